	.target	sm_90a

	.elftype	@"ET_EXEC"


//--------------------- .note.nv.tkinfo           --------------------------
	.section	.note.nv.tkinfo,"",@"SHT_NOTE"
	.sectionflags	@"SHF_NOTE_NV_TKINFO"
	.tkinfo
        /*0018*/ 	.word	0x00000002
        /*0030*/ 	.string	""
        /*0030*/ 	.string	"ptxas"
        /*0030*/ 	.string	"Cuda compilation tools, release 13.0, V13.0.88"
        /*0030*/ 	.string	"Build cuda_13.0.r13.0/compiler.36424714_0"
        /*0030*/ 	.string	"-arch sm_90a -m 64 "



//--------------------- .note.nv.cuinfo           --------------------------
	.section	.note.nv.cuinfo,"",@"SHT_NOTE"
	.sectionflags	@"SHF_NOTE_NV_CUINFO"
        /*0018*/ 	.short	0x0002
        /*001a*/ 	.short	0x005a
        /*001c*/ 	.short	0x0082
	.zero		2


//--------------------- .nv.info                  --------------------------
	.section	.nv.info,"",@"SHT_CUDA_INFO"
	.align	4


	//----- nvinfo : EIATTR_REGCOUNT
	.align		4
        /*0000*/ 	.byte	0x04, 0x2f
        /*0002*/ 	.short	(.L_23 - .L_22)
	.align		4
.L_22:
        /*0004*/ 	.word	index@(_ZN7cutlass13device_kernelIN5flash11enable_sm90INS1_16FlashAttnFwdSm90INS1_25CollectiveMainloopFwdSm90ILi2EN4cute5tupleIJNS5_1CILi1EEES8_S8_EEENS6_IJNS7_ILi192EEENS7_ILi128EEENS7_ILi64EEEEEELi64ENS_6half_tEfNS_4arch4Sm90ELb1ELb0ELb1ELb1ELb0ELb1ELb0ELb1ELb1ELb1ELb1ELb0EEENS1_21CollectiveEpilogueFwdINS6_IJSA_SC_SB_EEES9_SE_SG_Li384ELb1ELb1ELb1ELb0EEENS1_36VarlenDynamicPersistentTileSchedulerILi192ELi128ELi384ELi128ELb1ELb1ELb1ELb1ELb1ELb1EEEEEEEEEvNT_6ParamsE)
        /*0008*/ 	.word	0x00000080


	//----- nvinfo : EIATTR_FRAME_SIZE
	.align		4
.L_23:
        /*000c*/ 	.byte	0x04, 0x11
        /*000e*/ 	.short	(.L_25 - .L_24)
	.align		4
.L_24:
        /*0010*/ 	.word	index@(_ZN7cutlass13device_kernelIN5flash11enable_sm90INS1_16FlashAttnFwdSm90INS1_25CollectiveMainloopFwdSm90ILi2EN4cute5tupleIJNS5_1CILi1EEES8_S8_EEENS6_IJNS7_ILi192EEENS7_ILi128EEENS7_ILi64EEEEEELi64ENS_6half_tEfNS_4arch4Sm90ELb1ELb0ELb1ELb1ELb0ELb1ELb0ELb1ELb1ELb1ELb1ELb0EEENS1_21CollectiveEpilogueFwdINS6_IJSA_SC_SB_EEES9_SE_SG_Li384ELb1ELb1ELb1ELb0EEENS1_36VarlenDynamicPersistentTileSchedulerILi192ELi128ELi384ELi128ELb1ELb1ELb1ELb1ELb1ELb1EEEEEEEEEvNT_6ParamsE)
        /*0014*/ 	.word	0x00000070


	//----- nvinfo : EIATTR_REGCOUNT
	.align		4
.L_25:
        /*0018*/ 	.byte	0x04, 0x2f
        /*001a*/ 	.short	(.L_27 - .L_26)
	.align		4
.L_26:
        /*001c*/ 	.word	index@(_ZN7cutlass13device_kernelIN5flash11enable_sm90INS1_16FlashAttnFwdSm90INS1_25CollectiveMainloopFwdSm90ILi2EN4cute5tupleIJNS5_1CILi1EEES8_S8_EEENS6_IJNS7_ILi192EEENS7_ILi128EEENS7_ILi64EEEEEELi64ENS_6half_tEfNS_4arch4Sm90ELb1ELb0ELb1ELb1ELb0ELb0ELb0ELb1ELb1ELb1ELb1ELb0EEENS1_21CollectiveEpilogueFwdINS6_IJSA_SC_SB_EEES9_SE_SG_Li384ELb1ELb1ELb1ELb0EEENS1_36VarlenDynamicPersistentTileSchedulerILi192ELi128ELi384ELi128ELb1ELb1ELb1ELb1ELb1ELb1EEEEEEEEEvNT_6ParamsE)
        /*0020*/ 	.word	0x00000080


	//----- nvinfo : EIATTR_FRAME_SIZE
	.align		4
.L_27:
        /*0024*/ 	.byte	0x04, 0x11
        /*0026*/ 	.short	(.L_29 - .L_28)
	.align		4
.L_28:
        /*0028*/ 	.word	index@(_ZN7cutlass13device_kernelIN5flash11enable_sm90INS1_16FlashAttnFwdSm90INS1_25CollectiveMainloopFwdSm90ILi2EN4cute5tupleIJNS5_1CILi1EEES8_S8_EEENS6_IJNS7_ILi192EEENS7_ILi128EEENS7_ILi64EEEEEELi64ENS_6half_tEfNS_4arch4Sm90ELb1ELb0ELb1ELb1ELb0ELb0ELb0ELb1ELb1ELb1ELb1ELb0EEENS1_21CollectiveEpilogueFwdINS6_IJSA_SC_SB_EEES9_SE_SG_Li384ELb1ELb1ELb1ELb0EEENS1_36VarlenDynamicPersistentTileSchedulerILi192ELi128ELi384ELi128ELb1ELb1ELb1ELb1ELb1ELb1EEEEEEEEEvNT_6ParamsE)
        /*002c*/ 	.word	0x00000050


	//----- nvinfo : EIATTR_REGCOUNT
	.align		4
.L_29:
        /*0030*/ 	.byte	0x04, 0x2f
        /*0032*/ 	.short	(.L_31 - .L_30)
	.align		4
.L_30:
        /*0034*/ 	.word	index@(_ZN7cutlass13device_kernelIN5flash11enable_sm90INS1_16FlashAttnFwdSm90INS1_25CollectiveMainloopFwdSm90ILi2EN4cute5tupleIJNS5_1CILi1EEES8_S8_EEENS6_IJNS7_ILi192EEENS7_ILi128EEENS7_ILi64EEEEEELi64ENS_6half_tEfNS_4arch4Sm90ELb1ELb0ELb1ELb0ELb0ELb0ELb0ELb1ELb1ELb1ELb1ELb0EEENS1_21CollectiveEpilogueFwdINS6_IJSA_SC_SB_EEES9_SE_SG_Li384ELb0ELb1ELb1ELb0EEENS1_19SingleTileSchedulerILb0ELb1ELb1ELi192EEEEEEEEEvNT_6ParamsE)
        /*0038*/ 	.word	0x00000080


	//----- nvinfo : EIATTR_FRAME_SIZE
	.align		4
.L_31:
        /*003c*/ 	.byte	0x04, 0x11
        /*003e*/ 	.short	(.L_33 - .L_32)
	.align		4
.L_32:
        /*0040*/ 	.word	index@(_ZN7cutlass13device_kernelIN5flash11enable_sm90INS1_16FlashAttnFwdSm90INS1_25CollectiveMainloopFwdSm90ILi2EN4cute5tupleIJNS5_1CILi1EEES8_S8_EEENS6_IJNS7_ILi192EEENS7_ILi128EEENS7_ILi64EEEEEELi64ENS_6half_tEfNS_4arch4Sm90ELb1ELb0ELb1ELb0ELb0ELb0ELb0ELb1ELb1ELb1ELb1ELb0EEENS1_21CollectiveEpilogueFwdINS6_IJSA_SC_SB_EEES9_SE_SG_Li384ELb0ELb1ELb1ELb0EEENS1_19SingleTileSchedulerILb0ELb1ELb1ELi192EEEEEEEEEvNT_6ParamsE)
        /*0044*/ 	.word	0x00000000


	//----- nvinfo : EIATTR_REGCOUNT
	.align		4
.L_33:
        /*0048*/ 	.byte	0x04, 0x2f
        /*004a*/ 	.short	(.L_35 - .L_34)
	.align		4
.L_34:
        /*004c*/ 	.word	index@(_ZN7cutlass13device_kernelIN5flash11enable_sm90INS1_16FlashAttnFwdSm90INS1_25CollectiveMainloopFwdSm90ILi2EN4cute5tupleIJNS5_1CILi1EEES8_S8_EEENS6_IJNS7_ILi192EEENS7_ILi128EEENS7_ILi64EEEEEELi64ENS_6half_tEfNS_4arch4Sm90ELb0ELb1ELb1ELb1ELb0ELb1ELb0ELb1ELb1ELb1ELb1ELb0EEENS1_21CollectiveEpilogueFwdINS6_IJSA_SC_SB_EEES9_SE_SG_Li384ELb1ELb1ELb1ELb0EEENS1_36VarlenDynamicPersistentTileSchedulerILi192ELi128ELi384ELi128ELb1ELb1ELb1ELb1ELb0ELb1EEEEEEEEEvNT_6ParamsE)
        /*0050*/ 	.word	0x00000080


	//----- nvinfo : EIATTR_FRAME_SIZE
	.align		4
.L_35:
        /*0054*/ 	.byte	0x04, 0x11
        /*0056*/ 	.short	(.L_37 - .L_36)
	.align		4
.L_36:
        /*0058*/ 	.word	index@(_ZN7cutlass13device_kernelIN5flash11enable_sm90INS1_16FlashAttnFwdSm90INS1_25CollectiveMainloopFwdSm90ILi2EN4cute5tupleIJNS5_1CILi1EEES8_S8_EEENS6_IJNS7_ILi192EEENS7_ILi128EEENS7_ILi64EEEEEELi64ENS_6half_tEfNS_4arch4Sm90ELb0ELb1ELb1ELb1ELb0ELb1ELb0ELb1ELb1ELb1ELb1ELb0EEENS1_21CollectiveEpilogueFwdINS6_IJSA_SC_SB_EEES9_SE_SG_Li384ELb1ELb1ELb1ELb0EEENS1_36VarlenDynamicPersistentTileSchedulerILi192ELi128ELi384ELi128ELb1ELb1ELb1ELb1ELb0ELb1EEEEEEEEEvNT_6ParamsE)
        /*005c*/ 	.word	0x00000088


	//----- nvinfo : EIATTR_REGCOUNT
	.align		4
.L_37:
        /*0060*/ 	.byte	0x04, 0x2f
        /*0062*/ 	.short	(.L_39 - .L_38)
	.align		4
.L_38:
        /*0064*/ 	.word	index@(_ZN7cutlass13device_kernelIN5flash11enable_sm90INS1_16FlashAttnFwdSm90INS1_25CollectiveMainloopFwdSm90ILi2EN4cute5tupleIJNS5_1CILi1EEES8_S8_EEENS6_IJNS7_ILi192EEENS7_ILi128EEENS7_ILi64EEEEEELi64ENS_6half_tEfNS_4arch4Sm90ELb0ELb1ELb1ELb1ELb0ELb0ELb0ELb1ELb1ELb1ELb1ELb0EEENS1_21CollectiveEpilogueFwdINS6_IJSA_SC_SB_EEES9_SE_SG_Li384ELb1ELb1ELb1ELb0EEENS1_36VarlenDynamicPersistentTileSchedulerILi192ELi128ELi384ELi128ELb1ELb1ELb1ELb1ELb0ELb1EEEEEEEEEvNT_6ParamsE)
        /*0068*/ 	.word	0x00000080


	//----- nvinfo : EIATTR_FRAME_SIZE
	.align		4
.L_39:
        /*006c*/ 	.byte	0x04, 0x11
        /*006e*/ 	.short	(.L_41 - .L_40)
	.align		4
.L_40:
        /*0070*/ 	.word	index@(_ZN7cutlass13device_kernelIN5flash11enable_sm90INS1_16FlashAttnFwdSm90INS1_25CollectiveMainloopFwdSm90ILi2EN4cute5tupleIJNS5_1CILi1EEES8_S8_EEENS6_IJNS7_ILi192EEENS7_ILi128EEENS7_ILi64EEEEEELi64ENS_6half_tEfNS_4arch4Sm90ELb0ELb1ELb1ELb1ELb0ELb0ELb0ELb1ELb1ELb1ELb1ELb0EEENS1_21CollectiveEpilogueFwdINS6_IJSA_SC_SB_EEES9_SE_SG_Li384ELb1ELb1ELb1ELb0EEENS1_36VarlenDynamicPersistentTileSchedulerILi192ELi128ELi384ELi128ELb1ELb1ELb1ELb1ELb0ELb1EEEEEEEEEvNT_6ParamsE)
        /*0074*/ 	.word	0x00000048


	//----- nvinfo : EIATTR_REGCOUNT
	.align		4
.L_41:
        /*0078*/ 	.byte	0x04, 0x2f
        /*007a*/ 	.short	(.L_43 - .L_42)
	.align		4
.L_42:
        /*007c*/ 	.word	index@(_ZN7cutlass13device_kernelIN5flash11enable_sm90INS1_16FlashAttnFwdSm90INS1_25CollectiveMainloopFwdSm90ILi2EN4cute5tupleIJNS5_1CILi1EEES8_S8_EEENS6_IJNS7_ILi192EEENS7_ILi128EEENS7_ILi64EEEEEELi64ENS_6half_tEfNS_4arch4Sm90ELb0ELb1ELb1ELb0ELb0ELb0ELb0ELb1ELb1ELb1ELb1ELb0EEENS1_21CollectiveEpilogueFwdINS6_IJSA_SC_SB_EEES9_SE_SG_Li384ELb0ELb1ELb1ELb0EEENS1_19SingleTileSchedulerILb0ELb1ELb1ELi192EEEEEEEEEvNT_6ParamsE)
        /*0080*/ 	.word	0x00000080


	//----- nvinfo : EIATTR_FRAME_SIZE
	.align		4
.L_43:
        /*0084*/ 	.byte	0x04, 0x11
        /*0086*/ 	.short	(.L_45 - .L_44)
	.align		4
.L_44:
        /*0088*/ 	.word	index@(_ZN7cutlass13device_kernelIN5flash11enable_sm90INS1_16FlashAttnFwdSm90INS1_25CollectiveMainloopFwdSm90ILi2EN4cute5tupleIJNS5_1CILi1EEES8_S8_EEENS6_IJNS7_ILi192EEENS7_ILi128EEENS7_ILi64EEEEEELi64ENS_6half_tEfNS_4arch4Sm90ELb0ELb1ELb1ELb0ELb0ELb0ELb0ELb1ELb1ELb1ELb1ELb0EEENS1_21CollectiveEpilogueFwdINS6_IJSA_SC_SB_EEES9_SE_SG_Li384ELb0ELb1ELb1ELb0EEENS1_19SingleTileSchedulerILb0ELb1ELb1ELi192EEEEEEEEEvNT_6ParamsE)
        /*008c*/ 	.word	0x00000000


	//----- nvinfo : EIATTR_REGCOUNT
	.align		4
.L_45:
        /*0090*/ 	.byte	0x04, 0x2f
        /*0092*/ 	.short	(.L_47 - .L_46)
	.align		4
.L_46:
        /*0094*/ 	.word	index@(_ZN7cutlass13device_kernelIN5flash11enable_sm90INS1_16FlashAttnFwdSm90INS1_25CollectiveMainloopFwdSm90ILi2EN4cute5tupleIJNS5_1CILi1EEES8_S8_EEENS6_IJNS7_ILi192EEESA_NS7_ILi64EEEEEELi64ENS_6half_tEfNS_4arch4Sm90ELb0ELb0ELb1ELb1ELb0ELb1ELb0ELb0ELb1ELb1ELb1ELb0EEENS1_21CollectiveEpilogueFwdINS6_IJSA_SB_SA_EEES9_SD_SF_Li384ELb1ELb1ELb1ELb0EEENS1_36VarlenDynamicPersistentTileSchedulerILi192ELi192ELi384ELi128ELb1ELb1ELb1ELb0ELb1ELb1EEEEEEEEEvNT_6ParamsE)
        /*0098*/ 	.word	0x00000080


	//----- nvinfo : EIATTR_FRAME_SIZE
	.align		4
.L_47:
        /*009c*/ 	.byte	0x04, 0x11
        /*009e*/ 	.short	(.L_49 - .L_48)
	.align		4
.L_48:
        /*00a0*/ 	.word	index@(_ZN7cutlass13device_kernelIN5flash11enable_sm90INS1_16FlashAttnFwdSm90INS1_25CollectiveMainloopFwdSm90ILi2EN4cute5tupleIJNS5_1CILi1EEES8_S8_EEENS6_IJNS7_ILi192EEESA_NS7_ILi64EEEEEELi64ENS_6half_tEfNS_4arch4Sm90ELb0ELb0ELb1ELb1ELb0ELb1ELb0ELb0ELb1ELb1ELb1ELb0EEENS1_21CollectiveEpilogueFwdINS6_IJSA_SB_SA_EEES9_SD_SF_Li384ELb1ELb1ELb1ELb0EEENS1_36VarlenDynamicPersistentTileSchedulerILi192ELi192ELi384ELi128ELb1ELb1ELb1ELb0ELb1ELb1EEEEEEEEEvNT_6ParamsE)
        /*00a4*/ 	.word	0x000000b0


	//----- nvinfo : EIATTR_REGCOUNT
	.align		4
.L_49:
        /*00a8*/ 	.byte	0x04, 0x2f
        /*00aa*/ 	.short	(.L_51 - .L_50)
	.align		4
.L_50:
        /*00ac*/ 	.word	index@(_ZN7cutlass13device_kernelIN5flash11enable_sm90INS1_16FlashAttnFwdSm90INS1_25CollectiveMainloopFwdSm90ILi2EN4cute5tupleIJNS5_1CILi1EEES8_S8_EEENS6_IJNS7_ILi192EEESA_NS7_ILi64EEEEEELi64ENS_6half_tEfNS_4arch4Sm90ELb0ELb0ELb1ELb1ELb0ELb0ELb0ELb0ELb1ELb1ELb1ELb0EEENS1_21CollectiveEpilogueFwdINS6_IJSA_SB_SA_EEES9_SD_SF_Li384ELb1ELb1ELb1ELb0EEENS1_36VarlenDynamicPersistentTileSchedulerILi192ELi192ELi384ELi128ELb1ELb1ELb1ELb0ELb1ELb1EEEEEEEEEvNT_6ParamsE)
        /*00b0*/ 	.word	0x00000080


	//----- nvinfo : EIATTR_FRAME_SIZE
	.align		4
.L_51:
        /*00b4*/ 	.byte	0x04, 0x11
        /*00b6*/ 	.short	(.L_53 - .L_52)
	.align		4
.L_52:
        /*00b8*/ 	.word	index@(_ZN7cutlass13device_kernelIN5flash11enable_sm90INS1_16FlashAttnFwdSm90INS1_25CollectiveMainloopFwdSm90ILi2EN4cute5tupleIJNS5_1CILi1EEES8_S8_EEENS6_IJNS7_ILi192EEESA_NS7_ILi64EEEEEELi64ENS_6half_tEfNS_4arch4Sm90ELb0ELb0ELb1ELb1ELb0ELb0ELb0ELb0ELb1ELb1ELb1ELb0EEENS1_21CollectiveEpilogueFwdINS6_IJSA_SB_SA_EEES9_SD_SF_Li384ELb1ELb1ELb1ELb0EEENS1_36VarlenDynamicPersistentTileSchedulerILi192ELi192ELi384ELi128ELb1ELb1ELb1ELb0ELb1ELb1EEEEEEEEEvNT_6ParamsE)
        /*00bc*/ 	.word	0x00000098


	//----- nvinfo : EIATTR_REGCOUNT
	.align		4
.L_53:
        /*00c0*/ 	.byte	0x04, 0x2f
        /*00c2*/ 	.short	(.L_55 - .L_54)
	.align		4
.L_54:
        /*00c4*/ 	.word	index@(_ZN7cutlass13device_kernelIN5flash11enable_sm90INS1_16FlashAttnFwdSm90INS1_25CollectiveMainloopFwdSm90ILi2EN4cute5tupleIJNS5_1CILi1EEES8_S8_EEENS6_IJNS7_ILi192EEESA_NS7_ILi64EEEEEELi64ENS_6half_tEfNS_4arch4Sm90ELb0ELb0ELb1ELb0ELb0ELb0ELb0ELb0ELb1ELb1ELb1ELb0EEENS1_21CollectiveEpilogueFwdINS6_IJSA_SB_SA_EEES9_SD_SF_Li384ELb0ELb1ELb1ELb0EEENS1_19SingleTileSchedulerILb0ELb1ELb1ELi192EEEEEEEEEvNT_6ParamsE)
        /*00c8*/ 	.word	0x00000080


	//----- nvinfo : EIATTR_FRAME_SIZE
	.align		4
.L_55:
        /*00cc*/ 	.byte	0x04, 0x11
        /*00ce*/ 	.short	(.L_57 - .L_56)
	.align		4
.L_56:
        /*00d0*/ 	.word	index@(_ZN7cutlass13device_kernelIN5flash11enable_sm90INS1_16FlashAttnFwdSm90INS1_25CollectiveMainloopFwdSm90ILi2EN4cute5tupleIJNS5_1CILi1EEES8_S8_EEENS6_IJNS7_ILi192EEESA_NS7_ILi64EEEEEELi64ENS_6half_tEfNS_4arch4Sm90ELb0ELb0ELb1ELb0ELb0ELb0ELb0ELb0ELb1ELb1ELb1ELb0EEENS1_21CollectiveEpilogueFwdINS6_IJSA_SB_SA_EEES9_SD_SF_Li384ELb0ELb1ELb1ELb0EEENS1_19SingleTileSchedulerILb0ELb1ELb1ELi192EEEEEEEEEvNT_6ParamsE)
        /*00d4*/ 	.word	0x00000018


	//----- nvinfo : EIATTR_MIN_STACK_SIZE
	.align		4
.L_57:
        /*00d8*/ 	.byte	0x04, 0x12
        /*00da*/ 	.short	(.L_59 - .L_58)
	.align		4
.L_58:
        /*00dc*/ 	.word	index@(_ZN7cutlass13device_kernelIN5flash11enable_sm90INS1_16FlashAttnFwdSm90INS1_25CollectiveMainloopFwdSm90ILi2EN4cute5tupleIJNS5_1CILi1EEES8_S8_EEENS6_IJNS7_ILi192EEESA_NS7_ILi64EEEEEELi64ENS_6half_tEfNS_4arch4Sm90ELb0ELb0ELb1ELb0ELb0ELb0ELb0ELb0ELb1ELb1ELb1ELb0EEENS1_21CollectiveEpilogueFwdINS6_IJSA_SB_SA_EEES9_SD_SF_Li384ELb0ELb1ELb1ELb0EEENS1_19SingleTileSchedulerILb0ELb1ELb1ELi192EEEEEEEEEvNT_6ParamsE)
        /*00e0*/ 	.word	0x00000018


	//----- nvinfo : EIATTR_MIN_STACK_SIZE
	.align		4
.L_59:
        /*00e4*/ 	.byte	0x04, 0x12
        /*00e6*/ 	.short	(.L_61 - .L_60)
	.align		4
.L_60:
        /*00e8*/ 	.word	index@(_ZN7cutlass13device_kernelIN5flash11enable_sm90INS1_16FlashAttnFwdSm90INS1_25CollectiveMainloopFwdSm90ILi2EN4cute5tupleIJNS5_1CILi1EEES8_S8_EEENS6_IJNS7_ILi192EEESA_NS7_ILi64EEEEEELi64ENS_6half_tEfNS_4arch4Sm90ELb0ELb0ELb1ELb1ELb0ELb0ELb0ELb0ELb1ELb1ELb1ELb0EEENS1_21CollectiveEpilogueFwdINS6_IJSA_SB_SA_EEES9_SD_SF_Li384ELb1ELb1ELb1ELb0EEENS1_36VarlenDynamicPersistentTileSchedulerILi192ELi192ELi384ELi128ELb1ELb1ELb1ELb0ELb1ELb1EEEEEEEEEvNT_6ParamsE)
        /*00ec*/ 	.word	0x00000098


	//----- nvinfo : EIATTR_MIN_STACK_SIZE
	.align		4
.L_61:
        /*00f0*/ 	.byte	0x04, 0x12
        /*00f2*/ 	.short	(.L_63 - .L_62)
	.align		4
.L_62:
        /*00f4*/ 	.word	index@(_ZN7cutlass13device_kernelIN5flash11enable_sm90INS1_16FlashAttnFwdSm90INS1_25CollectiveMainloopFwdSm90ILi2EN4cute5tupleIJNS5_1CILi1EEES8_S8_EEENS6_IJNS7_ILi192EEESA_NS7_ILi64EEEEEELi64ENS_6half_tEfNS_4arch4Sm90ELb0ELb0ELb1ELb1ELb0ELb1ELb0ELb0ELb1ELb1ELb1ELb0EEENS1_21CollectiveEpilogueFwdINS6_IJSA_SB_SA_EEES9_SD_SF_Li384ELb1ELb1ELb1ELb0EEENS1_36VarlenDynamicPersistentTileSchedulerILi192ELi192ELi384ELi128ELb1ELb1ELb1ELb0ELb1ELb1EEEEEEEEEvNT_6ParamsE)
        /*00f8*/ 	.word	0x000000b0


	//----- nvinfo : EIATTR_MIN_STACK_SIZE
	.align		4
.L_63:
        /*00fc*/ 	.byte	0x04, 0x12
        /*00fe*/ 	.short	(.L_65 - .L_64)
	.align		4
.L_64:
        /*0100*/ 	.word	index@(_ZN7cutlass13device_kernelIN5flash11enable_sm90INS1_16FlashAttnFwdSm90INS1_25CollectiveMainloopFwdSm90ILi2EN4cute5tupleIJNS5_1CILi1EEES8_S8_EEENS6_IJNS7_ILi192EEENS7_ILi128EEENS7_ILi64EEEEEELi64ENS_6half_tEfNS_4arch4Sm90ELb0ELb1ELb1ELb0ELb0ELb0ELb0ELb1ELb1ELb1ELb1ELb0EEENS1_21CollectiveEpilogueFwdINS6_IJSA_SC_SB_EEES9_SE_SG_Li384ELb0ELb1ELb1ELb0EEENS1_19SingleTileSchedulerILb0ELb1ELb1ELi192EEEEEEEEEvNT_6ParamsE)
        /*0104*/ 	.word	0x00000000


	//----- nvinfo : EIATTR_MIN_STACK_SIZE
	.align		4
.L_65:
        /*0108*/ 	.byte	0x04, 0x12
        /*010a*/ 	.short	(.L_67 - .L_66)
	.align		4
.L_66:
        /*010c*/ 	.word	index@(_ZN7cutlass13device_kernelIN5flash11enable_sm90INS1_16FlashAttnFwdSm90INS1_25CollectiveMainloopFwdSm90ILi2EN4cute5tupleIJNS5_1CILi1EEES8_S8_EEENS6_IJNS7_ILi192EEENS7_ILi128EEENS7_ILi64EEEEEELi64ENS_6half_tEfNS_4arch4Sm90ELb0ELb1ELb1ELb1ELb0ELb0ELb0ELb1ELb1ELb1ELb1ELb0EEENS1_21CollectiveEpilogueFwdINS6_IJSA_SC_SB_EEES9_SE_SG_Li384ELb1ELb1ELb1ELb0EEENS1_36VarlenDynamicPersistentTileSchedulerILi192ELi128ELi384ELi128ELb1ELb1ELb1ELb1ELb0ELb1EEEEEEEEEvNT_6ParamsE)
        /*0110*/ 	.word	0x00000048


	//----- nvinfo : EIATTR_MIN_STACK_SIZE
	.align		4
.L_67:
        /*0114*/ 	.byte	0x04, 0x12
        /*0116*/ 	.short	(.L_69 - .L_68)
	.align		4
.L_68:
        /*0118*/ 	.word	index@(_ZN7cutlass13device_kernelIN5flash11enable_sm90INS1_16FlashAttnFwdSm90INS1_25CollectiveMainloopFwdSm90ILi2EN4cute5tupleIJNS5_1CILi1EEES8_S8_EEENS6_IJNS7_ILi192EEENS7_ILi128EEENS7_ILi64EEEEEELi64ENS_6half_tEfNS_4arch4Sm90ELb0ELb1ELb1ELb1ELb0ELb1ELb0ELb1ELb1ELb1ELb1ELb0EEENS1_21CollectiveEpilogueFwdINS6_IJSA_SC_SB_EEES9_SE_SG_Li384ELb1ELb1ELb1ELb0EEENS1_36VarlenDynamicPersistentTileSchedulerILi192ELi128ELi384ELi128ELb1ELb1ELb1ELb1ELb0ELb1EEEEEEEEEvNT_6ParamsE)
        /*011c*/ 	.word	0x00000088


	//----- nvinfo : EIATTR_MIN_STACK_SIZE
	.align		4
.L_69:
        /*0120*/ 	.byte	0x04, 0x12
        /*0122*/ 	.short	(.L_71 - .L_70)
	.align		4
.L_70:
        /*0124*/ 	.word	index@(_ZN7cutlass13device_kernelIN5flash11enable_sm90INS1_16FlashAttnFwdSm90INS1_25CollectiveMainloopFwdSm90ILi2EN4cute5tupleIJNS5_1CILi1EEES8_S8_EEENS6_IJNS7_ILi192EEENS7_ILi128EEENS7_ILi64EEEEEELi64ENS_6half_tEfNS_4arch4Sm90ELb1ELb0ELb1ELb0ELb0ELb0ELb0ELb1ELb1ELb1ELb1ELb0EEENS1_21CollectiveEpilogueFwdINS6_IJSA_SC_SB_EEES9_SE_SG_Li384ELb0ELb1ELb1ELb0EEENS1_19SingleTileSchedulerILb0ELb1ELb1ELi192EEEEEEEEEvNT_6ParamsE)
        /*0128*/ 	.word	0x00000000


	//----- nvinfo : EIATTR_MIN_STACK_SIZE
	.align		4
.L_71:
        /*012c*/ 	.byte	0x04, 0x12
        /*012e*/ 	.short	(.L_73 - .L_72)
	.align		4
.L_72:
        /*0130*/ 	.word	index@(_ZN7cutlass13device_kernelIN5flash11enable_sm90INS1_16FlashAttnFwdSm90INS1_25CollectiveMainloopFwdSm90ILi2EN4cute5tupleIJNS5_1CILi1EEES8_S8_EEENS6_IJNS7_ILi192EEENS7_ILi128EEENS7_ILi64EEEEEELi64ENS_6half_tEfNS_4arch4Sm90ELb1ELb0ELb1ELb1ELb0ELb0ELb0ELb1ELb1ELb1ELb1ELb0EEENS1_21CollectiveEpilogueFwdINS6_IJSA_SC_SB_EEES9_SE_SG_Li384ELb1ELb1ELb1ELb0EEENS1_36VarlenDynamicPersistentTileSchedulerILi192ELi128ELi384ELi128ELb1ELb1ELb1ELb1ELb1ELb1EEEEEEEEEvNT_6ParamsE)
        /*0134*/ 	.word	0x00000050


	//----- nvinfo : EIATTR_MIN_STACK_SIZE
	.align		4
.L_73:
        /*0138*/ 	.byte	0x04, 0x12
        /*013a*/ 	.short	(.L_75 - .L_74)
	.align		4
.L_74:
        /*013c*/ 	.word	index@(_ZN7cutlass13device_kernelIN5flash11enable_sm90INS1_16FlashAttnFwdSm90INS1_25CollectiveMainloopFwdSm90ILi2EN4cute5tupleIJNS5_1CILi1EEES8_S8_EEENS6_IJNS7_ILi192EEENS7_ILi128EEENS7_ILi64EEEEEELi64ENS_6half_tEfNS_4arch4Sm90ELb1ELb0ELb1ELb1ELb0ELb1ELb0ELb1ELb1ELb1ELb1ELb0EEENS1_21CollectiveEpilogueFwdINS6_IJSA_SC_SB_EEES9_SE_SG_Li384ELb1ELb1ELb1ELb0EEENS1_36VarlenDynamicPersistentTileSchedulerILi192ELi128ELi384ELi128ELb1ELb1ELb1ELb1ELb1ELb1EEEEEEEEEvNT_6ParamsE)
        /*0140*/ 	.word	0x00000070
.L_75:


//--------------------- .nv.compat                --------------------------
	.section	.nv.compat,"",@"SHT_CUDA_COMPAT_INFO"
	.align	4
        /*0000*/ 	.byte	0x02, 0x09, 0x01, 0x00, 0x02, 0x02, 0x04, 0x00, 0x02, 0x05, 0x05, 0x00, 0x03, 0x07, 0x01, 0x01
        /*0010*/ 	.byte	0x02, 0x03, 0x01, 0x00, 0x02, 0x06, 0x01, 0x00, 0x04, 0x0b, 0x08, 0x00, 0x00, 0x00, 0x00, 0x00
        /*0020*/ 	.byte	0x00, 0x00, 0x00, 0x00


//--------------------- .nv.info._ZN7cutlass13device_kernelIN5flash11enable_sm90INS1_16FlashAttnFwdSm90INS1_25CollectiveMainloopFwdSm90ILi2EN4cute5tupleIJNS5_1CILi1EEES8_S8_EEENS6_IJNS7_ILi192EEESA_NS7_ILi64EEEEEELi64ENS_6half_tEfNS_4arch4Sm90ELb0ELb0ELb1ELb0ELb0ELb0ELb0ELb0ELb1ELb1ELb1ELb0EEENS1_21CollectiveEpilogueFwdINS6_IJSA_SB_SA_EEES9_SD_SF_Li384ELb0ELb1ELb1ELb0EEENS1_19SingleTileSchedulerILb0ELb1ELb1ELi192EEEEEEEEEvNT_6ParamsE --------------------------
	.section	.nv.info._ZN7cutlass13device_kernelIN5flash11enable_sm90INS1_16FlashAttnFwdSm90INS1_25CollectiveMainloopFwdSm90ILi2EN4cute5tupleIJNS5_1CILi1EEES8_S8_EEENS6_IJNS7_ILi192EEESA_NS7_ILi64EEEEEELi64ENS_6half_tEfNS_4arch4Sm90ELb0ELb0ELb1ELb0ELb0ELb0ELb0ELb0ELb1ELb1ELb1ELb0EEENS1_21CollectiveEpilogueFwdINS6_IJSA_SB_SA_EEES9_SD_SF_Li384ELb0ELb1ELb1ELb0EEENS1_19SingleTileSchedulerILb0ELb1ELb1ELi192EEEEEEEEEvNT_6ParamsE,"",@"SHT_CUDA_INFO"
	.sectionflags	@""
	.align	4


	//----- nvinfo : EIATTR_CUDA_API_VERSION
	.align		4
        /*0000*/ 	.byte	0x04, 0x37
        /*0002*/ 	.short	(.L_77 - .L_76)
.L_76:
        /*0004*/ 	.word	0x00000082


	//----- nvinfo : EIATTR_KPARAM_INFO
	.align		4
.L_77:
        /*0008*/ 	.byte	0x04, 0x17
        /*000a*/ 	.short	(.L_79 - .L_78)
.L_78:
        /*000c*/ 	.word	0x00000000
        /*0010*/ 	.short	0x0000
        /*0012*/ 	.short	0x0070
        /*0014*/ 	.byte	0x00, 0xf0, 0x01, 0x28


	//----- nvinfo : EIATTR_SPARSE_MMA_MASK
	.align		4
.L_79:
        /*0018*/ 	.byte	0x03, 0x50
        /*001a*/ 	.short	0x0000


	//----- nvinfo : EIATTR_MAXREG_COUNT
	.align		4
        /*001c*/ 	.byte	0x03, 0x1b
        /*001e*/ 	.short	0x0080


	//----- nvinfo : EIATTR_NUM_BARRIERS
	.align		4
        /*0020*/ 	.byte	0x02, 0x4c
        /*0022*/ 	.byte	0x10
	.zero		1


	//----- nvinfo : EIATTR_EXTERNS
	.align		4
        /*0024*/ 	.byte	0x04, 0x0f
        /*0026*/ 	.short	(.L_81 - .L_80)


	//   ....[0]....
	.align		4
.L_80:
        /*0028*/ 	.word	index@(__assertfail)


	//----- nvinfo : EIATTR_ANNOTATIONS
	.align		4
.L_81:
        /*002c*/ 	.byte	0x04, 0x55
        /*002e*/ 	.short	(.L_83 - .L_82)


	//   ....[0]....
.L_82:
        /*0030*/ 	.word	0x00000001
        /*0034*/ 	.byte	0xb0, 0x0a, 0x00, 0x00, 0x01, 0x00, 0x00, 0x00, 0x00, 0x0e, 0x00, 0x00, 0x01, 0x00, 0x00, 0x00
        /*0044*/ 	.byte	0xc0, 0x0f, 0x00, 0x00, 0x01, 0x00, 0x00, 0x00, 0x30, 0x12, 0x00, 0x00, 0x01, 0x00, 0x00, 0x00
        /*0054*/ 	.byte	0xa0, 0x12, 0x00, 0x00, 0x01, 0x00, 0x00, 0x00, 0x30, 0x13, 0x00, 0x00, 0x01, 0x00, 0x00, 0x00
        /*0064*/ 	.byte	0x30, 0x14, 0x00, 0x00, 0x01, 0x00, 0x00, 0x00, 0x10, 0x4d, 0x00, 0x00, 0x01, 0x00, 0x00, 0x00
        /*0074*/ 	.byte	0x40, 0x4e, 0x00, 0x00, 0x01, 0x00, 0x00, 0x00, 0xc0, 0x50, 0x00, 0x00, 0x01, 0x00, 0x00, 0x00
        /*0084*/ 	.byte	0x20, 0x63, 0x00, 0x00, 0x01, 0x00, 0x00, 0x00, 0x00, 0x86, 0x00, 0x00, 0x01, 0x00, 0x00, 0x00
        /*0094*/ 	.byte	0xa0, 0x8f, 0x00, 0x00, 0x01, 0x00, 0x00, 0x00, 0x40, 0x9f, 0x00, 0x00


	//----- nvinfo : EIATTR_MERCURY_ISA_VERSION
	.align		4
.L_83:
        /*00a0*/ 	.byte	0x03, 0x5f
        /*00a2*/ 	.short	0x0101


	//----- nvinfo : EIATTR_INT_WARP_WIDE_INSTR_OFFSETS
	.align		4
        /*00a4*/ 	.byte	0x04, 0x31
        /*00a6*/ 	.short	(.L_85 - .L_84)


	//   ....[0]....
.L_84:
        /*00a8*/ 	.word	0x00000120


	//   ....[1]....
        /*00ac*/ 	.word	0x000001c0


	//   ....[2]....
        /*00b0*/ 	.word	0x00000230


	//----- nvinfo : EIATTR_COOP_GROUP_MASK_REGIDS
	.align		4
.L_85:
        /*00b4*/ 	.byte	0x04, 0x29
        /*00b6*/ 	.short	(.L_87 - .L_86)


	//   ....[0]....
.L_86:
        /*00b8*/ 	.word	0xffffffff


	//   ....[1]....
        /*00bc*/ 	.word	0xffffffff


	//   ....[2]....
        /*00c0*/ 	.word	0xffffffff


	//   ....[3]....
        /*00c4*/ 	.word	0xffffffff


	//   ....[4]....
        /*00c8*/ 	.word	0xffffffff


	//   ....[5]....
        /*00cc*/ 	.word	0xffffffff


	//   ....[6]....
        /*00d0*/ 	.word	0xffffffff


	//   ....[7]....
        /*00d4*/ 	.word	0xffffffff


	//   ....[8]....
        /*00d8*/ 	.word	0xffffffff


	//   ....[9]....
        /*00dc*/ 	.word	0xffffffff


	//   ....[10]....
        /*00e0*/ 	.word	0xffffffff


	//   ....[11]....
        /*00e4*/ 	.word	0xffffffff


	//   ....[12]....
        /*00e8*/ 	.word	0xffffffff


	//   ....[13]....
        /*00ec*/ 	.word	0xffffffff


	//   ....[14]....
        /*00f0*/ 	.word	0xffffffff


	//   ....[15]....
        /*00f4*/ 	.word	0xffffffff


	//   ....[16]....
        /*00f8*/ 	.word	0xffffffff


	//   ....[17]....
        /*00fc*/ 	.word	0xffffffff


	//   ....[18]....
        /*0100*/ 	.word	0xffffffff


	//   ....[19]....
        /*0104*/ 	.word	0xffffffff


	//   ....[20]....
        /*0108*/ 	.word	0xffffffff


	//   ....[21]....
        /*010c*/ 	.word	0xffffffff


	//   ....[22]....
        /*0110*/ 	.word	0xffffffff


	//   ....[23]....
        /*0114*/ 	.word	0xffffffff


	//   ....[24]....
        /*0118*/ 	.word	0xffffffff


	//   ....[25]....
        /*011c*/ 	.word	0xffffffff


	//   ....[26]....
        /*0120*/ 	.word	0xffffffff


	//   ....[27]....
        /*0124*/ 	.word	0xffffffff


	//   ....[28]....
        /*0128*/ 	.word	0xffffffff


	//   ....[29]....
        /*012c*/ 	.word	0xffffffff


	//   ....[30]....
        /*0130*/ 	.word	0xffffffff


	//   ....[31]....
        /*0134*/ 	.word	0xffffffff


	//   ....[32]....
        /*0138*/ 	.word	0xffffffff


	//   ....[33]....
        /*013c*/ 	.word	0xffffffff


	//   ....[34]....
        /*0140*/ 	.word	0xffffffff


	//   ....[35]....
        /*0144*/ 	.word	0xffffffff


	//   ....[36]....
        /*0148*/ 	.word	0xffffffff


	//   ....[37]....
        /*014c*/ 	.word	0xffffffff


	//   ....[38]....
        /*0150*/ 	.word	0xffffffff


	//   ....[39]....
        /*0154*/ 	.word	0xffffffff


	//   ....[40]....
        /*0158*/ 	.word	0xffffffff


	//   ....[41]....
        /*015c*/ 	.word	0xffffffff


	//   ....[42]....
        /*0160*/ 	.word	0xffffffff


	//   ....[43]....
        /*0164*/ 	.word	0xffffffff


	//   ....[44]....
        /*0168*/ 	.word	0xffffffff


	//   ....[45]....
        /*016c*/ 	.word	0xffffffff


	//   ....[46]....
        /*0170*/ 	.word	0xffffffff


	//   ....[47]....
        /*0174*/ 	.word	0xffffffff


	//   ....[48]....
        /*0178*/ 	.word	0xffffffff


	//   ....[49]....
        /*017c*/ 	.word	0xffffffff


	//   ....[50]....
        /*0180*/ 	.word	0xffffffff


	//   ....[51]....
        /*0184*/ 	.word	0xffffffff


	//   ....[52]....
        /*0188*/ 	.word	0xffffffff


	//   ....[53]....
        /*018c*/ 	.word	0xffffffff


	//   ....[54]....
        /*0190*/ 	.word	0xffffffff


	//   ....[55]....
        /*0194*/ 	.word	0xffffffff


	//   ....[56]....
        /*0198*/ 	.word	0xffffffff


	//   ....[57]....
        /*019c*/ 	.word	0x0500000f


	//   ....[58]....
        /*01a0*/ 	.word	0x0500000f


	//   ....[59]....
        /*01a4*/ 	.word	0x0500000f


	//   ....[60]....
        /*01a8*/ 	.word	0x0500000f


	//   ....[61]....
        /*01ac*/ 	.word	0x0500000f


	//   ....[62]....
        /*01b0*/ 	.word	0x0500000f


	//   ....[63]....
        /*01b4*/ 	.word	0x0500000f


	//   ....[64]....
        /*01b8*/ 	.word	0x0500000f


	//   ....[65]....
        /*01bc*/ 	.word	0x0500000f


	//   ....[66]....
        /*01c0*/ 	.word	0x0500000f


	//   ....[67]....
        /*01c4*/ 	.word	0x0500000f


	//   ....[68]....
        /*01c8*/ 	.word	0x0500000f


	//   ....[69]....
        /*01cc*/ 	.word	0x0500000f


	//   ....[70]....
        /*01d0*/ 	.word	0x0500000f


	//   ....[71]....
        /*01d4*/ 	.word	0x0500000f


	//   ....[72]....
        /*01d8*/ 	.word	0x0500000f


	//   ....[73]....
        /*01dc*/ 	.word	0x0500000f


	//   ....[74]....
        /*01e0*/ 	.word	0x0500000f


	//   ....[75]....
        /*01e4*/ 	.word	0x0500000f


	//   ....[76]....
        /*01e8*/ 	.word	0x0500000f


	//   ....[77]....
        /*01ec*/ 	.word	0x0500000f


	//   ....[78]....
        /*01f0*/ 	.word	0x0500000f


	//   ....[79]....
        /*01f4*/ 	.word	0x0500000f


	//   ....[80]....
        /*01f8*/ 	.word	0x0500000f


	//   ....[81]....
        /*01fc*/ 	.word	0x0500000f


	//   ....[82]....
        /*0200*/ 	.word	0x0500000f


	//----- nvinfo : EIATTR_COOP_GROUP_INSTR_OFFSETS
	.align		4
.L_87:
        /*0204*/ 	.byte	0x04, 0x28
        /*0206*/ 	.short	(.L_89 - .L_88)


	//   ....[0]....
.L_88:
        /*0208*/ 	.word	0x00000060


	//   ....[1]....
        /*020c*/ 	.word	0x00000130


	//   ....[2]....
        /*0210*/ 	.word	0x000001e0


	//   ....[3]....
        /*0214*/ 	.word	0x000003a0


	//   ....[4]....
        /*0218*/ 	.word	0x00000500


	//   ....[5]....
        /*021c*/ 	.word	0x00000620


	//   ....[6]....
        /*0220*/ 	.word	0x00000780


	//   ....[7]....
        /*0224*/ 	.word	0x00000f80


	//   ....[8]....
        /*0228*/ 	.word	0x00002d50


	//   ....[9]....
        /*022c*/ 	.word	0x00002e40


	//   ....[10]....
        /*0230*/ 	.word	0x000032e0


	//   ....[11]....
        /*0234*/ 	.word	0x00003340


	//   ....[12]....
        /*0238*/ 	.word	0x00004ba0


	//   ....[13]....
        /*023c*/ 	.word	0x00006890


	//   ....[14]....
        /*0240*/ 	.word	0x000068a0


	//   ....[15]....
        /*0244*/ 	.word	0x00006950


	//   ....[16]....
        /*0248*/ 	.word	0x00006980


	//   ....[17]....
        /*024c*/ 	.word	0x00008530


	//   ....[18]....
        /*0250*/ 	.word	0x00008670


	//   ....[19]....
        /*0254*/ 	.word	0x00008730


	//   ....[20]....
        /*0258*/ 	.word	0x000087a0


	//   ....[21]....
        /*025c*/ 	.word	0x00008810


	//   ....[22]....
        /*0260*/ 	.word	0x00009700


	//   ....[23]....
        /*0264*/ 	.word	0x00009710


	//   ....[24]....
        /*0268*/ 	.word	0x00009720


	//   ....[25]....
        /*026c*/ 	.word	0x00009730


	//   ....[26]....
        /*0270*/ 	.word	0x00009810


	//   ....[27]....
        /*0274*/ 	.word	0x00009820


	//   ....[28]....
        /*0278*/ 	.word	0x00009b50


	//   ....[29]....
        /*027c*/ 	.word	0x00009b60


	//   ....[30]....
        /*0280*/ 	.word	0x0000a270


	//   ....[31]....
        /*0284*/ 	.word	0x0000ac20


	//   ....[32]....
        /*0288*/ 	.word	0x0000b600


	//   ....[33]....
        /*028c*/ 	.word	0x0000b610


	//   ....[34]....
        /*0290*/ 	.word	0x0000b620


	//   ....[35]....
        /*0294*/ 	.word	0x0000b640


	//   ....[36]....
        /*0298*/ 	.word	0x0000b6b0


	//   ....[37]....
        /*029c*/ 	.word	0x0000b710


	//   ....[38]....
        /*02a0*/ 	.word	0x0000b780


	//   ....[39]....
        /*02a4*/ 	.word	0x0000b7b0


	//   ....[40]....
        /*02a8*/ 	.word	0x0000b800


	//   ....[41]....
        /*02ac*/ 	.word	0x0000b810


	//   ....[42]....
        /*02b0*/ 	.word	0x0000b880


	//   ....[43]....
        /*02b4*/ 	.word	0x0000b8b0


	//   ....[44]....
        /*02b8*/ 	.word	0x0000b900


	//   ....[45]....
        /*02bc*/ 	.word	0x0000b910


	//   ....[46]....
        /*02c0*/ 	.word	0x0000b920


	//   ....[47]....
        /*02c4*/ 	.word	0x0000b990


	//   ....[48]....
        /*02c8*/ 	.word	0x0000b9c0


	//   ....[49]....
        /*02cc*/ 	.word	0x0000ba10


	//   ....[50]....
        /*02d0*/ 	.word	0x0000ba30


	//   ....[51]....
        /*02d4*/ 	.word	0x0000ba50


	//   ....[52]....
        /*02d8*/ 	.word	0x0000ba70


	//   ....[53]....
        /*02dc*/ 	.word	0x0000ba90


	//   ....[54]....
        /*02e0*/ 	.word	0x0000bae0


	//   ....[55]....
        /*02e4*/ 	.word	0x0000bb70


	//   ....[56]....
        /*02e8*/ 	.word	0x0000d400


	//   ....[57]....
        /*02ec*/ 	.word	0x0000d870


	//   ....[58]....
        /*02f0*/ 	.word	0x0000d9e0


	//   ....[59]....
        /*02f4*/ 	.word	0x0000da30


	//   ....[60]....
        /*02f8*/ 	.word	0x0000db50


	//   ....[61]....
        /*02fc*/ 	.word	0x0000dba0


	//   ....[62]....
        /*0300*/ 	.word	0x0000dc20


	//   ....[63]....
        /*0304*/ 	.word	0x0000dcf0


	//   ....[64]....
        /*0308*/ 	.word	0x0000dd80


	//   ....[65]....
        /*030c*/ 	.word	0x0000de10


	//   ....[66]....
        /*0310*/ 	.word	0x0000dea0


	//   ....[67]....
        /*0314*/ 	.word	0x0000df60


	//   ....[68]....
        /*0318*/ 	.word	0x0000dff0


	//   ....[69]....
        /*031c*/ 	.word	0x0000e080


	//   ....[70]....
        /*0320*/ 	.word	0x0000e110


	//   ....[71]....
        /*0324*/ 	.word	0x0000e1d0


	//   ....[72]....
        /*0328*/ 	.word	0x0000e230


	//   ....[73]....
        /*032c*/ 	.word	0x0000e2f0


	//   ....[74]....
        /*0330*/ 	.word	0x0000e360


	//   ....[75]....
        /*0334*/ 	.word	0x0000e430


	//   ....[76]....
        /*0338*/ 	.word	0x0000e490


	//   ....[77]....
        /*033c*/ 	.word	0x0000e560


	//   ....[78]....
        /*0340*/ 	.word	0x0000e5d0


	//   ....[79]....
        /*0344*/ 	.word	0x0000e690


	//   ....[80]....
        /*0348*/ 	.word	0x0000e700


	//   ....[81]....
        /*034c*/ 	.word	0x0000e7b0


	//   ....[82]....
        /*0350*/ 	.word	0x0000ebb0


	//----- nvinfo : EIATTR_REG_RECONFIG
	.align		4
.L_89:
        /*0354*/ 	.byte	0x01, 0x54
	.zero		2


	//----- nvinfo : EIATTR_SYSCALL_OFFSETS
	.align		4
        /*0358*/ 	.byte	0x04, 0x46
        /*035a*/ 	.short	(.L_91 - .L_90)


	//   ....[0]....
.L_90:
        /*035c*/ 	.word	0x000010e0


	//   ....[1]....
        /*0360*/ 	.word	0x0000a8e0


	//   ....[2]....
        /*0364*/ 	.word	0x0000aa20


	//   ....[3]....
        /*0368*/ 	.word	0x0000ab10


	//   ....[4]....
        /*036c*/ 	.word	0x0000b180


	//----- nvinfo : EIATTR_MBARRIER_INSTR_OFFSETS
	.align		4
.L_91:
        /*0370*/ 	.byte	0x04, 0x39
        /*0372*/ 	.short	(.L_93 - .L_92)


	//   ....[0]....
.L_92:
        /*0374*/ 	.word	0x00000250
        /*0378*/ 	.word	0x000000ff
        /*037c*/ 	.word	0x00030800
        /*0380*/ 	.short	0x0100
        /*0382*/ 	.byte	0x08
	.zero		1


	//   ....[1]....
        /*0384*/ 	.word	0x00000260
        /*0388*/ 	.word	0x000000ff
        /*038c*/ 	.word	0x00030820
        /*0390*/ 	.short	0x0100
        /*0392*/ 	.byte	0x08
	.zero		1


	//   ....[2]....
        /*0394*/ 	.word	0x00000350
        /*0398*/ 	.word	0x000000ff
        /*039c*/ 	.word	0x00030830
        /*03a0*/ 	.short	0x0100
        /*03a2*/ 	.byte	0x08
	.zero		1


	//   ....[3]....
        /*03a4*/ 	.word	0x00000360
        /*03a8*/ 	.word	0x000000ff
        /*03ac*/ 	.word	0x00030840
        /*03b0*/ 	.short	0x0100
        /*03b2*/ 	.byte	0x08
	.zero		1


	//   ....[4]....
        /*03b4*/ 	.word	0x00000370
        /*03b8*/ 	.word	0x000000ff
        /*03bc*/ 	.word	0x00030838
        /*03c0*/ 	.short	0x0100
        /*03c2*/ 	.byte	0x08
	.zero		1


	//   ....[5]....
        /*03c4*/ 	.word	0x00000380
        /*03c8*/ 	.word	0x000000ff
        /*03cc*/ 	.word	0x00030848
        /*03d0*/ 	.short	0x0100
        /*03d2*/ 	.byte	0x08
	.zero		1


	//   ....[6]....
        /*03d4*/ 	.word	0x000004b0
        /*03d8*/ 	.word	0x000000ff
        /*03dc*/ 	.word	0x00030850
        /*03e0*/ 	.short	0x0100
        /*03e2*/ 	.byte	0x08
	.zero		1


	//   ....[7]....
        /*03e4*/ 	.word	0x000004c0
        /*03e8*/ 	.word	0x000000ff
        /*03ec*/ 	.word	0x00030860
        /*03f0*/ 	.short	0x0100
        /*03f2*/ 	.byte	0x08
	.zero		1


	//   ....[8]....
        /*03f4*/ 	.word	0x000004d0
        /*03f8*/ 	.word	0x000000ff
        /*03fc*/ 	.word	0x00030858
        /*0400*/ 	.short	0x0100
        /*0402*/ 	.byte	0x08
	.zero		1


	//   ....[9]....
        /*0404*/ 	.word	0x000004e0
        /*0408*/ 	.word	0x000000ff
        /*040c*/ 	.word	0x00030868
        /*0410*/ 	.short	0x0100
        /*0412*/ 	.byte	0x08
	.zero		1


	//   ....[10]....
        /*0414*/ 	.word	0x000005d0
        /*0418*/ 	.word	0x000000ff
        /*041c*/ 	.word	0x00030870
        /*0420*/ 	.short	0x0100
        /*0422*/ 	.byte	0x06
	.zero		1


	//   ....[11]....
        /*0424*/ 	.word	0x000005e0
        /*0428*/ 	.word	0x000000ff
        /*042c*/ 	.word	0x00030880
        /*0430*/ 	.short	0x0100
        /*0432*/ 	.byte	0x06
	.zero		1


	//   ....[12]....
        /*0434*/ 	.word	0x000005f0
        /*0438*/ 	.word	0x000000ff
        /*043c*/ 	.word	0x00030878
        /*0440*/ 	.short	0x0100
        /*0442*/ 	.byte	0x06
	.zero		1


	//   ....[13]....
        /*0444*/ 	.word	0x00000600
        /*0448*/ 	.word	0x000000ff
        /*044c*/ 	.word	0x00030888
        /*0450*/ 	.short	0x0100
        /*0452*/ 	.byte	0x06
	.zero		1


	//   ....[14]....
        /*0454*/ 	.word	0x00000730
        /*0458*/ 	.word	0x000000ff
        /*045c*/ 	.word	0x00030890
        /*0460*/ 	.short	0x0100
        /*0462*/ 	.byte	0x08
	.zero		1


	//   ....[15]....
        /*0464*/ 	.word	0x00000740
        /*0468*/ 	.word	0x000000ff
        /*046c*/ 	.word	0x000308a0
        /*0470*/ 	.short	0x0100
        /*0472*/ 	.byte	0x08
	.zero		1


	//   ....[16]....
        /*0474*/ 	.word	0x00000750
        /*0478*/ 	.word	0x000000ff
        /*047c*/ 	.word	0x00030898
        /*0480*/ 	.short	0x0100
        /*0482*/ 	.byte	0x08
	.zero		1


	//   ....[17]....
        /*0484*/ 	.word	0x00000760
        /*0488*/ 	.word	0x000000ff
        /*048c*/ 	.word	0x000308a8
        /*0490*/ 	.short	0x0100
        /*0492*/ 	.byte	0x08
	.zero		1


	//   ....[18]....
        /*0494*/ 	.word	0x00000890
        /*0498*/ 	.word	0x000000ff
        /*049c*/ 	.word	0x000308b0
        /*04a0*/ 	.short	0x0100
        /*04a2*/ 	.byte	0x08
	.zero		1


	//   ....[19]....
        /*04a4*/ 	.word	0x000008a0
        /*04a8*/ 	.word	0x000000ff
        /*04ac*/ 	.word	0x000308c0
        /*04b0*/ 	.short	0x0100
        /*04b2*/ 	.byte	0x08
	.zero		1


	//   ....[20]....
        /*04b4*/ 	.word	0x000008b0
        /*04b8*/ 	.word	0x000000ff
        /*04bc*/ 	.word	0x000308b8
        /*04c0*/ 	.short	0x0100
        /*04c2*/ 	.byte	0x08
	.zero		1


	//   ....[21]....
        /*04c4*/ 	.word	0x000008c0
        /*04c8*/ 	.word	0x000000ff
        /*04cc*/ 	.word	0x000308c8
        /*04d0*/ 	.short	0x0100
        /*04d2*/ 	.byte	0x08
	.zero		1


	//   ....[22]....
        /*04d4*/ 	.word	0x00001110
        /*04d8*/ 	.word	0x000000ff
        /*04dc*/ 	.word	0x00030800
        /*04e0*/ 	.short	0x010a
        /*04e2*/ 	.byte	0x24
	.zero		1


	//   ....[23]....
        /*04e4*/ 	.word	0x00001200
        /*04e8*/ 	.word	0x000000ff
        /*04ec*/ 	.word	0x00030830
        /*04f0*/ 	.short	0x010a
        /*04f2*/ 	.byte	0x24
	.zero		1


	//   ....[24]....
        /*04f4*/ 	.word	0x000012e0
        /*04f8*/ 	.word	0x000000ff
        /*04fc*/ 	.word	0x00030830
        /*0500*/ 	.short	0x010a
        /*0502*/ 	.byte	0x24
	.zero		1


	//   ....[25]....
        /*0504*/ 	.word	0x00003790
        /*0508*/ 	.word	0x00000003
        /*050c*/ 	.word	0x00000000
        /*0510*/ 	.short	0x0101
        /*0512*/ 	.byte	0x3f
	.zero		1


	//   ....[26]....
        /*0514*/ 	.word	0x00004de0
        /*0518*/ 	.word	0x0000000e
        /*051c*/ 	.word	0x00030830
        /*0520*/ 	.short	0x010a
        /*0522*/ 	.byte	0x3f
	.zero		1


	//   ....[27]....
        /*0524*/ 	.word	0x00004e20
        /*0528*/ 	.word	0x0000000e
        /*052c*/ 	.word	0x00030830
        /*0530*/ 	.short	0x010a
        /*0532*/ 	.byte	0x3f
	.zero		1


	//   ....[28]....
        /*0534*/ 	.word	0x00005060
        /*0538*/ 	.word	0x000000ff
        /*053c*/ 	.word	0x00030850
        /*0540*/ 	.short	0x010a
        /*0542*/ 	.byte	0x07
	.zero		1


	//   ....[29]....
        /*0544*/ 	.word	0x000050a0
        /*0548*/ 	.word	0x000000ff
        /*054c*/ 	.word	0x00030850
        /*0550*/ 	.short	0x010a
        /*0552*/ 	.byte	0x07
	.zero		1


	//   ....[30]....
        /*0554*/ 	.word	0x00007430
        /*0558*/ 	.word	0x00000063
        /*055c*/ 	.word	0x00000000
        /*0560*/ 	.short	0x0101
        /*0562*/ 	.byte	0x3f
	.zero		1


	//   ....[31]....
        /*0564*/ 	.word	0x000074e0
        /*0568*/ 	.word	0x0000000c
        /*056c*/ 	.word	0x00000000
        /*0570*/ 	.short	0x0101
        /*0572*/ 	.byte	0x3f
	.zero		1


	//   ....[32]....
        /*0574*/ 	.word	0x000085a0
        /*0578*/ 	.word	0x00000006
        /*057c*/ 	.word	0x00030850
        /*0580*/ 	.short	0x010a
        /*0582*/ 	.byte	0x3f
	.zero		1


	//   ....[33]....
        /*0584*/ 	.word	0x000085e0
        /*0588*/ 	.word	0x00000006
        /*058c*/ 	.word	0x00030850
        /*0590*/ 	.short	0x010a
        /*0592*/ 	.byte	0x3f
	.zero		1


	//   ....[34]....
        /*0594*/ 	.word	0x00008d80
        /*0598*/ 	.word	0x00000006
        /*059c*/ 	.word	0x00000000
        /*05a0*/ 	.short	0x0101
        /*05a2*/ 	.byte	0x3f
	.zero		1


	//   ....[35]....
        /*05a4*/ 	.word	0x000097d0
        /*05a8*/ 	.word	0x000000ff
        /*05ac*/ 	.word	0x00000000
        /*05b0*/ 	.short	0x0101
        /*05b2*/ 	.byte	0x04
	.zero		1


	//   ....[36]....
        /*05b4*/ 	.word	0x0000ae10
        /*05b8*/ 	.word	0x000000ff
        /*05bc*/ 	.word	0x00030840
        /*05c0*/ 	.short	0x010a
        /*05c2*/ 	.byte	0x26
	.zero		1


	//   ....[37]....
        /*05c4*/ 	.word	0x0000bc60
        /*05c8*/ 	.word	0x000000ff
        /*05cc*/ 	.word	0x00030800
        /*05d0*/ 	.short	0x0107
        /*05d2*/ 	.byte	0x26
	.zero		1


	//   ....[38]....
        /*05d4*/ 	.word	0x0000bca0
        /*05d8*/ 	.word	0x000000ff
        /*05dc*/ 	.word	0x00030800
        /*05e0*/ 	.short	0x0101
        /*05e2*/ 	.byte	0x26
	.zero		1


	//   ....[39]....
        /*05e4*/ 	.word	0x0000bcd0
        /*05e8*/ 	.word	0x000000ff
        /*05ec*/ 	.word	0x00030820
        /*05f0*/ 	.short	0x010a
        /*05f2*/ 	.byte	0x26
	.zero		1


	//   ....[40]....
        /*05f4*/ 	.word	0x0000c020
        /*05f8*/ 	.word	0x000000ff
        /*05fc*/ 	.word	0x00030848
        /*0600*/ 	.short	0x010a
        /*0602*/ 	.byte	0x26
	.zero		1


	//   ....[41]....
        /*0604*/ 	.word	0x0000c210
        /*0608*/ 	.word	0x000000ff
        /*060c*/ 	.word	0x00030860
        /*0610*/ 	.short	0x010a
        /*0612*/ 	.byte	0x26
	.zero		1


	//   ....[42]....
        /*0614*/ 	.word	0x0000c5f0
        /*0618*/ 	.word	0x000000ff
        /*061c*/ 	.word	0x00030840
        /*0620*/ 	.short	0x010a
        /*0622*/ 	.byte	0x26
	.zero		1


	//   ....[43]....
        /*0624*/ 	.word	0x0000c810
        /*0628*/ 	.word	0x000000ff
        /*062c*/ 	.word	0x00030868
        /*0630*/ 	.short	0x010a
        /*0632*/ 	.byte	0x26
	.zero		1


	//   ....[44]....
        /*0634*/ 	.word	0x0000cc30
        /*0638*/ 	.word	0x000000ff
        /*063c*/ 	.word	0x00030848
        /*0640*/ 	.short	0x010a
        /*0642*/ 	.byte	0x26
	.zero		1


	//   ....[45]....
        /*0644*/ 	.word	0x0000ce30
        /*0648*/ 	.word	0x000000ff
        /*064c*/ 	.word	0x00030860
        /*0650*/ 	.short	0x010a
        /*0652*/ 	.byte	0x26
	.zero		1


	//   ....[46]....
        /*0654*/ 	.word	0x0000d0d0
        /*0658*/ 	.word	0x00000003
        /*065c*/ 	.word	0x00030860
        /*0660*/ 	.short	0x010a
        /*0662*/ 	.byte	0x3f
	.zero		1


	//   ....[47]....
        /*0664*/ 	.word	0x0000d390
        /*0668*/ 	.word	0x00000007
        /*066c*/ 	.word	0x00030820
        /*0670*/ 	.short	0x010a
        /*0672*/ 	.byte	0x3f
	.zero		1


	//   ....[48]....
        /*0674*/ 	.word	0x0000d500
        /*0678*/ 	.word	0x00000005
        /*067c*/ 	.word	0x00000000
        /*0680*/ 	.short	0x010a
        /*0682*/ 	.byte	0x3f
	.zero		1


	//   ....[49]....
        /*0684*/ 	.word	0x0000d570
        /*0688*/ 	.word	0x00000003
        /*068c*/ 	.word	0x00000000
        /*0690*/ 	.short	0x010a
        /*0692*/ 	.byte	0x3f
	.zero		1


	//   ....[50]....
        /*0694*/ 	.word	0x0000d5d0
        /*0698*/ 	.word	0x00000005
        /*069c*/ 	.word	0x00000000
        /*06a0*/ 	.short	0x010a
        /*06a2*/ 	.byte	0x3f
	.zero		1


	//   ....[51]....
        /*06a4*/ 	.word	0x0000d600
        /*06a8*/ 	.word	0x00000003
        /*06ac*/ 	.word	0x00000000
        /*06b0*/ 	.short	0x010a
        /*06b2*/ 	.byte	0x3f
	.zero		1


	//   ....[52]....
        /*06b4*/ 	.word	0x0000d670
        /*06b8*/ 	.word	0x00000007
        /*06bc*/ 	.word	0x00030800
        /*06c0*/ 	.short	0x010a
        /*06c2*/ 	.byte	0x3f
	.zero		1


	//   ....[53]....
        /*06c4*/ 	.word	0x0000d6d0
        /*06c8*/ 	.word	0x00000009
        /*06cc*/ 	.word	0x00030830
        /*06d0*/ 	.short	0x010a
        /*06d2*/ 	.byte	0x3f
	.zero		1


	//   ....[54]....
        /*06d4*/ 	.word	0x0000d720
        /*06d8*/ 	.word	0x0000000e
        /*06dc*/ 	.word	0x00030830
        /*06e0*/ 	.short	0x010a
        /*06e2*/ 	.byte	0x3f
	.zero		1


	//   ....[55]....
        /*06e4*/ 	.word	0x0000d780
        /*06e8*/ 	.word	0x0000000d
        /*06ec*/ 	.word	0x00030850
        /*06f0*/ 	.short	0x010a
        /*06f2*/ 	.byte	0x3f
	.zero		1


	//   ....[56]....
        /*06f4*/ 	.word	0x0000d7d0
        /*06f8*/ 	.word	0x00000006
        /*06fc*/ 	.word	0x00030850
        /*0700*/ 	.short	0x010a
        /*0702*/ 	.byte	0x3f
	.zero		1


	//   ....[57]....
        /*0704*/ 	.word	0x0000d930
        /*0708*/ 	.word	0x00000003
        /*070c*/ 	.word	0x00030840
        /*0710*/ 	.short	0x010a
        /*0712*/ 	.byte	0x3f
	.zero		1


	//   ....[58]....
        /*0714*/ 	.word	0x0000e7f0
        /*0718*/ 	.word	0x00000003
        /*071c*/ 	.word	0x00030820
        /*0720*/ 	.short	0x010a
        /*0722*/ 	.byte	0x3f
	.zero		1


	//   ....[59]....
        /*0724*/ 	.word	0x0000e850
        /*0728*/ 	.word	0x00000003
        /*072c*/ 	.word	0x00030848
        /*0730*/ 	.short	0x010a
        /*0732*/ 	.byte	0x3f
	.zero		1


	//   ....[60]....
        /*0734*/ 	.word	0x0000e8b0
        /*0738*/ 	.word	0x00000003
        /*073c*/ 	.word	0x00030860
        /*0740*/ 	.short	0x010a
        /*0742*/ 	.byte	0x3f
	.zero		1


	//   ....[61]....
        /*0744*/ 	.word	0x0000e910
        /*0748*/ 	.word	0x00000003
        /*074c*/ 	.word	0x00030840
        /*0750*/ 	.short	0x010a
        /*0752*/ 	.byte	0x3f
	.zero		1


	//   ....[62]....
        /*0754*/ 	.word	0x0000e970
        /*0758*/ 	.word	0x00000003
        /*075c*/ 	.word	0x00030868
        /*0760*/ 	.short	0x010a
        /*0762*/ 	.byte	0x3f
	.zero		1


	//   ....[63]....
        /*0764*/ 	.word	0x0000e9d0
        /*0768*/ 	.word	0x00000002
        /*076c*/ 	.word	0x00030848
        /*0770*/ 	.short	0x010a
        /*0772*/ 	.byte	0x3f
	.zero		1


	//   ....[64]....
        /*0774*/ 	.word	0x0000ea30
        /*0778*/ 	.word	0x00000002
        /*077c*/ 	.word	0x00030860
        /*0780*/ 	.short	0x010a
        /*0782*/ 	.byte	0x3f
	.zero		1


	//   ....[65]....
        /*0784*/ 	.word	0x0000ea80
        /*0788*/ 	.word	0x00000003
        /*078c*/ 	.word	0x00030860
        /*0790*/ 	.short	0x010a
        /*0792*/ 	.byte	0x3f
	.zero		1


	//   ....[66]....
        /*0794*/ 	.word	0x0000ead0
        /*0798*/ 	.word	0x00000007
        /*079c*/ 	.word	0x00030820
        /*07a0*/ 	.short	0x010a
        /*07a2*/ 	.byte	0x3f
	.zero		1


	//   ....[67]....
        /*07a4*/ 	.word	0x0000ec70
        /*07a8*/ 	.word	0x00000005
        /*07ac*/ 	.word	0x00000000
        /*07b0*/ 	.short	0x010a
        /*07b2*/ 	.byte	0x3f
	.zero		1


	//   ....[68]....
        /*07b4*/ 	.word	0x0000ecc0
        /*07b8*/ 	.word	0x00000003
        /*07bc*/ 	.word	0x00000000
        /*07c0*/ 	.short	0x010a
        /*07c2*/ 	.byte	0x3f
	.zero		1


	//   ....[69]....
        /*07c4*/ 	.word	0x0000ed10
        /*07c8*/ 	.word	0x00000005
        /*07cc*/ 	.word	0x00000000
        /*07d0*/ 	.short	0x010a
        /*07d2*/ 	.byte	0x3f
	.zero		1


	//----- nvinfo : EIATTR_NUM_MBARRIERS
	.align		4
.L_93:
        /*07d4*/ 	.byte	0x03, 0x38
        /*07d6*/ 	.short	0x0016


	//----- nvinfo : EIATTR_EXIT_INSTR_OFFSETS
	.align		4
        /*07d8*/ 	.byte	0x04, 0x1c
        /*07da*/ 	.short	(.L_95 - .L_94)


	//   ....[0]....
.L_94:
        /*07dc*/ 	.word	0x0000d650


	//----- nvinfo : EIATTR_MAX_THREADS
	.align		4
.L_95:
        /*07e0*/ 	.byte	0x04, 0x05
        /*07e2*/ 	.short	(.L_97 - .L_96)
.L_96:
        /*07e4*/ 	.word	0x00000200
        /*07e8*/ 	.word	0x00000001
        /*07ec*/ 	.word	0x00000001


	//----- nvinfo : EIATTR_CRS_STACK_SIZE
	.align		4
.L_97:
        /*07f0*/ 	.byte	0x04, 0x1e
        /*07f2*/ 	.short	(.L_99 - .L_98)
.L_98:
        /*07f4*/ 	.word	0x00000000


	//----- nvinfo : EIATTR_CBANK_PARAM_SIZE
	.align		4
.L_99:
        /*07f8*/ 	.byte	0x03, 0x19
        /*07fa*/ 	.short	0x0a70


	//----- nvinfo : EIATTR_PARAM_CBANK
	.align		4
        /*07fc*/ 	.byte	0x04, 0x0a
        /*07fe*/ 	.short	(.L_101 - .L_100)
	.align		4
.L_100:
        /*0800*/ 	.word	index@(.nv.constant0._ZN7cutlass13device_kernelIN5flash11enable_sm90INS1_16FlashAttnFwdSm90INS1_25CollectiveMainloopFwdSm90ILi2EN4cute5tupleIJNS5_1CILi1EEES8_S8_EEENS6_IJNS7_ILi192EEESA_NS7_ILi64EEEEEELi64ENS_6half_tEfNS_4arch4Sm90ELb0ELb0ELb1ELb0ELb0ELb0ELb0ELb0ELb1ELb1ELb1ELb0EEENS1_21CollectiveEpilogueFwdINS6_IJSA_SB_SA_EEES9_SD_SF_Li384ELb0ELb1ELb1ELb0EEENS1_19SingleTileSchedulerILb0ELb1ELb1ELi192EEEEEEEEEvNT_6ParamsE)
        /*0804*/ 	.short	0x0210
        /*0806*/ 	.short	0x0a70


	//----- nvinfo : EIATTR_SW_WAR
	.align		4
.L_101:
        /*0808*/ 	.byte	0x04, 0x36
        /*080a*/ 	.short	(.L_103 - .L_102)
.L_102:
        /*080c*/ 	.word	0x00000008
.L_103:


//--------------------- .nv.info._ZN7cutlass13device_kernelIN5flash11enable_sm90INS1_16FlashAttnFwdSm90INS1_25CollectiveMainloopFwdSm90ILi2EN4cute5tupleIJNS5_1CILi1EEES8_S8_EEENS6_IJNS7_ILi192EEESA_NS7_ILi64EEEEEELi64ENS_6half_tEfNS_4arch4Sm90ELb0ELb0ELb1ELb1ELb0ELb0ELb0ELb0ELb1ELb1ELb1ELb0EEENS1_21CollectiveEpilogueFwdINS6_IJSA_SB_SA_EEES9_SD_SF_Li384ELb1ELb1ELb1ELb0EEENS1_36VarlenDynamicPersistentTileSchedulerILi192ELi192ELi384ELi128ELb1ELb1ELb1ELb0ELb1ELb1EEEEEEEEEvNT_6ParamsE --------------------------
	.section	.nv.info._ZN7cutlass13device_kernelIN5flash11enable_sm90INS1_16FlashAttnFwdSm90INS1_25CollectiveMainloopFwdSm90ILi2EN4cute5tupleIJNS5_1CILi1EEES8_S8_EEENS6_IJNS7_ILi192EEESA_NS7_ILi64EEEEEELi64ENS_6half_tEfNS_4arch4Sm90ELb0ELb0ELb1ELb1ELb0ELb0ELb0ELb0ELb1ELb1ELb1ELb0EEENS1_21CollectiveEpilogueFwdINS6_IJSA_SB_SA_EEES9_SD_SF_Li384ELb1ELb1ELb1ELb0EEENS1_36VarlenDynamicPersistentTileSchedulerILi192ELi192ELi384ELi128ELb1ELb1ELb1ELb0ELb1ELb1EEEEEEEEEvNT_6ParamsE,"",@"SHT_CUDA_INFO"
	.sectionflags	@""
	.align	4


	//----- nvinfo : EIATTR_CUDA_API_VERSION
	.align		4
        /*0000*/ 	.byte	0x04, 0x37
        /*0002*/ 	.short	(.L_105 - .L_104)
.L_104:
        /*0004*/ 	.word	0x00000082


	//----- nvinfo : EIATTR_KPARAM_INFO
	.align		4
.L_105:
        /*0008*/ 	.byte	0x04, 0x17
        /*000a*/ 	.short	(.L_107 - .L_106)
.L_106:
        /*000c*/ 	.word	0x00000000
        /*0010*/ 	.short	0x0000
        /*0012*/ 	.short	0x0070
        /*0014*/ 	.byte	0x00, 0xf0, 0x01, 0x2a


	//----- nvinfo : EIATTR_SPARSE_MMA_MASK
	.align		4
.L_107:
        /*0018*/ 	.byte	0x03, 0x50
        /*001a*/ 	.short	0x0000


	//----- nvinfo : EIATTR_MAXREG_COUNT
	.align		4
        /*001c*/ 	.byte	0x03, 0x1b
        /*001e*/ 	.short	0x0080


	//----- nvinfo : EIATTR_NUM_BARRIERS
	.align		4
        /*0020*/ 	.byte	0x02, 0x4c
        /*0022*/ 	.byte	0x10
	.zero		1


	//----- nvinfo : EIATTR_EXTERNS
	.align		4
        /*0024*/ 	.byte	0x04, 0x0f
        /*0026*/ 	.short	(.L_109 - .L_108)


	//   ....[0]....
	.align		4
.L_108:
        /*0028*/ 	.word	index@(__assertfail)


	//----- nvinfo : EIATTR_ANNOTATIONS
	.align		4
.L_109:
        /*002c*/ 	.byte	0x04, 0x55
        /*002e*/ 	.short	(.L_111 - .L_110)


	//   ....[0]....
.L_110:
        /*0030*/ 	.word	0x00000001
        /*0034*/ 	.byte	0x30, 0x09, 0x00, 0x00, 0x01, 0x00, 0x00, 0x00, 0x80, 0x0a, 0x00, 0x00, 0x01, 0x00, 0x00, 0x00
        /* <DEDUP_REMOVED lines=64> */
        /*0444*/ 	.byte	0xe0, 0x11, 0x01, 0x00, 0x01, 0x00, 0x00, 0x00, 0x50, 0x17, 0x01, 0x00


	//----- nvinfo : EIATTR_MERCURY_ISA_VERSION
	.align		4
.L_111:
        /*0450*/ 	.byte	0x03, 0x5f
        /*0452*/ 	.short	0x0101


	//----- nvinfo : EIATTR_UNUSED_LOAD_BYTE_OFFSET
	.align		4
        /*0454*/ 	.byte	0x04, 0x44
        /*0456*/ 	.short	(.L_113 - .L_112)


	//   ....[0]....
.L_112:
        /*0458*/ 	.word	0x00000a40
        /*045c*/ 	.word	0x0000fff0


	//   ....[1]....
        /*0460*/ 	.word	0x000095f0
        /*0464*/ 	.word	0x0000fff0


	//----- nvinfo : EIATTR_INT_WARP_WIDE_INSTR_OFFSETS
	.align		4
.L_113:
        /*0468*/ 	.byte	0x04, 0x31
        /*046a*/ 	.short	(.L_115 - .L_114)


	//   ....[0]....
.L_114:
        /*046c*/ 	.word	0x00000120


	//   ....[1]....
        /*0470*/ 	.word	0x000001c0


	//   ....[2]....
        /*0474*/ 	.word	0x00000230


	//   ....[3]....
        /*0478*/ 	.word	0x0000cf30


	//   ....[4]....
        /*047c*/ 	.word	0x0000cfc0


	//   ....[5]....
        /*0480*/ 	.word	0x00010040


	//   ....[6]....
        /*0484*/ 	.word	0x000100d0


	//----- nvinfo : EIATTR_COOP_GROUP_MASK_REGIDS
	.align		4
.L_115:
        /*0488*/ 	.byte	0x04, 0x29
        /*048a*/ 	.short	(.L_117 - .L_116)


	//   ....[0]....
.L_116:
        /*048c*/ 	.word	0xffffffff


	//   ....[1]....
        /*0490*/ 	.word	0xffffffff


	//   ....[2]....
        /*0494*/ 	.word	0xffffffff


	//   ....[3]....
        /*0498*/ 	.word	0xffffffff


	//   ....[4]....
        /*049c*/ 	.word	0xffffffff


	//   ....[5]....
        /*04a0*/ 	.word	0xffffffff


	//   ....[6]....
        /*04a4*/ 	.word	0xffffffff


	//   ....[7]....
        /*04a8*/ 	.word	0xffffffff


	//   ....[8]....
        /*04ac*/ 	.word	0xffffffff


	//   ....[9]....
        /*04b0*/ 	.word	0xffffffff


	//   ....[10]....
        /*04b4*/ 	.word	0xffffffff


	//   ....[11]....
        /*04b8*/ 	.word	0xffffffff


	//   ....[12]....
        /*04bc*/ 	.word	0xffffffff


	//   ....[13]....
        /*04c0*/ 	.word	0xffffffff


	//   ....[14]....
        /*04c4*/ 	.word	0xffffffff


	//   ....[15]....
        /*04c8*/ 	.word	0xffffffff


	//   ....[16]....
        /*04cc*/ 	.word	0xffffffff


	//   ....[17]....
        /*04d0*/ 	.word	0xffffffff


	//   ....[18]....
        /*04d4*/ 	.word	0xffffffff


	//   ....[19]....
        /*04d8*/ 	.word	0xffffffff


	//   ....[20]....
        /*04dc*/ 	.word	0xffffffff


	//   ....[21]....
        /*04e0*/ 	.word	0xffffffff


	//   ....[22]....
        /*04e4*/ 	.word	0xffffffff


	//   ....[23]....
        /*04e8*/ 	.word	0xffffffff


	//   ....[24]....
        /*04ec*/ 	.word	0xffffffff


	//   ....[25]....
        /*04f0*/ 	.word	0xffffffff


	//   ....[26]....
        /*04f4*/ 	.word	0xffffffff


	//   ....[27]....
        /*04f8*/ 	.word	0xffffffff


	//   ....[28]....
        /*04fc*/ 	.word	0xffffffff


	//   ....[29]....
        /*0500*/ 	.word	0xffffffff


	//   ....[30]....
        /*0504*/ 	.word	0xffffffff


	//   ....[31]....
        /*0508*/ 	.word	0xffffffff


	//   ....[32]....
        /*050c*/ 	.word	0xffffffff


	//   ....[33]....
        /*0510*/ 	.word	0xffffffff


	//   ....[34]....
        /*0514*/ 	.word	0xffffffff


	//   ....[35]....
        /*0518*/ 	.word	0xffffffff


	//   ....[36]....
        /*051c*/ 	.word	0xffffffff


	//   ....[37]....
        /*0520*/ 	.word	0xffffffff


	//   ....[38]....
        /*0524*/ 	.word	0xffffffff


	//   ....[39]....
        /*0528*/ 	.word	0xffffffff


	//   ....[40]....
        /*052c*/ 	.word	0xffffffff


	//   ....[41]....
        /*0530*/ 	.word	0xffffffff


	//   ....[42]....
        /*0534*/ 	.word	0xffffffff


	//   ....[43]....
        /*0538*/ 	.word	0xffffffff


	//   ....[44]....
        /*053c*/ 	.word	0xffffffff


	//   ....[45]....
        /*0540*/ 	.word	0xffffffff


	//   ....[46]....
        /*0544*/ 	.word	0xffffffff


	//   ....[47]....
        /*0548*/ 	.word	0xffffffff


	//   ....[48]....
        /*054c*/ 	.word	0xffffffff


	//   ....[49]....
        /*0550*/ 	.word	0xffffffff


	//   ....[50]....
        /*0554*/ 	.word	0xffffffff


	//   ....[51]....
        /*0558*/ 	.word	0xffffffff


	//   ....[52]....
        /*055c*/ 	.word	0xffffffff


	//   ....[53]....
        /*0560*/ 	.word	0xffffffff


	//   ....[54]....
        /*0564*/ 	.word	0xffffffff


	//   ....[55]....
        /*0568*/ 	.word	0xffffffff


	//   ....[56]....
        /*056c*/ 	.word	0xffffffff


	//   ....[57]....
        /*0570*/ 	.word	0xffffffff


	//   ....[58]....
        /*0574*/ 	.word	0xffffffff


	//   ....[59]....
        /*0578*/ 	.word	0xffffffff


	//   ....[60]....
        /*057c*/ 	.word	0xffffffff


	//   ....[61]....
        /*0580*/ 	.word	0xffffffff


	//   ....[62]....
        /*0584*/ 	.word	0xffffffff


	//   ....[63]....
        /*0588*/ 	.word	0xffffffff


	//   ....[64]....
        /*058c*/ 	.word	0xffffffff


	//   ....[65]....
        /*0590*/ 	.word	0xffffffff


	//   ....[66]....
        /*0594*/ 	.word	0xffffffff


	//   ....[67]....
        /*0598*/ 	.word	0xffffffff


	//   ....[68]....
        /*059c*/ 	.word	0xffffffff


	//   ....[69]....
        /*05a0*/ 	.word	0xffffffff


	//   ....[70]....
        /*05a4*/ 	.word	0xffffffff


	//   ....[71]....
        /*05a8*/ 	.word	0xffffffff


	//   ....[72]....
        /*05ac*/ 	.word	0xffffffff


	//   ....[73]....
        /*05b0*/ 	.word	0xffffffff


	//   ....[74]....
        /*05b4*/ 	.word	0xffffffff


	//   ....[75]....
        /*05b8*/ 	.word	0xffffffff


	//   ....[76]....
        /*05bc*/ 	.word	0xffffffff


	//   ....[77]....
        /*05c0*/ 	.word	0xffffffff


	//   ....[78]....
        /*05c4*/ 	.word	0xffffffff


	//   ....[79]....
        /*05c8*/ 	.word	0xffffffff


	//   ....[80]....
        /*05cc*/ 	.word	0xffffffff


	//   ....[81]....
        /*05d0*/ 	.word	0xffffffff


	//   ....[82]....
        /*05d4*/ 	.word	0xffffffff


	//   ....[83]....
        /*05d8*/ 	.word	0xffffffff


	//   ....[84]....
        /*05dc*/ 	.word	0xffffffff


	//   ....[85]....
        /*05e0*/ 	.word	0xffffffff


	//   ....[86]....
        /*05e4*/ 	.word	0xffffffff


	//   ....[87]....
        /*05e8*/ 	.word	0xffffffff


	//   ....[88]....
        /*05ec*/ 	.word	0xffffffff


	//   ....[89]....
        /*05f0*/ 	.word	0xffffffff


	//   ....[90]....
        /*05f4*/ 	.word	0xffffffff


	//   ....[91]....
        /*05f8*/ 	.word	0xffffffff


	//   ....[92]....
        /*05fc*/ 	.word	0xffffffff


	//   ....[93]....
        /*0600*/ 	.word	0xffffffff


	//   ....[94]....
        /*0604*/ 	.word	0xffffffff


	//   ....[95]....
        /*0608*/ 	.word	0xffffffff


	//   ....[96]....
        /*060c*/ 	.word	0xffffffff


	//   ....[97]....
        /*0610*/ 	.word	0xffffffff


	//   ....[98]....
        /*0614*/ 	.word	0xffffffff


	//   ....[99]....
        /*0618*/ 	.word	0xffffffff


	//   ....[100]....
        /*061c*/ 	.word	0xffffffff


	//   ....[101]....
        /*0620*/ 	.word	0xffffffff


	//   ....[102]....
        /*0624*/ 	.word	0xffffffff


	//   ....[103]....
        /*0628*/ 	.word	0xffffffff


	//   ....[104]....
        /*062c*/ 	.word	0xffffffff


	//   ....[105]....
        /*0630*/ 	.word	0xffffffff


	//   ....[106]....
        /*0634*/ 	.word	0xffffffff


	//   ....[107]....
        /*0638*/ 	.word	0x0500000f


	//   ....[108]....
        /*063c*/ 	.word	0x0500000f


	//   ....[109]....
        /*0640*/ 	.word	0x0500000f


	//   ....[110]....
        /*0644*/ 	.word	0x0500000f


	//   ....[111]....
        /*0648*/ 	.word	0x0500000f


	//   ....[112]....
        /*064c*/ 	.word	0x0500000f


	//   ....[113]....
        /*0650*/ 	.word	0x0500000f


	//   ....[114]....
        /*0654*/ 	.word	0x0500000f


	//   ....[115]....
        /*0658*/ 	.word	0x0500000f


	//   ....[116]....
        /*065c*/ 	.word	0x0500000f


	//   ....[117]....
        /*0660*/ 	.word	0x0500000f


	//   ....[118]....
        /*0664*/ 	.word	0x0500000f


	//   ....[119]....
        /*0668*/ 	.word	0x0500000f


	//   ....[120]....
        /*066c*/ 	.word	0x0500000f


	//   ....[121]....
        /*0670*/ 	.word	0x0500000f


	//   ....[122]....
        /*0674*/ 	.word	0x0500000f


	//   ....[123]....
        /*0678*/ 	.word	0x0500000f


	//   ....[124]....
        /*067c*/ 	.word	0x0500000f


	//   ....[125]....
        /*0680*/ 	.word	0x0500000f


	//   ....[126]....
        /*0684*/ 	.word	0x0500000f


	//   ....[127]....
        /*0688*/ 	.word	0x0500000f


	//   ....[128]....
        /*068c*/ 	.word	0x0500000f


	//   ....[129]....
        /*0690*/ 	.word	0x0500000f


	//   ....[130]....
        /*0694*/ 	.word	0x0500000f


	//   ....[131]....
        /*0698*/ 	.word	0x0500000f


	//   ....[132]....
        /*069c*/ 	.word	0x0500000f


	//   ....[133]....
        /*06a0*/ 	.word	0x0500000f


	//   ....[134]....
        /*06a4*/ 	.word	0x0500000f


	//   ....[135]....
        /*06a8*/ 	.word	0x0500000f


	//   ....[136]....
        /*06ac*/ 	.word	0x0500000f


	//   ....[137]....
        /*06b0*/ 	.word	0x0500000f


	//   ....[138]....
        /*06b4*/ 	.word	0x0500000f


	//   ....[139]....
        /*06b8*/ 	.word	0x0500000f


	//   ....[140]....
        /*06bc*/ 	.word	0x0500000f


	//   ....[141]....
        /*06c0*/ 	.word	0x0500000f


	//   ....[142]....
        /*06c4*/ 	.word	0x0500000f


	//   ....[143]....
        /*06c8*/ 	.word	0x0500000f


	//   ....[144]....
        /*06cc*/ 	.word	0x0500000f


	//   ....[145]....
        /*06d0*/ 	.word	0x0500000f


	//   ....[146]....
        /*06d4*/ 	.word	0x0500000f


	//   ....[147]....
        /*06d8*/ 	.word	0x0500000f


	//   ....[148]....
        /*06dc*/ 	.word	0x0500000f


	//   ....[149]....
        /*06e0*/ 	.word	0x0500000f


	//   ....[150]....
        /*06e4*/ 	.word	0x0500000f


	//----- nvinfo : EIATTR_COOP_GROUP_INSTR_OFFSETS
	.align		4
.L_117:
        /*06e8*/ 	.byte	0x04, 0x28
        /*06ea*/ 	.short	(.L_119 - .L_118)


	//   ....[0]....
.L_118:
        /*06ec*/ 	.word	0x00000060


	//   ....[1]....
        /*06f0*/ 	.word	0x00000130


	//   ....[2]....
        /*06f4*/ 	.word	0x000001e0


	//   ....[3]....
        /*06f8*/ 	.word	0x000003a0


	//   ....[4]....
        /*06fc*/ 	.word	0x00000500


	//   ....[5]....
        /*0700*/ 	.word	0x00000620


	//   ....[6]....
        /*0704*/ 	.word	0x00000780


	//   ....[7]....
        /*0708*/ 	.word	0x000018f0


	//   ....[8]....
        /*070c*/ 	.word	0x000035b0


	//   ....[9]....
        /*0710*/ 	.word	0x000035d0


	//   ....[10]....
        /*0714*/ 	.word	0x00003c20


	//   ....[11]....
        /*0718*/ 	.word	0x00003c40


	//   ....[12]....
        /*071c*/ 	.word	0x000052c0


	//   ....[13]....
        /*0720*/ 	.word	0x000066d0


	//   ....[14]....
        /*0724*/ 	.word	0x00006760


	//   ....[15]....
        /*0728*/ 	.word	0x00007440


	//   ....[16]....
        /*072c*/ 	.word	0x00007490


	//   ....[17]....
        /*0730*/ 	.word	0x00008ad0


	//   ....[18]....
        /*0734*/ 	.word	0x00008bf0


	//   ....[19]....
        /*0738*/ 	.word	0x00008c30


	//   ....[20]....
        /*073c*/ 	.word	0x00008d90


	//   ....[21]....
        /*0740*/ 	.word	0x00008db0


	//   ....[22]....
        /*0744*/ 	.word	0x00009e70


	//   ....[23]....
        /*0748*/ 	.word	0x00009e80


	//   ....[24]....
        /*074c*/ 	.word	0x00009e90


	//   ....[25]....
        /*0750*/ 	.word	0x00009ed0


	//   ....[26]....
        /*0754*/ 	.word	0x0000a490


	//   ....[27]....
        /*0758*/ 	.word	0x0000a4c0


	//   ....[28]....
        /*075c*/ 	.word	0x0000a4d0


	//   ....[29]....
        /*0760*/ 	.word	0x0000a4f0


	//   ....[30]....
        /*0764*/ 	.word	0x0000a510


	//   ....[31]....
        /*0768*/ 	.word	0x0000a530


	//   ....[32]....
        /*076c*/ 	.word	0x0000a620


	//   ....[33]....
        /*0770*/ 	.word	0x0000a630


	//   ....[34]....
        /*0774*/ 	.word	0x0000aa50


	//   ....[35]....
        /*0778*/ 	.word	0x0000aa80


	//   ....[36]....
        /*077c*/ 	.word	0x0000acc0


	//   ....[37]....
        /*0780*/ 	.word	0x0000acd0


	//   ....[38]....
        /*0784*/ 	.word	0x0000b810


	//   ....[39]....
        /*0788*/ 	.word	0x0000b850


	//   ....[40]....
        /*078c*/ 	.word	0x0000b880


	//   ....[41]....
        /*0790*/ 	.word	0x0000b8b0


	//   ....[42]....
        /*0794*/ 	.word	0x0000b8d0


	//   ....[43]....
        /*0798*/ 	.word	0x0000b8e0


	//   ....[44]....
        /*079c*/ 	.word	0x0000b8f0


	//   ....[45]....
        /*07a0*/ 	.word	0x0000b910


	//   ....[46]....
        /*07a4*/ 	.word	0x0000ba60


	//   ....[47]....
        /*07a8*/ 	.word	0x0000bc70


	//   ....[48]....
        /*07ac*/ 	.word	0x0000bca0


	//   ....[49]....
        /*07b0*/ 	.word	0x0000bcd0


	//   ....[50]....
        /*07b4*/ 	.word	0x0000bd00


	//   ....[51]....
        /*07b8*/ 	.word	0x0000bd30


	//   ....[52]....
        /*07bc*/ 	.word	0x0000bd60


	//   ....[53]....
        /*07c0*/ 	.word	0x0000bee0


	//   ....[54]....
        /*07c4*/ 	.word	0x0000bf10


	//   ....[55]....
        /*07c8*/ 	.word	0x0000bf40


	//   ....[56]....
        /*07cc*/ 	.word	0x0000bf70


	//   ....[57]....
        /*07d0*/ 	.word	0x0000bfa0


	//   ....[58]....
        /*07d4*/ 	.word	0x0000bfd0


	//   ....[59]....
        /*07d8*/ 	.word	0x0000c060


	//   ....[60]....
        /*07dc*/ 	.word	0x0000c090


	//   ....[61]....
        /*07e0*/ 	.word	0x0000c0a0


	//   ....[62]....
        /*07e4*/ 	.word	0x0000c140


	//   ....[63]....
        /*07e8*/ 	.word	0x0000d4b0


	//   ....[64]....
        /*07ec*/ 	.word	0x0000e000


	//   ....[65]....
        /*07f0*/ 	.word	0x0000e010


	//   ....[66]....
        /*07f4*/ 	.word	0x0000e030


	//   ....[67]....
        /*07f8*/ 	.word	0x0000e0c0


	//   ....[68]....
        /*07fc*/ 	.word	0x0000e0e0


	//   ....[69]....
        /*0800*/ 	.word	0x0000e160


	//   ....[70]....
        /*0804*/ 	.word	0x0000e180


	//   ....[71]....
        /*0808*/ 	.word	0x0000e200


	//   ....[72]....
        /*080c*/ 	.word	0x0000e220


	//   ....[73]....
        /*0810*/ 	.word	0x0000e2a0


	//   ....[74]....
        /*0814*/ 	.word	0x0000e2c0


	//   ....[75]....
        /*0818*/ 	.word	0x0000e340


	//   ....[76]....
        /*081c*/ 	.word	0x0000e360


	//   ....[77]....
        /*0820*/ 	.word	0x0000e3e0


	//   ....[78]....
        /*0824*/ 	.word	0x0000e400


	//   ....[79]....
        /*0828*/ 	.word	0x0000e410


	//   ....[80]....
        /*082c*/ 	.word	0x0000e480


	//   ....[81]....
        /*0830*/ 	.word	0x0000e4d0


	//   ....[82]....
        /*0834*/ 	.word	0x0000e580


	//   ....[83]....
        /*0838*/ 	.word	0x0000e590


	//   ....[84]....
        /*083c*/ 	.word	0x0000e600


	//   ....[85]....
        /*0840*/ 	.word	0x0000e610


	//   ....[86]....
        /*0844*/ 	.word	0x0000e650


	//   ....[87]....
        /*0848*/ 	.word	0x0000e670


	//   ....[88]....
        /*084c*/ 	.word	0x000105d0


	//   ....[89]....
        /*0850*/ 	.word	0x00010600


	//   ....[90]....
        /*0854*/ 	.word	0x00010670


	//   ....[91]....
        /*0858*/ 	.word	0x000106a0


	//   ....[92]....
        /*085c*/ 	.word	0x000106d0


	//   ....[93]....
        /*0860*/ 	.word	0x00010700


	//   ....[94]....
        /*0864*/ 	.word	0x00010730


	//   ....[95]....
        /*0868*/ 	.word	0x00010760


	//   ....[96]....
        /*086c*/ 	.word	0x00010900


	//   ....[97]....
        /*0870*/ 	.word	0x00010930


	//   ....[98]....
        /*0874*/ 	.word	0x00010960


	//   ....[99]....
        /*0878*/ 	.word	0x00010990


	//   ....[100]....
        /*087c*/ 	.word	0x000109c0


	//   ....[101]....
        /*0880*/ 	.word	0x000109f0


	//   ....[102]....
        /*0884*/ 	.word	0x00010ab0


	//   ....[103]....
        /*0888*/ 	.word	0x00010ad0


	//   ....[104]....
        /*088c*/ 	.word	0x00010ae0


	//   ....[105]....
        /*0890*/ 	.word	0x00010b40


	//   ....[106]....
        /*0894*/ 	.word	0x00011160


	//   ....[107]....
        /*0898*/ 	.word	0x00011640


	//   ....[108]....
        /*089c*/ 	.word	0x000117f0


	//   ....[109]....
        /*08a0*/ 	.word	0x00011840


	//   ....[110]....
        /*08a4*/ 	.word	0x000118a0


	//   ....[111]....
        /*08a8*/ 	.word	0x00011990


	//   ....[112]....
        /*08ac*/ 	.word	0x000119f0


	//   ....[113]....
        /*08b0*/ 	.word	0x00011af0


	//   ....[114]....
        /*08b4*/ 	.word	0x00011b50


	//   ....[115]....
        /*08b8*/ 	.word	0x00011c50


	//   ....[116]....
        /*08bc*/ 	.word	0x00011cb0


	//   ....[117]....
        /*08c0*/ 	.word	0x00011db0


	//   ....[118]....
        /*08c4*/ 	.word	0x00011e10


	//   ....[119]....
        /*08c8*/ 	.word	0x00011f10


	//   ....[120]....
        /*08cc*/ 	.word	0x00011f70


	//   ....[121]....
        /*08d0*/ 	.word	0x00012070


	//   ....[122]....
        /*08d4*/ 	.word	0x000120d0


	//   ....[123]....
        /*08d8*/ 	.word	0x00012180


	//   ....[124]....
        /*08dc*/ 	.word	0x00012250


	//   ....[125]....
        /*08e0*/ 	.word	0x00012320


	//   ....[126]....
        /*08e4*/ 	.word	0x00012380


	//   ....[127]....
        /*08e8*/ 	.word	0x00012460


	//   ....[128]....
        /*08ec*/ 	.word	0x000124c0


	//   ....[129]....
        /*08f0*/ 	.word	0x00012590


	//   ....[130]....
        /*08f4*/ 	.word	0x000125f0


	//   ....[131]....
        /*08f8*/ 	.word	0x000126b0


	//   ....[132]....
        /*08fc*/ 	.word	0x000129d0


	//   ....[133]....
        /*0900*/ 	.word	0x00012a70


	//   ....[134]....
        /*0904*/ 	.word	0x00012bf0


	//   ....[135]....
        /*0908*/ 	.word	0x00012c60


	//   ....[136]....
        /*090c*/ 	.word	0x00012cd0


	//   ....[137]....
        /*0910*/ 	.word	0x00012d40


	//   ....[138]....
        /*0914*/ 	.word	0x00012db0


	//   ....[139]....
        /*0918*/ 	.word	0x00012e30


	//   ....[140]....
        /*091c*/ 	.word	0x00012eb0


	//   ....[141]....
        /*0920*/ 	.word	0x00012f40


	//   ....[142]....
        /*0924*/ 	.word	0x00012fb0


	//   ....[143]....
        /*0928*/ 	.word	0x00013020


	//   ....[144]....
        /*092c*/ 	.word	0x00013090


	//   ....[145]....
        /*0930*/ 	.word	0x00013110


	//   ....[146]....
        /*0934*/ 	.word	0x00013180


	//   ....[147]....
        /*0938*/ 	.word	0x00013220


	//   ....[148]....
        /*093c*/ 	.word	0x00013270


	//   ....[149]....
        /*0940*/ 	.word	0x00013300


	//   ....[150]....
        /*0944*/ 	.word	0x00013430


	//----- nvinfo : EIATTR_REG_RECONFIG
	.align		4
.L_119:
        /*0948*/ 	.byte	0x01, 0x54
	.zero		2


	//----- nvinfo : EIATTR_SYSCALL_OFFSETS
	.align		4
        /*094c*/ 	.byte	0x04, 0x46
        /*094e*/ 	.short	(.L_121 - .L_120)


	//   ....[0]....
.L_120:
        /*0950*/ 	.word	0x00001ab0


	//   ....[1]....
        /*0954*/ 	.word	0x0000d120


	//   ....[2]....
        /*0958*/ 	.word	0x0000d270


	//   ....[3]....
        /*095c*/ 	.word	0x0000d360


	//   ....[4]....
        /*0960*/ 	.word	0x0000db30


	//----- nvinfo : EIATTR_MBARRIER_INSTR_OFFSETS
	.align		4
.L_121:
        /*0964*/ 	.byte	0x04, 0x39
        /*0966*/ 	.short	(.L_123 - .L_122)


	//   ....[0]....
.L_122:
        /*0968*/ 	.word	0x00000250
        /*096c*/ 	.word	0x000000ff
        /*0970*/ 	.word	0x00030800
        /*0974*/ 	.short	0x0100
        /*0976*/ 	.byte	0x08
	.zero		1


	//   ....[1]....
        /*0978*/ 	.word	0x00000260
        /*097c*/ 	.word	0x000000ff
        /*0980*/ 	.word	0x00030820
        /*0984*/ 	.short	0x0100
        /*0986*/ 	.byte	0x08
	.zero		1


	//   ....[2]....
        /*0988*/ 	.word	0x00000350
        /*098c*/ 	.word	0x000000ff
        /*0990*/ 	.word	0x00030830
        /*0994*/ 	.short	0x0100
        /*0996*/ 	.byte	0x08
	.zero		1


	//   ....[3]....
        /*0998*/ 	.word	0x00000360
        /*099c*/ 	.word	0x000000ff
        /*09a0*/ 	.word	0x00030840
        /*09a4*/ 	.short	0x0100
        /*09a6*/ 	.byte	0x08
	.zero		1


	//   ....[4]....
        /*09a8*/ 	.word	0x00000370
        /*09ac*/ 	.word	0x000000ff
        /*09b0*/ 	.word	0x00030838
        /*09b4*/ 	.short	0x0100
        /*09b6*/ 	.byte	0x08
	.zero		1


	//   ....[5]....
        /*09b8*/ 	.word	0x00000380
        /*09bc*/ 	.word	0x000000ff
        /*09c0*/ 	.word	0x00030848
        /*09c4*/ 	.short	0x0100
        /*09c6*/ 	.byte	0x08
	.zero		1


	//   ....[6]....
        /*09c8*/ 	.word	0x000004b0
        /*09cc*/ 	.word	0x000000ff
        /*09d0*/ 	.word	0x00030850
        /*09d4*/ 	.short	0x0100
        /*09d6*/ 	.byte	0x08
	.zero		1


	//   ....[7]....
        /*09d8*/ 	.word	0x000004c0
        /*09dc*/ 	.word	0x000000ff
        /*09e0*/ 	.word	0x00030860
        /*09e4*/ 	.short	0x0100
        /*09e6*/ 	.byte	0x08
	.zero		1


	//   ....[8]....
        /*09e8*/ 	.word	0x000004d0
        /*09ec*/ 	.word	0x000000ff
        /*09f0*/ 	.word	0x00030858
        /*09f4*/ 	.short	0x0100
        /*09f6*/ 	.byte	0x08
	.zero		1


	//   ....[9]....
        /*09f8*/ 	.word	0x000004e0
        /*09fc*/ 	.word	0x000000ff
        /*0a00*/ 	.word	0x00030868
        /*0a04*/ 	.short	0x0100
        /*0a06*/ 	.byte	0x08
	.zero		1


	//   ....[10]....
        /*0a08*/ 	.word	0x000005d0
        /*0a0c*/ 	.word	0x000000ff
        /*0a10*/ 	.word	0x00030870
        /*0a14*/ 	.short	0x0100
        /*0a16*/ 	.byte	0x06
	.zero		1


	//   ....[11]....
        /*0a18*/ 	.word	0x000005e0
        /*0a1c*/ 	.word	0x000000ff
        /*0a20*/ 	.word	0x00030880
        /*0a24*/ 	.short	0x0100
        /*0a26*/ 	.byte	0x06
	.zero		1


	//   ....[12]....
        /*0a28*/ 	.word	0x000005f0
        /*0a2c*/ 	.word	0x000000ff
        /*0a30*/ 	.word	0x00030878
        /*0a34*/ 	.short	0x0100
        /*0a36*/ 	.byte	0x06
	.zero		1


	//   ....[13]....
        /*0a38*/ 	.word	0x00000600
        /*0a3c*/ 	.word	0x000000ff
        /*0a40*/ 	.word	0x00030888
        /*0a44*/ 	.short	0x0100
        /*0a46*/ 	.byte	0x06
	.zero		1


	//   ....[14]....
        /*0a48*/ 	.word	0x00000730
        /*0a4c*/ 	.word	0x000000ff
        /*0a50*/ 	.word	0x00030890
        /*0a54*/ 	.short	0x0100
        /*0a56*/ 	.byte	0x08
	.zero		1


	//   ....[15]....
        /*0a58*/ 	.word	0x00000740
        /*0a5c*/ 	.word	0x000000ff
        /*0a60*/ 	.word	0x000308a0
        /*0a64*/ 	.short	0x0100
        /*0a66*/ 	.byte	0x08
	.zero		1


	//   ....[16]....
        /*0a68*/ 	.word	0x00000750
        /*0a6c*/ 	.word	0x000000ff
        /*0a70*/ 	.word	0x00030898
        /*0a74*/ 	.short	0x0100
        /*0a76*/ 	.byte	0x08
	.zero		1


	//   ....[17]....
        /*0a78*/ 	.word	0x00000760
        /*0a7c*/ 	.word	0x000000ff
        /*0a80*/ 	.word	0x000308a8
        /*0a84*/ 	.short	0x0100
        /*0a86*/ 	.byte	0x08
	.zero		1


	//   ....[18]....
        /*0a88*/ 	.word	0x00000890
        /*0a8c*/ 	.word	0x000000ff
        /*0a90*/ 	.word	0x000308b0
        /*0a94*/ 	.short	0x0100
        /*0a96*/ 	.byte	0x08
	.zero		1


	//   ....[19]....
        /*0a98*/ 	.word	0x000008a0
        /*0a9c*/ 	.word	0x000000ff
        /*0aa0*/ 	.word	0x000308c0
        /*0aa4*/ 	.short	0x0100
        /*0aa6*/ 	.byte	0x08
	.zero		1


	//   ....[20]....
        /*0aa8*/ 	.word	0x000008b0
        /*0aac*/ 	.word	0x000000ff
        /*0ab0*/ 	.word	0x000308b8
        /*0ab4*/ 	.short	0x0100
        /*0ab6*/ 	.byte	0x08
	.zero		1


	//   ....[21]....
        /*0ab8*/ 	.word	0x000008c0
        /*0abc*/ 	.word	0x000000ff
        /*0ac0*/ 	.word	0x000308c8
        /*0ac4*/ 	.short	0x0100
        /*0ac6*/ 	.byte	0x08
	.zero		1


	//   ....[22]....
        /*0ac8*/ 	.word	0x00001b30
        /*0acc*/ 	.word	0x000000ff
        /*0ad0*/ 	.word	0x00030800
        /*0ad4*/ 	.short	0x010a
        /*0ad6*/ 	.byte	0x25
	.zero		1


	//   ....[23]....
        /*0ad8*/ 	.word	0x00001ba0
        /*0adc*/ 	.word	0x00000000
        /*0ae0*/ 	.word	0x00030830
        /*0ae4*/ 	.short	0x010a
        /*0ae6*/ 	.byte	0x3f
	.zero		1


	//   ....[24]....
        /*0ae8*/ 	.word	0x00001c10
        /*0aec*/ 	.word	0x00000000
        /*0af0*/ 	.word	0x00030830
        /*0af4*/ 	.short	0x010a
        /*0af6*/ 	.byte	0x3f
	.zero		1


	//   ....[25]....
        /*0af8*/ 	.word	0x00004100
        /*0afc*/ 	.word	0x0000001e
        /*0b00*/ 	.word	0x00000000
        /*0b04*/ 	.short	0x0101
        /*0b06*/ 	.byte	0x3f
	.zero		1


	//   ....[26]....
        /*0b08*/ 	.word	0x000054e0
        /*0b0c*/ 	.word	0x000000ff
        /*0b10*/ 	.word	0x00030830
        /*0b14*/ 	.short	0x010a
        /*0b16*/ 	.byte	0x06
	.zero		1


	//   ....[27]....
        /*0b18*/ 	.word	0x00005520
        /*0b1c*/ 	.word	0x000000ff
        /*0b20*/ 	.word	0x00030830
        /*0b24*/ 	.short	0x010a
        /*0b26*/ 	.byte	0x06
	.zero		1


	//   ....[28]....
        /*0b28*/ 	.word	0x00005710
        /*0b2c*/ 	.word	0x000000ff
        /*0b30*/ 	.word	0x00030850
        /*0b34*/ 	.short	0x010a
        /*0b36*/ 	.byte	0x06
	.zero		1


	//   ....[29]....
        /*0b38*/ 	.word	0x00005750
        /*0b3c*/ 	.word	0x000000ff
        /*0b40*/ 	.word	0x00030850
        /*0b44*/ 	.short	0x010a
        /*0b46*/ 	.byte	0x06
	.zero		1


	//   ....[30]....
        /*0b48*/ 	.word	0x00007930
        /*0b4c*/ 	.word	0x0000001b
        /*0b50*/ 	.word	0x00000000
        /*0b54*/ 	.short	0x0101
        /*0b56*/ 	.byte	0x3f
	.zero		1


	//   ....[31]....
        /*0b58*/ 	.word	0x000079c0
        /*0b5c*/ 	.word	0x0000001b
        /*0b60*/ 	.word	0x00000000
        /*0b64*/ 	.short	0x0101
        /*0b66*/ 	.byte	0x3f
	.zero		1


	//   ....[32]....
        /*0b68*/ 	.word	0x00008b40
        /*0b6c*/ 	.word	0x000000ff
        /*0b70*/ 	.word	0x00030850
        /*0b74*/ 	.short	0x010a
        /*0b76*/ 	.byte	0x0c
	.zero		1


	//   ....[33]....
        /*0b78*/ 	.word	0x00008b80
        /*0b7c*/ 	.word	0x000000ff
        /*0b80*/ 	.word	0x00030850
        /*0b84*/ 	.short	0x010a
        /*0b86*/ 	.byte	0x0c
	.zero		1


	//   ....[34]....
        /*0b88*/ 	.word	0x00009390
        /*0b8c*/ 	.word	0x00000009
        /*0b90*/ 	.word	0x00000000
        /*0b94*/ 	.short	0x0101
        /*0b96*/ 	.byte	0x3f
	.zero		1


	//   ....[35]....
        /*0b98*/ 	.word	0x0000a5c0
        /*0b9c*/ 	.word	0x000000ff
        /*0ba0*/ 	.word	0x00000000
        /*0ba4*/ 	.short	0x0101
        /*0ba6*/ 	.byte	0x04
	.zero		1


	//   ....[36]....
        /*0ba8*/ 	.word	0x0000aa70
        /*0bac*/ 	.word	0x000000ff
        /*0bb0*/ 	.word	0x00000000
        /*0bb4*/ 	.short	0x0101
        /*0bb6*/ 	.byte	0x04
	.zero		1


	//   ....[37]....
        /*0bb8*/ 	.word	0x0000d6b0
        /*0bbc*/ 	.word	0x00000000
        /*0bc0*/ 	.word	0x00030840
        /*0bc4*/ 	.short	0x010a
        /*0bc6*/ 	.byte	0x3f
	.zero		1


	//   ....[38]....
        /*0bc8*/ 	.word	0x0000e720
        /*0bcc*/ 	.word	0x00000011
        /*0bd0*/ 	.word	0x00030800
        /*0bd4*/ 	.short	0x0107
        /*0bd6*/ 	.byte	0x3f
	.zero		1


	//   ....[39]....
        /*0bd8*/ 	.word	0x0000e810
        /*0bdc*/ 	.word	0x00000011
        /*0be0*/ 	.word	0x00030800
        /*0be4*/ 	.short	0x0101
        /*0be6*/ 	.byte	0x3f
	.zero		1


	//   ....[40]....
        /*0be8*/ 	.word	0x0000e830
        /*0bec*/ 	.word	0x00000011
        /*0bf0*/ 	.word	0x00030820
        /*0bf4*/ 	.short	0x010a
        /*0bf6*/ 	.byte	0x3f
	.zero		1


	//   ....[41]....
        /*0bf8*/ 	.word	0x0000ebc0
        /*0bfc*/ 	.word	0x00000004
        /*0c00*/ 	.word	0x00030840
        /*0c04*/ 	.short	0x010a
        /*0c06*/ 	.byte	0x3f
	.zero		1


	//   ....[42]....
        /*0c08*/ 	.word	0x0000ee40
        /*0c0c*/ 	.word	0x00000003
        /*0c10*/ 	.word	0x00000060
        /*0c14*/ 	.short	0x010a
        /*0c16*/ 	.byte	0x3f
	.zero		1


	//   ....[43]....
        /*0c18*/ 	.word	0x0000f390
        /*0c1c*/ 	.word	0x00000002
        /*0c20*/ 	.word	0x00030840
        /*0c24*/ 	.short	0x010a
        /*0c26*/ 	.byte	0x3f
	.zero		1


	//   ....[44]....
        /*0c28*/ 	.word	0x0000f610
        /*0c2c*/ 	.word	0x0000000a
        /*0c30*/ 	.word	0x00000060
        /*0c34*/ 	.short	0x010a
        /*0c36*/ 	.byte	0x3f
	.zero		1


	//   ....[45]....
        /*0c38*/ 	.word	0x0000faa0
        /*0c3c*/ 	.word	0x00000002
        /*0c40*/ 	.word	0x00030840
        /*0c44*/ 	.short	0x010a
        /*0c46*/ 	.byte	0x3f
	.zero		1


	//   ....[46]....
        /*0c48*/ 	.word	0x0000fd30
        /*0c4c*/ 	.word	0x00000007
        /*0c50*/ 	.word	0x00000060
        /*0c54*/ 	.short	0x010a
        /*0c56*/ 	.byte	0x3f
	.zero		1


	//   ....[47]....
        /*0c58*/ 	.word	0x00010180
        /*0c5c*/ 	.word	0x00000003
        /*0c60*/ 	.word	0x00030860
        /*0c64*/ 	.short	0x010a
        /*0c66*/ 	.byte	0x3f
	.zero		1


	//   ....[48]....
        /*0c68*/ 	.word	0x000110e0
        /*0c6c*/ 	.word	0x00000009
        /*0c70*/ 	.word	0x00030820
        /*0c74*/ 	.short	0x010a
        /*0c76*/ 	.byte	0x3f
	.zero		1


	//   ....[49]....
        /*0c78*/ 	.word	0x00011280
        /*0c7c*/ 	.word	0x00000007
        /*0c80*/ 	.word	0x00000000
        /*0c84*/ 	.short	0x010a
        /*0c86*/ 	.byte	0x3f
	.zero		1


	//   ....[50]....
        /*0c88*/ 	.word	0x000112f0
        /*0c8c*/ 	.word	0x00000003
        /*0c90*/ 	.word	0x00000000
        /*0c94*/ 	.short	0x010a
        /*0c96*/ 	.byte	0x3f
	.zero		1


	//   ....[51]....
        /*0c98*/ 	.word	0x00011350
        /*0c9c*/ 	.word	0x00000005
        /*0ca0*/ 	.word	0x00000000
        /*0ca4*/ 	.short	0x010a
        /*0ca6*/ 	.byte	0x3f
	.zero		1


	//   ....[52]....
        /*0ca8*/ 	.word	0x00011380
        /*0cac*/ 	.word	0x00000003
        /*0cb0*/ 	.word	0x00000000
        /*0cb4*/ 	.short	0x010a
        /*0cb6*/ 	.byte	0x3f
	.zero		1


	//   ....[53]....
        /*0cb8*/ 	.word	0x000113f0
        /*0cbc*/ 	.word	0x00000003
        /*0cc0*/ 	.word	0x00030800
        /*0cc4*/ 	.short	0x010a
        /*0cc6*/ 	.byte	0x3f
	.zero		1


	//   ....[54]....
        /*0cc8*/ 	.word	0x00011440
        /*0ccc*/ 	.word	0x00000000
        /*0cd0*/ 	.word	0x00030830
        /*0cd4*/ 	.short	0x010a
        /*0cd6*/ 	.byte	0x3f
	.zero		1


	//   ....[55]....
        /*0cd8*/ 	.word	0x000114a0
        /*0cdc*/ 	.word	0x00000008
        /*0ce0*/ 	.word	0x00030830
        /*0ce4*/ 	.short	0x010a
        /*0ce6*/ 	.byte	0x3f
	.zero		1


	//   ....[56]....
        /*0ce8*/ 	.word	0x00011500
        /*0cec*/ 	.word	0x00000007
        /*0cf0*/ 	.word	0x00030850
        /*0cf4*/ 	.short	0x010a
        /*0cf6*/ 	.byte	0x3f
	.zero		1


	//   ....[57]....
        /*0cf8*/ 	.word	0x00011560
        /*0cfc*/ 	.word	0x00000003
        /*0d00*/ 	.word	0x00030850
        /*0d04*/ 	.short	0x010a
        /*0d06*/ 	.byte	0x3f
	.zero		1


	//   ....[58]....
        /*0d08*/ 	.word	0x00011700
        /*0d0c*/ 	.word	0x00000000
        /*0d10*/ 	.word	0x00030840
        /*0d14*/ 	.short	0x010a
        /*0d16*/ 	.byte	0x3f
	.zero		1


	//   ....[59]....
        /*0d18*/ 	.word	0x000126f0
        /*0d1c*/ 	.word	0x00000011
        /*0d20*/ 	.word	0x00030820
        /*0d24*/ 	.short	0x010a
        /*0d26*/ 	.byte	0x3f
	.zero		1


	//   ....[60]....
        /*0d28*/ 	.word	0x00012740
        /*0d2c*/ 	.word	0x00000004
        /*0d30*/ 	.word	0x00030840
        /*0d34*/ 	.short	0x010a
        /*0d36*/ 	.byte	0x3f
	.zero		1


	//   ....[61]....
        /*0d38*/ 	.word	0x00012790
        /*0d3c*/ 	.word	0x00000003
        /*0d40*/ 	.word	0x00000060
        /*0d44*/ 	.short	0x010a
        /*0d46*/ 	.byte	0x3f
	.zero		1


	//   ....[62]....
        /*0d48*/ 	.word	0x000127e0
        /*0d4c*/ 	.word	0x00000002
        /*0d50*/ 	.word	0x00030840
        /*0d54*/ 	.short	0x010a
        /*0d56*/ 	.byte	0x3f
	.zero		1


	//   ....[63]....
        /*0d58*/ 	.word	0x00012830
        /*0d5c*/ 	.word	0x0000000a
        /*0d60*/ 	.word	0x00000060
        /*0d64*/ 	.short	0x010a
        /*0d66*/ 	.byte	0x3f
	.zero		1


	//   ....[64]....
        /*0d68*/ 	.word	0x00012880
        /*0d6c*/ 	.word	0x00000002
        /*0d70*/ 	.word	0x00030840
        /*0d74*/ 	.short	0x010a
        /*0d76*/ 	.byte	0x3f
	.zero		1


	//   ....[65]....
        /*0d78*/ 	.word	0x000128d0
        /*0d7c*/ 	.word	0x00000007
        /*0d80*/ 	.word	0x00000060
        /*0d84*/ 	.short	0x010a
        /*0d86*/ 	.byte	0x3f
	.zero		1


	//   ....[66]....
        /*0d88*/ 	.word	0x00012920
        /*0d8c*/ 	.word	0x00000003
        /*0d90*/ 	.word	0x00030860
        /*0d94*/ 	.short	0x010a
        /*0d96*/ 	.byte	0x3f
	.zero		1


	//   ....[67]....
        /*0d98*/ 	.word	0x00013350
        /*0d9c*/ 	.word	0x00000009
        /*0da0*/ 	.word	0x00030820
        /*0da4*/ 	.short	0x010a
        /*0da6*/ 	.byte	0x3f
	.zero		1


	//   ....[68]....
        /*0da8*/ 	.word	0x000134f0
        /*0dac*/ 	.word	0x00000007
        /*0db0*/ 	.word	0x00000000
        /*0db4*/ 	.short	0x010a
        /*0db6*/ 	.byte	0x3f
	.zero		1


	//   ....[69]....
        /*0db8*/ 	.word	0x00013540
        /*0dbc*/ 	.word	0x00000003
        /*0dc0*/ 	.word	0x00000000
        /*0dc4*/ 	.short	0x010a
        /*0dc6*/ 	.byte	0x3f
	.zero		1


	//   ....[70]....
        /*0dc8*/ 	.word	0x00013590
        /*0dcc*/ 	.word	0x00000005
        /*0dd0*/ 	.word	0x00000000
        /*0dd4*/ 	.short	0x010a
        /*0dd6*/ 	.byte	0x3f
	.zero		1


	//----- nvinfo : EIATTR_NUM_MBARRIERS
	.align		4
.L_123:
        /*0dd8*/ 	.byte	0x03, 0x38
        /*0dda*/ 	.short	0x0016


	//----- nvinfo : EIATTR_EXIT_INSTR_OFFSETS
	.align		4
        /*0ddc*/ 	.byte	0x04, 0x1c
        /*0dde*/ 	.short	(.L_125 - .L_124)


	//   ....[0]....
.L_124:
        /*0de0*/ 	.word	0x00000a70


	//   ....[1]....
        /*0de4*/ 	.word	0x0000ba10


	//   ....[2]....
        /*0de8*/ 	.word	0x000113d0


	//----- nvinfo : EIATTR_MAX_THREADS
	.align		4
.L_125:
        /*0dec*/ 	.byte	0x04, 0x05
        /*0dee*/ 	.short	(.L_127 - .L_126)
.L_126:
        /*0df0*/ 	.word	0x00000200
        /*0df4*/ 	.word	0x00000001
        /*0df8*/ 	.word	0x00000001


	//----- nvinfo : EIATTR_CRS_STACK_SIZE
	.align		4
.L_127:
        /*0dfc*/ 	.byte	0x04, 0x1e
        /*0dfe*/ 	.short	(.L_129 - .L_128)
.L_128:
        /*0e00*/ 	.word	0x00000000


	//----- nvinfo : EIATTR_CBANK_PARAM_SIZE
	.align		4
.L_129:
        /*0e04*/ 	.byte	0x03, 0x19
        /*0e06*/ 	.short	0x0af0


	//----- nvinfo : EIATTR_PARAM_CBANK
	.align		4
        /*0e08*/ 	.byte	0x04, 0x0a
        /*0e0a*/ 	.short	(.L_131 - .L_130)
	.align		4
.L_130:
        /*0e0c*/ 	.word	index@(.nv.constant0._ZN7cutlass13device_kernelIN5flash11enable_sm90INS1_16FlashAttnFwdSm90INS1_25CollectiveMainloopFwdSm90ILi2EN4cute5tupleIJNS5_1CILi1EEES8_S8_EEENS6_IJNS7_ILi192EEESA_NS7_ILi64EEEEEELi64ENS_6half_tEfNS_4arch4Sm90ELb0ELb0ELb1ELb1ELb0ELb0ELb0ELb0ELb1ELb1ELb1ELb0EEENS1_21CollectiveEpilogueFwdINS6_IJSA_SB_SA_EEES9_SD_SF_Li384ELb1ELb1ELb1ELb0EEENS1_36VarlenDynamicPersistentTileSchedulerILi192ELi192ELi384ELi128ELb1ELb1ELb1ELb0ELb1ELb1EEEEEEEEEvNT_6ParamsE)
        /*0e10*/ 	.short	0x0210
        /*0e12*/ 	.short	0x0af0


	//----- nvinfo : EIATTR_SW_WAR
	.align		4
.L_131:
        /*0e14*/ 	.byte	0x04, 0x36
        /*0e16*/ 	.short	(.L_133 - .L_132)
.L_132:
        /*0e18*/ 	.word	0x00000008
.L_133:


//--------------------- .nv.info._ZN7cutlass13device_kernelIN5flash11enable_sm90INS1_16FlashAttnFwdSm90INS1_25CollectiveMainloopFwdSm90ILi2EN4cute5tupleIJNS5_1CILi1EEES8_S8_EEENS6_IJNS7_ILi192EEESA_NS7_ILi64EEEEEELi64ENS_6half_tEfNS_4arch4Sm90ELb0ELb0ELb1ELb1ELb0ELb1ELb0ELb0ELb1ELb1ELb1ELb0EEENS1_21CollectiveEpilogueFwdINS6_IJSA_SB_SA_EEES9_SD_SF_Li384ELb1ELb1ELb1ELb0EEENS1_36VarlenDynamicPersistentTileSchedulerILi192ELi192ELi384ELi128ELb1ELb1ELb1ELb0ELb1ELb1EEEEEEEEEvNT_6ParamsE --------------------------
	.section	.nv.info._ZN7cutlass13device_kernelIN5flash11enable_sm90INS1_16FlashAttnFwdSm90INS1_25CollectiveMainloopFwdSm90ILi2EN4cute5tupleIJNS5_1CILi1EEES8_S8_EEENS6_IJNS7_ILi192EEESA_NS7_ILi64EEEEEELi64ENS_6half_tEfNS_4arch4Sm90ELb0ELb0ELb1ELb1ELb0ELb1ELb0ELb0ELb1ELb1ELb1ELb0EEENS1_21CollectiveEpilogueFwdINS6_IJSA_SB_SA_EEES9_SD_SF_Li384ELb1ELb1ELb1ELb0EEENS1_36VarlenDynamicPersistentTileSchedulerILi192ELi192ELi384ELi128ELb1ELb1ELb1ELb0ELb1ELb1EEEEEEEEEvNT_6ParamsE,"",@"SHT_CUDA_INFO"
	.sectionflags	@""
	.align	4


	//----- nvinfo : EIATTR_CUDA_API_VERSION
	.align		4
        /*0000*/ 	.byte	0x04, 0x37
        /*0002*/ 	.short	(.L_135 - .L_134)
.L_134:
        /*0004*/ 	.word	0x00000082


	//----- nvinfo : EIATTR_KPARAM_INFO
	.align		4
.L_135:
        /*0008*/ 	.byte	0x04, 0x17
        /*000a*/ 	.short	(.L_137 - .L_136)
.L_136:
        /*000c*/ 	.word	0x00000000
        /*0010*/ 	.short	0x0000
        /*0012*/ 	.short	0x0070
        /*0014*/ 	.byte	0x00, 0xf0, 0x01, 0x2a


	//----- nvinfo : EIATTR_SPARSE_MMA_MASK
	.align		4
.L_137:
        /*0018*/ 	.byte	0x03, 0x50
        /*001a*/ 	.short	0x0000


	//----- nvinfo : EIATTR_MAXREG_COUNT
	.align		4
        /*001c*/ 	.byte	0x03, 0x1b
        /*001e*/ 	.short	0x0080


	//----- nvinfo : EIATTR_NUM_BARRIERS
	.align		4
        /*0020*/ 	.byte	0x02, 0x4c
        /*0022*/ 	.byte	0x10
	.zero		1


	//----- nvinfo : EIATTR_EXTERNS
	.align		4
        /*0024*/ 	.byte	0x04, 0x0f
        /*0026*/ 	.short	(.L_139 - .L_138)


	//   ....[0]....
	.align		4
.L_138:
        /*0028*/ 	.word	index@(__assertfail)


	//----- nvinfo : EIATTR_ANNOTATIONS
	.align		4
.L_139:
        /*002c*/ 	.byte	0x04, 0x55
        /*002e*/ 	.short	(.L_141 - .L_140)


	//   ....[0]....
.L_140:
        /* <DEDUP_REMOVED lines=87> */


	//----- nvinfo : EIATTR_MERCURY_ISA_VERSION
	.align		4
.L_141:
        /*0590*/ 	.byte	0x03, 0x5f
        /*0592*/ 	.short	0x0101


	//----- nvinfo : EIATTR_UNUSED_LOAD_BYTE_OFFSET
	.align		4
        /*0594*/ 	.byte	0x04, 0x44
        /*0596*/ 	.short	(.L_143 - .L_142)


	//   ....[0]....
.L_142:
        /*0598*/ 	.word	0x00000ad0
        /*059c*/ 	.word	0x0000fff0


	//   ....[1]....
        /*05a0*/ 	.word	0x000107f0
        /*05a4*/ 	.word	0x0000fff0


	//----- nvinfo : EIATTR_INT_WARP_WIDE_INSTR_OFFSETS
	.align		4
.L_143:
        /*05a8*/ 	.byte	0x04, 0x31
        /*05aa*/ 	.short	(.L_145 - .L_144)


	//   ....[0]....
.L_144:
        /*05ac*/ 	.word	0x00000180


	//   ....[1]....
        /*05b0*/ 	.word	0x00000220


	//   ....[2]....
        /*05b4*/ 	.word	0x00000290


	//   ....[3]....
        /*05b8*/ 	.word	0x00015240


	//   ....[4]....
        /*05bc*/ 	.word	0x000152d0


	//   ....[5]....
        /*05c0*/ 	.word	0x000183d0


	//   ....[6]....
        /*05c4*/ 	.word	0x00018460


	//----- nvinfo : EIATTR_COOP_GROUP_MASK_REGIDS
	.align		4
.L_145:
        /*05c8*/ 	.byte	0x04, 0x29
        /*05ca*/ 	.short	(.L_147 - .L_146)


	//   ....[0]....
.L_146:
        /*05cc*/ 	.word	0xffffffff


	//   ....[1]....
        /*05d0*/ 	.word	0xffffffff


	//   ....[2]....
        /*05d4*/ 	.word	0xffffffff


	//   ....[3]....
        /*05d8*/ 	.word	0xffffffff


	//   ....[4]....
        /*05dc*/ 	.word	0xffffffff


	//   ....[5]....
        /*05e0*/ 	.word	0xffffffff


	//   ....[6]....
        /*05e4*/ 	.word	0xffffffff


	//   ....[7]....
        /*05e8*/ 	.word	0xffffffff


	//   ....[8]....
        /*05ec*/ 	.word	0xffffffff


	//   ....[9]....
        /*05f0*/ 	.word	0xffffffff


	//   ....[10]....
        /*05f4*/ 	.word	0xffffffff


	//   ....[11]....
        /*05f8*/ 	.word	0xffffffff


	//   ....[12]....
        /*05fc*/ 	.word	0xffffffff


	//   ....[13]....
        /*0600*/ 	.word	0xffffffff


	//   ....[14]....
        /*0604*/ 	.word	0xffffffff


	//   ....[15]....
        /*0608*/ 	.word	0xffffffff


	//   ....[16]....
        /*060c*/ 	.word	0xffffffff


	//   ....[17]....
        /*0610*/ 	.word	0xffffffff


	//   ....[18]....
        /*0614*/ 	.word	0xffffffff


	//   ....[19]....
        /*0618*/ 	.word	0xffffffff


	//   ....[20]....
        /*061c*/ 	.word	0xffffffff


	//   ....[21]....
        /*0620*/ 	.word	0xffffffff


	//   ....[22]....
        /*0624*/ 	.word	0xffffffff


	//   ....[23]....
        /*0628*/ 	.word	0xffffffff


	//   ....[24]....
        /*062c*/ 	.word	0xffffffff


	//   ....[25]....
        /*0630*/ 	.word	0xffffffff


	//   ....[26]....
        /*0634*/ 	.word	0xffffffff


	//   ....[27]....
        /*0638*/ 	.word	0xffffffff


	//   ....[28]....
        /*063c*/ 	.word	0xffffffff


	//   ....[29]....
        /*0640*/ 	.word	0xffffffff


	//   ....[30]....
        /*0644*/ 	.word	0xffffffff


	//   ....[31]....
        /*0648*/ 	.word	0xffffffff


	//   ....[32]....
        /*064c*/ 	.word	0xffffffff


	//   ....[33]....
        /*0650*/ 	.word	0xffffffff


	//   ....[34]....
        /*0654*/ 	.word	0xffffffff


	//   ....[35]....
        /*0658*/ 	.word	0xffffffff


	//   ....[36]....
        /*065c*/ 	.word	0xffffffff


	//   ....[37]....
        /*0660*/ 	.word	0xffffffff


	//   ....[38]....
        /*0664*/ 	.word	0xffffffff


	//   ....[39]....
        /*0668*/ 	.word	0xffffffff


	//   ....[40]....
        /*066c*/ 	.word	0xffffffff


	//   ....[41]....
        /*0670*/ 	.word	0xffffffff


	//   ....[42]....
        /*0674*/ 	.word	0xffffffff


	//   ....[43]....
        /*0678*/ 	.word	0xffffffff


	//   ....[44]....
        /*067c*/ 	.word	0xffffffff


	//   ....[45]....
        /*0680*/ 	.word	0xffffffff


	//   ....[46]....
        /*0684*/ 	.word	0xffffffff


	//   ....[47]....
        /*0688*/ 	.word	0xffffffff


	//   ....[48]....
        /*068c*/ 	.word	0xffffffff


	//   ....[49]....
        /*0690*/ 	.word	0xffffffff


	//   ....[50]....
        /*0694*/ 	.word	0xffffffff


	//   ....[51]....
        /*0698*/ 	.word	0xffffffff


	//   ....[52]....
        /*069c*/ 	.word	0xffffffff


	//   ....[53]....
        /*06a0*/ 	.word	0xffffffff


	//   ....[54]....
        /*06a4*/ 	.word	0xffffffff


	//   ....[55]....
        /*06a8*/ 	.word	0xffffffff


	//   ....[56]....
        /*06ac*/ 	.word	0xffffffff


	//   ....[57]....
        /*06b0*/ 	.word	0xffffffff


	//   ....[58]....
        /*06b4*/ 	.word	0xffffffff


	//   ....[59]....
        /*06b8*/ 	.word	0xffffffff


	//   ....[60]....
        /*06bc*/ 	.word	0xffffffff


	//   ....[61]....
        /*06c0*/ 	.word	0xffffffff


	//   ....[62]....
        /*06c4*/ 	.word	0xffffffff


	//   ....[63]....
        /*06c8*/ 	.word	0xffffffff


	//   ....[64]....
        /*06cc*/ 	.word	0xffffffff


	//   ....[65]....
        /*06d0*/ 	.word	0xffffffff


	//   ....[66]....
        /*06d4*/ 	.word	0xffffffff


	//   ....[67]....
        /*06d8*/ 	.word	0xffffffff


	//   ....[68]....
        /*06dc*/ 	.word	0xffffffff


	//   ....[69]....
        /*06e0*/ 	.word	0xffffffff


	//   ....[70]....
        /*06e4*/ 	.word	0xffffffff


	//   ....[71]....
        /*06e8*/ 	.word	0xffffffff


	//   ....[72]....
        /*06ec*/ 	.word	0xffffffff


	//   ....[73]....
        /*06f0*/ 	.word	0xffffffff


	//   ....[74]....
        /*06f4*/ 	.word	0xffffffff


	//   ....[75]....
        /*06f8*/ 	.word	0xffffffff


	//   ....[76]....
        /*06fc*/ 	.word	0xffffffff


	//   ....[77]....
        /*0700*/ 	.word	0xffffffff


	//   ....[78]....
        /*0704*/ 	.word	0xffffffff


	//   ....[79]....
        /*0708*/ 	.word	0xffffffff


	//   ....[80]....
        /*070c*/ 	.word	0xffffffff


	//   ....[81]....
        /*0710*/ 	.word	0xffffffff


	//   ....[82]....
        /*0714*/ 	.word	0xffffffff


	//   ....[83]....
        /*0718*/ 	.word	0xffffffff


	//   ....[84]....
        /*071c*/ 	.word	0xffffffff


	//   ....[85]....
        /*0720*/ 	.word	0xffffffff


	//   ....[86]....
        /*0724*/ 	.word	0xffffffff


	//   ....[87]....
        /*0728*/ 	.word	0xffffffff


	//   ....[88]....
        /*072c*/ 	.word	0xffffffff


	//   ....[89]....
        /*0730*/ 	.word	0xffffffff


	//   ....[90]....
        /*0734*/ 	.word	0xffffffff


	//   ....[91]....
        /*0738*/ 	.word	0xffffffff


	//   ....[92]....
        /*073c*/ 	.word	0xffffffff


	//   ....[93]....
        /*0740*/ 	.word	0xffffffff


	//   ....[94]....
        /*0744*/ 	.word	0xffffffff


	//   ....[95]....
        /*0748*/ 	.word	0xffffffff


	//   ....[96]....
        /*074c*/ 	.word	0xffffffff


	//   ....[97]....
        /*0750*/ 	.word	0xffffffff


	//   ....[98]....
        /*0754*/ 	.word	0xffffffff


	//   ....[99]....
        /*0758*/ 	.word	0xffffffff


	//   ....[100]....
        /*075c*/ 	.word	0xffffffff


	//   ....[101]....
        /*0760*/ 	.word	0xffffffff


	//   ....[102]....
        /*0764*/ 	.word	0xffffffff


	//   ....[103]....
        /*0768*/ 	.word	0xffffffff


	//   ....[104]....
        /*076c*/ 	.word	0xffffffff


	//   ....[105]....
        /*0770*/ 	.word	0xffffffff


	//   ....[106]....
        /*0774*/ 	.word	0xffffffff


	//   ....[107]....
        /*0778*/ 	.word	0xffffffff


	//   ....[108]....
        /*077c*/ 	.word	0xffffffff


	//   ....[109]....
        /*0780*/ 	.word	0xffffffff


	//   ....[110]....
        /*0784*/ 	.word	0xffffffff


	//   ....[111]....
        /*0788*/ 	.word	0xffffffff


	//   ....[112]....
        /*078c*/ 	.word	0xffffffff


	//   ....[113]....
        /*0790*/ 	.word	0xffffffff


	//   ....[114]....
        /*0794*/ 	.word	0xffffffff


	//   ....[115]....
        /*0798*/ 	.word	0xffffffff


	//   ....[116]....
        /*079c*/ 	.word	0x0500000f


	//   ....[117]....
        /*07a0*/ 	.word	0x0500000f


	//   ....[118]....
        /*07a4*/ 	.word	0x0500000f


	//   ....[119]....
        /*07a8*/ 	.word	0x0500000f


	//   ....[120]....
        /*07ac*/ 	.word	0x0500000f


	//   ....[121]....
        /*07b0*/ 	.word	0x0500000f


	//   ....[122]....
        /*07b4*/ 	.word	0x0500000f


	//   ....[123]....
        /*07b8*/ 	.word	0x0500000f


	//   ....[124]....
        /*07bc*/ 	.word	0x0500000f


	//   ....[125]....
        /*07c0*/ 	.word	0x0500000f


	//   ....[126]....
        /*07c4*/ 	.word	0x0500000f


	//   ....[127]....
        /*07c8*/ 	.word	0x0500000f


	//   ....[128]....
        /*07cc*/ 	.word	0x0500000f


	//   ....[129]....
        /*07d0*/ 	.word	0x0500000f


	//   ....[130]....
        /*07d4*/ 	.word	0x0500000f


	//   ....[131]....
        /*07d8*/ 	.word	0x0500000f


	//   ....[132]....
        /*07dc*/ 	.word	0x0500000f


	//   ....[133]....
        /*07e0*/ 	.word	0x0500000f


	//   ....[134]....
        /*07e4*/ 	.word	0x0500000f


	//   ....[135]....
        /*07e8*/ 	.word	0x0500000f


	//   ....[136]....
        /*07ec*/ 	.word	0x0500000f


	//   ....[137]....
        /*07f0*/ 	.word	0x0500000f


	//   ....[138]....
        /*07f4*/ 	.word	0x0500000f


	//   ....[139]....
        /*07f8*/ 	.word	0x0500000f


	//   ....[140]....
        /*07fc*/ 	.word	0x0500000f


	//   ....[141]....
        /*0800*/ 	.word	0x0500000f


	//   ....[142]....
        /*0804*/ 	.word	0x0500000f


	//   ....[143]....
        /*0808*/ 	.word	0x0500000f


	//   ....[144]....
        /*080c*/ 	.word	0x0500000f


	//   ....[145]....
        /*0810*/ 	.word	0x0500000f


	//   ....[146]....
        /*0814*/ 	.word	0x0500000f


	//   ....[147]....
        /*0818*/ 	.word	0x0500000f


	//   ....[148]....
        /*081c*/ 	.word	0x0500000f


	//   ....[149]....
        /*0820*/ 	.word	0x0500000f


	//   ....[150]....
        /*0824*/ 	.word	0x0500000f


	//   ....[151]....
        /*0828*/ 	.word	0x0500000f


	//   ....[152]....
        /*082c*/ 	.word	0x0500000f


	//   ....[153]....
        /*0830*/ 	.word	0x0500000f


	//   ....[154]....
        /*0834*/ 	.word	0x0500000f


	//   ....[155]....
        /*0838*/ 	.word	0x0500000f


	//   ....[156]....
        /*083c*/ 	.word	0x0500000f


	//   ....[157]....
        /*0840*/ 	.word	0x0500000f


	//   ....[158]....
        /*0844*/ 	.word	0x0500000f


	//   ....[159]....
        /*0848*/ 	.word	0x0500000f


	//   ....[160]....
        /*084c*/ 	.word	0x0500000f


	//   ....[161]....
        /*0850*/ 	.word	0x0500000f


	//   ....[162]....
        /*0854*/ 	.word	0x0500000f


	//   ....[163]....
        /*0858*/ 	.word	0x0500000f


	//   ....[164]....
        /*085c*/ 	.word	0x0500000f


	//   ....[165]....
        /*0860*/ 	.word	0x0500000f


	//   ....[166]....
        /*0864*/ 	.word	0x0500000f


	//   ....[167]....
        /*0868*/ 	.word	0x0500000f


	//   ....[168]....
        /*086c*/ 	.word	0x0500000f


	//   ....[169]....
        /*0870*/ 	.word	0x0500000f


	//   ....[170]....
        /*0874*/ 	.word	0x0500000f


	//   ....[171]....
        /*0878*/ 	.word	0x0500000f


	//   ....[172]....
        /*087c*/ 	.word	0x0500000f


	//   ....[173]....
        /*0880*/ 	.word	0x0500000f


	//   ....[174]....
        /*0884*/ 	.word	0x0500000f


	//   ....[175]....
        /*0888*/ 	.word	0x0500000f


	//   ....[176]....
        /*088c*/ 	.word	0x0500000f


	//   ....[177]....
        /*0890*/ 	.word	0x0500000f


	//   ....[178]....
        /*0894*/ 	.word	0x0500000f


	//   ....[179]....
        /*0898*/ 	.word	0x0500000f


	//   ....[180]....
        /*089c*/ 	.word	0x0500000f


	//   ....[181]....
        /*08a0*/ 	.word	0x0500000f


	//   ....[182]....
        /*08a4*/ 	.word	0x0500000f


	//   ....[183]....
        /*08a8*/ 	.word	0x0500000f


	//   ....[184]....
        /*08ac*/ 	.word	0x0500000f


	//   ....[185]....
        /*08b0*/ 	.word	0x0500000f


	//   ....[186]....
        /*08b4*/ 	.word	0x0500000f


	//   ....[187]....
        /*08b8*/ 	.word	0x0500000f


	//   ....[188]....
        /*08bc*/ 	.word	0x0500000f


	//   ....[189]....
        /*08c0*/ 	.word	0x0500000f


	//----- nvinfo : EIATTR_COOP_GROUP_INSTR_OFFSETS
	.align		4
.L_147:
        /*08c4*/ 	.byte	0x04, 0x28
        /*08c6*/ 	.short	(.L_149 - .L_148)


	//   ....[0]....
.L_148:
        /*08c8*/ 	.word	0x00000060


	//   ....[1]....
        /*08cc*/ 	.word	0x00000190


	//   ....[2]....
        /*08d0*/ 	.word	0x00000240


	//   ....[3]....
        /*08d4*/ 	.word	0x00000400


	//   ....[4]....
        /*08d8*/ 	.word	0x00000560


	//   ....[5]....
        /*08dc*/ 	.word	0x00000680


	//   ....[6]....
        /*08e0*/ 	.word	0x000007e0


	//   ....[7]....
        /*08e4*/ 	.word	0x00005cd0


	//   ....[8]....
        /*08e8*/ 	.word	0x000062d0


	//   ....[9]....
        /*08ec*/ 	.word	0x000062e0


	//   ....[10]....
        /*08f0*/ 	.word	0x000062f0


	//   ....[11]....
        /*08f4*/ 	.word	0x00006300


	//   ....[12]....
        /*08f8*/ 	.word	0x00007380


	//   ....[13]....
        /*08fc*/ 	.word	0x00007390


	//   ....[14]....
        /*0900*/ 	.word	0x000073a0


	//   ....[15]....
        /*0904*/ 	.word	0x000073b0


	//   ....[16]....
        /*0908*/ 	.word	0x0000a120


	//   ....[17]....
        /*090c*/ 	.word	0x0000a170


	//   ....[18]....
        /*0910*/ 	.word	0x0000a8c0


	//   ....[19]....
        /*0914*/ 	.word	0x0000a950


	//   ....[20]....
        /*0918*/ 	.word	0x0000bda0


	//   ....[21]....
        /*091c*/ 	.word	0x0000d050


	//   ....[22]....
        /*0920*/ 	.word	0x0000d0b0


	//   ....[23]....
        /*0924*/ 	.word	0x0000dc90


	//   ....[24]....
        /*0928*/ 	.word	0x0000dcb0


	//   ....[25]....
        /*092c*/ 	.word	0x0000fa20


	//   ....[26]....
        /*0930*/ 	.word	0x0000fcb0


	//   ....[27]....
        /*0934*/ 	.word	0x0000ff10


	//   ....[28]....
        /*0938*/ 	.word	0x00010220


	//   ....[29]....
        /*093c*/ 	.word	0x00010230


	//   ....[30]....
        /*0940*/ 	.word	0x00011110


	//   ....[31]....
        /*0944*/ 	.word	0x00011130


	//   ....[32]....
        /*0948*/ 	.word	0x00011140


	//   ....[33]....
        /*094c*/ 	.word	0x00011150


	//   ....[34]....
        /*0950*/ 	.word	0x00011680


	//   ....[35]....
        /*0954*/ 	.word	0x000116b0


	//   ....[36]....
        /*0958*/ 	.word	0x000116e0


	//   ....[37]....
        /*095c*/ 	.word	0x00011720


	//   ....[38]....
        /*0960*/ 	.word	0x00011740


	//   ....[39]....
        /*0964*/ 	.word	0x00011750


	//   ....[40]....
        /*0968*/ 	.word	0x00011790


	//   ....[41]....
        /*096c*/ 	.word	0x000117c0


	//   ....[42]....
        /*0970*/ 	.word	0x00011cb0


	//   ....[43]....
        /*0974*/ 	.word	0x00011cc0


	//   ....[44]....
        /*0978*/ 	.word	0x00011f40


	//   ....[45]....
        /*097c*/ 	.word	0x00011f50


	//   ....[46]....
        /*0980*/ 	.word	0x000129e0


	//   ....[47]....
        /*0984*/ 	.word	0x00012a10


	//   ....[48]....
        /*0988*/ 	.word	0x00012a30


	//   ....[49]....
        /*098c*/ 	.word	0x00012a60


	//   ....[50]....
        /*0990*/ 	.word	0x00012a90


	//   ....[51]....
        /*0994*/ 	.word	0x00012aa0


	//   ....[52]....
        /*0998*/ 	.word	0x00012ad0


	//   ....[53]....
        /*099c*/ 	.word	0x00012b40


	//   ....[54]....
        /*09a0*/ 	.word	0x00012c70


	//   ....[55]....
        /*09a4*/ 	.word	0x00012e90


	//   ....[56]....
        /*09a8*/ 	.word	0x00012ec0


	//   ....[57]....
        /*09ac*/ 	.word	0x00012ef0


	//   ....[58]....
        /*09b0*/ 	.word	0x00012f20


	//   ....[59]....
        /*09b4*/ 	.word	0x00012f50


	//   ....[60]....
        /*09b8*/ 	.word	0x00012f80


	//   ....[61]....
        /*09bc*/ 	.word	0x00013100


	//   ....[62]....
        /*09c0*/ 	.word	0x00013130


	//   ....[63]....
        /*09c4*/ 	.word	0x00013160


	//   ....[64]....
        /*09c8*/ 	.word	0x00013190


	//   ....[65]....
        /*09cc*/ 	.word	0x000131c0


	//   ....[66]....
        /*09d0*/ 	.word	0x000131f0


	//   ....[67]....
        /*09d4*/ 	.word	0x00013280


	//   ....[68]....
        /*09d8*/ 	.word	0x000132b0


	//   ....[69]....
        /*09dc*/ 	.word	0x000132c0


	//   ....[70]....
        /*09e0*/ 	.word	0x00013360


	//   ....[71]....
        /*09e4*/ 	.word	0x000142e0


	//   ....[72]....
        /*09e8*/ 	.word	0x000157e0


	//   ....[73]....
        /*09ec*/ 	.word	0x00016380


	//   ....[74]....
        /*09f0*/ 	.word	0x00016390


	//   ....[75]....
        /*09f4*/ 	.word	0x000163b0


	//   ....[76]....
        /*09f8*/ 	.word	0x00016410


	//   ....[77]....
        /*09fc*/ 	.word	0x00016430


	//   ....[78]....
        /*0a00*/ 	.word	0x000164b0


	//   ....[79]....
        /*0a04*/ 	.word	0x000164d0


	//   ....[80]....
        /*0a08*/ 	.word	0x00016550


	//   ....[81]....
        /*0a0c*/ 	.word	0x00016570


	//   ....[82]....
        /*0a10*/ 	.word	0x000165f0


	//   ....[83]....
        /*0a14*/ 	.word	0x00016610


	//   ....[84]....
        /*0a18*/ 	.word	0x00016690


	//   ....[85]....
        /*0a1c*/ 	.word	0x000166b0


	//   ....[86]....
        /*0a20*/ 	.word	0x00016730


	//   ....[87]....
        /*0a24*/ 	.word	0x00016750


	//   ....[88]....
        /*0a28*/ 	.word	0x00016760


	//   ....[89]....
        /*0a2c*/ 	.word	0x000167d0


	//   ....[90]....
        /*0a30*/ 	.word	0x00016820


	//   ....[91]....
        /*0a34*/ 	.word	0x000168e0


	//   ....[92]....
        /*0a38*/ 	.word	0x000168f0


	//   ....[93]....
        /*0a3c*/ 	.word	0x00016960


	//   ....[94]....
        /*0a40*/ 	.word	0x00016970


	//   ....[95]....
        /*0a44*/ 	.word	0x000169b0


	//   ....[96]....
        /*0a48*/ 	.word	0x000169d0


	//   ....[97]....
        /*0a4c*/ 	.word	0x00018970


	//   ....[98]....
        /*0a50*/ 	.word	0x000189a0


	//   ....[99]....
        /*0a54*/ 	.word	0x00018a00


	//   ....[100]....
        /*0a58*/ 	.word	0x00018a30


	//   ....[101]....
        /*0a5c*/ 	.word	0x00018a60


	//   ....[102]....
        /*0a60*/ 	.word	0x00018a90


	//   ....[103]....
        /*0a64*/ 	.word	0x00018ac0


	//   ....[104]....
        /*0a68*/ 	.word	0x00018af0


	//   ....[105]....
        /*0a6c*/ 	.word	0x00018c90


	//   ....[106]....
        /*0a70*/ 	.word	0x00018cc0


	//   ....[107]....
        /*0a74*/ 	.word	0x00018cf0


	//   ....[108]....
        /*0a78*/ 	.word	0x00018d20


	//   ....[109]....
        /*0a7c*/ 	.word	0x00018d50


	//   ....[110]....
        /*0a80*/ 	.word	0x00018d80


	//   ....[111]....
        /*0a84*/ 	.word	0x00018e40


	//   ....[112]....
        /*0a88*/ 	.word	0x00018e60


	//   ....[113]....
        /*0a8c*/ 	.word	0x00018e70


	//   ....[114]....
        /*0a90*/ 	.word	0x00018ed0


	//   ....[115]....
        /*0a94*/ 	.word	0x000194f0


	//   ....[116]....
        /*0a98*/ 	.word	0x00019950


	//   ....[117]....
        /*0a9c*/ 	.word	0x00019a00


	//   ....[118]....
        /*0aa0*/ 	.word	0x00019a90


	//   ....[119]....
        /*0aa4*/ 	.word	0x00019ae0


	//   ....[120]....
        /*0aa8*/ 	.word	0x00019b30


	//   ....[121]....
        /*0aac*/ 	.word	0x00019c10


	//   ....[122]....
        /*0ab0*/ 	.word	0x00019ca0


	//   ....[123]....
        /*0ab4*/ 	.word	0x00019cf0


	//   ....[124]....
        /*0ab8*/ 	.word	0x00019d40


	//   ....[125]....
        /*0abc*/ 	.word	0x00019f60


	//   ....[126]....
        /*0ac0*/ 	.word	0x00019fc0


	//   ....[127]....
        /*0ac4*/ 	.word	0x0001a080


	//   ....[128]....
        /*0ac8*/ 	.word	0x0001a0f0


	//   ....[129]....
        /*0acc*/ 	.word	0x0001a150


	//   ....[130]....
        /*0ad0*/ 	.word	0x0001a200


	//   ....[131]....
        /*0ad4*/ 	.word	0x0001a260


	//   ....[132]....
        /*0ad8*/ 	.word	0x0001a2f0


	//   ....[133]....
        /*0adc*/ 	.word	0x0001a370


	//   ....[134]....
        /*0ae0*/ 	.word	0x0001a3c0


	//   ....[135]....
        /*0ae4*/ 	.word	0x0001a450


	//   ....[136]....
        /*0ae8*/ 	.word	0x0001a4e0


	//   ....[137]....
        /*0aec*/ 	.word	0x0001a580


	//   ....[138]....
        /*0af0*/ 	.word	0x0001a620


	//   ....[139]....
        /*0af4*/ 	.word	0x0001a680


	//   ....[140]....
        /*0af8*/ 	.word	0x0001a6f0


	//   ....[141]....
        /*0afc*/ 	.word	0x0001a750


	//   ....[142]....
        /*0b00*/ 	.word	0x0001a7c0


	//   ....[143]....
        /*0b04*/ 	.word	0x0001a890


	//   ....[144]....
        /*0b08*/ 	.word	0x0001a8e0


	//   ....[145]....
        /*0b0c*/ 	.word	0x0001a9a0


	//   ....[146]....
        /*0b10*/ 	.word	0x0001ac80


	//   ....[147]....
        /*0b14*/ 	.word	0x0001ae30


	//   ....[148]....
        /*0b18*/ 	.word	0x0001ae80


	//   ....[149]....
        /*0b1c*/ 	.word	0x0001aee0


	//   ....[150]....
        /*0b20*/ 	.word	0x0001afa0


	//   ....[151]....
        /*0b24*/ 	.word	0x0001b000


	//   ....[152]....
        /*0b28*/ 	.word	0x0001b100


	//   ....[153]....
        /*0b2c*/ 	.word	0x0001b160


	//   ....[154]....
        /*0b30*/ 	.word	0x0001b260


	//   ....[155]....
        /*0b34*/ 	.word	0x0001b2c0


	//   ....[156]....
        /*0b38*/ 	.word	0x0001b3c0


	//   ....[157]....
        /*0b3c*/ 	.word	0x0001b420


	//   ....[158]....
        /*0b40*/ 	.word	0x0001b520


	//   ....[159]....
        /*0b44*/ 	.word	0x0001b580


	//   ....[160]....
        /*0b48*/ 	.word	0x0001b680


	//   ....[161]....
        /*0b4c*/ 	.word	0x0001b6e0


	//   ....[162]....
        /*0b50*/ 	.word	0x0001b7f0


	//   ....[163]....
        /*0b54*/ 	.word	0x0001b860


	//   ....[164]....
        /*0b58*/ 	.word	0x0001b930


	//   ....[165]....
        /*0b5c*/ 	.word	0x0001b990


	//   ....[166]....
        /*0b60*/ 	.word	0x0001ba80


	//   ....[167]....
        /*0b64*/ 	.word	0x0001bae0


	//   ....[168]....
        /*0b68*/ 	.word	0x0001bbb0


	//   ....[169]....
        /*0b6c*/ 	.word	0x0001bc10


	//   ....[170]....
        /*0b70*/ 	.word	0x0001bcd0


	//   ....[171]....
        /*0b74*/ 	.word	0x0001bff0


	//   ....[172]....
        /*0b78*/ 	.word	0x0001c090


	//   ....[173]....
        /*0b7c*/ 	.word	0x0001c210


	//   ....[174]....
        /*0b80*/ 	.word	0x0001c280


	//   ....[175]....
        /*0b84*/ 	.word	0x0001c2f0


	//   ....[176]....
        /*0b88*/ 	.word	0x0001c360


	//   ....[177]....
        /*0b8c*/ 	.word	0x0001c3d0


	//   ....[178]....
        /*0b90*/ 	.word	0x0001c450


	//   ....[179]....
        /*0b94*/ 	.word	0x0001c4d0


	//   ....[180]....
        /*0b98*/ 	.word	0x0001c560


	//   ....[181]....
        /*0b9c*/ 	.word	0x0001c5d0


	//   ....[182]....
        /*0ba0*/ 	.word	0x0001c640


	//   ....[183]....
        /*0ba4*/ 	.word	0x0001c6b0


	//   ....[184]....
        /*0ba8*/ 	.word	0x0001c730


	//   ....[185]....
        /*0bac*/ 	.word	0x0001c7a0


	//   ....[186]....
        /*0bb0*/ 	.word	0x0001c840


	//   ....[187]....
        /*0bb4*/ 	.word	0x0001c890


	//   ....[188]....
        /*0bb8*/ 	.word	0x0001c920


	//   ....[189]....
        /*0bbc*/ 	.word	0x0001ca50


	//----- nvinfo : EIATTR_REG_RECONFIG
	.align		4
.L_149:
        /*0bc0*/ 	.byte	0x01, 0x54
	.zero		2


	//----- nvinfo : EIATTR_SYSCALL_OFFSETS
	.align		4
        /*0bc4*/ 	.byte	0x04, 0x46
        /*0bc6*/ 	.short	(.L_151 - .L_150)


	//   ....[0]....
.L_150:
        /*0bc8*/ 	.word	0x00001bd0


	//   ....[1]....
        /*0bcc*/ 	.word	0x00001d20


	//   ....[2]....
        /*0bd0*/ 	.word	0x00005eb0


	//   ....[3]....
        /*0bd4*/ 	.word	0x00006240


	//   ....[4]....
        /*0bd8*/ 	.word	0x00015430


	//   ....[5]....
        /*0bdc*/ 	.word	0x00015580


	//   ....[6]....
        /*0be0*/ 	.word	0x00015680


	//   ....[7]....
        /*0be4*/ 	.word	0x00015eb0


	//----- nvinfo : EIATTR_MBARRIER_INSTR_OFFSETS
	.align		4
.L_151:
        /*0be8*/ 	.byte	0x04, 0x39
        /*0bea*/ 	.short	(.L_153 - .L_152)


	//   ....[0]....
.L_152:
        /*0bec*/ 	.word	0x000002b0
        /*0bf0*/ 	.word	0x000000ff
        /*0bf4*/ 	.word	0x00030800
        /*0bf8*/ 	.short	0x0100
        /*0bfa*/ 	.byte	0x08
	.zero		1


	//   ....[1]....
        /*0bfc*/ 	.word	0x000002c0
        /*0c00*/ 	.word	0x000000ff
        /*0c04*/ 	.word	0x00030820
        /*0c08*/ 	.short	0x0100
        /*0c0a*/ 	.byte	0x08
	.zero		1


	//   ....[2]....
        /*0c0c*/ 	.word	0x000003b0
        /*0c10*/ 	.word	0x000000ff
        /*0c14*/ 	.word	0x00030830
        /*0c18*/ 	.short	0x0100
        /*0c1a*/ 	.byte	0x08
	.zero		1


	//   ....[3]....
        /*0c1c*/ 	.word	0x000003c0
        /*0c20*/ 	.word	0x000000ff
        /*0c24*/ 	.word	0x00030840
        /*0c28*/ 	.short	0x0100
        /*0c2a*/ 	.byte	0x08
	.zero		1


	//   ....[4]....
        /*0c2c*/ 	.word	0x000003d0
        /*0c30*/ 	.word	0x000000ff
        /*0c34*/ 	.word	0x00030838
        /*0c38*/ 	.short	0x0100
        /*0c3a*/ 	.byte	0x08
	.zero		1


	//   ....[5]....
        /*0c3c*/ 	.word	0x000003e0
        /*0c40*/ 	.word	0x000000ff
        /*0c44*/ 	.word	0x00030848
        /*0c48*/ 	.short	0x0100
        /*0c4a*/ 	.byte	0x08
	.zero		1


	//   ....[6]....
        /*0c4c*/ 	.word	0x00000510
        /*0c50*/ 	.word	0x000000ff
        /*0c54*/ 	.word	0x00030850
        /*0c58*/ 	.short	0x0100
        /*0c5a*/ 	.byte	0x08
	.zero		1


	//   ....[7]....
        /*0c5c*/ 	.word	0x00000520
        /*0c60*/ 	.word	0x000000ff
        /*0c64*/ 	.word	0x00030860
        /*0c68*/ 	.short	0x0100
        /*0c6a*/ 	.byte	0x08
	.zero		1


	//   ....[8]....
        /*0c6c*/ 	.word	0x00000530
        /*0c70*/ 	.word	0x000000ff
        /*0c74*/ 	.word	0x00030858
        /*0c78*/ 	.short	0x0100
        /*0c7a*/ 	.byte	0x08
	.zero		1


	//   ....[9]....
        /*0c7c*/ 	.word	0x00000540
        /*0c80*/ 	.word	0x000000ff
        /*0c84*/ 	.word	0x00030868
        /*0c88*/ 	.short	0x0100
        /*0c8a*/ 	.byte	0x08
	.zero		1


	//   ....[10]....
        /*0c8c*/ 	.word	0x00000630
        /*0c90*/ 	.word	0x000000ff
        /*0c94*/ 	.word	0x00030870
        /*0c98*/ 	.short	0x0100
        /*0c9a*/ 	.byte	0x06
	.zero		1


	//   ....[11]....
        /*0c9c*/ 	.word	0x00000640
        /*0ca0*/ 	.word	0x000000ff
        /*0ca4*/ 	.word	0x00030880
        /*0ca8*/ 	.short	0x0100
        /*0caa*/ 	.byte	0x06
	.zero		1


	//   ....[12]....
        /*0cac*/ 	.word	0x00000650
        /*0cb0*/ 	.word	0x000000ff
        /*0cb4*/ 	.word	0x00030878
        /*0cb8*/ 	.short	0x0100
        /*0cba*/ 	.byte	0x06
	.zero		1


	//   ....[13]....
        /*0cbc*/ 	.word	0x00000660
        /*0cc0*/ 	.word	0x000000ff
        /*0cc4*/ 	.word	0x00030888
        /*0cc8*/ 	.short	0x0100
        /*0cca*/ 	.byte	0x06
	.zero		1


	//   ....[14]....
        /*0ccc*/ 	.word	0x00000790
        /*0cd0*/ 	.word	0x000000ff
        /*0cd4*/ 	.word	0x00030890
        /*0cd8*/ 	.short	0x0100
        /*0cda*/ 	.byte	0x08
	.zero		1


	//   ....[15]....
        /*0cdc*/ 	.word	0x000007a0
        /*0ce0*/ 	.word	0x000000ff
        /*0ce4*/ 	.word	0x000308a0
        /*0ce8*/ 	.short	0x0100
        /*0cea*/ 	.byte	0x08
	.zero		1


	//   ....[16]....
        /*0cec*/ 	.word	0x000007b0
        /*0cf0*/ 	.word	0x000000ff
        /*0cf4*/ 	.word	0x00030898
        /*0cf8*/ 	.short	0x0100
        /*0cfa*/ 	.byte	0x08
	.zero		1


	//   ....[17]....
        /*0cfc*/ 	.word	0x000007c0
        /*0d00*/ 	.word	0x000000ff
        /*0d04*/ 	.word	0x000308a8
        /*0d08*/ 	.short	0x0100
        /*0d0a*/ 	.byte	0x08
	.zero		1


	//   ....[18]....
        /*0d0c*/ 	.word	0x000008f0
        /*0d10*/ 	.word	0x000000ff
        /*0d14*/ 	.word	0x000308b0
        /*0d18*/ 	.short	0x0100
        /*0d1a*/ 	.byte	0x08
	.zero		1


	//   ....[19]....
        /*0d1c*/ 	.word	0x00000900
        /*0d20*/ 	.word	0x000000ff
        /*0d24*/ 	.word	0x000308c0
        /*0d28*/ 	.short	0x0100
        /*0d2a*/ 	.byte	0x08
	.zero		1


	//   ....[20]....
        /*0d2c*/ 	.word	0x00000910
        /*0d30*/ 	.word	0x000000ff
        /*0d34*/ 	.word	0x000308b8
        /*0d38*/ 	.short	0x0100
        /*0d3a*/ 	.byte	0x08
	.zero		1


	//   ....[21]....
        /*0d3c*/ 	.word	0x00000920
        /*0d40*/ 	.word	0x000000ff
        /*0d44*/ 	.word	0x000308c8
        /*0d48*/ 	.short	0x0100
        /*0d4a*/ 	.byte	0x08
	.zero		1


	//   ....[22]....
        /*0d4c*/ 	.word	0x00002ed0
        /*0d50*/ 	.word	0x00000053
        /*0d54*/ 	.word	0x00030890
        /*0d58*/ 	.short	0x010a
        /*0d5a*/ 	.byte	0x3f
	.zero		1


	//   ....[23]....
        /*0d5c*/ 	.word	0x000040c0
        /*0d60*/ 	.word	0x00000053
        /*0d64*/ 	.word	0x00030890
        /*0d68*/ 	.short	0x010a
        /*0d6a*/ 	.byte	0x3f
	.zero		1


	//   ....[24]....
        /*0d6c*/ 	.word	0x00005190
        /*0d70*/ 	.word	0x00000053
        /*0d74*/ 	.word	0x00030890
        /*0d78*/ 	.short	0x010a
        /*0d7a*/ 	.byte	0x3f
	.zero		1


	//   ....[25]....
        /*0d7c*/ 	.word	0x000053b0
        /*0d80*/ 	.word	0x0000000c
        /*0d84*/ 	.word	0x00000000
        /*0d88*/ 	.short	0x0101
        /*0d8a*/ 	.byte	0x3f
	.zero		1


	//   ....[26]....
        /*0d8c*/ 	.word	0x000053f0
        /*0d90*/ 	.word	0x00000053
        /*0d94*/ 	.word	0x000308b0
        /*0d98*/ 	.short	0x010a
        /*0d9a*/ 	.byte	0x3f
	.zero		1


	//   ....[27]....
        /*0d9c*/ 	.word	0x000057b0
        /*0da0*/ 	.word	0x00000053
        /*0da4*/ 	.word	0x00000000
        /*0da8*/ 	.short	0x0101
        /*0daa*/ 	.byte	0x3f
	.zero		1


	//   ....[28]....
        /*0dac*/ 	.word	0x00005f50
        /*0db0*/ 	.word	0x00000002
        /*0db4*/ 	.word	0x00030800
        /*0db8*/ 	.short	0x010a
        /*0dba*/ 	.byte	0x3f
	.zero		1


	//   ....[29]....
        /*0dbc*/ 	.word	0x00005fa0
        /*0dc0*/ 	.word	0x00000002
        /*0dc4*/ 	.word	0x00030800
        /*0dc8*/ 	.short	0x010a
        /*0dca*/ 	.byte	0x3f
	.zero		1


	//   ....[30]....
        /*0dcc*/ 	.word	0x00006620
        /*0dd0*/ 	.word	0x00000002
        /*0dd4*/ 	.word	0x00030800
        /*0dd8*/ 	.short	0x010a
        /*0dda*/ 	.byte	0x3f
	.zero		1


	//   ....[31]....
        /*0ddc*/ 	.word	0x00007590
        /*0de0*/ 	.word	0x00000002
        /*0de4*/ 	.word	0x00030800
        /*0de8*/ 	.short	0x010a
        /*0dea*/ 	.byte	0x3f
	.zero		1


	//   ....[32]....
        /*0dec*/ 	.word	0x00008440
        /*0df0*/ 	.word	0x00000000
        /*0df4*/ 	.word	0x00030830
        /*0df8*/ 	.short	0x010a
        /*0dfa*/ 	.byte	0x3f
	.zero		1


	//   ....[33]....
        /*0dfc*/ 	.word	0x00008500
        /*0e00*/ 	.word	0x00000000
        /*0e04*/ 	.word	0x00030830
        /*0e08*/ 	.short	0x010a
        /*0e0a*/ 	.byte	0x3f
	.zero		1


	//   ....[34]....
        /*0e0c*/ 	.word	0x0000afa0
        /*0e10*/ 	.word	0x00000000
        /*0e14*/ 	.word	0x00000000
        /*0e18*/ 	.short	0x0101
        /*0e1a*/ 	.byte	0x3f
	.zero		1


	//   ....[35]....
        /*0e1c*/ 	.word	0x0000bff0
        /*0e20*/ 	.word	0x00000005
        /*0e24*/ 	.word	0x00030830
        /*0e28*/ 	.short	0x010a
        /*0e2a*/ 	.byte	0x3f
	.zero		1


	//   ....[36]....
        /*0e2c*/ 	.word	0x0000c040
        /*0e30*/ 	.word	0x00000005
        /*0e34*/ 	.word	0x00030830
        /*0e38*/ 	.short	0x010a
        /*0e3a*/ 	.byte	0x3f
	.zero		1


	//   ....[37]....
        /*0e3c*/ 	.word	0x0000c390
        /*0e40*/ 	.word	0x00000006
        /*0e44*/ 	.word	0x00030850
        /*0e48*/ 	.short	0x010a
        /*0e4a*/ 	.byte	0x3f
	.zero		1


	//   ....[38]....
        /*0e4c*/ 	.word	0x0000c3d0
        /*0e50*/ 	.word	0x00000006
        /*0e54*/ 	.word	0x00030850
        /*0e58*/ 	.short	0x010a
        /*0e5a*/ 	.byte	0x3f
	.zero		1


	//   ....[39]....
        /*0e5c*/ 	.word	0x0000e790
        /*0e60*/ 	.word	0x0000003f
        /*0e64*/ 	.word	0x00000000
        /*0e68*/ 	.short	0x0101
        /*0e6a*/ 	.byte	0x3f
	.zero		1


	//   ....[40]....
        /*0e6c*/ 	.word	0x0000e7f0
        /*0e70*/ 	.word	0x0000003e
        /*0e74*/ 	.word	0x00000000
        /*0e78*/ 	.short	0x0101
        /*0e7a*/ 	.byte	0x3f
	.zero		1


	//   ....[41]....
        /*0e7c*/ 	.word	0x0000fab0
        /*0e80*/ 	.word	0x0000000b
        /*0e84*/ 	.word	0x00030850
        /*0e88*/ 	.short	0x010a
        /*0e8a*/ 	.byte	0x3f
	.zero		1


	//   ....[42]....
        /*0e8c*/ 	.word	0x0000fb70
        /*0e90*/ 	.word	0x0000000b
        /*0e94*/ 	.word	0x00030850
        /*0e98*/ 	.short	0x010a
        /*0e9a*/ 	.byte	0x3f
	.zero		1


	//   ....[43]....
        /*0e9c*/ 	.word	0x000104c0
        /*0ea0*/ 	.word	0x0000000a
        /*0ea4*/ 	.word	0x00000000
        /*0ea8*/ 	.short	0x0101
        /*0eaa*/ 	.byte	0x3f
	.zero		1


	//   ....[44]....
        /*0eac*/ 	.word	0x00011590
        /*0eb0*/ 	.word	0x00000000
        /*0eb4*/ 	.word	0x00000000
        /*0eb8*/ 	.short	0x0101
        /*0eba*/ 	.byte	0x3f
	.zero		1


	//   ....[45]....
        /*0ebc*/ 	.word	0x00011b30
        /*0ec0*/ 	.word	0x00000008
        /*0ec4*/ 	.word	0x00000000
        /*0ec8*/ 	.short	0x0101
        /*0eca*/ 	.byte	0x3f
	.zero		1


	//   ....[46]....
        /*0ecc*/ 	.word	0x000143c0
        /*0ed0*/ 	.word	0x00000010
        /*0ed4*/ 	.word	0x00030820
        /*0ed8*/ 	.short	0x010a
        /*0eda*/ 	.byte	0x3f
	.zero		1


	//   ....[47]....
        /*0edc*/ 	.word	0x00014480
        /*0ee0*/ 	.word	0x00000007
        /*0ee4*/ 	.word	0x000308a0
        /*0ee8*/ 	.short	0x010a
        /*0eea*/ 	.byte	0x3f
	.zero		1


	//   ....[48]....
        /*0eec*/ 	.word	0x000146b0
        /*0ef0*/ 	.word	0x00000007
        /*0ef4*/ 	.word	0x000308c0
        /*0ef8*/ 	.short	0x010a
        /*0efa*/ 	.byte	0x3f
	.zero		1


	//   ....[49]....
        /*0efc*/ 	.word	0x00014a30
        /*0f00*/ 	.word	0x00000006
        /*0f04*/ 	.word	0x000308a0
        /*0f08*/ 	.short	0x010a
        /*0f0a*/ 	.byte	0x3f
	.zero		1


	//   ....[50]....
        /*0f0c*/ 	.word	0x00014c50
        /*0f10*/ 	.word	0x00000006
        /*0f14*/ 	.word	0x000308c0
        /*0f18*/ 	.short	0x010a
        /*0f1a*/ 	.byte	0x3f
	.zero		1


	//   ....[51]....
        /*0f1c*/ 	.word	0x00015a10
        /*0f20*/ 	.word	0x00000000
        /*0f24*/ 	.word	0x00030840
        /*0f28*/ 	.short	0x010a
        /*0f2a*/ 	.byte	0x3f
	.zero		1


	//   ....[52]....
        /*0f2c*/ 	.word	0x00016a80
        /*0f30*/ 	.word	0x00000010
        /*0f34*/ 	.word	0x00030800
        /*0f38*/ 	.short	0x0107
        /*0f3a*/ 	.byte	0x3f
	.zero		1


	//   ....[53]....
        /*0f3c*/ 	.word	0x00016b70
        /*0f40*/ 	.word	0x00000010
        /*0f44*/ 	.word	0x00030800
        /*0f48*/ 	.short	0x0101
        /*0f4a*/ 	.byte	0x3f
	.zero		1


	//   ....[54]....
        /*0f4c*/ 	.word	0x00016b90
        /*0f50*/ 	.word	0x00000010
        /*0f54*/ 	.word	0x00030820
        /*0f58*/ 	.short	0x010a
        /*0f5a*/ 	.byte	0x3f
	.zero		1


	//   ....[55]....
        /*0f5c*/ 	.word	0x00016f30
        /*0f60*/ 	.word	0x00000002
        /*0f64*/ 	.word	0x00030840
        /*0f68*/ 	.short	0x010a
        /*0f6a*/ 	.byte	0x3f
	.zero		1


	//   ....[56]....
        /*0f6c*/ 	.word	0x000171b0
        /*0f70*/ 	.word	0x00000003
        /*0f74*/ 	.word	0x00000060
        /*0f78*/ 	.short	0x010a
        /*0f7a*/ 	.byte	0x3f
	.zero		1


	//   ....[57]....
        /*0f7c*/ 	.word	0x00017710
        /*0f80*/ 	.word	0x00000002
        /*0f84*/ 	.word	0x00030840
        /*0f88*/ 	.short	0x010a
        /*0f8a*/ 	.byte	0x3f
	.zero		1


	//   ....[58]....
        /*0f8c*/ 	.word	0x00017990
        /*0f90*/ 	.word	0x0000000a
        /*0f94*/ 	.word	0x00000060
        /*0f98*/ 	.short	0x010a
        /*0f9a*/ 	.byte	0x3f
	.zero		1


	//   ....[59]....
        /*0f9c*/ 	.word	0x00017e30
        /*0fa0*/ 	.word	0x00000002
        /*0fa4*/ 	.word	0x00030840
        /*0fa8*/ 	.short	0x010a
        /*0faa*/ 	.byte	0x3f
	.zero		1


	//   ....[60]....
        /*0fac*/ 	.word	0x000180c0
        /*0fb0*/ 	.word	0x00000003
        /*0fb4*/ 	.word	0x00000060
        /*0fb8*/ 	.short	0x010a
        /*0fba*/ 	.byte	0x3f
	.zero		1


	//   ....[61]....
        /*0fbc*/ 	.word	0x00018510
        /*0fc0*/ 	.word	0x00000003
        /*0fc4*/ 	.word	0x00030860
        /*0fc8*/ 	.short	0x010a
        /*0fca*/ 	.byte	0x3f
	.zero		1


	//   ....[62]....
        /*0fcc*/ 	.word	0x00019470
        /*0fd0*/ 	.word	0x00000009
        /*0fd4*/ 	.word	0x00030820
        /*0fd8*/ 	.short	0x010a
        /*0fda*/ 	.byte	0x3f
	.zero		1


	//   ....[63]....
        /*0fdc*/ 	.word	0x00019600
        /*0fe0*/ 	.word	0x00000007
        /*0fe4*/ 	.word	0x00000000
        /*0fe8*/ 	.short	0x010a
        /*0fea*/ 	.byte	0x3f
	.zero		1


	//   ....[64]....
        /*0fec*/ 	.word	0x00019670
        /*0ff0*/ 	.word	0x00000003
        /*0ff4*/ 	.word	0x00000000
        /*0ff8*/ 	.short	0x010a
        /*0ffa*/ 	.byte	0x3f
	.zero		1


	//   ....[65]....
        /*0ffc*/ 	.word	0x000196d0
        /*1000*/ 	.word	0x00000005
        /*1004*/ 	.word	0x00000000
        /*1008*/ 	.short	0x010a
        /*100a*/ 	.byte	0x3f
	.zero		1


	//   ....[66]....
        /*100c*/ 	.word	0x00019700
        /*1010*/ 	.word	0x00000003
        /*1014*/ 	.word	0x00000000
        /*1018*/ 	.short	0x010a
        /*101a*/ 	.byte	0x3f
	.zero		1


	//   ....[67]....
        /*101c*/ 	.word	0x00019760
        /*1020*/ 	.word	0x00000053
        /*1024*/ 	.word	0x00030890
        /*1028*/ 	.short	0x010a
        /*102a*/ 	.byte	0x3f
	.zero		1


	//   ....[68]....
        /*102c*/ 	.word	0x000197b0
        /*1030*/ 	.word	0x00000053
        /*1034*/ 	.word	0x00030890
        /*1038*/ 	.short	0x010a
        /*103a*/ 	.byte	0x3f
	.zero		1


	//   ....[69]....
        /*103c*/ 	.word	0x00019800
        /*1040*/ 	.word	0x00000053
        /*1044*/ 	.word	0x00030890
        /*1048*/ 	.short	0x010a
        /*104a*/ 	.byte	0x3f
	.zero		1


	//   ....[70]....
        /*104c*/ 	.word	0x00019850
        /*1050*/ 	.word	0x00000053
        /*1054*/ 	.word	0x000308b0
        /*1058*/ 	.short	0x010a
        /*105a*/ 	.byte	0x3f
	.zero		1


	//   ....[71]....
        /*105c*/ 	.word	0x00019b60
        /*1060*/ 	.word	0x00000002
        /*1064*/ 	.word	0x00030800
        /*1068*/ 	.short	0x010a
        /*106a*/ 	.byte	0x3f
	.zero		1


	//   ....[72]....
        /*106c*/ 	.word	0x00019d70
        /*1070*/ 	.word	0x00000002
        /*1074*/ 	.word	0x00030800
        /*1078*/ 	.short	0x010a
        /*107a*/ 	.byte	0x3f
	.zero		1


	//   ....[73]....
        /*107c*/ 	.word	0x00019dc0
        /*1080*/ 	.word	0x00000000
        /*1084*/ 	.word	0x00030830
        /*1088*/ 	.short	0x010a
        /*108a*/ 	.byte	0x3f
	.zero		1


	//   ....[74]....
        /*108c*/ 	.word	0x00019e10
        /*1090*/ 	.word	0x00000005
        /*1094*/ 	.word	0x00030830
        /*1098*/ 	.short	0x010a
        /*109a*/ 	.byte	0x3f
	.zero		1


	//   ....[75]....
        /*109c*/ 	.word	0x00019e60
        /*10a0*/ 	.word	0x00000006
        /*10a4*/ 	.word	0x00030850
        /*10a8*/ 	.short	0x010a
        /*10aa*/ 	.byte	0x3f
	.zero		1


	//   ....[76]....
        /*10ac*/ 	.word	0x00019eb0
        /*10b0*/ 	.word	0x0000000b
        /*10b4*/ 	.word	0x00030850
        /*10b8*/ 	.short	0x010a
        /*10ba*/ 	.byte	0x3f
	.zero		1


	//   ....[77]....
        /*10bc*/ 	.word	0x0001aa60
        /*10c0*/ 	.word	0x00000010
        /*10c4*/ 	.word	0x00030820
        /*10c8*/ 	.short	0x010a
        /*10ca*/ 	.byte	0x3f
	.zero		1


	//   ....[78]....
        /*10cc*/ 	.word	0x0001aab0
        /*10d0*/ 	.word	0x00000007
        /*10d4*/ 	.word	0x000308a0
        /*10d8*/ 	.short	0x010a
        /*10da*/ 	.byte	0x3f
	.zero		1


	//   ....[79]....
        /*10dc*/ 	.word	0x0001ab00
        /*10e0*/ 	.word	0x00000007
        /*10e4*/ 	.word	0x000308c0
        /*10e8*/ 	.short	0x010a
        /*10ea*/ 	.byte	0x3f
	.zero		1


	//   ....[80]....
        /*10ec*/ 	.word	0x0001ab50
        /*10f0*/ 	.word	0x00000006
        /*10f4*/ 	.word	0x000308a0
        /*10f8*/ 	.short	0x010a
        /*10fa*/ 	.byte	0x3f
	.zero		1


	//   ....[81]....
        /*10fc*/ 	.word	0x0001aba0
        /*1100*/ 	.word	0x00000006
        /*1104*/ 	.word	0x000308c0
        /*1108*/ 	.short	0x010a
        /*110a*/ 	.byte	0x3f
	.zero		1


	//   ....[82]....
        /*110c*/ 	.word	0x0001ad40
        /*1110*/ 	.word	0x00000000
        /*1114*/ 	.word	0x00030840
        /*1118*/ 	.short	0x010a
        /*111a*/ 	.byte	0x3f
	.zero		1


	//   ....[83]....
        /*111c*/ 	.word	0x0001bd10
        /*1120*/ 	.word	0x00000010
        /*1124*/ 	.word	0x00030820
        /*1128*/ 	.short	0x010a
        /*112a*/ 	.byte	0x3f
	.zero		1


	//   ....[84]....
        /*112c*/ 	.word	0x0001bd60
        /*1130*/ 	.word	0x00000002
        /*1134*/ 	.word	0x00030840
        /*1138*/ 	.short	0x010a
        /*113a*/ 	.byte	0x3f
	.zero		1


	//   ....[85]....
        /*113c*/ 	.word	0x0001bdb0
        /*1140*/ 	.word	0x00000003
        /*1144*/ 	.word	0x00000060
        /*1148*/ 	.short	0x010a
        /*114a*/ 	.byte	0x3f
	.zero		1


	//   ....[86]....
        /*114c*/ 	.word	0x0001be00
        /*1150*/ 	.word	0x00000002
        /*1154*/ 	.word	0x00030840
        /*1158*/ 	.short	0x010a
        /*115a*/ 	.byte	0x3f
	.zero		1


	//   ....[87]....
        /*115c*/ 	.word	0x0001be50
        /*1160*/ 	.word	0x0000000a
        /*1164*/ 	.word	0x00000060
        /*1168*/ 	.short	0x010a
        /*116a*/ 	.byte	0x3f
	.zero		1


	//   ....[88]....
        /*116c*/ 	.word	0x0001bea0
        /*1170*/ 	.word	0x00000002
        /*1174*/ 	.word	0x00030840
        /*1178*/ 	.short	0x010a
        /*117a*/ 	.byte	0x3f
	.zero		1


	//   ....[89]....
        /*117c*/ 	.word	0x0001bef0
        /*1180*/ 	.word	0x00000003
        /*1184*/ 	.word	0x00000060
        /*1188*/ 	.short	0x010a
        /*118a*/ 	.byte	0x3f
	.zero		1


	//   ....[90]....
        /*118c*/ 	.word	0x0001bf40
        /*1190*/ 	.word	0x00000003
        /*1194*/ 	.word	0x00030860
        /*1198*/ 	.short	0x010a
        /*119a*/ 	.byte	0x3f
	.zero		1


	//   ....[91]....
        /*119c*/ 	.word	0x0001c970
        /*11a0*/ 	.word	0x00000009
        /*11a4*/ 	.word	0x00030820
        /*11a8*/ 	.short	0x010a
        /*11aa*/ 	.byte	0x3f
	.zero		1


	//   ....[92]....
        /*11ac*/ 	.word	0x0001cb10
        /*11b0*/ 	.word	0x00000007
        /*11b4*/ 	.word	0x00000000
        /*11b8*/ 	.short	0x010a
        /*11ba*/ 	.byte	0x3f
	.zero		1


	//   ....[93]....
        /*11bc*/ 	.word	0x0001cb60
        /*11c0*/ 	.word	0x00000003
        /*11c4*/ 	.word	0x00000000
        /*11c8*/ 	.short	0x010a
        /*11ca*/ 	.byte	0x3f
	.zero		1


	//   ....[94]....
        /*11cc*/ 	.word	0x0001cbb0
        /*11d0*/ 	.word	0x00000005
        /*11d4*/ 	.word	0x00000000
        /*11d8*/ 	.short	0x010a
        /*11da*/ 	.byte	0x3f
	.zero		1


	//----- nvinfo : EIATTR_NUM_MBARRIERS
	.align		4
.L_153:
        /*11dc*/ 	.byte	0x03, 0x38
        /*11de*/ 	.short	0x0016


	//----- nvinfo : EIATTR_EXIT_INSTR_OFFSETS
	.align		4
        /*11e0*/ 	.byte	0x04, 0x1c
        /*11e2*/ 	.short	(.L_155 - .L_154)


	//   ....[0]....
.L_154:
        /*11e4*/ 	.word	0x00019750


	//----- nvinfo : EIATTR_MAX_THREADS
	.align		4
.L_155:
        /*11e8*/ 	.byte	0x04, 0x05
        /*11ea*/ 	.short	(.L_157 - .L_156)
.L_156:
        /*11ec*/ 	.word	0x00000200
        /*11f0*/ 	.word	0x00000001
        /*11f4*/ 	.word	0x00000001


	//----- nvinfo : EIATTR_CRS_STACK_SIZE
	.align		4
.L_157:
        /*11f8*/ 	.byte	0x04, 0x1e
        /*11fa*/ 	.short	(.L_159 - .L_158)
.L_158:
        /*11fc*/ 	.word	0x00000000


	//----- nvinfo : EIATTR_CBANK_PARAM_SIZE
	.align		4
.L_159:
        /*1200*/ 	.byte	0x03, 0x19
        /*1202*/ 	.short	0x0af0


	//----- nvinfo : EIATTR_PARAM_CBANK
	.align		4
        /*1204*/ 	.byte	0x04, 0x0a
        /*1206*/ 	.short	(.L_161 - .L_160)
	.align		4
.L_160:
        /*1208*/ 	.word	index@(.nv.constant0._ZN7cutlass13device_kernelIN5flash11enable_sm90INS1_16FlashAttnFwdSm90INS1_25CollectiveMainloopFwdSm90ILi2EN4cute5tupleIJNS5_1CILi1EEES8_S8_EEENS6_IJNS7_ILi192EEESA_NS7_ILi64EEEEEELi64ENS_6half_tEfNS_4arch4Sm90ELb0ELb0ELb1ELb1ELb0ELb1ELb0ELb0ELb1ELb1ELb1ELb0EEENS1_21CollectiveEpilogueFwdINS6_IJSA_SB_SA_EEES9_SD_SF_Li384ELb1ELb1ELb1ELb0EEENS1_36VarlenDynamicPersistentTileSchedulerILi192ELi192ELi384ELi128ELb1ELb1ELb1ELb0ELb1ELb1EEEEEEEEEvNT_6ParamsE)
        /*120c*/ 	.short	0x0210
        /*120e*/ 	.short	0x0af0


	//----- nvinfo : EIATTR_SW_WAR
	.align		4
.L_161:
        /*1210*/ 	.byte	0x04, 0x36
        /*1212*/ 	.short	(.L_163 - .L_162)
.L_162:
        /*1214*/ 	.word	0x00000008
.L_163:


//--------------------- .nv.info._ZN7cutlass13device_kernelIN5flash11enable_sm90INS1_16FlashAttnFwdSm90INS1_25CollectiveMainloopFwdSm90ILi2EN4cute5tupleIJNS5_1CILi1EEES8_S8_EEENS6_IJNS7_ILi192EEENS7_ILi128EEENS7_ILi64EEEEEELi64ENS_6half_tEfNS_4arch4Sm90ELb0ELb1ELb1ELb0ELb0ELb0ELb0ELb1ELb1ELb1ELb1ELb0EEENS1_21CollectiveEpilogueFwdINS6_IJSA_SC_SB_EEES9_SE_SG_Li384ELb0ELb1ELb1ELb0EEENS1_19SingleTileSchedulerILb0ELb1ELb1ELi192EEEEEEEEEvNT_6ParamsE --------------------------
	.section	.nv.info._ZN7cutlass13device_kernelIN5flash11enable_sm90INS1_16FlashAttnFwdSm90INS1_25CollectiveMainloopFwdSm90ILi2EN4cute5tupleIJNS5_1CILi1EEES8_S8_EEENS6_IJNS7_ILi192EEENS7_ILi128EEENS7_ILi64EEEEEELi64ENS_6half_tEfNS_4arch4Sm90ELb0ELb1ELb1ELb0ELb0ELb0ELb0ELb1ELb1ELb1ELb1ELb0EEENS1_21CollectiveEpilogueFwdINS6_IJSA_SC_SB_EEES9_SE_SG_Li384ELb0ELb1ELb1ELb0EEENS1_19SingleTileSchedulerILb0ELb1ELb1ELi192EEEEEEEEEvNT_6ParamsE,"",@"SHT_CUDA_INFO"
	.sectionflags	@""
	.align	4


	//----- nvinfo : EIATTR_CUDA_API_VERSION
	.align		4
        /*0000*/ 	.byte	0x04, 0x37
        /*0002*/ 	.short	(.L_165 - .L_164)
.L_164:
        /*0004*/ 	.word	0x00000082


	//----- nvinfo : EIATTR_KPARAM_INFO
	.align		4
.L_165:
        /*0008*/ 	.byte	0x04, 0x17
        /*000a*/ 	.short	(.L_167 - .L_166)
.L_166:
        /*000c*/ 	.word	0x00000000
        /*0010*/ 	.short	0x0000
        /*0012*/ 	.short	0x0070
        /*0014*/ 	.byte	0x00, 0xf0, 0x01, 0x28


	//----- nvinfo : EIATTR_SPARSE_MMA_MASK
	.align		4
.L_167:
        /*0018*/ 	.byte	0x03, 0x50
        /*001a*/ 	.short	0x0000


	//----- nvinfo : EIATTR_MAXREG_COUNT
	.align		4
        /*001c*/ 	.byte	0x03, 0x1b
        /*001e*/ 	.short	0x0080


	//----- nvinfo : EIATTR_NUM_BARRIERS
	.align		4
        /*0020*/ 	.byte	0x02, 0x4c
        /*0022*/ 	.byte	0x10
	.zero		1


	//----- nvinfo : EIATTR_EXTERNS
	.align		4
        /*0024*/ 	.byte	0x04, 0x0f
        /*0026*/ 	.short	(.L_169 - .L_168)


	//   ....[0]....
	.align		4
.L_168:
        /*0028*/ 	.word	index@(__assertfail)


	//----- nvinfo : EIATTR_MERCURY_ISA_VERSION
	.align		4
.L_169:
        /*002c*/ 	.byte	0x03, 0x5f
        /*002e*/ 	.short	0x0101


	//----- nvinfo : EIATTR_INT_WARP_WIDE_INSTR_OFFSETS
	.align		4
        /*0030*/ 	.byte	0x04, 0x31
        /*0032*/ 	.short	(.L_171 - .L_170)


	//   ....[0]....
.L_170:
        /*0034*/ 	.word	0x00000120


	//   ....[1]....
        /*0038*/ 	.word	0x00000160


	//   ....[2]....
        /*003c*/ 	.word	0x000001d0


	//----- nvinfo : EIATTR_COOP_GROUP_MASK_REGIDS
	.align		4
.L_171:
        /*0040*/ 	.byte	0x04, 0x29
        /*0042*/ 	.short	(.L_173 - .L_172)


	//   ....[0]....
.L_172:
        /*0044*/ 	.word	0xffffffff


	//   ....[1]....
        /*0048*/ 	.word	0xffffffff


	//   ....[2]....
        /*004c*/ 	.word	0xffffffff


	//   ....[3]....
        /*0050*/ 	.word	0xffffffff


	//   ....[4]....
        /*0054*/ 	.word	0xffffffff


	//   ....[5]....
        /*0058*/ 	.word	0xffffffff


	//   ....[6]....
        /*005c*/ 	.word	0xffffffff


	//   ....[7]....
        /*0060*/ 	.word	0xffffffff


	//   ....[8]....
        /*0064*/ 	.word	0xffffffff


	//   ....[9]....
        /*0068*/ 	.word	0xffffffff


	//   ....[10]....
        /*006c*/ 	.word	0xffffffff


	//   ....[11]....
        /*0070*/ 	.word	0xffffffff


	//   ....[12]....
        /*0074*/ 	.word	0xffffffff


	//   ....[13]....
        /*0078*/ 	.word	0xffffffff


	//   ....[14]....
        /*007c*/ 	.word	0xffffffff


	//   ....[15]....
        /*0080*/ 	.word	0xffffffff


	//   ....[16]....
        /*0084*/ 	.word	0xffffffff


	//   ....[17]....
        /*0088*/ 	.word	0xffffffff


	//   ....[18]....
        /*008c*/ 	.word	0xffffffff


	//   ....[19]....
        /*0090*/ 	.word	0xffffffff


	//   ....[20]....
        /*0094*/ 	.word	0xffffffff


	//   ....[21]....
        /*0098*/ 	.word	0xffffffff


	//   ....[22]....
        /*009c*/ 	.word	0xffffffff


	//   ....[23]....
        /*00a0*/ 	.word	0xffffffff


	//   ....[24]....
        /*00a4*/ 	.word	0xffffffff


	//   ....[25]....
        /*00a8*/ 	.word	0xffffffff


	//   ....[26]....
        /*00ac*/ 	.word	0xffffffff


	//   ....[27]....
        /*00b0*/ 	.word	0xffffffff


	//   ....[28]....
        /*00b4*/ 	.word	0xffffffff


	//   ....[29]....
        /*00b8*/ 	.word	0xffffffff


	//   ....[30]....
        /*00bc*/ 	.word	0xffffffff


	//   ....[31]....
        /*00c0*/ 	.word	0xffffffff


	//   ....[32]....
        /*00c4*/ 	.word	0xffffffff


	//   ....[33]....
        /*00c8*/ 	.word	0xffffffff


	//   ....[34]....
        /*00cc*/ 	.word	0xffffffff


	//   ....[35]....
        /*00d0*/ 	.word	0xffffffff


	//   ....[36]....
        /*00d4*/ 	.word	0xffffffff


	//   ....[37]....
        /*00d8*/ 	.word	0xffffffff


	//   ....[38]....
        /*00dc*/ 	.word	0xffffffff


	//   ....[39]....
        /*00e0*/ 	.word	0xffffffff


	//   ....[40]....
        /*00e4*/ 	.word	0xffffffff


	//   ....[41]....
        /*00e8*/ 	.word	0xffffffff


	//   ....[42]....
        /*00ec*/ 	.word	0xffffffff


	//   ....[43]....
        /*00f0*/ 	.word	0xffffffff


	//   ....[44]....
        /*00f4*/ 	.word	0xffffffff


	//   ....[45]....
        /*00f8*/ 	.word	0xffffffff


	//   ....[46]....
        /*00fc*/ 	.word	0xffffffff


	//   ....[47]....
        /*0100*/ 	.word	0xffffffff


	//   ....[48]....
        /*0104*/ 	.word	0xffffffff


	//   ....[49]....
        /*0108*/ 	.word	0xffffffff


	//   ....[50]....
        /*010c*/ 	.word	0xffffffff


	//   ....[51]....
        /*0110*/ 	.word	0xffffffff


	//   ....[52]....
        /*0114*/ 	.word	0xffffffff


	//   ....[53]....
        /*0118*/ 	.word	0xffffffff


	//   ....[54]....
        /*011c*/ 	.word	0xffffffff


	//   ....[55]....
        /*0120*/ 	.word	0xffffffff


	//   ....[56]....
        /*0124*/ 	.word	0xffffffff


	//   ....[57]....
        /*0128*/ 	.word	0xffffffff


	//   ....[58]....
        /*012c*/ 	.word	0xffffffff


	//   ....[59]....
        /*0130*/ 	.word	0xffffffff


	//   ....[60]....
        /*0134*/ 	.word	0xffffffff


	//   ....[61]....
        /*0138*/ 	.word	0xffffffff


	//   ....[62]....
        /*013c*/ 	.word	0xffffffff


	//   ....[63]....
        /*0140*/ 	.word	0xffffffff


	//   ....[64]....
        /*0144*/ 	.word	0xffffffff


	//   ....[65]....
        /*0148*/ 	.word	0xffffffff


	//   ....[66]....
        /*014c*/ 	.word	0xffffffff


	//   ....[67]....
        /*0150*/ 	.word	0xffffffff


	//   ....[68]....
        /*0154*/ 	.word	0xffffffff


	//   ....[69]....
        /*0158*/ 	.word	0x0500000f


	//   ....[70]....
        /*015c*/ 	.word	0x0500000f


	//   ....[71]....
        /*0160*/ 	.word	0x0500000f


	//   ....[72]....
        /*0164*/ 	.word	0x0500000f


	//   ....[73]....
        /*0168*/ 	.word	0x0500000f


	//   ....[74]....
        /*016c*/ 	.word	0x0500000f


	//   ....[75]....
        /*0170*/ 	.word	0x0500000f


	//   ....[76]....
        /*0174*/ 	.word	0x0500000f


	//   ....[77]....
        /*0178*/ 	.word	0x0500000f


	//   ....[78]....
        /*017c*/ 	.word	0x0500000f


	//   ....[79]....
        /*0180*/ 	.word	0x0500000f


	//   ....[80]....
        /*0184*/ 	.word	0x0500000f


	//   ....[81]....
        /*0188*/ 	.word	0x0500000f


	//   ....[82]....
        /*018c*/ 	.word	0x0500000f


	//   ....[83]....
        /*0190*/ 	.word	0x0500000f


	//   ....[84]....
        /*0194*/ 	.word	0x0500000f


	//   ....[85]....
        /*0198*/ 	.word	0x0500000f


	//   ....[86]....
        /*019c*/ 	.word	0x0500000f


	//   ....[87]....
        /*01a0*/ 	.word	0x0500000f


	//   ....[88]....
        /*01a4*/ 	.word	0x0500000f


	//   ....[89]....
        /*01a8*/ 	.word	0x0500000f


	//   ....[90]....
        /*01ac*/ 	.word	0x0500000f


	//   ....[91]....
        /*01b0*/ 	.word	0x0500000f


	//   ....[92]....
        /*01b4*/ 	.word	0x0500000f


	//   ....[93]....
        /*01b8*/ 	.word	0x0500000f


	//   ....[94]....
        /*01bc*/ 	.word	0x0500000f


	//----- nvinfo : EIATTR_COOP_GROUP_INSTR_OFFSETS
	.align		4
.L_173:
        /*01c0*/ 	.byte	0x04, 0x28
        /*01c2*/ 	.short	(.L_175 - .L_174)


	//   ....[0]....
.L_174:
        /*01c4*/ 	.word	0x00000060


	//   ....[1]....
        /*01c8*/ 	.word	0x00000130


	//   ....[2]....
        /*01cc*/ 	.word	0x00000180


	//   ....[3]....
        /*01d0*/ 	.word	0x000003b0


	//   ....[4]....
        /*01d4*/ 	.word	0x00000510


	//   ....[5]....
        /*01d8*/ 	.word	0x00000630


	//   ....[6]....
        /*01dc*/ 	.word	0x00000790


	//   ....[7]....
        /*01e0*/ 	.word	0x000014a0


	//   ....[8]....
        /*01e4*/ 	.word	0x00001da0


	//   ....[9]....
        /*01e8*/ 	.word	0x00002710


	//   ....[10]....
        /*01ec*/ 	.word	0x000039d0


	//   ....[11]....
        /*01f0*/ 	.word	0x00003af0


	//   ....[12]....
        /*01f4*/ 	.word	0x000044f0


	//   ....[13]....
        /*01f8*/ 	.word	0x00004550


	//   ....[14]....
        /*01fc*/ 	.word	0x00006170


	//   ....[15]....
        /*0200*/ 	.word	0x00006400


	//   ....[16]....
        /*0204*/ 	.word	0x00006fb0


	//   ....[17]....
        /*0208*/ 	.word	0x00006fd0


	//   ....[18]....
        /*020c*/ 	.word	0x00007a00


	//   ....[19]....
        /*0210*/ 	.word	0x00007ad0


	//   ....[20]....
        /*0214*/ 	.word	0x00009850


	//   ....[21]....
        /*0218*/ 	.word	0x000098b0


	//   ....[22]....
        /*021c*/ 	.word	0x00009fa0


	//   ....[23]....
        /*0220*/ 	.word	0x0000a040


	//   ....[24]....
        /*0224*/ 	.word	0x0000bec0


	//   ....[25]....
        /*0228*/ 	.word	0x0000c1e0


	//   ....[26]....
        /*022c*/ 	.word	0x0000cd60


	//   ....[27]....
        /*0230*/ 	.word	0x0000cd90


	//   ....[28]....
        /*0234*/ 	.word	0x0000d760


	//   ....[29]....
        /*0238*/ 	.word	0x0000d800


	//   ....[30]....
        /*023c*/ 	.word	0x0000e650


	//   ....[31]....
        /*0240*/ 	.word	0x0000e680


	//   ....[32]....
        /*0244*/ 	.word	0x0000e770


	//   ....[33]....
        /*0248*/ 	.word	0x0000e780


	//   ....[34]....
        /*024c*/ 	.word	0x0000f510


	//   ....[35]....
        /*0250*/ 	.word	0x0000f550


	//   ....[36]....
        /*0254*/ 	.word	0x0000f590


	//   ....[37]....
        /*0258*/ 	.word	0x0000f5b0


	//   ....[38]....
        /*025c*/ 	.word	0x0000f5d0


	//   ....[39]....
        /*0260*/ 	.word	0x0000f5e0


	//   ....[40]....
        /*0264*/ 	.word	0x0000f920


	//   ....[41]....
        /*0268*/ 	.word	0x0000f930


	//   ....[42]....
        /*026c*/ 	.word	0x00010050


	//   ....[43]....
        /*0270*/ 	.word	0x00010f00


	//   ....[44]....
        /*0274*/ 	.word	0x00011880


	//   ....[45]....
        /*0278*/ 	.word	0x000118b0


	//   ....[46]....
        /*027c*/ 	.word	0x000118e0


	//   ....[47]....
        /*0280*/ 	.word	0x00011900


	//   ....[48]....
        /*0284*/ 	.word	0x00011910


	//   ....[49]....
        /*0288*/ 	.word	0x00011960


	//   ....[50]....
        /*028c*/ 	.word	0x000119c0


	//   ....[51]....
        /*0290*/ 	.word	0x000119e0


	//   ....[52]....
        /*0294*/ 	.word	0x00011a40


	//   ....[53]....
        /*0298*/ 	.word	0x00011a70


	//   ....[54]....
        /*029c*/ 	.word	0x00011ae0


	//   ....[55]....
        /*02a0*/ 	.word	0x00011b10


	//   ....[56]....
        /*02a4*/ 	.word	0x00011b40


	//   ....[57]....
        /*02a8*/ 	.word	0x00011b70


	//   ....[58]....
        /*02ac*/ 	.word	0x00011bc0


	//   ....[59]....
        /*02b0*/ 	.word	0x00011be0


	//   ....[60]....
        /*02b4*/ 	.word	0x00011c20


	//   ....[61]....
        /*02b8*/ 	.word	0x00011c50


	//   ....[62]....
        /*02bc*/ 	.word	0x00011c80


	//   ....[63]....
        /*02c0*/ 	.word	0x00011cf0


	//   ....[64]....
        /*02c4*/ 	.word	0x00011d70


	//   ....[65]....
        /*02c8*/ 	.word	0x00011d80


	//   ....[66]....
        /*02cc*/ 	.word	0x00011db0


	//   ....[67]....
        /*02d0*/ 	.word	0x00011de0


	//   ....[68]....
        /*02d4*/ 	.word	0x000136a0


	//   ....[69]....
        /*02d8*/ 	.word	0x00013cc0


	//   ....[70]....
        /*02dc*/ 	.word	0x00013e30


	//   ....[71]....
        /*02e0*/ 	.word	0x00013e80


	//   ....[72]....
        /*02e4*/ 	.word	0x00013fa0


	//   ....[73]....
        /*02e8*/ 	.word	0x00013ff0


	//   ....[74]....
        /*02ec*/ 	.word	0x00014080


	//   ....[75]....
        /*02f0*/ 	.word	0x00014130


	//   ....[76]....
        /*02f4*/ 	.word	0x000141d0


	//   ....[77]....
        /*02f8*/ 	.word	0x00014270


	//   ....[78]....
        /*02fc*/ 	.word	0x00014300


	//   ....[79]....
        /*0300*/ 	.word	0x000143a0


	//   ....[80]....
        /*0304*/ 	.word	0x00014440


	//   ....[81]....
        /*0308*/ 	.word	0x000144d0


	//   ....[82]....
        /*030c*/ 	.word	0x00014560


	//   ....[83]....
        /*0310*/ 	.word	0x00014610


	//   ....[84]....
        /*0314*/ 	.word	0x00014670


	//   ....[85]....
        /*0318*/ 	.word	0x00014720


	//   ....[86]....
        /*031c*/ 	.word	0x000147b0


	//   ....[87]....
        /*0320*/ 	.word	0x00014890


	//   ....[88]....
        /*0324*/ 	.word	0x000148f0


	//   ....[89]....
        /*0328*/ 	.word	0x000149b0


	//   ....[90]....
        /*032c*/ 	.word	0x00014a10


	//   ....[91]....
        /*0330*/ 	.word	0x00014ad0


	//   ....[92]....
        /*0334*/ 	.word	0x00014b50


	//   ....[93]....
        /*0338*/ 	.word	0x00014c00


	//   ....[94]....
        /*033c*/ 	.word	0x00014fd0


	//----- nvinfo : EIATTR_REG_RECONFIG
	.align		4
.L_175:
        /*0340*/ 	.byte	0x01, 0x54
	.zero		2


	//----- nvinfo : EIATTR_SYSCALL_OFFSETS
	.align		4
        /*0344*/ 	.byte	0x04, 0x46
        /*0346*/ 	.short	(.L_177 - .L_176)


	//   ....[0]....
.L_176:
        /*0348*/ 	.word	0x00001660


	//   ....[1]....
        /*034c*/ 	.word	0x00010bb0


	//   ....[2]....
        /*0350*/ 	.word	0x00010cf0


	//   ....[3]....
        /*0354*/ 	.word	0x00010de0


	//   ....[4]....
        /*0358*/ 	.word	0x00011460


	//----- nvinfo : EIATTR_MBARRIER_INSTR_OFFSETS
	.align		4
.L_177:
        /*035c*/ 	.byte	0x04, 0x39
        /*035e*/ 	.short	(.L_179 - .L_178)


	//   ....[0]....
.L_178:
        /*0360*/ 	.word	0x00000260
        /*0364*/ 	.word	0x000000ff
        /*0368*/ 	.word	0x00016800
        /*036c*/ 	.short	0x0100
        /*036e*/ 	.byte	0x08
	.zero		1


	//   ....[1]....
        /*0370*/ 	.word	0x00000270
        /*0374*/ 	.word	0x000000ff
        /*0378*/ 	.word	0x00016820
        /*037c*/ 	.short	0x0100
        /*037e*/ 	.byte	0x08
	.zero		1


	//   ....[2]....
        /*0380*/ 	.word	0x00000360
        /*0384*/ 	.word	0x000000ff
        /*0388*/ 	.word	0x00016830
        /*038c*/ 	.short	0x0100
        /*038e*/ 	.byte	0x08
	.zero		1


	//   ....[3]....
        /*0390*/ 	.word	0x00000370
        /*0394*/ 	.word	0x000000ff
        /*0398*/ 	.word	0x00016840
        /*039c*/ 	.short	0x0100
        /*039e*/ 	.byte	0x08
	.zero		1


	//   ....[4]....
        /*03a0*/ 	.word	0x00000380
        /*03a4*/ 	.word	0x000000ff
        /*03a8*/ 	.word	0x00016838
        /*03ac*/ 	.short	0x0100
        /*03ae*/ 	.byte	0x08
	.zero		1


	//   ....[5]....
        /*03b0*/ 	.word	0x00000390
        /*03b4*/ 	.word	0x000000ff
        /*03b8*/ 	.word	0x00016848
        /*03bc*/ 	.short	0x0100
        /*03be*/ 	.byte	0x08
	.zero		1


	//   ....[6]....
        /*03c0*/ 	.word	0x000004c0
        /*03c4*/ 	.word	0x000000ff
        /*03c8*/ 	.word	0x00016850
        /*03cc*/ 	.short	0x0100
        /*03ce*/ 	.byte	0x08
	.zero		1


	//   ....[7]....
        /*03d0*/ 	.word	0x000004d0
        /*03d4*/ 	.word	0x000000ff
        /*03d8*/ 	.word	0x00016860
        /*03dc*/ 	.short	0x0100
        /*03de*/ 	.byte	0x08
	.zero		1


	//   ....[8]....
        /*03e0*/ 	.word	0x000004e0
        /*03e4*/ 	.word	0x000000ff
        /*03e8*/ 	.word	0x00016858
        /*03ec*/ 	.short	0x0100
        /*03ee*/ 	.byte	0x08
	.zero		1


	//   ....[9]....
        /*03f0*/ 	.word	0x000004f0
        /*03f4*/ 	.word	0x000000ff
        /*03f8*/ 	.word	0x00016868
        /*03fc*/ 	.short	0x0100
        /*03fe*/ 	.byte	0x08
	.zero		1


	//   ....[10]....
        /*0400*/ 	.word	0x000005e0
        /*0404*/ 	.word	0x000000ff
        /*0408*/ 	.word	0x00016870
        /*040c*/ 	.short	0x0100
        /*040e*/ 	.byte	0x06
	.zero		1


	//   ....[11]....
        /*0410*/ 	.word	0x000005f0
        /*0414*/ 	.word	0x000000ff
        /*0418*/ 	.word	0x00016880
        /*041c*/ 	.short	0x0100
        /*041e*/ 	.byte	0x06
	.zero		1


	//   ....[12]....
        /*0420*/ 	.word	0x00000600
        /*0424*/ 	.word	0x000000ff
        /*0428*/ 	.word	0x00016878
        /*042c*/ 	.short	0x0100
        /*042e*/ 	.byte	0x06
	.zero		1


	//   ....[13]....
        /*0430*/ 	.word	0x00000610
        /*0434*/ 	.word	0x000000ff
        /*0438*/ 	.word	0x00016888
        /*043c*/ 	.short	0x0100
        /*043e*/ 	.byte	0x06
	.zero		1


	//   ....[14]....
        /*0440*/ 	.word	0x00000740
        /*0444*/ 	.word	0x000000ff
        /*0448*/ 	.word	0x00016890
        /*044c*/ 	.short	0x0100
        /*044e*/ 	.byte	0x08
	.zero		1


	//   ....[15]....
        /*0450*/ 	.word	0x00000750
        /*0454*/ 	.word	0x000000ff
        /*0458*/ 	.word	0x000168a0
        /*045c*/ 	.short	0x0100
        /*045e*/ 	.byte	0x08
	.zero		1


	//   ....[16]....
        /*0460*/ 	.word	0x00000760
        /*0464*/ 	.word	0x000000ff
        /*0468*/ 	.word	0x00016898
        /*046c*/ 	.short	0x0100
        /*046e*/ 	.byte	0x08
	.zero		1


	//   ....[17]....
        /*0470*/ 	.word	0x00000770
        /*0474*/ 	.word	0x000000ff
        /*0478*/ 	.word	0x000168a8
        /*047c*/ 	.short	0x0100
        /*047e*/ 	.byte	0x08
	.zero		1


	//   ....[18]....
        /*0480*/ 	.word	0x000008a0
        /*0484*/ 	.word	0x000000ff
        /*0488*/ 	.word	0x000168b0
        /*048c*/ 	.short	0x0100
        /*048e*/ 	.byte	0x08
	.zero		1


	//   ....[19]....
        /*0490*/ 	.word	0x000008b0
        /*0494*/ 	.word	0x000000ff
        /*0498*/ 	.word	0x000168c0
        /*049c*/ 	.short	0x0100
        /*049e*/ 	.byte	0x08
	.zero		1


	//   ....[20]....
        /*04a0*/ 	.word	0x000008c0
        /*04a4*/ 	.word	0x000000ff
        /*04a8*/ 	.word	0x000168b8
        /*04ac*/ 	.short	0x0100
        /*04ae*/ 	.byte	0x08
	.zero		1


	//   ....[21]....
        /*04b0*/ 	.word	0x000008d0
        /*04b4*/ 	.word	0x000000ff
        /*04b8*/ 	.word	0x000168c8
        /*04bc*/ 	.short	0x0100
        /*04be*/ 	.byte	0x08
	.zero		1


	//   ....[22]....
        /*04c0*/ 	.word	0x00001680
        /*04c4*/ 	.word	0x000000ff
        /*04c8*/ 	.word	0x00016800
        /*04cc*/ 	.short	0x010a
        /*04ce*/ 	.byte	0x26
	.zero		1


	//   ....[23]....
        /*04d0*/ 	.word	0x000016f0
        /*04d4*/ 	.word	0x000000ff
        /*04d8*/ 	.word	0x00016830
        /*04dc*/ 	.short	0x010a
        /*04de*/ 	.byte	0x26
	.zero		1


	//   ....[24]....
        /*04e0*/ 	.word	0x00001760
        /*04e4*/ 	.word	0x000000ff
        /*04e8*/ 	.word	0x00016830
        /*04ec*/ 	.short	0x010a
        /*04ee*/ 	.byte	0x26
	.zero		1


	//   ....[25]....
        /*04f0*/ 	.word	0x00001df0
        /*04f4*/ 	.word	0x00000012
        /*04f8*/ 	.word	0x00000000
        /*04fc*/ 	.short	0x0101
        /*04fe*/ 	.byte	0x3f
	.zero		1


	//   ....[26]....
        /*0500*/ 	.word	0x00005350
        /*0504*/ 	.word	0x000000ff
        /*0508*/ 	.word	0x00016830
        /*050c*/ 	.short	0x010a
        /*050e*/ 	.byte	0x0a
	.zero		1


	//   ....[27]....
        /*0510*/ 	.word	0x00005390
        /*0514*/ 	.word	0x000000ff
        /*0518*/ 	.word	0x00016830
        /*051c*/ 	.short	0x010a
        /*051e*/ 	.byte	0x0a
	.zero		1


	//   ....[28]....
        /*0520*/ 	.word	0x00005590
        /*0524*/ 	.word	0x000000ff
        /*0528*/ 	.word	0x00016850
        /*052c*/ 	.short	0x010a
        /*052e*/ 	.byte	0x0a
	.zero		1


	//   ....[29]....
        /*0530*/ 	.word	0x000055d0
        /*0534*/ 	.word	0x000000ff
        /*0538*/ 	.word	0x00016850
        /*053c*/ 	.short	0x010a
        /*053e*/ 	.byte	0x0a
	.zero		1


	//   ....[30]....
        /*0540*/ 	.word	0x00006260
        /*0544*/ 	.word	0x00000023
        /*0548*/ 	.word	0x00000000
        /*054c*/ 	.short	0x0101
        /*054e*/ 	.byte	0x3f
	.zero		1


	//   ....[31]....
        /*0550*/ 	.word	0x00007a60
        /*0554*/ 	.word	0x00000024
        /*0558*/ 	.word	0x00000000
        /*055c*/ 	.short	0x0101
        /*055e*/ 	.byte	0x3f
	.zero		1


	//   ....[32]....
        /*0560*/ 	.word	0x00008be0
        /*0564*/ 	.word	0x000000ff
        /*0568*/ 	.word	0x00016830
        /*056c*/ 	.short	0x010a
        /*056e*/ 	.byte	0x0a
	.zero		1


	//   ....[33]....
        /*0570*/ 	.word	0x00008c20
        /*0574*/ 	.word	0x000000ff
        /*0578*/ 	.word	0x00016830
        /*057c*/ 	.short	0x010a
        /*057e*/ 	.byte	0x0a
	.zero		1


	//   ....[34]....
        /*0580*/ 	.word	0x00008e20
        /*0584*/ 	.word	0x000000ff
        /*0588*/ 	.word	0x00016850
        /*058c*/ 	.short	0x010a
        /*058e*/ 	.byte	0x0a
	.zero		1


	//   ....[35]....
        /*0590*/ 	.word	0x00008e60
        /*0594*/ 	.word	0x000000ff
        /*0598*/ 	.word	0x00016850
        /*059c*/ 	.short	0x010a
        /*059e*/ 	.byte	0x0a
	.zero		1


	//   ....[36]....
        /*05a0*/ 	.word	0x0000a490
        /*05a4*/ 	.word	0x0000001d
        /*05a8*/ 	.word	0x00000000
        /*05ac*/ 	.short	0x0101
        /*05ae*/ 	.byte	0x3f
	.zero		1


	//   ....[37]....
        /*05b0*/ 	.word	0x0000a650
        /*05b4*/ 	.word	0x0000001d
        /*05b8*/ 	.word	0x00000000
        /*05bc*/ 	.short	0x0101
        /*05be*/ 	.byte	0x3f
	.zero		1


	//   ....[38]....
        /*05c0*/ 	.word	0x0000b140
        /*05c4*/ 	.word	0x000000ff
        /*05c8*/ 	.word	0x00016830
        /*05cc*/ 	.short	0x010a
        /*05ce*/ 	.byte	0x0a
	.zero		1


	//   ....[39]....
        /*05d0*/ 	.word	0x0000b180
        /*05d4*/ 	.word	0x000000ff
        /*05d8*/ 	.word	0x00016830
        /*05dc*/ 	.short	0x010a
        /*05de*/ 	.byte	0x0a
	.zero		1


	//   ....[40]....
        /*05e0*/ 	.word	0x0000b370
        /*05e4*/ 	.word	0x000000ff
        /*05e8*/ 	.word	0x00016850
        /*05ec*/ 	.short	0x010a
        /*05ee*/ 	.byte	0x0a
	.zero		1


	//   ....[41]....
        /*05f0*/ 	.word	0x0000b3b0
        /*05f4*/ 	.word	0x000000ff
        /*05f8*/ 	.word	0x00016850
        /*05fc*/ 	.short	0x010a
        /*05fe*/ 	.byte	0x0a
	.zero		1


	//   ....[42]....
        /*0600*/ 	.word	0x0000bfc0
        /*0604*/ 	.word	0x0000003a
        /*0608*/ 	.word	0x00000000
        /*060c*/ 	.short	0x0101
        /*060e*/ 	.byte	0x3f
	.zero		1


	//   ....[43]....
        /*0610*/ 	.word	0x0000d7c0
        /*0614*/ 	.word	0x00000024
        /*0618*/ 	.word	0x00000000
        /*061c*/ 	.short	0x0101
        /*061e*/ 	.byte	0x3f
	.zero		1


	//   ....[44]....
        /*0620*/ 	.word	0x0000e5c0
        /*0624*/ 	.word	0x000000ff
        /*0628*/ 	.word	0x00016850
        /*062c*/ 	.short	0x010a
        /*062e*/ 	.byte	0x07
	.zero		1


	//   ....[45]....
        /*0630*/ 	.word	0x0000e600
        /*0634*/ 	.word	0x000000ff
        /*0638*/ 	.word	0x00016850
        /*063c*/ 	.short	0x010a
        /*063e*/ 	.byte	0x07
	.zero		1


	//   ....[46]....
        /*0640*/ 	.word	0x0000eb10
        /*0644*/ 	.word	0x0000000c
        /*0648*/ 	.word	0x00000000
        /*064c*/ 	.short	0x0101
        /*064e*/ 	.byte	0x3f
	.zero		1


	//   ....[47]....
        /*0650*/ 	.word	0x0000f5c0
        /*0654*/ 	.word	0x000000ff
        /*0658*/ 	.word	0x00000000
        /*065c*/ 	.short	0x0101
        /*065e*/ 	.byte	0x04
	.zero		1


	//   ....[48]....
        /*0660*/ 	.word	0x00011100
        /*0664*/ 	.word	0x000000ff
        /*0668*/ 	.word	0x00016840
        /*066c*/ 	.short	0x010a
        /*066e*/ 	.byte	0x26
	.zero		1


	//   ....[49]....
        /*0670*/ 	.word	0x00011f00
        /*0674*/ 	.word	0x000000ff
        /*0678*/ 	.word	0x00016800
        /*067c*/ 	.short	0x0107
        /*067e*/ 	.byte	0x26
	.zero		1


	//   ....[50]....
        /*0680*/ 	.word	0x00011f40
        /*0684*/ 	.word	0x000000ff
        /*0688*/ 	.word	0x00016800
        /*068c*/ 	.short	0x0101
        /*068e*/ 	.byte	0x26
	.zero		1


	//   ....[51]....
        /*0690*/ 	.word	0x00011f70
        /*0694*/ 	.word	0x000000ff
        /*0698*/ 	.word	0x00016820
        /*069c*/ 	.short	0x010a
        /*069e*/ 	.byte	0x26
	.zero		1


	//   ....[52]....
        /*06a0*/ 	.word	0x00012300
        /*06a4*/ 	.word	0x000000ff
        /*06a8*/ 	.word	0x00016848
        /*06ac*/ 	.short	0x010a
        /*06ae*/ 	.byte	0x26
	.zero		1


	//   ....[53]....
        /*06b0*/ 	.word	0x000124f0
        /*06b4*/ 	.word	0x000000ff
        /*06b8*/ 	.word	0x00016860
        /*06bc*/ 	.short	0x010a
        /*06be*/ 	.byte	0x26
	.zero		1


	//   ....[54]....
        /*06c0*/ 	.word	0x000128d0
        /*06c4*/ 	.word	0x000000ff
        /*06c8*/ 	.word	0x00016840
        /*06cc*/ 	.short	0x010a
        /*06ce*/ 	.byte	0x26
	.zero		1


	//   ....[55]....
        /*06d0*/ 	.word	0x00012af0
        /*06d4*/ 	.word	0x000000ff
        /*06d8*/ 	.word	0x00016868
        /*06dc*/ 	.short	0x010a
        /*06de*/ 	.byte	0x26
	.zero		1


	//   ....[56]....
        /*06e0*/ 	.word	0x00012f10
        /*06e4*/ 	.word	0x000000ff
        /*06e8*/ 	.word	0x00016848
        /*06ec*/ 	.short	0x010a
        /*06ee*/ 	.byte	0x26
	.zero		1


	//   ....[57]....
        /*06f0*/ 	.word	0x00013110
        /*06f4*/ 	.word	0x000000ff
        /*06f8*/ 	.word	0x00016860
        /*06fc*/ 	.short	0x010a
        /*06fe*/ 	.byte	0x26
	.zero		1


	//   ....[58]....
        /*0700*/ 	.word	0x000133b0
        /*0704*/ 	.word	0x00000004
        /*0708*/ 	.word	0x00016860
        /*070c*/ 	.short	0x010a
        /*070e*/ 	.byte	0x3f
	.zero		1


	//   ....[59]....
        /*0710*/ 	.word	0x00013660
        /*0714*/ 	.word	0x00000007
        /*0718*/ 	.word	0x00016820
        /*071c*/ 	.short	0x010a
        /*071e*/ 	.byte	0x3f
	.zero		1


	//   ....[60]....
        /*0720*/ 	.word	0x000137b0
        /*0724*/ 	.word	0x00000006
        /*0728*/ 	.word	0x00000000
        /*072c*/ 	.short	0x010a
        /*072e*/ 	.byte	0x3f
	.zero		1


	//   ....[61]....
        /*0730*/ 	.word	0x00013820
        /*0734*/ 	.word	0x00000003
        /*0738*/ 	.word	0x00000000
        /*073c*/ 	.short	0x010a
        /*073e*/ 	.byte	0x3f
	.zero		1


	//   ....[62]....
        /*0740*/ 	.word	0x00013880
        /*0744*/ 	.word	0x00000000
        /*0748*/ 	.word	0x00000000
        /*074c*/ 	.short	0x010a
        /*074e*/ 	.byte	0x3f
	.zero		1


	//   ....[63]....
        /*0750*/ 	.word	0x000138b0
        /*0754*/ 	.word	0x00000003
        /*0758*/ 	.word	0x00000000
        /*075c*/ 	.short	0x010a
        /*075e*/ 	.byte	0x3f
	.zero		1


	//   ....[64]....
        /*0760*/ 	.word	0x00013920
        /*0764*/ 	.word	0x00000003
        /*0768*/ 	.word	0x00016800
        /*076c*/ 	.short	0x010a
        /*076e*/ 	.byte	0x3f
	.zero		1


	//   ....[65]....
        /*0770*/ 	.word	0x00013980
        /*0774*/ 	.word	0x00000003
        /*0778*/ 	.word	0x00016830
        /*077c*/ 	.short	0x010a
        /*077e*/ 	.byte	0x3f
	.zero		1


	//   ....[66]....
        /*0780*/ 	.word	0x000139e0
        /*0784*/ 	.word	0x0000000d
        /*0788*/ 	.word	0x00016830
        /*078c*/ 	.short	0x010a
        /*078e*/ 	.byte	0x3f
	.zero		1


	//   ....[67]....
        /*0790*/ 	.word	0x00013a40
        /*0794*/ 	.word	0x0000000d
        /*0798*/ 	.word	0x00016850
        /*079c*/ 	.short	0x010a
        /*079e*/ 	.byte	0x3f
	.zero		1


	//   ....[68]....
        /*07a0*/ 	.word	0x00013aa0
        /*07a4*/ 	.word	0x0000000e
        /*07a8*/ 	.word	0x00016830
        /*07ac*/ 	.short	0x010a
        /*07ae*/ 	.byte	0x3f
	.zero		1


	//   ....[69]....
        /*07b0*/ 	.word	0x00013b00
        /*07b4*/ 	.word	0x0000000e
        /*07b8*/ 	.word	0x00016850
        /*07bc*/ 	.short	0x010a
        /*07be*/ 	.byte	0x3f
	.zero		1


	//   ....[70]....
        /*07c0*/ 	.word	0x00013b60
        /*07c4*/ 	.word	0x0000000e
        /*07c8*/ 	.word	0x00016830
        /*07cc*/ 	.short	0x010a
        /*07ce*/ 	.byte	0x3f
	.zero		1


	//   ....[71]....
        /*07d0*/ 	.word	0x00013bc0
        /*07d4*/ 	.word	0x0000000e
        /*07d8*/ 	.word	0x00016850
        /*07dc*/ 	.short	0x010a
        /*07de*/ 	.byte	0x3f
	.zero		1


	//   ....[72]....
        /*07e0*/ 	.word	0x00013c20
        /*07e4*/ 	.word	0x00000003
        /*07e8*/ 	.word	0x00016850
        /*07ec*/ 	.short	0x010a
        /*07ee*/ 	.byte	0x3f
	.zero		1


	//   ....[73]....
        /*07f0*/ 	.word	0x00013d80
        /*07f4*/ 	.word	0x00000003
        /*07f8*/ 	.word	0x00016840
        /*07fc*/ 	.short	0x010a
        /*07fe*/ 	.byte	0x3f
	.zero		1


	//   ....[74]....
        /*0800*/ 	.word	0x00014c40
        /*0804*/ 	.word	0x00000005
        /*0808*/ 	.word	0x00016820
        /*080c*/ 	.short	0x010a
        /*080e*/ 	.byte	0x3f
	.zero		1


	//   ....[75]....
        /*0810*/ 	.word	0x00014ca0
        /*0814*/ 	.word	0x00000005
        /*0818*/ 	.word	0x00016848
        /*081c*/ 	.short	0x010a
        /*081e*/ 	.byte	0x3f
	.zero		1


	//   ....[76]....
        /*0820*/ 	.word	0x00014d00
        /*0824*/ 	.word	0x00000005
        /*0828*/ 	.word	0x00016860
        /*082c*/ 	.short	0x010a
        /*082e*/ 	.byte	0x3f
	.zero		1


	//   ....[77]....
        /*0830*/ 	.word	0x00014d60
        /*0834*/ 	.word	0x00000005
        /*0838*/ 	.word	0x00016840
        /*083c*/ 	.short	0x010a
        /*083e*/ 	.byte	0x3f
	.zero		1


	//   ....[78]....
        /*0840*/ 	.word	0x00014dc0
        /*0844*/ 	.word	0x00000005
        /*0848*/ 	.word	0x00016868
        /*084c*/ 	.short	0x010a
        /*084e*/ 	.byte	0x3f
	.zero		1


	//   ....[79]....
        /*0850*/ 	.word	0x00014e20
        /*0854*/ 	.word	0x00000004
        /*0858*/ 	.word	0x00016848
        /*085c*/ 	.short	0x010a
        /*085e*/ 	.byte	0x3f
	.zero		1


	//   ....[80]....
        /*0860*/ 	.word	0x00014e80
        /*0864*/ 	.word	0x00000004
        /*0868*/ 	.word	0x00016860
        /*086c*/ 	.short	0x010a
        /*086e*/ 	.byte	0x3f
	.zero		1


	//   ....[81]....
        /*0870*/ 	.word	0x00014ed0
        /*0874*/ 	.word	0x00000004
        /*0878*/ 	.word	0x00016860
        /*087c*/ 	.short	0x010a
        /*087e*/ 	.byte	0x3f
	.zero		1


	//   ....[82]....
        /*0880*/ 	.word	0x00014f20
        /*0884*/ 	.word	0x00000007
        /*0888*/ 	.word	0x00016820
        /*088c*/ 	.short	0x010a
        /*088e*/ 	.byte	0x3f
	.zero		1


	//   ....[83]....
        /*0890*/ 	.word	0x00015090
        /*0894*/ 	.word	0x00000006
        /*0898*/ 	.word	0x00000000
        /*089c*/ 	.short	0x010a
        /*089e*/ 	.byte	0x3f
	.zero		1


	//   ....[84]....
        /*08a0*/ 	.word	0x000150e0
        /*08a4*/ 	.word	0x00000003
        /*08a8*/ 	.word	0x00000000
        /*08ac*/ 	.short	0x010a
        /*08ae*/ 	.byte	0x3f
	.zero		1


	//   ....[85]....
        /*08b0*/ 	.word	0x00015130
        /*08b4*/ 	.word	0x00000000
        /*08b8*/ 	.word	0x00000000
        /*08bc*/ 	.short	0x010a
        /*08be*/ 	.byte	0x3f
	.zero		1


	//----- nvinfo : EIATTR_NUM_MBARRIERS
	.align		4
.L_179:
        /*08c0*/ 	.byte	0x03, 0x38
        /*08c2*/ 	.short	0x0016


	//----- nvinfo : EIATTR_EXIT_INSTR_OFFSETS
	.align		4
        /*08c4*/ 	.byte	0x04, 0x1c
        /*08c6*/ 	.short	(.L_181 - .L_180)


	//   ....[0]....
.L_180:
        /*08c8*/ 	.word	0x00013900


	//----- nvinfo : EIATTR_MAX_THREADS
	.align		4
.L_181:
        /*08cc*/ 	.byte	0x04, 0x05
        /*08ce*/ 	.short	(.L_183 - .L_182)
.L_182:
        /*08d0*/ 	.word	0x00000200
        /*08d4*/ 	.word	0x00000001
        /*08d8*/ 	.word	0x00000001


	//----- nvinfo : EIATTR_CRS_STACK_SIZE
	.align		4
.L_183:
        /*08dc*/ 	.byte	0x04, 0x1e
        /*08de*/ 	.short	(.L_185 - .L_184)
.L_184:
        /*08e0*/ 	.word	0x00000000


	//----- nvinfo : EIATTR_CBANK_PARAM_SIZE
	.align		4
.L_185:
        /*08e4*/ 	.byte	0x03, 0x19
        /*08e6*/ 	.short	0x0a70


	//----- nvinfo : EIATTR_PARAM_CBANK
	.align		4
        /*08e8*/ 	.byte	0x04, 0x0a
        /*08ea*/ 	.short	(.L_187 - .L_186)
	.align		4
.L_186:
        /*08ec*/ 	.word	index@(.nv.constant0._ZN7cutlass13device_kernelIN5flash11enable_sm90INS1_16FlashAttnFwdSm90INS1_25CollectiveMainloopFwdSm90ILi2EN4cute5tupleIJNS5_1CILi1EEES8_S8_EEENS6_IJNS7_ILi192EEENS7_ILi128EEENS7_ILi64EEEEEELi64ENS_6half_tEfNS_4arch4Sm90ELb0ELb1ELb1ELb0ELb0ELb0ELb0ELb1ELb1ELb1ELb1ELb0EEENS1_21CollectiveEpilogueFwdINS6_IJSA_SC_SB_EEES9_SE_SG_Li384ELb0ELb1ELb1ELb0EEENS1_19SingleTileSchedulerILb0ELb1ELb1ELi192EEEEEEEEEvNT_6ParamsE)
        /*08f0*/ 	.short	0x0210
        /*08f2*/ 	.short	0x0a70


	//----- nvinfo : EIATTR_SW_WAR
	.align		4
.L_187:
        /*08f4*/ 	.byte	0x04, 0x36
        /*08f6*/ 	.short	(.L_189 - .L_188)
.L_188:
        /*08f8*/ 	.word	0x00000008
.L_189:


//--------------------- .nv.info._ZN7cutlass13device_kernelIN5flash11enable_sm90INS1_16FlashAttnFwdSm90INS1_25CollectiveMainloopFwdSm90ILi2EN4cute5tupleIJNS5_1CILi1EEES8_S8_EEENS6_IJNS7_ILi192EEENS7_ILi128EEENS7_ILi64EEEEEELi64ENS_6half_tEfNS_4arch4Sm90ELb0ELb1ELb1ELb1ELb0ELb0ELb0ELb1ELb1ELb1ELb1ELb0EEENS1_21CollectiveEpilogueFwdINS6_IJSA_SC_SB_EEES9_SE_SG_Li384ELb1ELb1ELb1ELb0EEENS1_36VarlenDynamicPersistentTileSchedulerILi192ELi128ELi384ELi128ELb1ELb1ELb1ELb1ELb0ELb1EEEEEEEEEvNT_6ParamsE --------------------------
	.section	.nv.info._ZN7cutlass13device_kernelIN5flash11enable_sm90INS1_16FlashAttnFwdSm90INS1_25CollectiveMainloopFwdSm90ILi2EN4cute5tupleIJNS5_1CILi1EEES8_S8_EEENS6_IJNS7_ILi192EEENS7_ILi128EEENS7_ILi64EEEEEELi64ENS_6half_tEfNS_4arch4Sm90ELb0ELb1ELb1ELb1ELb0ELb0ELb0ELb1ELb1ELb1ELb1ELb0EEENS1_21CollectiveEpilogueFwdINS6_IJSA_SC_SB_EEES9_SE_SG_Li384ELb1ELb1ELb1ELb0EEENS1_36VarlenDynamicPersistentTileSchedulerILi192ELi128ELi384ELi128ELb1ELb1ELb1ELb1ELb0ELb1EEEEEEEEEvNT_6ParamsE,"",@"SHT_CUDA_INFO"
	.sectionflags	@""
	.align	4


	//----- nvinfo : EIATTR_CUDA_API_VERSION
	.align		4
        /*0000*/ 	.byte	0x04, 0x37
        /*0002*/ 	.short	(.L_191 - .L_190)
.L_190:
        /*0004*/ 	.word	0x00000082


	//----- nvinfo : EIATTR_KPARAM_INFO
	.align		4
.L_191:
        /*0008*/ 	.byte	0x04, 0x17
        /*000a*/ 	.short	(.L_193 - .L_192)
.L_192:
        /*000c*/ 	.word	0x00000000
        /*0010*/ 	.short	0x0000
        /*0012*/ 	.short	0x0070
        /*0014*/ 	.byte	0x00, 0xf0, 0x01, 0x2a


	//----- nvinfo : EIATTR_SPARSE_MMA_MASK
	.align		4
.L_193:
        /*0018*/ 	.byte	0x03, 0x50
        /*001a*/ 	.short	0x0000


	//----- nvinfo : EIATTR_MAXREG_COUNT
	.align		4
        /*001c*/ 	.byte	0x03, 0x1b
        /*001e*/ 	.short	0x0080


	//----- nvinfo : EIATTR_NUM_BARRIERS
	.align		4
        /*0020*/ 	.byte	0x02, 0x4c
        /*0022*/ 	.byte	0x10
	.zero		1


	//----- nvinfo : EIATTR_EXTERNS
	.align		4
        /*0024*/ 	.byte	0x04, 0x0f
        /*0026*/ 	.short	(.L_195 - .L_194)


	//   ....[0]....
	.align		4
.L_194:
        /*0028*/ 	.word	index@(__assertfail)


	//----- nvinfo : EIATTR_ANNOTATIONS
	.align		4
.L_195:
        /*002c*/ 	.byte	0x04, 0x55
        /*002e*/ 	.short	(.L_197 - .L_196)


	//   ....[0]....
.L_196:
        /* <DEDUP_REMOVED lines=28> */
        /*01e4*/ 	.byte	0x80, 0x82, 0x01, 0x00


	//----- nvinfo : EIATTR_MERCURY_ISA_VERSION
	.align		4
.L_197:
        /*01e8*/ 	.byte	0x03, 0x5f
        /*01ea*/ 	.short	0x0101


	//----- nvinfo : EIATTR_UNUSED_LOAD_BYTE_OFFSET
	.align		4
        /*01ec*/ 	.byte	0x04, 0x44
        /*01ee*/ 	.short	(.L_199 - .L_198)


	//   ....[0]....
.L_198:
        /*01f0*/ 	.word	0x00000a40
        /*01f4*/ 	.word	0x0000fff0


	//   ....[1]....
        /*01f8*/ 	.word	0x0000f400
        /*01fc*/ 	.word	0x0000fff0


	//----- nvinfo : EIATTR_INT_WARP_WIDE_INSTR_OFFSETS
	.align		4
.L_199:
        /*0200*/ 	.byte	0x04, 0x31
        /*0202*/ 	.short	(.L_201 - .L_200)


	//   ....[0]....
.L_200:
        /*0204*/ 	.word	0x00000130


	//   ....[1]....
        /*0208*/ 	.word	0x00000170


	//   ....[2]....
        /*020c*/ 	.word	0x000001e0


	//   ....[3]....
        /*0210*/ 	.word	0x00013500


	//   ....[4]....
        /*0214*/ 	.word	0x00013590


	//   ....[5]....
        /*0218*/ 	.word	0x000165e0


	//   ....[6]....
        /*021c*/ 	.word	0x00016670


	//----- nvinfo : EIATTR_COOP_GROUP_MASK_REGIDS
	.align		4
.L_201:
        /*0220*/ 	.byte	0x04, 0x29
        /*0222*/ 	.short	(.L_203 - .L_202)


	//   ....[0]....
.L_202:
        /*0224*/ 	.word	0xffffffff


	//   ....[1]....
        /*0228*/ 	.word	0xffffffff


	//   ....[2]....
        /*022c*/ 	.word	0xffffffff


	//   ....[3]....
        /*0230*/ 	.word	0xffffffff


	//   ....[4]....
        /*0234*/ 	.word	0xffffffff


	//   ....[5]....
        /*0238*/ 	.word	0xffffffff


	//   ....[6]....
        /*023c*/ 	.word	0xffffffff


	//   ....[7]....
        /*0240*/ 	.word	0xffffffff


	//   ....[8]....
        /*0244*/ 	.word	0xffffffff


	//   ....[9]....
        /*0248*/ 	.word	0xffffffff


	//   ....[10]....
        /*024c*/ 	.word	0xffffffff


	//   ....[11]....
        /*0250*/ 	.word	0xffffffff


	//   ....[12]....
        /*0254*/ 	.word	0xffffffff


	//   ....[13]....
        /*0258*/ 	.word	0xffffffff


	//   ....[14]....
        /*025c*/ 	.word	0xffffffff


	//   ....[15]....
        /*0260*/ 	.word	0xffffffff


	//   ....[16]....
        /*0264*/ 	.word	0xffffffff


	//   ....[17]....
        /*0268*/ 	.word	0xffffffff


	//   ....[18]....
        /*026c*/ 	.word	0xffffffff


	//   ....[19]....
        /*0270*/ 	.word	0xffffffff


	//   ....[20]....
        /*0274*/ 	.word	0xffffffff


	//   ....[21]....
        /*0278*/ 	.word	0xffffffff


	//   ....[22]....
        /*027c*/ 	.word	0xffffffff


	//   ....[23]....
        /*0280*/ 	.word	0xffffffff


	//   ....[24]....
        /*0284*/ 	.word	0xffffffff


	//   ....[25]....
        /*0288*/ 	.word	0xffffffff


	//   ....[26]....
        /*028c*/ 	.word	0xffffffff


	//   ....[27]....
        /*0290*/ 	.word	0xffffffff


	//   ....[28]....
        /*0294*/ 	.word	0xffffffff


	//   ....[29]....
        /*0298*/ 	.word	0xffffffff


	//   ....[30]....
        /*029c*/ 	.word	0xffffffff


	//   ....[31]....
        /*02a0*/ 	.word	0xffffffff


	//   ....[32]....
        /*02a4*/ 	.word	0xffffffff


	//   ....[33]....
        /*02a8*/ 	.word	0xffffffff


	//   ....[34]....
        /*02ac*/ 	.word	0xffffffff


	//   ....[35]....
        /*02b0*/ 	.word	0xffffffff


	//   ....[36]....
        /*02b4*/ 	.word	0xffffffff


	//   ....[37]....
        /*02b8*/ 	.word	0xffffffff


	//   ....[38]....
        /*02bc*/ 	.word	0xffffffff


	//   ....[39]....
        /*02c0*/ 	.word	0xffffffff


	//   ....[40]....
        /*02c4*/ 	.word	0xffffffff


	//   ....[41]....
        /*02c8*/ 	.word	0xffffffff


	//   ....[42]....
        /*02cc*/ 	.word	0xffffffff


	//   ....[43]....
        /*02d0*/ 	.word	0xffffffff


	//   ....[44]....
        /*02d4*/ 	.word	0xffffffff


	//   ....[45]....
        /*02d8*/ 	.word	0xffffffff


	//   ....[46]....
        /*02dc*/ 	.word	0xffffffff


	//   ....[47]....
        /*02e0*/ 	.word	0xffffffff


	//   ....[48]....
        /*02e4*/ 	.word	0xffffffff


	//   ....[49]....
        /*02e8*/ 	.word	0xffffffff


	//   ....[50]....
        /*02ec*/ 	.word	0xffffffff


	//   ....[51]....
        /*02f0*/ 	.word	0xffffffff


	//   ....[52]....
        /*02f4*/ 	.word	0xffffffff


	//   ....[53]....
        /*02f8*/ 	.word	0xffffffff


	//   ....[54]....
        /*02fc*/ 	.word	0xffffffff


	//   ....[55]....
        /*0300*/ 	.word	0xffffffff


	//   ....[56]....
        /*0304*/ 	.word	0xffffffff


	//   ....[57]....
        /*0308*/ 	.word	0xffffffff


	//   ....[58]....
        /*030c*/ 	.word	0xffffffff


	//   ....[59]....
        /*0310*/ 	.word	0xffffffff


	//   ....[60]....
        /*0314*/ 	.word	0xffffffff


	//   ....[61]....
        /*0318*/ 	.word	0xffffffff


	//   ....[62]....
        /*031c*/ 	.word	0xffffffff


	//   ....[63]....
        /*0320*/ 	.word	0xffffffff


	//   ....[64]....
        /*0324*/ 	.word	0xffffffff


	//   ....[65]....
        /*0328*/ 	.word	0xffffffff


	//   ....[66]....
        /*032c*/ 	.word	0xffffffff


	//   ....[67]....
        /*0330*/ 	.word	0xffffffff


	//   ....[68]....
        /*0334*/ 	.word	0xffffffff


	//   ....[69]....
        /*0338*/ 	.word	0xffffffff


	//   ....[70]....
        /*033c*/ 	.word	0xffffffff


	//   ....[71]....
        /*0340*/ 	.word	0xffffffff


	//   ....[72]....
        /*0344*/ 	.word	0xffffffff


	//   ....[73]....
        /*0348*/ 	.word	0xffffffff


	//   ....[74]....
        /*034c*/ 	.word	0xffffffff


	//   ....[75]....
        /*0350*/ 	.word	0xffffffff


	//   ....[76]....
        /*0354*/ 	.word	0xffffffff


	//   ....[77]....
        /*0358*/ 	.word	0xffffffff


	//   ....[78]....
        /*035c*/ 	.word	0xffffffff


	//   ....[79]....
        /*0360*/ 	.word	0xffffffff


	//   ....[80]....
        /*0364*/ 	.word	0xffffffff


	//   ....[81]....
        /*0368*/ 	.word	0xffffffff


	//   ....[82]....
        /*036c*/ 	.word	0xffffffff


	//   ....[83]....
        /*0370*/ 	.word	0xffffffff


	//   ....[84]....
        /*0374*/ 	.word	0xffffffff


	//   ....[85]....
        /*0378*/ 	.word	0xffffffff


	//   ....[86]....
        /*037c*/ 	.word	0xffffffff


	//   ....[87]....
        /*0380*/ 	.word	0xffffffff


	//   ....[88]....
        /*0384*/ 	.word	0xffffffff


	//   ....[89]....
        /*0388*/ 	.word	0xffffffff


	//   ....[90]....
        /*038c*/ 	.word	0xffffffff


	//   ....[91]....
        /*0390*/ 	.word	0xffffffff


	//   ....[92]....
        /*0394*/ 	.word	0xffffffff


	//   ....[93]....
        /*0398*/ 	.word	0xffffffff


	//   ....[94]....
        /*039c*/ 	.word	0xffffffff


	//   ....[95]....
        /*03a0*/ 	.word	0xffffffff


	//   ....[96]....
        /*03a4*/ 	.word	0xffffffff


	//   ....[97]....
        /*03a8*/ 	.word	0xffffffff


	//   ....[98]....
        /*03ac*/ 	.word	0xffffffff


	//   ....[99]....
        /*03b0*/ 	.word	0xffffffff


	//   ....[100]....
        /*03b4*/ 	.word	0xffffffff


	//   ....[101]....
        /*03b8*/ 	.word	0xffffffff


	//   ....[102]....
        /*03bc*/ 	.word	0xffffffff


	//   ....[103]....
        /*03c0*/ 	.word	0xffffffff


	//   ....[104]....
        /*03c4*/ 	.word	0xffffffff


	//   ....[105]....
        /*03c8*/ 	.word	0xffffffff


	//   ....[106]....
        /*03cc*/ 	.word	0xffffffff


	//   ....[107]....
        /*03d0*/ 	.word	0xffffffff


	//   ....[108]....
        /*03d4*/ 	.word	0xffffffff


	//   ....[109]....
        /*03d8*/ 	.word	0xffffffff


	//   ....[110]....
        /*03dc*/ 	.word	0xffffffff


	//   ....[111]....
        /*03e0*/ 	.word	0xffffffff


	//   ....[112]....
        /*03e4*/ 	.word	0xffffffff


	//   ....[113]....
        /*03e8*/ 	.word	0xffffffff


	//   ....[114]....
        /*03ec*/ 	.word	0xffffffff


	//   ....[115]....
        /*03f0*/ 	.word	0xffffffff


	//   ....[116]....
        /*03f4*/ 	.word	0xffffffff


	//   ....[117]....
        /*03f8*/ 	.word	0xffffffff


	//   ....[118]....
        /*03fc*/ 	.word	0xffffffff


	//   ....[119]....
        /*0400*/ 	.word	0x0500000f


	//   ....[120]....
        /*0404*/ 	.word	0x0500000f


	//   ....[121]....
        /*0408*/ 	.word	0x0500000f


	//   ....[122]....
        /*040c*/ 	.word	0x0500000f


	//   ....[123]....
        /*0410*/ 	.word	0x0500000f


	//   ....[124]....
        /*0414*/ 	.word	0x0500000f


	//   ....[125]....
        /*0418*/ 	.word	0x0500000f


	//   ....[126]....
        /*041c*/ 	.word	0x0500000f


	//   ....[127]....
        /*0420*/ 	.word	0x0500000f


	//   ....[128]....
        /*0424*/ 	.word	0x0500000f


	//   ....[129]....
        /*0428*/ 	.word	0x0500000f


	//   ....[130]....
        /*042c*/ 	.word	0x0500000f


	//   ....[131]....
        /*0430*/ 	.word	0x0500000f


	//   ....[132]....
        /*0434*/ 	.word	0x0500000f


	//   ....[133]....
        /*0438*/ 	.word	0x0500000f


	//   ....[134]....
        /*043c*/ 	.word	0x0500000f


	//   ....[135]....
        /*0440*/ 	.word	0x0500000f


	//   ....[136]....
        /*0444*/ 	.word	0x0500000f


	//   ....[137]....
        /*0448*/ 	.word	0x0500000f


	//   ....[138]....
        /*044c*/ 	.word	0x0500000f


	//   ....[139]....
        /*0450*/ 	.word	0x0500000f


	//   ....[140]....
        /*0454*/ 	.word	0x0500000f


	//   ....[141]....
        /*0458*/ 	.word	0x0500000f


	//   ....[142]....
        /*045c*/ 	.word	0x0500000f


	//   ....[143]....
        /*0460*/ 	.word	0x0500000f


	//   ....[144]....
        /*0464*/ 	.word	0x0500000f


	//   ....[145]....
        /*0468*/ 	.word	0x0500000f


	//   ....[146]....
        /*046c*/ 	.word	0x0500000f


	//   ....[147]....
        /*0470*/ 	.word	0x0500000f


	//   ....[148]....
        /*0474*/ 	.word	0x0500000f


	//   ....[149]....
        /*0478*/ 	.word	0x0500000f


	//   ....[150]....
        /*047c*/ 	.word	0x0500000f


	//   ....[151]....
        /*0480*/ 	.word	0x0500000f


	//   ....[152]....
        /*0484*/ 	.word	0x0500000f


	//   ....[153]....
        /*0488*/ 	.word	0x0500000f


	//   ....[154]....
        /*048c*/ 	.word	0x0500000f


	//   ....[155]....
        /*0490*/ 	.word	0x0500000f


	//   ....[156]....
        /*0494*/ 	.word	0x0500000f


	//   ....[157]....
        /*0498*/ 	.word	0x0500000f


	//   ....[158]....
        /*049c*/ 	.word	0x0500000f


	//   ....[159]....
        /*04a0*/ 	.word	0x0500000f


	//   ....[160]....
        /*04a4*/ 	.word	0x0500000f


	//   ....[161]....
        /*04a8*/ 	.word	0x0500000f


	//   ....[162]....
        /*04ac*/ 	.word	0x0500000f


	//----- nvinfo : EIATTR_COOP_GROUP_INSTR_OFFSETS
	.align		4
.L_203:
        /*04b0*/ 	.byte	0x04, 0x28
        /*04b2*/ 	.short	(.L_205 - .L_204)


	//   ....[0]....
.L_204:
        /*04b4*/ 	.word	0x00000070


	//   ....[1]....
        /*04b8*/ 	.word	0x00000140


	//   ....[2]....
        /*04bc*/ 	.word	0x00000190


	//   ....[3]....
        /*04c0*/ 	.word	0x000003c0


	//   ....[4]....
        /*04c4*/ 	.word	0x00000520


	//   ....[5]....
        /*04c8*/ 	.word	0x00000640


	//   ....[6]....
        /*04cc*/ 	.word	0x000007a0


	//   ....[7]....
        /*04d0*/ 	.word	0x00001d00


	//   ....[8]....
        /*04d4*/ 	.word	0x00002710


	//   ....[9]....
        /*04d8*/ 	.word	0x00003250


	//   ....[10]....
        /*04dc*/ 	.word	0x000041a0


	//   ....[11]....
        /*04e0*/ 	.word	0x00004260


	//   ....[12]....
        /*04e4*/ 	.word	0x00004aa0


	//   ....[13]....
        /*04e8*/ 	.word	0x00004af0


	//   ....[14]....
        /*04ec*/ 	.word	0x00006830


	//   ....[15]....
        /*04f0*/ 	.word	0x00006a80


	//   ....[16]....
        /*04f4*/ 	.word	0x00007660


	//   ....[17]....
        /*04f8*/ 	.word	0x00007710


	//   ....[18]....
        /*04fc*/ 	.word	0x00007fc0


	//   ....[19]....
        /*0500*/ 	.word	0x00008050


	//   ....[20]....
        /*0504*/ 	.word	0x00009eb0


	//   ....[21]....
        /*0508*/ 	.word	0x00009f30


	//   ....[22]....
        /*050c*/ 	.word	0x0000a620


	//   ....[23]....
        /*0510*/ 	.word	0x0000a680


	//   ....[24]....
        /*0514*/ 	.word	0x0000c5a0


	//   ....[25]....
        /*0518*/ 	.word	0x0000c860


	//   ....[26]....
        /*051c*/ 	.word	0x0000d380


	//   ....[27]....
        /*0520*/ 	.word	0x0000d3a0


	//   ....[28]....
        /*0524*/ 	.word	0x0000dda0


	//   ....[29]....
        /*0528*/ 	.word	0x0000de90


	//   ....[30]....
        /*052c*/ 	.word	0x0000ecc0


	//   ....[31]....
        /*0530*/ 	.word	0x0000ed00


	//   ....[32]....
        /*0534*/ 	.word	0x0000edf0


	//   ....[33]....
        /*0538*/ 	.word	0x0000ee00


	//   ....[34]....
        /*053c*/ 	.word	0x0000fca0


	//   ....[35]....
        /*0540*/ 	.word	0x0000fcb0


	//   ....[36]....
        /*0544*/ 	.word	0x0000fcc0


	//   ....[37]....
        /*0548*/ 	.word	0x0000fd00


	//   ....[38]....
        /*054c*/ 	.word	0x000102b0


	//   ....[39]....
        /*0550*/ 	.word	0x000102f0


	//   ....[40]....
        /*0554*/ 	.word	0x00010310


	//   ....[41]....
        /*0558*/ 	.word	0x00010350


	//   ....[42]....
        /*055c*/ 	.word	0x00010370


	//   ....[43]....
        /*0560*/ 	.word	0x00010380


	//   ....[44]....
        /*0564*/ 	.word	0x000103a0


	//   ....[45]....
        /*0568*/ 	.word	0x000103c0


	//   ....[46]....
        /*056c*/ 	.word	0x000107e0


	//   ....[47]....
        /*0570*/ 	.word	0x00010810


	//   ....[48]....
        /*0574*/ 	.word	0x00010a60


	//   ....[49]....
        /*0578*/ 	.word	0x00010a70


	//   ....[50]....
        /*057c*/ 	.word	0x000115a0


	//   ....[51]....
        /*0580*/ 	.word	0x000115d0


	//   ....[52]....
        /*0584*/ 	.word	0x00011610


	//   ....[53]....
        /*0588*/ 	.word	0x00011640


	//   ....[54]....
        /*058c*/ 	.word	0x00011650


	//   ....[55]....
        /*0590*/ 	.word	0x00011660


	//   ....[56]....
        /*0594*/ 	.word	0x00011670


	//   ....[57]....
        /*0598*/ 	.word	0x00011690


	//   ....[58]....
        /*059c*/ 	.word	0x00011800


	//   ....[59]....
        /*05a0*/ 	.word	0x00011a20


	//   ....[60]....
        /*05a4*/ 	.word	0x00011a50


	//   ....[61]....
        /*05a8*/ 	.word	0x00011a80


	//   ....[62]....
        /*05ac*/ 	.word	0x00011ab0


	//   ....[63]....
        /*05b0*/ 	.word	0x00011ae0


	//   ....[64]....
        /*05b4*/ 	.word	0x00011b10


	//   ....[65]....
        /*05b8*/ 	.word	0x00011ca0


	//   ....[66]....
        /*05bc*/ 	.word	0x00011cd0


	//   ....[67]....
        /*05c0*/ 	.word	0x00011d00


	//   ....[68]....
        /*05c4*/ 	.word	0x00011d30


	//   ....[69]....
        /*05c8*/ 	.word	0x00011d60


	//   ....[70]....
        /*05cc*/ 	.word	0x00011d90


	//   ....[71]....
        /*05d0*/ 	.word	0x00011e20


	//   ....[72]....
        /*05d4*/ 	.word	0x00011e50


	//   ....[73]....
        /*05d8*/ 	.word	0x00011e60


	//   ....[74]....
        /*05dc*/ 	.word	0x00011ea0


	//   ....[75]....
        /*05e0*/ 	.word	0x00013a80


	//   ....[76]....
        /*05e4*/ 	.word	0x00014620


	//   ....[77]....
        /*05e8*/ 	.word	0x00014640


	//   ....[78]....
        /*05ec*/ 	.word	0x000146e0


	//   ....[79]....
        /*05f0*/ 	.word	0x000146f0


	//   ....[80]....
        /*05f4*/ 	.word	0x00014760


	//   ....[81]....
        /*05f8*/ 	.word	0x00014770


	//   ....[82]....
        /*05fc*/ 	.word	0x000147e0


	//   ....[83]....
        /*0600*/ 	.word	0x000147f0


	//   ....[84]....
        /*0604*/ 	.word	0x00014860


	//   ....[85]....
        /*0608*/ 	.word	0x00014870


	//   ....[86]....
        /*060c*/ 	.word	0x000148e0


	//   ....[87]....
        /*0610*/ 	.word	0x000148f0


	//   ....[88]....
        /*0614*/ 	.word	0x00014960


	//   ....[89]....
        /*0618*/ 	.word	0x00014970


	//   ....[90]....
        /*061c*/ 	.word	0x00014980


	//   ....[91]....
        /*0620*/ 	.word	0x000149c0


	//   ....[92]....
        /*0624*/ 	.word	0x000149e0


	//   ....[93]....
        /*0628*/ 	.word	0x00014a30


	//   ....[94]....
        /*062c*/ 	.word	0x00014af0


	//   ....[95]....
        /*0630*/ 	.word	0x00014b00


	//   ....[96]....
        /*0634*/ 	.word	0x00014b70


	//   ....[97]....
        /*0638*/ 	.word	0x00014b80


	//   ....[98]....
        /*063c*/ 	.word	0x00014bc0


	//   ....[99]....
        /*0640*/ 	.word	0x00014be0


	//   ....[100]....
        /*0644*/ 	.word	0x00016ba0


	//   ....[101]....
        /*0648*/ 	.word	0x00016bb0


	//   ....[102]....
        /*064c*/ 	.word	0x00016c00


	//   ....[103]....
        /*0650*/ 	.word	0x00016c40


	//   ....[104]....
        /*0654*/ 	.word	0x00016c70


	//   ....[105]....
        /*0658*/ 	.word	0x00016ca0


	//   ....[106]....
        /*065c*/ 	.word	0x00016cd0


	//   ....[107]....
        /*0660*/ 	.word	0x00016d00


	//   ....[108]....
        /*0664*/ 	.word	0x00016ea0


	//   ....[109]....
        /*0668*/ 	.word	0x00016ed0


	//   ....[110]....
        /*066c*/ 	.word	0x00016f00


	//   ....[111]....
        /*0670*/ 	.word	0x00016f30


	//   ....[112]....
        /*0674*/ 	.word	0x00016f60


	//   ....[113]....
        /*0678*/ 	.word	0x00016f90


	//   ....[114]....
        /*067c*/ 	.word	0x00017050


	//   ....[115]....
        /*0680*/ 	.word	0x00017070


	//   ....[116]....
        /*0684*/ 	.word	0x00017090


	//   ....[117]....
        /*0688*/ 	.word	0x000170f0


	//   ....[118]....
        /*068c*/ 	.word	0x00017b10


	//   ....[119]....
        /*0690*/ 	.word	0x00018170


	//   ....[120]....
        /*0694*/ 	.word	0x00018350


	//   ....[121]....
        /*0698*/ 	.word	0x000183a0


	//   ....[122]....
        /*069c*/ 	.word	0x00018400


	//   ....[123]....
        /*06a0*/ 	.word	0x000184d0


	//   ....[124]....
        /*06a4*/ 	.word	0x00018530


	//   ....[125]....
        /*06a8*/ 	.word	0x00018610


	//   ....[126]....
        /*06ac*/ 	.word	0x00018670


	//   ....[127]....
        /*06b0*/ 	.word	0x00018750


	//   ....[128]....
        /*06b4*/ 	.word	0x000187b0


	//   ....[129]....
        /*06b8*/ 	.word	0x00018890


	//   ....[130]....
        /*06bc*/ 	.word	0x000188f0


	//   ....[131]....
        /*06c0*/ 	.word	0x000189d0


	//   ....[132]....
        /*06c4*/ 	.word	0x00018a30


	//   ....[133]....
        /*06c8*/ 	.word	0x00018b10


	//   ....[134]....
        /*06cc*/ 	.word	0x00018b70


	//   ....[135]....
        /*06d0*/ 	.word	0x00018c60


	//   ....[136]....
        /*06d4*/ 	.word	0x00018cd0


	//   ....[137]....
        /*06d8*/ 	.word	0x00018da0


	//   ....[138]....
        /*06dc*/ 	.word	0x00018e00


	//   ....[139]....
        /*06e0*/ 	.word	0x00018ef0


	//   ....[140]....
        /*06e4*/ 	.word	0x00018f50


	//   ....[141]....
        /*06e8*/ 	.word	0x00019020


	//   ....[142]....
        /*06ec*/ 	.word	0x00019080


	//   ....[143]....
        /*06f0*/ 	.word	0x00019140


	//   ....[144]....
        /*06f4*/ 	.word	0x00019460


	//   ....[145]....
        /*06f8*/ 	.word	0x00019500


	//   ....[146]....
        /*06fc*/ 	.word	0x00019670


	//   ....[147]....
        /*0700*/ 	.word	0x000196e0


	//   ....[148]....
        /*0704*/ 	.word	0x00019750


	//   ....[149]....
        /*0708*/ 	.word	0x000197c0


	//   ....[150]....
        /*070c*/ 	.word	0x00019830


	//   ....[151]....
        /*0710*/ 	.word	0x000198b0


	//   ....[152]....
        /*0714*/ 	.word	0x00019930


	//   ....[153]....
        /*0718*/ 	.word	0x000199c0


	//   ....[154]....
        /*071c*/ 	.word	0x00019a30


	//   ....[155]....
        /*0720*/ 	.word	0x00019aa0


	//   ....[156]....
        /*0724*/ 	.word	0x00019b10


	//   ....[157]....
        /*0728*/ 	.word	0x00019b90


	//   ....[158]....
        /*072c*/ 	.word	0x00019c00


	//   ....[159]....
        /*0730*/ 	.word	0x00019c90


	//   ....[160]....
        /*0734*/ 	.word	0x00019cf0


	//   ....[161]....
        /*0738*/ 	.word	0x00019d80


	//   ....[162]....
        /*073c*/ 	.word	0x00019eb0


	//----- nvinfo : EIATTR_REG_RECONFIG
	.align		4
.L_205:
        /*0740*/ 	.byte	0x01, 0x54
	.zero		2


	//----- nvinfo : EIATTR_SYSCALL_OFFSETS
	.align		4
        /*0744*/ 	.byte	0x04, 0x46
        /*0746*/ 	.short	(.L_207 - .L_206)


	//   ....[0]....
.L_206:
        /*0748*/ 	.word	0x00001eb0


	//   ....[1]....
        /*074c*/ 	.word	0x000136f0


	//   ....[2]....
        /*0750*/ 	.word	0x00013840


	//   ....[3]....
        /*0754*/ 	.word	0x00013930


	//   ....[4]....
        /*0758*/ 	.word	0x00014130


	//----- nvinfo : EIATTR_MBARRIER_INSTR_OFFSETS
	.align		4
.L_207:
        /*075c*/ 	.byte	0x04, 0x39
        /*075e*/ 	.short	(.L_209 - .L_208)


	//   ....[0]....
.L_208:
        /*0760*/ 	.word	0x00000270
        /*0764*/ 	.word	0x000000ff
        /*0768*/ 	.word	0x00016800
        /*076c*/ 	.short	0x0100
        /*076e*/ 	.byte	0x08
	.zero		1


	//   ....[1]....
        /*0770*/ 	.word	0x00000280
        /*0774*/ 	.word	0x000000ff
        /*0778*/ 	.word	0x00016820
        /*077c*/ 	.short	0x0100
        /*077e*/ 	.byte	0x08
	.zero		1


	//   ....[2]....
        /*0780*/ 	.word	0x00000370
        /*0784*/ 	.word	0x000000ff
        /*0788*/ 	.word	0x00016830
        /*078c*/ 	.short	0x0100
        /*078e*/ 	.byte	0x08
	.zero		1


	//   ....[3]....
        /*0790*/ 	.word	0x00000380
        /*0794*/ 	.word	0x000000ff
        /*0798*/ 	.word	0x00016840
        /*079c*/ 	.short	0x0100
        /*079e*/ 	.byte	0x08
	.zero		1


	//   ....[4]....
        /*07a0*/ 	.word	0x00000390
        /*07a4*/ 	.word	0x000000ff
        /*07a8*/ 	.word	0x00016838
        /*07ac*/ 	.short	0x0100
        /*07ae*/ 	.byte	0x08
	.zero		1


	//   ....[5]....
        /*07b0*/ 	.word	0x000003a0
        /*07b4*/ 	.word	0x000000ff
        /*07b8*/ 	.word	0x00016848
        /*07bc*/ 	.short	0x0100
        /*07be*/ 	.byte	0x08
	.zero		1


	//   ....[6]....
        /*07c0*/ 	.word	0x000004d0
        /*07c4*/ 	.word	0x000000ff
        /*07c8*/ 	.word	0x00016850
        /*07cc*/ 	.short	0x0100
        /*07ce*/ 	.byte	0x08
	.zero		1


	//   ....[7]....
        /*07d0*/ 	.word	0x000004e0
        /*07d4*/ 	.word	0x000000ff
        /*07d8*/ 	.word	0x00016860
        /*07dc*/ 	.short	0x0100
        /*07de*/ 	.byte	0x08
	.zero		1


	//   ....[8]....
        /*07e0*/ 	.word	0x000004f0
        /*07e4*/ 	.word	0x000000ff
        /*07e8*/ 	.word	0x00016858
        /*07ec*/ 	.short	0x0100
        /*07ee*/ 	.byte	0x08
	.zero		1


	//   ....[9]....
        /*07f0*/ 	.word	0x00000500
        /*07f4*/ 	.word	0x000000ff
        /*07f8*/ 	.word	0x00016868
        /*07fc*/ 	.short	0x0100
        /*07fe*/ 	.byte	0x08
	.zero		1


	//   ....[10]....
        /*0800*/ 	.word	0x000005f0
        /*0804*/ 	.word	0x000000ff
        /*0808*/ 	.word	0x00016870
        /*080c*/ 	.short	0x0100
        /*080e*/ 	.byte	0x06
	.zero		1


	//   ....[11]....
        /*0810*/ 	.word	0x00000600
        /*0814*/ 	.word	0x000000ff
        /*0818*/ 	.word	0x00016880
        /*081c*/ 	.short	0x0100
        /*081e*/ 	.byte	0x06
	.zero		1


	//   ....[12]....
        /*0820*/ 	.word	0x00000610
        /*0824*/ 	.word	0x000000ff
        /*0828*/ 	.word	0x00016878
        /*082c*/ 	.short	0x0100
        /*082e*/ 	.byte	0x06
	.zero		1


	//   ....[13]....
        /*0830*/ 	.word	0x00000620
        /*0834*/ 	.word	0x000000ff
        /*0838*/ 	.word	0x00016888
        /*083c*/ 	.short	0x0100
        /*083e*/ 	.byte	0x06
	.zero		1


	//   ....[14]....
        /*0840*/ 	.word	0x00000750
        /*0844*/ 	.word	0x000000ff
        /*0848*/ 	.word	0x00016890
        /*084c*/ 	.short	0x0100
        /*084e*/ 	.byte	0x08
	.zero		1


	//   ....[15]....
        /*0850*/ 	.word	0x00000760
        /*0854*/ 	.word	0x000000ff
        /*0858*/ 	.word	0x000168a0
        /*085c*/ 	.short	0x0100
        /*085e*/ 	.byte	0x08
	.zero		1


	//   ....[16]....
        /*0860*/ 	.word	0x00000770
        /*0864*/ 	.word	0x000000ff
        /*0868*/ 	.word	0x00016898
        /*086c*/ 	.short	0x0100
        /*086e*/ 	.byte	0x08
	.zero		1


	//   ....[17]....
        /*0870*/ 	.word	0x00000780
        /*0874*/ 	.word	0x000000ff
        /*0878*/ 	.word	0x000168a8
        /*087c*/ 	.short	0x0100
        /*087e*/ 	.byte	0x08
	.zero		1


	//   ....[18]....
        /*0880*/ 	.word	0x000008b0
        /*0884*/ 	.word	0x000000ff
        /*0888*/ 	.word	0x000168b0
        /*088c*/ 	.short	0x0100
        /*088e*/ 	.byte	0x08
	.zero		1


	//   ....[19]....
        /*0890*/ 	.word	0x000008c0
        /*0894*/ 	.word	0x000000ff
        /*0898*/ 	.word	0x000168c0
        /*089c*/ 	.short	0x0100
        /*089e*/ 	.byte	0x08
	.zero		1


	//   ....[20]....
        /*08a0*/ 	.word	0x000008d0
        /*08a4*/ 	.word	0x000000ff
        /*08a8*/ 	.word	0x000168b8
        /*08ac*/ 	.short	0x0100
        /*08ae*/ 	.byte	0x08
	.zero		1


	//   ....[21]....
        /*08b0*/ 	.word	0x000008e0
        /*08b4*/ 	.word	0x000000ff
        /*08b8*/ 	.word	0x000168c8
        /*08bc*/ 	.short	0x0100
        /*08be*/ 	.byte	0x08
	.zero		1


	//   ....[22]....
        /*08c0*/ 	.word	0x00001f30
        /*08c4*/ 	.word	0x000000ff
        /*08c8*/ 	.word	0x00016800
        /*08cc*/ 	.short	0x010a
        /*08ce*/ 	.byte	0x2d
	.zero		1


	//   ....[23]....
        /*08d0*/ 	.word	0x00001fb0
        /*08d4*/ 	.word	0x0000005a
        /*08d8*/ 	.word	0x00016830
        /*08dc*/ 	.short	0x010a
        /*08de*/ 	.byte	0x3f
	.zero		1


	//   ....[24]....
        /*08e0*/ 	.word	0x00002010
        /*08e4*/ 	.word	0x0000005a
        /*08e8*/ 	.word	0x00016830
        /*08ec*/ 	.short	0x010a
        /*08ee*/ 	.byte	0x3f
	.zero		1


	//   ....[25]....
        /*08f0*/ 	.word	0x00002790
        /*08f4*/ 	.word	0x0000005a
        /*08f8*/ 	.word	0x00000000
        /*08fc*/ 	.short	0x0101
        /*08fe*/ 	.byte	0x3f
	.zero		1


	//   ....[26]....
        /*0900*/ 	.word	0x000059d0
        /*0904*/ 	.word	0x000000ff
        /*0908*/ 	.word	0x00016830
        /*090c*/ 	.short	0x010a
        /*090e*/ 	.byte	0x06
	.zero		1


	//   ....[27]....
        /*0910*/ 	.word	0x00005a10
        /*0914*/ 	.word	0x000000ff
        /*0918*/ 	.word	0x00016830
        /*091c*/ 	.short	0x010a
        /*091e*/ 	.byte	0x06
	.zero		1


	//   ....[28]....
        /*0920*/ 	.word	0x00005c10
        /*0924*/ 	.word	0x000000ff
        /*0928*/ 	.word	0x00016850
        /*092c*/ 	.short	0x010a
        /*092e*/ 	.byte	0x06
	.zero		1


	//   ....[29]....
        /*0930*/ 	.word	0x00005c50
        /*0934*/ 	.word	0x000000ff
        /*0938*/ 	.word	0x00016850
        /*093c*/ 	.short	0x010a
        /*093e*/ 	.byte	0x06
	.zero		1


	//   ....[30]....
        /*0940*/ 	.word	0x00006880
        /*0944*/ 	.word	0x00000021
        /*0948*/ 	.word	0x00000000
        /*094c*/ 	.short	0x0101
        /*094e*/ 	.byte	0x3f
	.zero		1


	//   ....[31]....
        /*0950*/ 	.word	0x00008440
        /*0954*/ 	.word	0x00000003
        /*0958*/ 	.word	0x00000000
        /*095c*/ 	.short	0x0101
        /*095e*/ 	.byte	0x3f
	.zero		1


	//   ....[32]....
        /*0960*/ 	.word	0x00009240
        /*0964*/ 	.word	0x000000ff
        /*0968*/ 	.word	0x00016830
        /*096c*/ 	.short	0x010a
        /*096e*/ 	.byte	0x06
	.zero		1


	//   ....[33]....
        /*0970*/ 	.word	0x00009280
        /*0974*/ 	.word	0x000000ff
        /*0978*/ 	.word	0x00016830
        /*097c*/ 	.short	0x010a
        /*097e*/ 	.byte	0x06
	.zero		1


	//   ....[34]....
        /*0980*/ 	.word	0x00009480
        /*0984*/ 	.word	0x000000ff
        /*0988*/ 	.word	0x00016850
        /*098c*/ 	.short	0x010a
        /*098e*/ 	.byte	0x06
	.zero		1


	//   ....[35]....
        /*0990*/ 	.word	0x000094c0
        /*0994*/ 	.word	0x000000ff
        /*0998*/ 	.word	0x00016850
        /*099c*/ 	.short	0x010a
        /*099e*/ 	.byte	0x06
	.zero		1


	//   ....[36]....
        /*09a0*/ 	.word	0x0000ab60
        /*09a4*/ 	.word	0x00000015
        /*09a8*/ 	.word	0x00000000
        /*09ac*/ 	.short	0x0101
        /*09ae*/ 	.byte	0x3f
	.zero		1


	//   ....[37]....
        /*09b0*/ 	.word	0x0000ad10
        /*09b4*/ 	.word	0x0000001f
        /*09b8*/ 	.word	0x00000000
        /*09bc*/ 	.short	0x0101
        /*09be*/ 	.byte	0x3f
	.zero		1


	//   ....[38]....
        /*09c0*/ 	.word	0x0000b770
        /*09c4*/ 	.word	0x000000ff
        /*09c8*/ 	.word	0x00016830
        /*09cc*/ 	.short	0x010a
        /*09ce*/ 	.byte	0x06
	.zero		1


	//   ....[39]....
        /*09d0*/ 	.word	0x0000b7b0
        /*09d4*/ 	.word	0x000000ff
        /*09d8*/ 	.word	0x00016830
        /*09dc*/ 	.short	0x010a
        /*09de*/ 	.byte	0x06
	.zero		1


	//   ....[40]....
        /*09e0*/ 	.word	0x0000b9b0
        /*09e4*/ 	.word	0x000000ff
        /*09e8*/ 	.word	0x00016850
        /*09ec*/ 	.short	0x010a
        /*09ee*/ 	.byte	0x06
	.zero		1


	//   ....[41]....
        /*09f0*/ 	.word	0x0000b9f0
        /*09f4*/ 	.word	0x000000ff
        /*09f8*/ 	.word	0x00016850
        /*09fc*/ 	.short	0x010a
        /*09fe*/ 	.byte	0x06
	.zero		1


	//   ....[42]....
        /*0a00*/ 	.word	0x0000c640
        /*0a04*/ 	.word	0x0000004b
        /*0a08*/ 	.word	0x00000000
        /*0a0c*/ 	.short	0x0101
        /*0a0e*/ 	.byte	0x3f
	.zero		1


	//   ....[43]....
        /*0a10*/ 	.word	0x0000e210
        /*0a14*/ 	.word	0x00000003
        /*0a18*/ 	.word	0x00000000
        /*0a1c*/ 	.short	0x0101
        /*0a1e*/ 	.byte	0x3f
	.zero		1


	//   ....[44]....
        /*0a20*/ 	.word	0x0000ec30
        /*0a24*/ 	.word	0x000000ff
        /*0a28*/ 	.word	0x00016850
        /*0a2c*/ 	.short	0x010a
        /*0a2e*/ 	.byte	0x05
	.zero		1


	//   ....[45]....
        /*0a30*/ 	.word	0x0000ec70
        /*0a34*/ 	.word	0x000000ff
        /*0a38*/ 	.word	0x00016850
        /*0a3c*/ 	.short	0x010a
        /*0a3e*/ 	.byte	0x05
	.zero		1


	//   ....[46]....
        /*0a40*/ 	.word	0x0000f1a0
        /*0a44*/ 	.word	0x00000006
        /*0a48*/ 	.word	0x00000000
        /*0a4c*/ 	.short	0x0101
        /*0a4e*/ 	.byte	0x3f
	.zero		1


	//   ....[47]....
        /*0a50*/ 	.word	0x00010170
        /*0a54*/ 	.word	0x00000000
        /*0a58*/ 	.word	0x00000000
        /*0a5c*/ 	.short	0x0101
        /*0a5e*/ 	.byte	0x3f
	.zero		1


	//   ....[48]....
        /*0a60*/ 	.word	0x00010800
        /*0a64*/ 	.word	0x00000006
        /*0a68*/ 	.word	0x00000000
        /*0a6c*/ 	.short	0x0101
        /*0a6e*/ 	.byte	0x3f
	.zero		1


	//   ....[49]....
        /*0a70*/ 	.word	0x00013ca0
        /*0a74*/ 	.word	0x00000000
        /*0a78*/ 	.word	0x00016840
        /*0a7c*/ 	.short	0x010a
        /*0a7e*/ 	.byte	0x3f
	.zero		1


	//   ....[50]....
        /*0a80*/ 	.word	0x00014c90
        /*0a84*/ 	.word	0x00000011
        /*0a88*/ 	.word	0x00016800
        /*0a8c*/ 	.short	0x0107
        /*0a8e*/ 	.byte	0x3f
	.zero		1


	//   ....[51]....
        /*0a90*/ 	.word	0x00014d80
        /*0a94*/ 	.word	0x00000011
        /*0a98*/ 	.word	0x00016800
        /*0a9c*/ 	.short	0x0101
        /*0a9e*/ 	.byte	0x3f
	.zero		1


	//   ....[52]....
        /*0aa0*/ 	.word	0x00014da0
        /*0aa4*/ 	.word	0x00000011
        /*0aa8*/ 	.word	0x00016820
        /*0aac*/ 	.short	0x010a
        /*0aae*/ 	.byte	0x3f
	.zero		1


	//   ....[53]....
        /*0ab0*/ 	.word	0x00015180
        /*0ab4*/ 	.word	0x00000002
        /*0ab8*/ 	.word	0x00016840
        /*0abc*/ 	.short	0x010a
        /*0abe*/ 	.byte	0x3f
	.zero		1


	//   ....[54]....
        /*0ac0*/ 	.word	0x00015400
        /*0ac4*/ 	.word	0x00000003
        /*0ac8*/ 	.word	0x00000060
        /*0acc*/ 	.short	0x010a
        /*0ace*/ 	.byte	0x3f
	.zero		1


	//   ....[55]....
        /*0ad0*/ 	.word	0x00015940
        /*0ad4*/ 	.word	0x00000002
        /*0ad8*/ 	.word	0x00016840
        /*0adc*/ 	.short	0x010a
        /*0ade*/ 	.byte	0x3f
	.zero		1


	//   ....[56]....
        /*0ae0*/ 	.word	0x00015bc0
        /*0ae4*/ 	.word	0x0000000a
        /*0ae8*/ 	.word	0x00000060
        /*0aec*/ 	.short	0x010a
        /*0aee*/ 	.byte	0x3f
	.zero		1


	//   ....[57]....
        /*0af0*/ 	.word	0x00016050
        /*0af4*/ 	.word	0x00000002
        /*0af8*/ 	.word	0x00016840
        /*0afc*/ 	.short	0x010a
        /*0afe*/ 	.byte	0x3f
	.zero		1


	//   ....[58]....
        /*0b00*/ 	.word	0x000162e0
        /*0b04*/ 	.word	0x00000007
        /*0b08*/ 	.word	0x00000060
        /*0b0c*/ 	.short	0x010a
        /*0b0e*/ 	.byte	0x3f
	.zero		1


	//   ....[59]....
        /*0b10*/ 	.word	0x00016720
        /*0b14*/ 	.word	0x00000003
        /*0b18*/ 	.word	0x00016860
        /*0b1c*/ 	.short	0x010a
        /*0b1e*/ 	.byte	0x3f
	.zero		1


	//   ....[60]....
        /*0b20*/ 	.word	0x00017a90
        /*0b24*/ 	.word	0x00000009
        /*0b28*/ 	.word	0x00016820
        /*0b2c*/ 	.short	0x010a
        /*0b2e*/ 	.byte	0x3f
	.zero		1


	//   ....[61]....
        /*0b30*/ 	.word	0x00017c30
        /*0b34*/ 	.word	0x00000007
        /*0b38*/ 	.word	0x00000000
        /*0b3c*/ 	.short	0x010a
        /*0b3e*/ 	.byte	0x3f
	.zero		1


	//   ....[62]....
        /*0b40*/ 	.word	0x00017ca0
        /*0b44*/ 	.word	0x00000003
        /*0b48*/ 	.word	0x00000000
        /*0b4c*/ 	.short	0x010a
        /*0b4e*/ 	.byte	0x3f
	.zero		1


	//   ....[63]....
        /*0b50*/ 	.word	0x00017d00
        /*0b54*/ 	.word	0x00000005
        /*0b58*/ 	.word	0x00000000
        /*0b5c*/ 	.short	0x010a
        /*0b5e*/ 	.byte	0x3f
	.zero		1


	//   ....[64]....
        /*0b60*/ 	.word	0x00017d30
        /*0b64*/ 	.word	0x00000003
        /*0b68*/ 	.word	0x00000000
        /*0b6c*/ 	.short	0x010a
        /*0b6e*/ 	.byte	0x3f
	.zero		1


	//   ....[65]....
        /*0b70*/ 	.word	0x00017da0
        /*0b74*/ 	.word	0x00000003
        /*0b78*/ 	.word	0x00016800
        /*0b7c*/ 	.short	0x010a
        /*0b7e*/ 	.byte	0x3f
	.zero		1


	//   ....[66]....
        /*0b80*/ 	.word	0x00017df0
        /*0b84*/ 	.word	0x0000005a
        /*0b88*/ 	.word	0x00016830
        /*0b8c*/ 	.short	0x010a
        /*0b8e*/ 	.byte	0x3f
	.zero		1


	//   ....[67]....
        /*0b90*/ 	.word	0x00017e50
        /*0b94*/ 	.word	0x00000006
        /*0b98*/ 	.word	0x00016830
        /*0b9c*/ 	.short	0x010a
        /*0b9e*/ 	.byte	0x3f
	.zero		1


	//   ....[68]....
        /*0ba0*/ 	.word	0x00017eb0
        /*0ba4*/ 	.word	0x00000006
        /*0ba8*/ 	.word	0x00016850
        /*0bac*/ 	.short	0x010a
        /*0bae*/ 	.byte	0x3f
	.zero		1


	//   ....[69]....
        /*0bb0*/ 	.word	0x00017f10
        /*0bb4*/ 	.word	0x00000007
        /*0bb8*/ 	.word	0x00016830
        /*0bbc*/ 	.short	0x010a
        /*0bbe*/ 	.byte	0x3f
	.zero		1


	//   ....[70]....
        /*0bc0*/ 	.word	0x00017f70
        /*0bc4*/ 	.word	0x00000007
        /*0bc8*/ 	.word	0x00016850
        /*0bcc*/ 	.short	0x010a
        /*0bce*/ 	.byte	0x3f
	.zero		1


	//   ....[71]....
        /*0bd0*/ 	.word	0x00017fd0
        /*0bd4*/ 	.word	0x00000007
        /*0bd8*/ 	.word	0x00016830
        /*0bdc*/ 	.short	0x010a
        /*0bde*/ 	.byte	0x3f
	.zero		1


	//   ....[72]....
        /*0be0*/ 	.word	0x00018030
        /*0be4*/ 	.word	0x00000007
        /*0be8*/ 	.word	0x00016850
        /*0bec*/ 	.short	0x010a
        /*0bee*/ 	.byte	0x3f
	.zero		1


	//   ....[73]....
        /*0bf0*/ 	.word	0x00018090
        /*0bf4*/ 	.word	0x00000005
        /*0bf8*/ 	.word	0x00016850
        /*0bfc*/ 	.short	0x010a
        /*0bfe*/ 	.byte	0x3f
	.zero		1


	//   ....[74]....
        /*0c00*/ 	.word	0x00018230
        /*0c04*/ 	.word	0x00000000
        /*0c08*/ 	.word	0x00016840
        /*0c0c*/ 	.short	0x010a
        /*0c0e*/ 	.byte	0x3f
	.zero		1


	//   ....[75]....
        /*0c10*/ 	.word	0x00019180
        /*0c14*/ 	.word	0x00000011
        /*0c18*/ 	.word	0x00016820
        /*0c1c*/ 	.short	0x010a
        /*0c1e*/ 	.byte	0x3f
	.zero		1


	//   ....[76]....
        /*0c20*/ 	.word	0x000191d0
        /*0c24*/ 	.word	0x00000002
        /*0c28*/ 	.word	0x00016840
        /*0c2c*/ 	.short	0x010a
        /*0c2e*/ 	.byte	0x3f
	.zero		1


	//   ....[77]....
        /*0c30*/ 	.word	0x00019220
        /*0c34*/ 	.word	0x00000003
        /*0c38*/ 	.word	0x00000060
        /*0c3c*/ 	.short	0x010a
        /*0c3e*/ 	.byte	0x3f
	.zero		1


	//   ....[78]....
        /*0c40*/ 	.word	0x00019270
        /*0c44*/ 	.word	0x00000002
        /*0c48*/ 	.word	0x00016840
        /*0c4c*/ 	.short	0x010a
        /*0c4e*/ 	.byte	0x3f
	.zero		1


	//   ....[79]....
        /*0c50*/ 	.word	0x000192c0
        /*0c54*/ 	.word	0x0000000a
        /*0c58*/ 	.word	0x00000060
        /*0c5c*/ 	.short	0x010a
        /*0c5e*/ 	.byte	0x3f
	.zero		1


	//   ....[80]....
        /*0c60*/ 	.word	0x00019310
        /*0c64*/ 	.word	0x00000002
        /*0c68*/ 	.word	0x00016840
        /*0c6c*/ 	.short	0x010a
        /*0c6e*/ 	.byte	0x3f
	.zero		1


	//   ....[81]....
        /*0c70*/ 	.word	0x00019360
        /*0c74*/ 	.word	0x00000007
        /*0c78*/ 	.word	0x00000060
        /*0c7c*/ 	.short	0x010a
        /*0c7e*/ 	.byte	0x3f
	.zero		1


	//   ....[82]....
        /*0c80*/ 	.word	0x000193b0
        /*0c84*/ 	.word	0x00000003
        /*0c88*/ 	.word	0x00016860
        /*0c8c*/ 	.short	0x010a
        /*0c8e*/ 	.byte	0x3f
	.zero		1


	//   ....[83]....
        /*0c90*/ 	.word	0x00019dd0
        /*0c94*/ 	.word	0x00000009
        /*0c98*/ 	.word	0x00016820
        /*0c9c*/ 	.short	0x010a
        /*0c9e*/ 	.byte	0x3f
	.zero		1


	//   ....[84]....
        /*0ca0*/ 	.word	0x00019f70
        /*0ca4*/ 	.word	0x00000007
        /*0ca8*/ 	.word	0x00000000
        /*0cac*/ 	.short	0x010a
        /*0cae*/ 	.byte	0x3f
	.zero		1


	//   ....[85]....
        /*0cb0*/ 	.word	0x00019fc0
        /*0cb4*/ 	.word	0x00000003
        /*0cb8*/ 	.word	0x00000000
        /*0cbc*/ 	.short	0x010a
        /*0cbe*/ 	.byte	0x3f
	.zero		1


	//   ....[86]....
        /*0cc0*/ 	.word	0x0001a010
        /*0cc4*/ 	.word	0x00000005
        /*0cc8*/ 	.word	0x00000000
        /*0ccc*/ 	.short	0x010a
        /*0cce*/ 	.byte	0x3f
	.zero		1


	//----- nvinfo : EIATTR_NUM_MBARRIERS
	.align		4
.L_209:
        /*0cd0*/ 	.byte	0x03, 0x38
        /*0cd2*/ 	.short	0x0016


	//----- nvinfo : EIATTR_EXIT_INSTR_OFFSETS
	.align		4
        /*0cd4*/ 	.byte	0x04, 0x1c
        /*0cd6*/ 	.short	(.L_211 - .L_210)


	//   ....[0]....
.L_210:
        /*0cd8*/ 	.word	0x00000a80


	//   ....[1]....
        /*0cdc*/ 	.word	0x000117a0


	//   ....[2]....
        /*0ce0*/ 	.word	0x00017d80


	//----- nvinfo : EIATTR_MAX_THREADS
	.align		4
.L_211:
        /*0ce4*/ 	.byte	0x04, 0x05
        /*0ce6*/ 	.short	(.L_213 - .L_212)
.L_212:
        /*0ce8*/ 	.word	0x00000200
        /*0cec*/ 	.word	0x00000001
        /*0cf0*/ 	.word	0x00000001


	//----- nvinfo : EIATTR_CRS_STACK_SIZE
	.align		4
.L_213:
        /*0cf4*/ 	.byte	0x04, 0x1e
        /*0cf6*/ 	.short	(.L_215 - .L_214)
.L_214:
        /*0cf8*/ 	.word	0x00000000


	//----- nvinfo : EIATTR_CBANK_PARAM_SIZE
	.align		4
.L_215:
        /*0cfc*/ 	.byte	0x03, 0x19
        /*0cfe*/ 	.short	0x0af0


	//----- nvinfo : EIATTR_PARAM_CBANK
	.align		4
        /*0d00*/ 	.byte	0x04, 0x0a
        /*0d02*/ 	.short	(.L_217 - .L_216)
	.align		4
.L_216:
        /*0d04*/ 	.word	index@(.nv.constant0._ZN7cutlass13device_kernelIN5flash11enable_sm90INS1_16FlashAttnFwdSm90INS1_25CollectiveMainloopFwdSm90ILi2EN4cute5tupleIJNS5_1CILi1EEES8_S8_EEENS6_IJNS7_ILi192EEENS7_ILi128EEENS7_ILi64EEEEEELi64ENS_6half_tEfNS_4arch4Sm90ELb0ELb1ELb1ELb1ELb0ELb0ELb0ELb1ELb1ELb1ELb1ELb0EEENS1_21CollectiveEpilogueFwdINS6_IJSA_SC_SB_EEES9_SE_SG_Li384ELb1ELb1ELb1ELb0EEENS1_36VarlenDynamicPersistentTileSchedulerILi192ELi128ELi384ELi128ELb1ELb1ELb1ELb1ELb0ELb1EEEEEEEEEvNT_6ParamsE)
        /*0d08*/ 	.short	0x0210
        /*0d0a*/ 	.short	0x0af0


	//----- nvinfo : EIATTR_SW_WAR
	.align		4
.L_217:
        /*0d0c*/ 	.byte	0x04, 0x36
        /*0d0e*/ 	.short	(.L_219 - .L_218)
.L_218:
        /*0d10*/ 	.word	0x00000008
.L_219:


//--------------------- .nv.info._ZN7cutlass13device_kernelIN5flash11enable_sm90INS1_16FlashAttnFwdSm90INS1_25CollectiveMainloopFwdSm90ILi2EN4cute5tupleIJNS5_1CILi1EEES8_S8_EEENS6_IJNS7_ILi192EEENS7_ILi128EEENS7_ILi64EEEEEELi64ENS_6half_tEfNS_4arch4Sm90ELb0ELb1ELb1ELb1ELb0ELb1ELb0ELb1ELb1ELb1ELb1ELb0EEENS1_21CollectiveEpilogueFwdINS6_IJSA_SC_SB_EEES9_SE_SG_Li384ELb1ELb1ELb1ELb0EEENS1_36VarlenDynamicPersistentTileSchedulerILi192ELi128ELi384ELi128ELb1ELb1ELb1ELb1ELb0ELb1EEEEEEEEEvNT_6ParamsE --------------------------
	.section	.nv.info._ZN7cutlass13device_kernelIN5flash11enable_sm90INS1_16FlashAttnFwdSm90INS1_25CollectiveMainloopFwdSm90ILi2EN4cute5tupleIJNS5_1CILi1EEES8_S8_EEENS6_IJNS7_ILi192EEENS7_ILi128EEENS7_ILi64EEEEEELi64ENS_6half_tEfNS_4arch4Sm90ELb0ELb1ELb1ELb1ELb0ELb1ELb0ELb1ELb1ELb1ELb1ELb0EEENS1_21CollectiveEpilogueFwdINS6_IJSA_SC_SB_EEES9_SE_SG_Li384ELb1ELb1ELb1ELb0EEENS1_36VarlenDynamicPersistentTileSchedulerILi192ELi128ELi384ELi128ELb1ELb1ELb1ELb1ELb0ELb1EEEEEEEEEvNT_6ParamsE,"",@"SHT_CUDA_INFO"
	.sectionflags	@""
	.align	4


	//----- nvinfo : EIATTR_CUDA_API_VERSION
	.align		4
        /*0000*/ 	.byte	0x04, 0x37
        /*0002*/ 	.short	(.L_221 - .L_220)
.L_220:
        /*0004*/ 	.word	0x00000082


	//----- nvinfo : EIATTR_KPARAM_INFO
	.align		4
.L_221:
        /*0008*/ 	.byte	0x04, 0x17
        /*000a*/ 	.short	(.L_223 - .L_222)
.L_222:
        /*000c*/ 	.word	0x00000000
        /*0010*/ 	.short	0x0000
        /*0012*/ 	.short	0x0070
        /*0014*/ 	.byte	0x00, 0xf0, 0x01, 0x2a


	//----- nvinfo : EIATTR_SPARSE_MMA_MASK
	.align		4
.L_223:
        /*0018*/ 	.byte	0x03, 0x50
        /*001a*/ 	.short	0x0000


	//----- nvinfo : EIATTR_MAXREG_COUNT
	.align		4
        /*001c*/ 	.byte	0x03, 0x1b
        /*001e*/ 	.short	0x0080


	//----- nvinfo : EIATTR_NUM_BARRIERS
	.align		4
        /*0020*/ 	.byte	0x02, 0x4c
        /*0022*/ 	.byte	0x10
	.zero		1


	//----- nvinfo : EIATTR_EXTERNS
	.align		4
        /*0024*/ 	.byte	0x04, 0x0f
        /*0026*/ 	.short	(.L_225 - .L_224)


	//   ....[0]....
	.align		4
.L_224:
        /*0028*/ 	.word	index@(__assertfail)


	//----- nvinfo : EIATTR_ANNOTATIONS
	.align		4
.L_225:
        /*002c*/ 	.byte	0x04, 0x55
        /*002e*/ 	.short	(.L_227 - .L_226)


	//   ....[0]....
.L_226:
        /* <DEDUP_REMOVED lines=84> */


	//----- nvinfo : EIATTR_MERCURY_ISA_VERSION
	.align		4
.L_227:
        /*0558*/ 	.byte	0x03, 0x5f
        /*055a*/ 	.short	0x0101


	//----- nvinfo : EIATTR_UNUSED_LOAD_BYTE_OFFSET
	.align		4
        /*055c*/ 	.byte	0x04, 0x44
        /*055e*/ 	.short	(.L_229 - .L_228)


	//   ....[0]....
.L_228:
        /*0560*/ 	.word	0x00000ae0
        /*0564*/ 	.word	0x0000fff0


	//   ....[1]....
        /*0568*/ 	.word	0x00017420
        /*056c*/ 	.word	0x0000fff0


	//----- nvinfo : EIATTR_INT_WARP_WIDE_INSTR_OFFSETS
	.align		4
.L_229:
        /*0570*/ 	.byte	0x04, 0x31
        /*0572*/ 	.short	(.L_231 - .L_230)


	//   ....[0]....
.L_230:
        /*0574*/ 	.word	0x00000180


	//   ....[1]....
        /*0578*/ 	.word	0x00000220


	//   ....[2]....
        /*057c*/ 	.word	0x00000290


	//   ....[3]....
        /*0580*/ 	.word	0x0001ca50


	//   ....[4]....
        /*0584*/ 	.word	0x0001cae0


	//   ....[5]....
        /*0588*/ 	.word	0x0001fb40


	//   ....[6]....
        /*058c*/ 	.word	0x0001fbd0


	//----- nvinfo : EIATTR_COOP_GROUP_MASK_REGIDS
	.align		4
.L_231:
        /*0590*/ 	.byte	0x04, 0x29
        /*0592*/ 	.short	(.L_233 - .L_232)


	//   ....[0]....
.L_232:
        /*0594*/ 	.word	0xffffffff


	//   ....[1]....
        /*0598*/ 	.word	0xffffffff


	//   ....[2]....
        /*059c*/ 	.word	0xffffffff


	//   ....[3]....
        /*05a0*/ 	.word	0xffffffff


	//   ....[4]....
        /*05a4*/ 	.word	0xffffffff


	//   ....[5]....
        /*05a8*/ 	.word	0xffffffff


	//   ....[6]....
        /*05ac*/ 	.word	0xffffffff


	//   ....[7]....
        /*05b0*/ 	.word	0xffffffff


	//   ....[8]....
        /*05b4*/ 	.word	0xffffffff


	//   ....[9]....
        /*05b8*/ 	.word	0xffffffff


	//   ....[10]....
        /*05bc*/ 	.word	0xffffffff


	//   ....[11]....
        /*05c0*/ 	.word	0xffffffff


	//   ....[12]....
        /*05c4*/ 	.word	0xffffffff


	//   ....[13]....
        /*05c8*/ 	.word	0xffffffff


	//   ....[14]....
        /*05cc*/ 	.word	0xffffffff


	//   ....[15]....
        /*05d0*/ 	.word	0xffffffff


	//   ....[16]....
        /*05d4*/ 	.word	0xffffffff


	//   ....[17]....
        /*05d8*/ 	.word	0xffffffff


	//   ....[18]....
        /*05dc*/ 	.word	0xffffffff


	//   ....[19]....
        /*05e0*/ 	.word	0xffffffff


	//   ....[20]....
        /*05e4*/ 	.word	0xffffffff


	//   ....[21]....
        /*05e8*/ 	.word	0xffffffff


	//   ....[22]....
        /*05ec*/ 	.word	0xffffffff


	//   ....[23]....
        /*05f0*/ 	.word	0xffffffff


	//   ....[24]....
        /*05f4*/ 	.word	0xffffffff


	//   ....[25]....
        /*05f8*/ 	.word	0xffffffff


	//   ....[26]....
        /*05fc*/ 	.word	0xffffffff


	//   ....[27]....
        /*0600*/ 	.word	0xffffffff


	//   ....[28]....
        /*0604*/ 	.word	0xffffffff


	//   ....[29]....
        /*0608*/ 	.word	0xffffffff


	//   ....[30]....
        /*060c*/ 	.word	0xffffffff


	//   ....[31]....
        /*0610*/ 	.word	0xffffffff


	//   ....[32]....
        /*0614*/ 	.word	0xffffffff


	//   ....[33]....
        /*0618*/ 	.word	0xffffffff


	//   ....[34]....
        /*061c*/ 	.word	0xffffffff


	//   ....[35]....
        /*0620*/ 	.word	0xffffffff


	//   ....[36]....
        /*0624*/ 	.word	0xffffffff


	//   ....[37]....
        /*0628*/ 	.word	0xffffffff


	//   ....[38]....
        /*062c*/ 	.word	0xffffffff


	//   ....[39]....
        /*0630*/ 	.word	0xffffffff


	//   ....[40]....
        /*0634*/ 	.word	0xffffffff


	//   ....[41]....
        /*0638*/ 	.word	0xffffffff


	//   ....[42]....
        /*063c*/ 	.word	0xffffffff


	//   ....[43]....
        /*0640*/ 	.word	0xffffffff


	//   ....[44]....
        /*0644*/ 	.word	0xffffffff


	//   ....[45]....
        /*0648*/ 	.word	0xffffffff


	//   ....[46]....
        /*064c*/ 	.word	0xffffffff


	//   ....[47]....
        /*0650*/ 	.word	0xffffffff


	//   ....[48]....
        /*0654*/ 	.word	0xffffffff


	//   ....[49]....
        /*0658*/ 	.word	0xffffffff


	//   ....[50]....
        /*065c*/ 	.word	0xffffffff


	//   ....[51]....
        /*0660*/ 	.word	0xffffffff


	//   ....[52]....
        /*0664*/ 	.word	0xffffffff


	//   ....[53]....
        /*0668*/ 	.word	0xffffffff


	//   ....[54]....
        /*066c*/ 	.word	0xffffffff


	//   ....[55]....
        /*0670*/ 	.word	0xffffffff


	//   ....[56]....
        /*0674*/ 	.word	0xffffffff


	//   ....[57]....
        /*0678*/ 	.word	0xffffffff


	//   ....[58]....
        /*067c*/ 	.word	0xffffffff


	//   ....[59]....
        /*0680*/ 	.word	0xffffffff


	//   ....[60]....
        /*0684*/ 	.word	0xffffffff


	//   ....[61]....
        /*0688*/ 	.word	0xffffffff


	//   ....[62]....
        /*068c*/ 	.word	0xffffffff


	//   ....[63]....
        /*0690*/ 	.word	0xffffffff


	//   ....[64]....
        /*0694*/ 	.word	0xffffffff


	//   ....[65]....
        /*0698*/ 	.word	0xffffffff


	//   ....[66]....
        /*069c*/ 	.word	0xffffffff


	//   ....[67]....
        /*06a0*/ 	.word	0xffffffff


	//   ....[68]....
        /*06a4*/ 	.word	0xffffffff


	//   ....[69]....
        /*06a8*/ 	.word	0xffffffff


	//   ....[70]....
        /*06ac*/ 	.word	0xffffffff


	//   ....[71]....
        /*06b0*/ 	.word	0xffffffff


	//   ....[72]....
        /*06b4*/ 	.word	0xffffffff


	//   ....[73]....
        /*06b8*/ 	.word	0xffffffff


	//   ....[74]....
        /*06bc*/ 	.word	0xffffffff


	//   ....[75]....
        /*06c0*/ 	.word	0xffffffff


	//   ....[76]....
        /*06c4*/ 	.word	0xffffffff


	//   ....[77]....
        /*06c8*/ 	.word	0xffffffff


	//   ....[78]....
        /*06cc*/ 	.word	0xffffffff


	//   ....[79]....
        /*06d0*/ 	.word	0xffffffff


	//   ....[80]....
        /*06d4*/ 	.word	0xffffffff


	//   ....[81]....
        /*06d8*/ 	.word	0xffffffff


	//   ....[82]....
        /*06dc*/ 	.word	0xffffffff


	//   ....[83]....
        /*06e0*/ 	.word	0xffffffff


	//   ....[84]....
        /*06e4*/ 	.word	0xffffffff


	//   ....[85]....
        /*06e8*/ 	.word	0xffffffff


	//   ....[86]....
        /*06ec*/ 	.word	0xffffffff


	//   ....[87]....
        /*06f0*/ 	.word	0xffffffff


	//   ....[88]....
        /*06f4*/ 	.word	0xffffffff


	//   ....[89]....
        /*06f8*/ 	.word	0xffffffff


	//   ....[90]....
        /*06fc*/ 	.word	0xffffffff


	//   ....[91]....
        /*0700*/ 	.word	0xffffffff


	//   ....[92]....
        /*0704*/ 	.word	0xffffffff


	//   ....[93]....
        /*0708*/ 	.word	0xffffffff


	//   ....[94]....
        /*070c*/ 	.word	0xffffffff


	//   ....[95]....
        /*0710*/ 	.word	0xffffffff


	//   ....[96]....
        /*0714*/ 	.word	0xffffffff


	//   ....[97]....
        /*0718*/ 	.word	0xffffffff


	//   ....[98]....
        /*071c*/ 	.word	0xffffffff


	//   ....[99]....
        /*0720*/ 	.word	0xffffffff


	//   ....[100]....
        /*0724*/ 	.word	0xffffffff


	//   ....[101]....
        /*0728*/ 	.word	0xffffffff


	//   ....[102]....
        /*072c*/ 	.word	0xffffffff


	//   ....[103]....
        /*0730*/ 	.word	0xffffffff


	//   ....[104]....
        /*0734*/ 	.word	0xffffffff


	//   ....[105]....
        /*0738*/ 	.word	0xffffffff


	//   ....[106]....
        /*073c*/ 	.word	0xffffffff


	//   ....[107]....
        /*0740*/ 	.word	0xffffffff


	//   ....[108]....
        /*0744*/ 	.word	0xffffffff


	//   ....[109]....
        /*0748*/ 	.word	0xffffffff


	//   ....[110]....
        /*074c*/ 	.word	0xffffffff


	//   ....[111]....
        /*0750*/ 	.word	0xffffffff


	//   ....[112]....
        /*0754*/ 	.word	0xffffffff


	//   ....[113]....
        /*0758*/ 	.word	0xffffffff


	//   ....[114]....
        /*075c*/ 	.word	0xffffffff


	//   ....[115]....
        /*0760*/ 	.word	0xffffffff


	//   ....[116]....
        /*0764*/ 	.word	0xffffffff


	//   ....[117]....
        /*0768*/ 	.word	0xffffffff


	//   ....[118]....
        /*076c*/ 	.word	0xffffffff


	//   ....[119]....
        /*0770*/ 	.word	0xffffffff


	//   ....[120]....
        /*0774*/ 	.word	0xffffffff


	//   ....[121]....
        /*0778*/ 	.word	0xffffffff


	//   ....[122]....
        /*077c*/ 	.word	0xffffffff


	//   ....[123]....
        /*0780*/ 	.word	0xffffffff


	//   ....[124]....
        /*0784*/ 	.word	0xffffffff


	//   ....[125]....
        /*0788*/ 	.word	0xffffffff


	//   ....[126]....
        /*078c*/ 	.word	0xffffffff


	//   ....[127]....
        /*0790*/ 	.word	0xffffffff


	//   ....[128]....
        /*0794*/ 	.word	0xffffffff


	//   ....[129]....
        /*0798*/ 	.word	0xffffffff


	//   ....[130]....
        /*079c*/ 	.word	0xffffffff


	//   ....[131]....
        /*07a0*/ 	.word	0xffffffff


	//   ....[132]....
        /*07a4*/ 	.word	0xffffffff


	//   ....[133]....
        /*07a8*/ 	.word	0xffffffff


	//   ....[134]....
        /*07ac*/ 	.word	0xffffffff


	//   ....[135]....
        /*07b0*/ 	.word	0xffffffff


	//   ....[136]....
        /*07b4*/ 	.word	0x0500000f


	//   ....[137]....
        /*07b8*/ 	.word	0x0500000f


	//   ....[138]....
        /*07bc*/ 	.word	0x0500000f


	//   ....[139]....
        /*07c0*/ 	.word	0x0500000f


	//   ....[140]....
        /*07c4*/ 	.word	0x0500000f


	//   ....[141]....
        /*07c8*/ 	.word	0x0500000f


	//   ....[142]....
        /*07cc*/ 	.word	0x0500000f


	//   ....[143]....
        /*07d0*/ 	.word	0x0500000f


	//   ....[144]....
        /*07d4*/ 	.word	0x0500000f


	//   ....[145]....
        /*07d8*/ 	.word	0x0500000f


	//   ....[146]....
        /*07dc*/ 	.word	0x0500000f


	//   ....[147]....
        /*07e0*/ 	.word	0x0500000f


	//   ....[148]....
        /*07e4*/ 	.word	0x0500000f


	//   ....[149]....
        /*07e8*/ 	.word	0x0500000f


	//   ....[150]....
        /*07ec*/ 	.word	0x0500000f


	//   ....[151]....
        /*07f0*/ 	.word	0x0500000f


	//   ....[152]....
        /*07f4*/ 	.word	0x0500000f


	//   ....[153]....
        /*07f8*/ 	.word	0x0500000f


	//   ....[154]....
        /*07fc*/ 	.word	0x0500000f


	//   ....[155]....
        /*0800*/ 	.word	0x0500000f


	//   ....[156]....
        /*0804*/ 	.word	0x0500000f


	//   ....[157]....
        /*0808*/ 	.word	0x0500000f


	//   ....[158]....
        /*080c*/ 	.word	0x0500000f


	//   ....[159]....
        /*0810*/ 	.word	0x0500000f


	//   ....[160]....
        /*0814*/ 	.word	0x0500000f


	//   ....[161]....
        /*0818*/ 	.word	0x0500000f


	//   ....[162]....
        /*081c*/ 	.word	0x0500000f


	//   ....[163]....
        /*0820*/ 	.word	0x0500000f


	//   ....[164]....
        /*0824*/ 	.word	0x0500000f


	//   ....[165]....
        /*0828*/ 	.word	0x0500000f


	//   ....[166]....
        /*082c*/ 	.word	0x0500000f


	//   ....[167]....
        /*0830*/ 	.word	0x0500000f


	//   ....[168]....
        /*0834*/ 	.word	0x0500000f


	//   ....[169]....
        /*0838*/ 	.word	0x0500000f


	//   ....[170]....
        /*083c*/ 	.word	0x0500000f


	//   ....[171]....
        /*0840*/ 	.word	0x0500000f


	//   ....[172]....
        /*0844*/ 	.word	0x0500000f


	//   ....[173]....
        /*0848*/ 	.word	0x0500000f


	//   ....[174]....
        /*084c*/ 	.word	0x0500000f


	//   ....[175]....
        /*0850*/ 	.word	0x0500000f


	//   ....[176]....
        /*0854*/ 	.word	0x0500000f


	//   ....[177]....
        /*0858*/ 	.word	0x0500000f


	//   ....[178]....
        /*085c*/ 	.word	0x0500000f


	//   ....[179]....
        /*0860*/ 	.word	0x0500000f


	//   ....[180]....
        /*0864*/ 	.word	0x0500000f


	//   ....[181]....
        /*0868*/ 	.word	0x0500000f


	//   ....[182]....
        /*086c*/ 	.word	0x0500000f


	//   ....[183]....
        /*0870*/ 	.word	0x0500000f


	//   ....[184]....
        /*0874*/ 	.word	0x0500000f


	//   ....[185]....
        /*0878*/ 	.word	0x0500000f


	//   ....[186]....
        /*087c*/ 	.word	0x0500000f


	//   ....[187]....
        /*0880*/ 	.word	0x0500000f


	//   ....[188]....
        /*0884*/ 	.word	0x0500000f


	//   ....[189]....
        /*0888*/ 	.word	0x0500000f


	//   ....[190]....
        /*088c*/ 	.word	0x0500000f


	//   ....[191]....
        /*0890*/ 	.word	0x0500000f


	//   ....[192]....
        /*0894*/ 	.word	0x0500000f


	//   ....[193]....
        /*0898*/ 	.word	0x0500000f


	//   ....[194]....
        /*089c*/ 	.word	0x0500000f


	//   ....[195]....
        /*08a0*/ 	.word	0x0500000f


	//   ....[196]....
        /*08a4*/ 	.word	0x0500000f


	//   ....[197]....
        /*08a8*/ 	.word	0x0500000f


	//   ....[198]....
        /*08ac*/ 	.word	0x0500000f


	//   ....[199]....
        /*08b0*/ 	.word	0x0500000f


	//   ....[200]....
        /*08b4*/ 	.word	0x0500000f


	//   ....[201]....
        /*08b8*/ 	.word	0x0500000f


	//   ....[202]....
        /*08bc*/ 	.word	0x0500000f


	//   ....[203]....
        /*08c0*/ 	.word	0x0500000f


	//   ....[204]....
        /*08c4*/ 	.word	0x0500000f


	//   ....[205]....
        /*08c8*/ 	.word	0x0500000f


	//   ....[206]....
        /*08cc*/ 	.word	0x0500000f


	//   ....[207]....
        /*08d0*/ 	.word	0x0500000f


	//   ....[208]....
        /*08d4*/ 	.word	0x0500000f


	//   ....[209]....
        /*08d8*/ 	.word	0x0500000f


	//   ....[210]....
        /*08dc*/ 	.word	0x0500000f


	//   ....[211]....
        /*08e0*/ 	.word	0x0500000f


	//   ....[212]....
        /*08e4*/ 	.word	0x0500000f


	//   ....[213]....
        /*08e8*/ 	.word	0x0500000f


	//   ....[214]....
        /*08ec*/ 	.word	0x0500000f


	//   ....[215]....
        /*08f0*/ 	.word	0x0500000f


	//   ....[216]....
        /*08f4*/ 	.word	0x0500000f


	//   ....[217]....
        /*08f8*/ 	.word	0x0500000f


	//----- nvinfo : EIATTR_COOP_GROUP_INSTR_OFFSETS
	.align		4
.L_233:
        /*08fc*/ 	.byte	0x04, 0x28
        /*08fe*/ 	.short	(.L_235 - .L_234)


	//   ....[0]....
.L_234:
        /*0900*/ 	.word	0x00000060


	//   ....[1]....
        /*0904*/ 	.word	0x00000190


	//   ....[2]....
        /*0908*/ 	.word	0x00000240


	//   ....[3]....
        /*090c*/ 	.word	0x00000400


	//   ....[4]....
        /*0910*/ 	.word	0x00000560


	//   ....[5]....
        /*0914*/ 	.word	0x00000680


	//   ....[6]....
        /*0918*/ 	.word	0x000007e0


	//   ....[7]....
        /*091c*/ 	.word	0x00006420


	//   ....[8]....
        /*0920*/ 	.word	0x00006bf0


	//   ....[9]....
        /*0924*/ 	.word	0x00006c00


	//   ....[10]....
        /*0928*/ 	.word	0x00006c10


	//   ....[11]....
        /*092c*/ 	.word	0x00006c20


	//   ....[12]....
        /*0930*/ 	.word	0x00006f60


	//   ....[13]....
        /*0934*/ 	.word	0x00006f70


	//   ....[14]....
        /*0938*/ 	.word	0x00006f80


	//   ....[15]....
        /*093c*/ 	.word	0x00006f90


	//   ....[16]....
        /*0940*/ 	.word	0x00008290


	//   ....[17]....
        /*0944*/ 	.word	0x000082a0


	//   ....[18]....
        /*0948*/ 	.word	0x000082b0


	//   ....[19]....
        /*094c*/ 	.word	0x000082c0


	//   ....[20]....
        /*0950*/ 	.word	0x000083c0


	//   ....[21]....
        /*0954*/ 	.word	0x000083e0


	//   ....[22]....
        /*0958*/ 	.word	0x00008470


	//   ....[23]....
        /*095c*/ 	.word	0x000084a0


	//   ....[24]....
        /*0960*/ 	.word	0x00009d10


	//   ....[25]....
        /*0964*/ 	.word	0x0000a510


	//   ....[26]....
        /*0968*/ 	.word	0x0000b750


	//   ....[27]....
        /*096c*/ 	.word	0x0000b800


	//   ....[28]....
        /*0970*/ 	.word	0x0000c160


	//   ....[29]....
        /*0974*/ 	.word	0x0000c1e0


	//   ....[30]....
        /*0978*/ 	.word	0x0000e1c0


	//   ....[31]....
        /*097c*/ 	.word	0x0000e410


	//   ....[32]....
        /*0980*/ 	.word	0x0000ee10


	//   ....[33]....
        /*0984*/ 	.word	0x0000ee30


	//   ....[34]....
        /*0988*/ 	.word	0x0000fd80


	//   ....[35]....
        /*098c*/ 	.word	0x0000fda0


	//   ....[36]....
        /*0990*/ 	.word	0x00011bd0


	//   ....[37]....
        /*0994*/ 	.word	0x00011c30


	//   ....[38]....
        /*0998*/ 	.word	0x000122a0


	//   ....[39]....
        /*099c*/ 	.word	0x00012300


	//   ....[40]....
        /*09a0*/ 	.word	0x000144c0


	//   ....[41]....
        /*09a4*/ 	.word	0x000146d0


	//   ....[42]....
        /*09a8*/ 	.word	0x000153e0


	//   ....[43]....
        /*09ac*/ 	.word	0x00015580


	//   ....[44]....
        /*09b0*/ 	.word	0x00015960


	//   ....[45]....
        /*09b4*/ 	.word	0x00015b00


	//   ....[46]....
        /*09b8*/ 	.word	0x00016c10


	//   ....[47]....
        /*09bc*/ 	.word	0x00016f40


	//   ....[48]....
        /*09c0*/ 	.word	0x00016f70


	//   ....[49]....
        /*09c4*/ 	.word	0x00017040


	//   ....[50]....
        /*09c8*/ 	.word	0x00017d30


	//   ....[51]....
        /*09cc*/ 	.word	0x00017d50


	//   ....[52]....
        /*09d0*/ 	.word	0x00017d60


	//   ....[53]....
        /*09d4*/ 	.word	0x00017d70


	//   ....[54]....
        /*09d8*/ 	.word	0x00018290


	//   ....[55]....
        /*09dc*/ 	.word	0x000182d0


	//   ....[56]....
        /*09e0*/ 	.word	0x00018300


	//   ....[57]....
        /*09e4*/ 	.word	0x00018330


	//   ....[58]....
        /*09e8*/ 	.word	0x00018350


	//   ....[59]....
        /*09ec*/ 	.word	0x00018360


	//   ....[60]....
        /*09f0*/ 	.word	0x000183a0


	//   ....[61]....
        /*09f4*/ 	.word	0x000183d0


	//   ....[62]....
        /*09f8*/ 	.word	0x00018880


	//   ....[63]....
        /*09fc*/ 	.word	0x00018890


	//   ....[64]....
        /*0a00*/ 	.word	0x00018b10


	//   ....[65]....
        /*0a04*/ 	.word	0x00018b20


	//   ....[66]....
        /*0a08*/ 	.word	0x000195d0


	//   ....[67]....
        /*0a0c*/ 	.word	0x00019600


	//   ....[68]....
        /*0a10*/ 	.word	0x00019620


	//   ....[69]....
        /*0a14*/ 	.word	0x00019650


	//   ....[70]....
        /*0a18*/ 	.word	0x00019680


	//   ....[71]....
        /*0a1c*/ 	.word	0x00019690


	//   ....[72]....
        /*0a20*/ 	.word	0x000196c0


	//   ....[73]....
        /*0a24*/ 	.word	0x00019730


	//   ....[74]....
        /*0a28*/ 	.word	0x00019860


	//   ....[75]....
        /*0a2c*/ 	.word	0x00019a60


	//   ....[76]....
        /*0a30*/ 	.word	0x00019a90


	//   ....[77]....
        /*0a34*/ 	.word	0x00019ac0


	//   ....[78]....
        /*0a38*/ 	.word	0x00019af0


	//   ....[79]....
        /*0a3c*/ 	.word	0x00019b20


	//   ....[80]....
        /*0a40*/ 	.word	0x00019b50


	//   ....[81]....
        /*0a44*/ 	.word	0x00019ce0


	//   ....[82]....
        /*0a48*/ 	.word	0x00019d10


	//   ....[83]....
        /*0a4c*/ 	.word	0x00019d40


	//   ....[84]....
        /*0a50*/ 	.word	0x00019d70


	//   ....[85]....
        /*0a54*/ 	.word	0x00019da0


	//   ....[86]....
        /*0a58*/ 	.word	0x00019dd0


	//   ....[87]....
        /*0a5c*/ 	.word	0x00019e60


	//   ....[88]....
        /*0a60*/ 	.word	0x00019e90


	//   ....[89]....
        /*0a64*/ 	.word	0x00019ea0


	//   ....[90]....
        /*0a68*/ 	.word	0x00019ee0


	//   ....[91]....
        /*0a6c*/ 	.word	0x0001b670


	//   ....[92]....
        /*0a70*/ 	.word	0x0001cfe0


	//   ....[93]....
        /*0a74*/ 	.word	0x0001db50


	//   ....[94]....
        /*0a78*/ 	.word	0x0001db70


	//   ....[95]....
        /*0a7c*/ 	.word	0x0001db90


	//   ....[96]....
        /*0a80*/ 	.word	0x0001dc20


	//   ....[97]....
        /*0a84*/ 	.word	0x0001dc30


	//   ....[98]....
        /*0a88*/ 	.word	0x0001dca0


	//   ....[99]....
        /*0a8c*/ 	.word	0x0001dcb0


	//   ....[100]....
        /*0a90*/ 	.word	0x0001dd20


	//   ....[101]....
        /*0a94*/ 	.word	0x0001dd30


	//   ....[102]....
        /*0a98*/ 	.word	0x0001dda0


	//   ....[103]....
        /*0a9c*/ 	.word	0x0001ddb0


	//   ....[104]....
        /*0aa0*/ 	.word	0x0001de20


	//   ....[105]....
        /*0aa4*/ 	.word	0x0001de30


	//   ....[106]....
        /*0aa8*/ 	.word	0x0001dea0


	//   ....[107]....
        /*0aac*/ 	.word	0x0001deb0


	//   ....[108]....
        /*0ab0*/ 	.word	0x0001dec0


	//   ....[109]....
        /*0ab4*/ 	.word	0x0001df00


	//   ....[110]....
        /*0ab8*/ 	.word	0x0001df60


	//   ....[111]....
        /*0abc*/ 	.word	0x0001e030


	//   ....[112]....
        /*0ac0*/ 	.word	0x0001e040


	//   ....[113]....
        /*0ac4*/ 	.word	0x0001e0b0


	//   ....[114]....
        /*0ac8*/ 	.word	0x0001e0c0


	//   ....[115]....
        /*0acc*/ 	.word	0x0001e100


	//   ....[116]....
        /*0ad0*/ 	.word	0x0001e120


	//   ....[117]....
        /*0ad4*/ 	.word	0x000200c0


	//   ....[118]....
        /*0ad8*/ 	.word	0x000200f0


	//   ....[119]....
        /*0adc*/ 	.word	0x00020150


	//   ....[120]....
        /*0ae0*/ 	.word	0x00020180


	//   ....[121]....
        /*0ae4*/ 	.word	0x000201b0


	//   ....[122]....
        /*0ae8*/ 	.word	0x000201e0


	//   ....[123]....
        /*0aec*/ 	.word	0x00020210


	//   ....[124]....
        /*0af0*/ 	.word	0x00020240


	//   ....[125]....
        /*0af4*/ 	.word	0x000203e0


	//   ....[126]....
        /*0af8*/ 	.word	0x00020410


	//   ....[127]....
        /*0afc*/ 	.word	0x00020440


	//   ....[128]....
        /*0b00*/ 	.word	0x00020470


	//   ....[129]....
        /*0b04*/ 	.word	0x000204a0


	//   ....[130]....
        /*0b08*/ 	.word	0x000204d0


	//   ....[131]....
        /*0b0c*/ 	.word	0x00020590


	//   ....[132]....
        /*0b10*/ 	.word	0x000205b0


	//   ....[133]....
        /*0b14*/ 	.word	0x000205d0


	//   ....[134]....
        /*0b18*/ 	.word	0x00020630


	//   ....[135]....
        /*0b1c*/ 	.word	0x00021050


	//   ....[136]....
        /*0b20*/ 	.word	0x000214b0


	//   ....[137]....
        /*0b24*/ 	.word	0x00021560


	//   ....[138]....
        /*0b28*/ 	.word	0x000215f0


	//   ....[139]....
        /*0b2c*/ 	.word	0x00021640


	//   ....[140]....
        /*0b30*/ 	.word	0x00021690


	//   ....[141]....
        /*0b34*/ 	.word	0x00021720


	//   ....[142]....
        /*0b38*/ 	.word	0x000217b0


	//   ....[143]....
        /*0b3c*/ 	.word	0x00021800


	//   ....[144]....
        /*0b40*/ 	.word	0x00021850


	//   ....[145]....
        /*0b44*/ 	.word	0x00021940


	//   ....[146]....
        /*0b48*/ 	.word	0x000219f0


	//   ....[147]....
        /*0b4c*/ 	.word	0x00021a40


	//   ....[148]....
        /*0b50*/ 	.word	0x00021a90


	//   ....[149]....
        /*0b54*/ 	.word	0x00021c20


	//   ....[150]....
        /*0b58*/ 	.word	0x00021d70


	//   ....[151]....
        /*0b5c*/ 	.word	0x00021e00


	//   ....[152]....
        /*0b60*/ 	.word	0x00021e50


	//   ....[153]....
        /*0b64*/ 	.word	0x000221b0


	//   ....[154]....
        /*0b68*/ 	.word	0x00022210


	//   ....[155]....
        /*0b6c*/ 	.word	0x000222d0


	//   ....[156]....
        /*0b70*/ 	.word	0x00022340


	//   ....[157]....
        /*0b74*/ 	.word	0x000223a0


	//   ....[158]....
        /*0b78*/ 	.word	0x00022450


	//   ....[159]....
        /*0b7c*/ 	.word	0x000224b0


	//   ....[160]....
        /*0b80*/ 	.word	0x00022540


	//   ....[161]....
        /*0b84*/ 	.word	0x000225c0


	//   ....[162]....
        /*0b88*/ 	.word	0x00022610


	//   ....[163]....
        /*0b8c*/ 	.word	0x000226a0


	//   ....[164]....
        /*0b90*/ 	.word	0x00022730


	//   ....[165]....
        /*0b94*/ 	.word	0x000227d0


	//   ....[166]....
        /*0b98*/ 	.word	0x00022870


	//   ....[167]....
        /*0b9c*/ 	.word	0x000228d0


	//   ....[168]....
        /*0ba0*/ 	.word	0x00022940


	//   ....[169]....
        /*0ba4*/ 	.word	0x000229a0


	//   ....[170]....
        /*0ba8*/ 	.word	0x00022a10


	//   ....[171]....
        /*0bac*/ 	.word	0x00022ad0


	//   ....[172]....
        /*0bb0*/ 	.word	0x00022b30


	//   ....[173]....
        /*0bb4*/ 	.word	0x00022bf0


	//   ....[174]....
        /*0bb8*/ 	.word	0x00022ed0


	//   ....[175]....
        /*0bbc*/ 	.word	0x000230b0


	//   ....[176]....
        /*0bc0*/ 	.word	0x00023100


	//   ....[177]....
        /*0bc4*/ 	.word	0x00023160


	//   ....[178]....
        /*0bc8*/ 	.word	0x00023240


	//   ....[179]....
        /*0bcc*/ 	.word	0x000232a0


	//   ....[180]....
        /*0bd0*/ 	.word	0x00023380


	//   ....[181]....
        /*0bd4*/ 	.word	0x000233e0


	//   ....[182]....
        /*0bd8*/ 	.word	0x000234c0


	//   ....[183]....
        /*0bdc*/ 	.word	0x00023520


	//   ....[184]....
        /*0be0*/ 	.word	0x00023600


	//   ....[185]....
        /*0be4*/ 	.word	0x00023660


	//   ....[186]....
        /*0be8*/ 	.word	0x00023740


	//   ....[187]....
        /*0bec*/ 	.word	0x000237a0


	//   ....[188]....
        /*0bf0*/ 	.word	0x00023880


	//   ....[189]....
        /*0bf4*/ 	.word	0x000238e0


	//   ....[190]....
        /*0bf8*/ 	.word	0x000239d0


	//   ....[191]....
        /*0bfc*/ 	.word	0x00023a40


	//   ....[192]....
        /*0c00*/ 	.word	0x00023b20


	//   ....[193]....
        /*0c04*/ 	.word	0x00023b80


	//   ....[194]....
        /*0c08*/ 	.word	0x00023c70


	//   ....[195]....
        /*0c0c*/ 	.word	0x00023cd0


	//   ....[196]....
        /*0c10*/ 	.word	0x00023da0


	//   ....[197]....
        /*0c14*/ 	.word	0x00023e00


	//   ....[198]....
        /*0c18*/ 	.word	0x00023ec0


	//   ....[199]....
        /*0c1c*/ 	.word	0x000241e0


	//   ....[200]....
        /*0c20*/ 	.word	0x00024280


	//   ....[201]....
        /*0c24*/ 	.word	0x000243f0


	//   ....[202]....
        /*0c28*/ 	.word	0x00024460


	//   ....[203]....
        /*0c2c*/ 	.word	0x000244d0


	//   ....[204]....
        /*0c30*/ 	.word	0x00024540


	//   ....[205]....
        /*0c34*/ 	.word	0x000245b0


	//   ....[206]....
        /*0c38*/ 	.word	0x00024630


	//   ....[207]....
        /*0c3c*/ 	.word	0x000246b0


	//   ....[208]....
        /*0c40*/ 	.word	0x00024740


	//   ....[209]....
        /*0c44*/ 	.word	0x000247b0


	//   ....[210]....
        /*0c48*/ 	.word	0x00024820


	//   ....[211]....
        /*0c4c*/ 	.word	0x00024890


	//   ....[212]....
        /*0c50*/ 	.word	0x00024910


	//   ....[213]....
        /*0c54*/ 	.word	0x00024980


	//   ....[214]....
        /*0c58*/ 	.word	0x00024a30


	//   ....[215]....
        /*0c5c*/ 	.word	0x00024a80


	//   ....[216]....
        /*0c60*/ 	.word	0x00024b10


	//   ....[217]....
        /*0c64*/ 	.word	0x00024c40


	//----- nvinfo : EIATTR_REG_RECONFIG
	.align		4
.L_235:
        /*0c68*/ 	.byte	0x01, 0x54
	.zero		2


	//----- nvinfo : EIATTR_SYSCALL_OFFSETS
	.align		4
        /*0c6c*/ 	.byte	0x04, 0x46
        /*0c6e*/ 	.short	(.L_237 - .L_236)


	//   ....[0]....
.L_236:
        /*0c70*/ 	.word	0x00001eb0


	//   ....[1]....
        /*0c74*/ 	.word	0x00002000


	//   ....[2]....
        /*0c78*/ 	.word	0x000065f0


	//   ....[3]....
        /*0c7c*/ 	.word	0x00006910


	//   ....[4]....
        /*0c80*/ 	.word	0x0001cc40


	//   ....[5]....
        /*0c84*/ 	.word	0x0001cd90


	//   ....[6]....
        /*0c88*/ 	.word	0x0001ce80


	//   ....[7]....
        /*0c8c*/ 	.word	0x0001d660


	//----- nvinfo : EIATTR_MBARRIER_INSTR_OFFSETS
	.align		4
.L_237:
        /*0c90*/ 	.byte	0x04, 0x39
        /*0c92*/ 	.short	(.L_239 - .L_238)


	//   ....[0]....
.L_238:
        /*0c94*/ 	.word	0x000002b0
        /*0c98*/ 	.word	0x000000ff
        /*0c9c*/ 	.word	0x00016800
        /*0ca0*/ 	.short	0x0100
        /*0ca2*/ 	.byte	0x08
	.zero		1


	//   ....[1]....
        /*0ca4*/ 	.word	0x000002c0
        /*0ca8*/ 	.word	0x000000ff
        /*0cac*/ 	.word	0x00016820
        /*0cb0*/ 	.short	0x0100
        /*0cb2*/ 	.byte	0x08
	.zero		1


	//   ....[2]....
        /*0cb4*/ 	.word	0x000003b0
        /*0cb8*/ 	.word	0x000000ff
        /*0cbc*/ 	.word	0x00016830
        /*0cc0*/ 	.short	0x0100
        /*0cc2*/ 	.byte	0x08
	.zero		1


	//   ....[3]....
        /*0cc4*/ 	.word	0x000003c0
        /*0cc8*/ 	.word	0x000000ff
        /*0ccc*/ 	.word	0x00016840
        /*0cd0*/ 	.short	0x0100
        /*0cd2*/ 	.byte	0x08
	.zero		1


	//   ....[4]....
        /*0cd4*/ 	.word	0x000003d0
        /*0cd8*/ 	.word	0x000000ff
        /*0cdc*/ 	.word	0x00016838
        /*0ce0*/ 	.short	0x0100
        /*0ce2*/ 	.byte	0x08
	.zero		1


	//   ....[5]....
        /*0ce4*/ 	.word	0x000003e0
        /*0ce8*/ 	.word	0x000000ff
        /*0cec*/ 	.word	0x00016848
        /*0cf0*/ 	.short	0x0100
        /*0cf2*/ 	.byte	0x08
	.zero		1


	//   ....[6]....
        /*0cf4*/ 	.word	0x00000510
        /*0cf8*/ 	.word	0x000000ff
        /*0cfc*/ 	.word	0x00016850
        /*0d00*/ 	.short	0x0100
        /*0d02*/ 	.byte	0x08
	.zero		1


	//   ....[7]....
        /*0d04*/ 	.word	0x00000520
        /*0d08*/ 	.word	0x000000ff
        /*0d0c*/ 	.word	0x00016860
        /*0d10*/ 	.short	0x0100
        /*0d12*/ 	.byte	0x08
	.zero		1


	//   ....[8]....
        /*0d14*/ 	.word	0x00000530
        /*0d18*/ 	.word	0x000000ff
        /*0d1c*/ 	.word	0x00016858
        /*0d20*/ 	.short	0x0100
        /*0d22*/ 	.byte	0x08
	.zero		1


	//   ....[9]....
        /*0d24*/ 	.word	0x00000540
        /*0d28*/ 	.word	0x000000ff
        /*0d2c*/ 	.word	0x00016868
        /*0d30*/ 	.short	0x0100
        /*0d32*/ 	.byte	0x08
	.zero		1


	//   ....[10]....
        /*0d34*/ 	.word	0x00000630
        /*0d38*/ 	.word	0x000000ff
        /*0d3c*/ 	.word	0x00016870
        /*0d40*/ 	.short	0x0100
        /*0d42*/ 	.byte	0x06
	.zero		1


	//   ....[11]....
        /*0d44*/ 	.word	0x00000640
        /*0d48*/ 	.word	0x000000ff
        /*0d4c*/ 	.word	0x00016880
        /*0d50*/ 	.short	0x0100
        /*0d52*/ 	.byte	0x06
	.zero		1


	//   ....[12]....
        /*0d54*/ 	.word	0x00000650
        /*0d58*/ 	.word	0x000000ff
        /*0d5c*/ 	.word	0x00016878
        /*0d60*/ 	.short	0x0100
        /*0d62*/ 	.byte	0x06
	.zero		1


	//   ....[13]....
        /*0d64*/ 	.word	0x00000660
        /*0d68*/ 	.word	0x000000ff
        /*0d6c*/ 	.word	0x00016888
        /*0d70*/ 	.short	0x0100
        /*0d72*/ 	.byte	0x06
	.zero		1


	//   ....[14]....
        /*0d74*/ 	.word	0x00000790
        /*0d78*/ 	.word	0x000000ff
        /*0d7c*/ 	.word	0x00016890
        /*0d80*/ 	.short	0x0100
        /*0d82*/ 	.byte	0x08
	.zero		1


	//   ....[15]....
        /*0d84*/ 	.word	0x000007a0
        /*0d88*/ 	.word	0x000000ff
        /*0d8c*/ 	.word	0x000168a0
        /*0d90*/ 	.short	0x0100
        /*0d92*/ 	.byte	0x08
	.zero		1


	//   ....[16]....
        /*0d94*/ 	.word	0x000007b0
        /*0d98*/ 	.word	0x000000ff
        /*0d9c*/ 	.word	0x00016898
        /*0da0*/ 	.short	0x0100
        /*0da2*/ 	.byte	0x08
	.zero		1


	//   ....[17]....
        /*0da4*/ 	.word	0x000007c0
        /*0da8*/ 	.word	0x000000ff
        /*0dac*/ 	.word	0x000168a8
        /*0db0*/ 	.short	0x0100
        /*0db2*/ 	.byte	0x08
	.zero		1


	//   ....[18]....
        /*0db4*/ 	.word	0x000008f0
        /*0db8*/ 	.word	0x000000ff
        /*0dbc*/ 	.word	0x000168b0
        /*0dc0*/ 	.short	0x0100
        /*0dc2*/ 	.byte	0x08
	.zero		1


	//   ....[19]....
        /*0dc4*/ 	.word	0x00000900
        /*0dc8*/ 	.word	0x000000ff
        /*0dcc*/ 	.word	0x000168c0
        /*0dd0*/ 	.short	0x0100
        /*0dd2*/ 	.byte	0x08
	.zero		1


	//   ....[20]....
        /*0dd4*/ 	.word	0x00000910
        /*0dd8*/ 	.word	0x000000ff
        /*0ddc*/ 	.word	0x000168b8
        /*0de0*/ 	.short	0x0100
        /*0de2*/ 	.byte	0x08
	.zero		1


	//   ....[21]....
        /*0de4*/ 	.word	0x00000920
        /*0de8*/ 	.word	0x000000ff
        /*0dec*/ 	.word	0x000168c8
        /*0df0*/ 	.short	0x0100
        /*0df2*/ 	.byte	0x08
	.zero		1


	//   ....[22]....
        /*0df4*/ 	.word	0x00003170
        /*0df8*/ 	.word	0x0000004e
        /*0dfc*/ 	.word	0x00016890
        /*0e00*/ 	.short	0x010a
        /*0e02*/ 	.byte	0x3f
	.zero		1


	//   ....[23]....
        /*0e04*/ 	.word	0x000043c0
        /*0e08*/ 	.word	0x0000004e
        /*0e0c*/ 	.word	0x00016890
        /*0e10*/ 	.short	0x010a
        /*0e12*/ 	.byte	0x3f
	.zero		1


	//   ....[24]....
        /*0e14*/ 	.word	0x000054b0
        /*0e18*/ 	.word	0x0000004e
        /*0e1c*/ 	.word	0x00016890
        /*0e20*/ 	.short	0x010a
        /*0e22*/ 	.byte	0x3f
	.zero		1


	//   ....[25]....
        /*0e24*/ 	.word	0x000056c0
        /*0e28*/ 	.word	0x0000000c
        /*0e2c*/ 	.word	0x00000000
        /*0e30*/ 	.short	0x0101
        /*0e32*/ 	.byte	0x3f
	.zero		1


	//   ....[26]....
        /*0e34*/ 	.word	0x00005700
        /*0e38*/ 	.word	0x0000004e
        /*0e3c*/ 	.word	0x000168b0
        /*0e40*/ 	.short	0x010a
        /*0e42*/ 	.byte	0x3f
	.zero		1


	//   ....[27]....
        /*0e44*/ 	.word	0x00005ae0
        /*0e48*/ 	.word	0x0000004e
        /*0e4c*/ 	.word	0x00000000
        /*0e50*/ 	.short	0x0101
        /*0e52*/ 	.byte	0x3f
	.zero		1


	//   ....[28]....
        /*0e54*/ 	.word	0x00006690
        /*0e58*/ 	.word	0x00000002
        /*0e5c*/ 	.word	0x00016800
        /*0e60*/ 	.short	0x010a
        /*0e62*/ 	.byte	0x3f
	.zero		1


	//   ....[29]....
        /*0e64*/ 	.word	0x000066e0
        /*0e68*/ 	.word	0x00000002
        /*0e6c*/ 	.word	0x00016800
        /*0e70*/ 	.short	0x010a
        /*0e72*/ 	.byte	0x3f
	.zero		1


	//   ....[30]....
        /*0e74*/ 	.word	0x00007200
        /*0e78*/ 	.word	0x00000002
        /*0e7c*/ 	.word	0x00016800
        /*0e80*/ 	.short	0x010a
        /*0e82*/ 	.byte	0x3f
	.zero		1


	//   ....[31]....
        /*0e84*/ 	.word	0x00008710
        /*0e88*/ 	.word	0x00000002
        /*0e8c*/ 	.word	0x00016800
        /*0e90*/ 	.short	0x010a
        /*0e92*/ 	.byte	0x3f
	.zero		1


	//   ....[32]....
        /*0e94*/ 	.word	0x00009610
        /*0e98*/ 	.word	0x00000000
        /*0e9c*/ 	.word	0x00016830
        /*0ea0*/ 	.short	0x010a
        /*0ea2*/ 	.byte	0x3f
	.zero		1


	//   ....[33]....
        /*0ea4*/ 	.word	0x00009680
        /*0ea8*/ 	.word	0x00000000
        /*0eac*/ 	.word	0x00016830
        /*0eb0*/ 	.short	0x010a
        /*0eb2*/ 	.byte	0x3f
	.zero		1


	//   ....[34]....
        /*0eb4*/ 	.word	0x00009f10
        /*0eb8*/ 	.word	0x00000004
        /*0ebc*/ 	.word	0x00000000
        /*0ec0*/ 	.short	0x0101
        /*0ec2*/ 	.byte	0x3f
	.zero		1


	//   ....[35]....
        /*0ec4*/ 	.word	0x0000d150
        /*0ec8*/ 	.word	0x00000009
        /*0ecc*/ 	.word	0x00016830
        /*0ed0*/ 	.short	0x010a
        /*0ed2*/ 	.byte	0x3f
	.zero		1


	//   ....[36]....
        /*0ed4*/ 	.word	0x0000d1a0
        /*0ed8*/ 	.word	0x00000009
        /*0edc*/ 	.word	0x00016830
        /*0ee0*/ 	.short	0x010a
        /*0ee2*/ 	.byte	0x3f
	.zero		1


	//   ....[37]....
        /*0ee4*/ 	.word	0x0000d4c0
        /*0ee8*/ 	.word	0x00000009
        /*0eec*/ 	.word	0x00016850
        /*0ef0*/ 	.short	0x010a
        /*0ef2*/ 	.byte	0x3f
	.zero		1


	//   ....[38]....
        /*0ef4*/ 	.word	0x0000d500
        /*0ef8*/ 	.word	0x00000009
        /*0efc*/ 	.word	0x00016850
        /*0f00*/ 	.short	0x010a
        /*0f02*/ 	.byte	0x3f
	.zero		1


	//   ....[39]....
        /*0f04*/ 	.word	0x0000e280
        /*0f08*/ 	.word	0x0000000d
        /*0f0c*/ 	.word	0x00000000
        /*0f10*/ 	.short	0x0101
        /*0f12*/ 	.byte	0x3f
	.zero		1


	//   ....[40]....
        /*0f14*/ 	.word	0x0000ec00
        /*0f18*/ 	.word	0x0000000c
        /*0f1c*/ 	.word	0x00000000
        /*0f20*/ 	.short	0x0101
        /*0f22*/ 	.byte	0x3f
	.zero		1


	//   ....[41]....
        /*0f24*/ 	.word	0x00010be0
        /*0f28*/ 	.word	0x00000005
        /*0f2c*/ 	.word	0x00016830
        /*0f30*/ 	.short	0x010a
        /*0f32*/ 	.byte	0x3f
	.zero		1


	//   ....[42]....
        /*0f34*/ 	.word	0x00010c30
        /*0f38*/ 	.word	0x00000005
        /*0f3c*/ 	.word	0x00016830
        /*0f40*/ 	.short	0x010a
        /*0f42*/ 	.byte	0x3f
	.zero		1


	//   ....[43]....
        /*0f44*/ 	.word	0x00010f50
        /*0f48*/ 	.word	0x00000008
        /*0f4c*/ 	.word	0x00016850
        /*0f50*/ 	.short	0x010a
        /*0f52*/ 	.byte	0x3f
	.zero		1


	//   ....[44]....
        /*0f54*/ 	.word	0x00010f90
        /*0f58*/ 	.word	0x00000008
        /*0f5c*/ 	.word	0x00016850
        /*0f60*/ 	.short	0x010a
        /*0f62*/ 	.byte	0x3f
	.zero		1


	//   ....[45]....
        /*0f64*/ 	.word	0x00012830
        /*0f68*/ 	.word	0x00000019
        /*0f6c*/ 	.word	0x00000000
        /*0f70*/ 	.short	0x0101
        /*0f72*/ 	.byte	0x3f
	.zero		1


	//   ....[46]....
        /*0f74*/ 	.word	0x00012860
        /*0f78*/ 	.word	0x00000014
        /*0f7c*/ 	.word	0x00000000
        /*0f80*/ 	.short	0x0101
        /*0f82*/ 	.byte	0x3f
	.zero		1


	//   ....[47]....
        /*0f84*/ 	.word	0x00013410
        /*0f88*/ 	.word	0x00000005
        /*0f8c*/ 	.word	0x00016830
        /*0f90*/ 	.short	0x010a
        /*0f92*/ 	.byte	0x3f
	.zero		1


	//   ....[48]....
        /*0f94*/ 	.word	0x00013460
        /*0f98*/ 	.word	0x00000005
        /*0f9c*/ 	.word	0x00016830
        /*0fa0*/ 	.short	0x010a
        /*0fa2*/ 	.byte	0x3f
	.zero		1


	//   ....[49]....
        /*0fa4*/ 	.word	0x00013780
        /*0fa8*/ 	.word	0x00000008
        /*0fac*/ 	.word	0x00016850
        /*0fb0*/ 	.short	0x010a
        /*0fb2*/ 	.byte	0x3f
	.zero		1


	//   ....[50]....
        /*0fb4*/ 	.word	0x000137c0
        /*0fb8*/ 	.word	0x00000008
        /*0fbc*/ 	.word	0x00016850
        /*0fc0*/ 	.short	0x010a
        /*0fc2*/ 	.byte	0x3f
	.zero		1


	//   ....[51]....
        /*0fc4*/ 	.word	0x00014500
        /*0fc8*/ 	.word	0x00000050
        /*0fcc*/ 	.word	0x00000000
        /*0fd0*/ 	.short	0x0101
        /*0fd2*/ 	.byte	0x3f
	.zero		1


	//   ....[52]....
        /*0fd4*/ 	.word	0x00014f20
        /*0fd8*/ 	.word	0x0000000c
        /*0fdc*/ 	.word	0x00000000
        /*0fe0*/ 	.short	0x0101
        /*0fe2*/ 	.byte	0x3f
	.zero		1


	//   ....[53]....
        /*0fe4*/ 	.word	0x00016b00
        /*0fe8*/ 	.word	0x0000000b
        /*0fec*/ 	.word	0x00016850
        /*0ff0*/ 	.short	0x010a
        /*0ff2*/ 	.byte	0x3f
	.zero		1


	//   ....[54]....
        /*0ff4*/ 	.word	0x00016b70
        /*0ff8*/ 	.word	0x0000000b
        /*0ffc*/ 	.word	0x00016850
        /*1000*/ 	.short	0x010a
        /*1002*/ 	.byte	0x3f
	.zero		1


	//   ....[55]....
        /*1004*/ 	.word	0x00017150
        /*1008*/ 	.word	0x00000009
        /*100c*/ 	.word	0x00000000
        /*1010*/ 	.short	0x0101
        /*1012*/ 	.byte	0x3f
	.zero		1


	//   ....[56]....
        /*1014*/ 	.word	0x000181a0
        /*1018*/ 	.word	0x00000000
        /*101c*/ 	.word	0x00000000
        /*1020*/ 	.short	0x0101
        /*1022*/ 	.byte	0x3f
	.zero		1


	//   ....[57]....
        /*1024*/ 	.word	0x000187e0
        /*1028*/ 	.word	0x00000008
        /*102c*/ 	.word	0x00000000
        /*1030*/ 	.short	0x0101
        /*1032*/ 	.byte	0x3f
	.zero		1


	//   ....[58]....
        /*1034*/ 	.word	0x0001b750
        /*1038*/ 	.word	0x00000011
        /*103c*/ 	.word	0x00016820
        /*1040*/ 	.short	0x010a
        /*1042*/ 	.byte	0x3f
	.zero		1


	//   ....[59]....
        /*1044*/ 	.word	0x0001b810
        /*1048*/ 	.word	0x00000005
        /*104c*/ 	.word	0x000168a0
        /*1050*/ 	.short	0x010a
        /*1052*/ 	.byte	0x3f
	.zero		1


	//   ....[60]....
        /*1054*/ 	.word	0x0001ba50
        /*1058*/ 	.word	0x00000005
        /*105c*/ 	.word	0x000168c0
        /*1060*/ 	.short	0x010a
        /*1062*/ 	.byte	0x3f
	.zero		1


	//   ....[61]....
        /*1064*/ 	.word	0x0001bde0
        /*1068*/ 	.word	0x00000005
        /*106c*/ 	.word	0x000168a0
        /*1070*/ 	.short	0x010a
        /*1072*/ 	.byte	0x3f
	.zero		1


	//   ....[62]....
        /*1074*/ 	.word	0x0001c000
        /*1078*/ 	.word	0x00000005
        /*107c*/ 	.word	0x000168c0
        /*1080*/ 	.short	0x010a
        /*1082*/ 	.byte	0x3f
	.zero		1


	//   ....[63]....
        /*1084*/ 	.word	0x0001d1f0
        /*1088*/ 	.word	0x00000000
        /*108c*/ 	.word	0x00016840
        /*1090*/ 	.short	0x010a
        /*1092*/ 	.byte	0x3f
	.zero		1


	//   ....[64]....
        /*1094*/ 	.word	0x0001e1d0
        /*1098*/ 	.word	0x00000011
        /*109c*/ 	.word	0x00016800
        /*10a0*/ 	.short	0x0107
        /*10a2*/ 	.byte	0x3f
	.zero		1


	//   ....[65]....
        /*10a4*/ 	.word	0x0001e2c0
        /*10a8*/ 	.word	0x00000011
        /*10ac*/ 	.word	0x00016800
        /*10b0*/ 	.short	0x0101
        /*10b2*/ 	.byte	0x3f
	.zero		1


	//   ....[66]....
        /*10b4*/ 	.word	0x0001e2e0
        /*10b8*/ 	.word	0x00000011
        /*10bc*/ 	.word	0x00016820
        /*10c0*/ 	.short	0x010a
        /*10c2*/ 	.byte	0x3f
	.zero		1


	//   ....[67]....
        /*10c4*/ 	.word	0x0001e6d0
        /*10c8*/ 	.word	0x00000002
        /*10cc*/ 	.word	0x00016840
        /*10d0*/ 	.short	0x010a
        /*10d2*/ 	.byte	0x3f
	.zero		1


	//   ....[68]....
        /*10d4*/ 	.word	0x0001e950
        /*10d8*/ 	.word	0x00000003
        /*10dc*/ 	.word	0x00000060
        /*10e0*/ 	.short	0x010a
        /*10e2*/ 	.byte	0x3f
	.zero		1


	//   ....[69]....
        /*10e4*/ 	.word	0x0001ee90
        /*10e8*/ 	.word	0x00000002
        /*10ec*/ 	.word	0x00016840
        /*10f0*/ 	.short	0x010a
        /*10f2*/ 	.byte	0x3f
	.zero		1


	//   ....[70]....
        /*10f4*/ 	.word	0x0001f110
        /*10f8*/ 	.word	0x0000000a
        /*10fc*/ 	.word	0x00000060
        /*1100*/ 	.short	0x010a
        /*1102*/ 	.byte	0x3f
	.zero		1


	//   ....[71]....
        /*1104*/ 	.word	0x0001f5a0
        /*1108*/ 	.word	0x00000002
        /*110c*/ 	.word	0x00016840
        /*1110*/ 	.short	0x010a
        /*1112*/ 	.byte	0x3f
	.zero		1


	//   ....[72]....
        /*1114*/ 	.word	0x0001f830
        /*1118*/ 	.word	0x00000003
        /*111c*/ 	.word	0x00000060
        /*1120*/ 	.short	0x010a
        /*1122*/ 	.byte	0x3f
	.zero		1


	//   ....[73]....
        /*1124*/ 	.word	0x0001fc70
        /*1128*/ 	.word	0x00000003
        /*112c*/ 	.word	0x00016860
        /*1130*/ 	.short	0x010a
        /*1132*/ 	.byte	0x3f
	.zero		1


	//   ....[74]....
        /*1134*/ 	.word	0x00020fd0
        /*1138*/ 	.word	0x00000009
        /*113c*/ 	.word	0x00016820
        /*1140*/ 	.short	0x010a
        /*1142*/ 	.byte	0x3f
	.zero		1


	//   ....[75]....
        /*1144*/ 	.word	0x00021160
        /*1148*/ 	.word	0x00000007
        /*114c*/ 	.word	0x00000000
        /*1150*/ 	.short	0x010a
        /*1152*/ 	.byte	0x3f
	.zero		1


	//   ....[76]....
        /*1154*/ 	.word	0x000211d0
        /*1158*/ 	.word	0x00000003
        /*115c*/ 	.word	0x00000000
        /*1160*/ 	.short	0x010a
        /*1162*/ 	.byte	0x3f
	.zero		1


	//   ....[77]....
        /*1164*/ 	.word	0x00021230
        /*1168*/ 	.word	0x00000005
        /*116c*/ 	.word	0x00000000
        /*1170*/ 	.short	0x010a
        /*1172*/ 	.byte	0x3f
	.zero		1


	//   ....[78]....
        /*1174*/ 	.word	0x00021260
        /*1178*/ 	.word	0x00000003
        /*117c*/ 	.word	0x00000000
        /*1180*/ 	.short	0x010a
        /*1182*/ 	.byte	0x3f
	.zero		1


	//   ....[79]....
        /*1184*/ 	.word	0x000212c0
        /*1188*/ 	.word	0x0000004e
        /*118c*/ 	.word	0x00016890
        /*1190*/ 	.short	0x010a
        /*1192*/ 	.byte	0x3f
	.zero		1


	//   ....[80]....
        /*1194*/ 	.word	0x00021310
        /*1198*/ 	.word	0x0000004e
        /*119c*/ 	.word	0x00016890
        /*11a0*/ 	.short	0x010a
        /*11a2*/ 	.byte	0x3f
	.zero		1


	//   ....[81]....
        /*11a4*/ 	.word	0x00021360
        /*11a8*/ 	.word	0x0000004e
        /*11ac*/ 	.word	0x00016890
        /*11b0*/ 	.short	0x010a
        /*11b2*/ 	.byte	0x3f
	.zero		1


	//   ....[82]....
        /*11b4*/ 	.word	0x000213b0
        /*11b8*/ 	.word	0x0000004e
        /*11bc*/ 	.word	0x000168b0
        /*11c0*/ 	.short	0x010a
        /*11c2*/ 	.byte	0x3f
	.zero		1


	//   ....[83]....
        /*11c4*/ 	.word	0x00021880
        /*11c8*/ 	.word	0x00000002
        /*11cc*/ 	.word	0x00016800
        /*11d0*/ 	.short	0x010a
        /*11d2*/ 	.byte	0x3f
	.zero		1


	//   ....[84]....
        /*11d4*/ 	.word	0x00021e80
        /*11d8*/ 	.word	0x00000002
        /*11dc*/ 	.word	0x00016800
        /*11e0*/ 	.short	0x010a
        /*11e2*/ 	.byte	0x3f
	.zero		1


	//   ....[85]....
        /*11e4*/ 	.word	0x00021ed0
        /*11e8*/ 	.word	0x00000000
        /*11ec*/ 	.word	0x00016830
        /*11f0*/ 	.short	0x010a
        /*11f2*/ 	.byte	0x3f
	.zero		1


	//   ....[86]....
        /*11f4*/ 	.word	0x00021f20
        /*11f8*/ 	.word	0x00000009
        /*11fc*/ 	.word	0x00016830
        /*1200*/ 	.short	0x010a
        /*1202*/ 	.byte	0x3f
	.zero		1


	//   ....[87]....
        /*1204*/ 	.word	0x00021f70
        /*1208*/ 	.word	0x00000009
        /*120c*/ 	.word	0x00016850
        /*1210*/ 	.short	0x010a
        /*1212*/ 	.byte	0x3f
	.zero		1


	//   ....[88]....
        /*1214*/ 	.word	0x00021fc0
        /*1218*/ 	.word	0x00000005
        /*121c*/ 	.word	0x00016830
        /*1220*/ 	.short	0x010a
        /*1222*/ 	.byte	0x3f
	.zero		1


	//   ....[89]....
        /*1224*/ 	.word	0x00022010
        /*1228*/ 	.word	0x00000008
        /*122c*/ 	.word	0x00016850
        /*1230*/ 	.short	0x010a
        /*1232*/ 	.byte	0x3f
	.zero		1


	//   ....[90]....
        /*1234*/ 	.word	0x00022060
        /*1238*/ 	.word	0x00000005
        /*123c*/ 	.word	0x00016830
        /*1240*/ 	.short	0x010a
        /*1242*/ 	.byte	0x3f
	.zero		1


	//   ....[91]....
        /*1244*/ 	.word	0x000220b0
        /*1248*/ 	.word	0x00000008
        /*124c*/ 	.word	0x00016850
        /*1250*/ 	.short	0x010a
        /*1252*/ 	.byte	0x3f
	.zero		1


	//   ....[92]....
        /*1254*/ 	.word	0x00022100
        /*1258*/ 	.word	0x0000000b
        /*125c*/ 	.word	0x00016850
        /*1260*/ 	.short	0x010a
        /*1262*/ 	.byte	0x3f
	.zero		1


	//   ....[93]....
        /*1264*/ 	.word	0x00022cb0
        /*1268*/ 	.word	0x00000011
        /*126c*/ 	.word	0x00016820
        /*1270*/ 	.short	0x010a
        /*1272*/ 	.byte	0x3f
	.zero		1


	//   ....[94]....
        /*1274*/ 	.word	0x00022d00
        /*1278*/ 	.word	0x00000005
        /*127c*/ 	.word	0x000168a0
        /*1280*/ 	.short	0x010a
        /*1282*/ 	.byte	0x3f
	.zero		1


	//   ....[95]....
        /*1284*/ 	.word	0x00022d50
        /*1288*/ 	.word	0x00000005
        /*128c*/ 	.word	0x000168c0
        /*1290*/ 	.short	0x010a
        /*1292*/ 	.byte	0x3f
	.zero		1


	//   ....[96]....
        /*1294*/ 	.word	0x00022da0
        /*1298*/ 	.word	0x00000005
        /*129c*/ 	.word	0x000168a0
        /*12a0*/ 	.short	0x010a
        /*12a2*/ 	.byte	0x3f
	.zero		1


	//   ....[97]....
        /*12a4*/ 	.word	0x00022df0
        /*12a8*/ 	.word	0x00000005
        /*12ac*/ 	.word	0x000168c0
        /*12b0*/ 	.short	0x010a
        /*12b2*/ 	.byte	0x3f
	.zero		1


	//   ....[98]....
        /*12b4*/ 	.word	0x00022f90
        /*12b8*/ 	.word	0x00000000
        /*12bc*/ 	.word	0x00016840
        /*12c0*/ 	.short	0x010a
        /*12c2*/ 	.byte	0x3f
	.zero		1


	//   ....[99]....
        /*12c4*/ 	.word	0x00023f00
        /*12c8*/ 	.word	0x00000011
        /*12cc*/ 	.word	0x00016820
        /*12d0*/ 	.short	0x010a
        /*12d2*/ 	.byte	0x3f
	.zero		1


	//   ....[100]....
        /*12d4*/ 	.word	0x00023f50
        /*12d8*/ 	.word	0x00000002
        /*12dc*/ 	.word	0x00016840
        /*12e0*/ 	.short	0x010a
        /*12e2*/ 	.byte	0x3f
	.zero		1


	//   ....[101]....
        /*12e4*/ 	.word	0x00023fa0
        /*12e8*/ 	.word	0x00000003
        /*12ec*/ 	.word	0x00000060
        /*12f0*/ 	.short	0x010a
        /*12f2*/ 	.byte	0x3f
	.zero		1


	//   ....[102]....
        /*12f4*/ 	.word	0x00023ff0
        /*12f8*/ 	.word	0x00000002
        /*12fc*/ 	.word	0x00016840
        /*1300*/ 	.short	0x010a
        /*1302*/ 	.byte	0x3f
	.zero		1


	//   ....[103]....
        /*1304*/ 	.word	0x00024040
        /*1308*/ 	.word	0x0000000a
        /*130c*/ 	.word	0x00000060
        /*1310*/ 	.short	0x010a
        /*1312*/ 	.byte	0x3f
	.zero		1


	//   ....[104]....
        /*1314*/ 	.word	0x00024090
        /*1318*/ 	.word	0x00000002
        /*131c*/ 	.word	0x00016840
        /*1320*/ 	.short	0x010a
        /*1322*/ 	.byte	0x3f
	.zero		1


	//   ....[105]....
        /*1324*/ 	.word	0x000240e0
        /*1328*/ 	.word	0x00000003
        /*132c*/ 	.word	0x00000060
        /*1330*/ 	.short	0x010a
        /*1332*/ 	.byte	0x3f
	.zero		1


	//   ....[106]....
        /*1334*/ 	.word	0x00024130
        /*1338*/ 	.word	0x00000003
        /*133c*/ 	.word	0x00016860
        /*1340*/ 	.short	0x010a
        /*1342*/ 	.byte	0x3f
	.zero		1


	//   ....[107]....
        /*1344*/ 	.word	0x00024b60
        /*1348*/ 	.word	0x00000009
        /*134c*/ 	.word	0x00016820
        /*1350*/ 	.short	0x010a
        /*1352*/ 	.byte	0x3f
	.zero		1


	//   ....[108]....
        /*1354*/ 	.word	0x00024d00
        /*1358*/ 	.word	0x00000007
        /*135c*/ 	.word	0x00000000
        /*1360*/ 	.short	0x010a
        /*1362*/ 	.byte	0x3f
	.zero		1


	//   ....[109]....
        /*1364*/ 	.word	0x00024d50
        /*1368*/ 	.word	0x00000003
        /*136c*/ 	.word	0x00000000
        /*1370*/ 	.short	0x010a
        /*1372*/ 	.byte	0x3f
	.zero		1


	//   ....[110]....
        /*1374*/ 	.word	0x00024da0
        /*1378*/ 	.word	0x00000005
        /*137c*/ 	.word	0x00000000
        /*1380*/ 	.short	0x010a
        /*1382*/ 	.byte	0x3f
	.zero		1


	//----- nvinfo : EIATTR_NUM_MBARRIERS
	.align		4
.L_239:
        /*1384*/ 	.byte	0x03, 0x38
        /*1386*/ 	.short	0x0016


	//----- nvinfo : EIATTR_EXIT_INSTR_OFFSETS
	.align		4
        /*1388*/ 	.byte	0x04, 0x1c
        /*138a*/ 	.short	(.L_241 - .L_240)


	//   ....[0]....
.L_240:
        /*138c*/ 	.word	0x000212b0


	//----- nvinfo : EIATTR_MAX_THREADS
	.align		4
.L_241:
        /*1390*/ 	.byte	0x04, 0x05
        /*1392*/ 	.short	(.L_243 - .L_242)
.L_242:
        /*1394*/ 	.word	0x00000200
        /*1398*/ 	.word	0x00000001
        /*139c*/ 	.word	0x00000001


	//----- nvinfo : EIATTR_CRS_STACK_SIZE
	.align		4
.L_243:
        /*13a0*/ 	.byte	0x04, 0x1e
        /*13a2*/ 	.short	(.L_245 - .L_244)
.L_244:
        /*13a4*/ 	.word	0x00000000


	//----- nvinfo : EIATTR_CBANK_PARAM_SIZE
	.align		4
.L_245:
        /*13a8*/ 	.byte	0x03, 0x19
        /*13aa*/ 	.short	0x0af0


	//----- nvinfo : EIATTR_PARAM_CBANK
	.align		4
        /*13ac*/ 	.byte	0x04, 0x0a
        /*13ae*/ 	.short	(.L_247 - .L_246)
	.align		4
.L_246:
        /*13b0*/ 	.word	index@(.nv.constant0._ZN7cutlass13device_kernelIN5flash11enable_sm90INS1_16FlashAttnFwdSm90INS1_25CollectiveMainloopFwdSm90ILi2EN4cute5tupleIJNS5_1CILi1EEES8_S8_EEENS6_IJNS7_ILi192EEENS7_ILi128EEENS7_ILi64EEEEEELi64ENS_6half_tEfNS_4arch4Sm90ELb0ELb1ELb1ELb1ELb0ELb1ELb0ELb1ELb1ELb1ELb1ELb0EEENS1_21CollectiveEpilogueFwdINS6_IJSA_SC_SB_EEES9_SE_SG_Li384ELb1ELb1ELb1ELb0EEENS1_36VarlenDynamicPersistentTileSchedulerILi192ELi128ELi384ELi128ELb1ELb1ELb1ELb1ELb0ELb1EEEEEEEEEvNT_6ParamsE)
        /*13b4*/ 	.short	0x0210
        /*13b6*/ 	.short	0x0af0


	//----- nvinfo : EIATTR_SW_WAR
	.align		4
.L_247:
        /*13b8*/ 	.byte	0x04, 0x36
        /*13ba*/ 	.short	(.L_249 - .L_248)
.L_248:
        /*13bc*/ 	.word	0x00000008
.L_249:


//--------------------- .nv.info._ZN7cutlass13device_kernelIN5flash11enable_sm90INS1_16FlashAttnFwdSm90INS1_25CollectiveMainloopFwdSm90ILi2EN4cute5tupleIJNS5_1CILi1EEES8_S8_EEENS6_IJNS7_ILi192EEENS7_ILi128EEENS7_ILi64EEEEEELi64ENS_6half_tEfNS_4arch4Sm90ELb1ELb0ELb1ELb0ELb0ELb0ELb0ELb1ELb1ELb1ELb1ELb0EEENS1_21CollectiveEpilogueFwdINS6_IJSA_SC_SB_EEES9_SE_SG_Li384ELb0ELb1ELb1ELb0EEENS1_19SingleTileSchedulerILb0ELb1ELb1ELi192EEEEEEEEEvNT_6ParamsE --------------------------
	.section	.nv.info._ZN7cutlass13device_kernelIN5flash11enable_sm90INS1_16FlashAttnFwdSm90INS1_25CollectiveMainloopFwdSm90ILi2EN4cute5tupleIJNS5_1CILi1EEES8_S8_EEENS6_IJNS7_ILi192EEENS7_ILi128EEENS7_ILi64EEEEEELi64ENS_6half_tEfNS_4arch4Sm90ELb1ELb0ELb1ELb0ELb0ELb0ELb0ELb1ELb1ELb1ELb1ELb0EEENS1_21CollectiveEpilogueFwdINS6_IJSA_SC_SB_EEES9_SE_SG_Li384ELb0ELb1ELb1ELb0EEENS1_19SingleTileSchedulerILb0ELb1ELb1ELi192EEEEEEEEEvNT_6ParamsE,"",@"SHT_CUDA_INFO"
	.sectionflags	@""
	.align	4


	//----- nvinfo : EIATTR_CUDA_API_VERSION
	.align		4
        /*0000*/ 	.byte	0x04, 0x37
        /*0002*/ 	.short	(.L_251 - .L_250)
.L_250:
        /*0004*/ 	.word	0x00000082


	//----- nvinfo : EIATTR_KPARAM_INFO
	.align		4
.L_251:
        /*0008*/ 	.byte	0x04, 0x17
        /*000a*/ 	.short	(.L_253 - .L_252)
.L_252:
        /*000c*/ 	.word	0x00000000
        /*0010*/ 	.short	0x0000
        /*0012*/ 	.short	0x0070
        /*0014*/ 	.byte	0x00, 0xf0, 0x01, 0x28


	//----- nvinfo : EIATTR_SPARSE_MMA_MASK
	.align		4
.L_253:
        /*0018*/ 	.byte	0x03, 0x50
        /*001a*/ 	.short	0x0000


	//----- nvinfo : EIATTR_MAXREG_COUNT
	.align		4
        /*001c*/ 	.byte	0x03, 0x1b
        /*001e*/ 	.short	0x0080


	//----- nvinfo : EIATTR_NUM_BARRIERS
	.align		4
        /*0020*/ 	.byte	0x02, 0x4c
        /*0022*/ 	.byte	0x10
	.zero		1


	//----- nvinfo : EIATTR_EXTERNS
	.align		4
        /*0024*/ 	.byte	0x04, 0x0f
        /*0026*/ 	.short	(.L_255 - .L_254)


	//   ....[0]....
	.align		4
.L_254:
        /*0028*/ 	.word	index@(__assertfail)


	//----- nvinfo : EIATTR_MERCURY_ISA_VERSION
	.align		4
.L_255:
        /*002c*/ 	.byte	0x03, 0x5f
        /*002e*/ 	.short	0x0101


	//----- nvinfo : EIATTR_INT_WARP_WIDE_INSTR_OFFSETS
	.align		4
        /*0030*/ 	.byte	0x04, 0x31
        /*0032*/ 	.short	(.L_257 - .L_256)


	//   ....[0]....
.L_256:
        /*0034*/ 	.word	0x00000120


	//   ....[1]....
        /*0038*/ 	.word	0x00000160


	//   ....[2]....
        /*003c*/ 	.word	0x000001d0


	//----- nvinfo : EIATTR_COOP_GROUP_MASK_REGIDS
	.align		4
.L_257:
        /*0040*/ 	.byte	0x04, 0x29
        /*0042*/ 	.short	(.L_259 - .L_258)


	//   ....[0]....
.L_258:
        /*0044*/ 	.word	0xffffffff


	//   ....[1]....
        /*0048*/ 	.word	0xffffffff


	//   ....[2]....
        /*004c*/ 	.word	0xffffffff


	//   ....[3]....
        /*0050*/ 	.word	0xffffffff


	//   ....[4]....
        /*0054*/ 	.word	0xffffffff


	//   ....[5]....
        /*0058*/ 	.word	0xffffffff


	//   ....[6]....
        /*005c*/ 	.word	0xffffffff


	//   ....[7]....
        /*0060*/ 	.word	0xffffffff


	//   ....[8]....
        /*0064*/ 	.word	0xffffffff


	//   ....[9]....
        /*0068*/ 	.word	0xffffffff


	//   ....[10]....
        /*006c*/ 	.word	0xffffffff


	//   ....[11]....
        /*0070*/ 	.word	0xffffffff


	//   ....[12]....
        /*0074*/ 	.word	0xffffffff


	//   ....[13]....
        /*0078*/ 	.word	0xffffffff


	//   ....[14]....
        /*007c*/ 	.word	0xffffffff


	//   ....[15]....
        /*0080*/ 	.word	0xffffffff


	//   ....[16]....
        /*0084*/ 	.word	0xffffffff


	//   ....[17]....
        /*0088*/ 	.word	0xffffffff


	//   ....[18]....
        /*008c*/ 	.word	0xffffffff


	//   ....[19]....
        /*0090*/ 	.word	0xffffffff


	//   ....[20]....
        /*0094*/ 	.word	0xffffffff


	//   ....[21]....
        /*0098*/ 	.word	0xffffffff


	//   ....[22]....
        /*009c*/ 	.word	0xffffffff


	//   ....[23]....
        /*00a0*/ 	.word	0xffffffff


	//   ....[24]....
        /*00a4*/ 	.word	0xffffffff


	//   ....[25]....
        /*00a8*/ 	.word	0xffffffff


	//   ....[26]....
        /*00ac*/ 	.word	0xffffffff


	//   ....[27]....
        /*00b0*/ 	.word	0xffffffff


	//   ....[28]....
        /*00b4*/ 	.word	0xffffffff


	//   ....[29]....
        /*00b8*/ 	.word	0xffffffff


	//   ....[30]....
        /*00bc*/ 	.word	0xffffffff


	//   ....[31]....
        /*00c0*/ 	.word	0xffffffff


	//   ....[32]....
        /*00c4*/ 	.word	0xffffffff


	//   ....[33]....
        /*00c8*/ 	.word	0xffffffff


	//   ....[34]....
        /*00cc*/ 	.word	0xffffffff


	//   ....[35]....
        /*00d0*/ 	.word	0xffffffff


	//   ....[36]....
        /*00d4*/ 	.word	0xffffffff


	//   ....[37]....
        /*00d8*/ 	.word	0xffffffff


	//   ....[38]....
        /*00dc*/ 	.word	0xffffffff


	//   ....[39]....
        /*00e0*/ 	.word	0xffffffff


	//   ....[40]....
        /*00e4*/ 	.word	0xffffffff


	//   ....[41]....
        /*00e8*/ 	.word	0xffffffff


	//   ....[42]....
        /*00ec*/ 	.word	0xffffffff


	//   ....[43]....
        /*00f0*/ 	.word	0xffffffff


	//   ....[44]....
        /*00f4*/ 	.word	0xffffffff


	//   ....[45]....
        /*00f8*/ 	.word	0xffffffff


	//   ....[46]....
        /*00fc*/ 	.word	0xffffffff


	//   ....[47]....
        /*0100*/ 	.word	0xffffffff


	//   ....[48]....
        /*0104*/ 	.word	0xffffffff


	//   ....[49]....
        /*0108*/ 	.word	0xffffffff


	//   ....[50]....
        /*010c*/ 	.word	0xffffffff


	//   ....[51]....
        /*0110*/ 	.word	0xffffffff


	//   ....[52]....
        /*0114*/ 	.word	0xffffffff


	//   ....[53]....
        /*0118*/ 	.word	0xffffffff


	//   ....[54]....
        /*011c*/ 	.word	0xffffffff


	//   ....[55]....
        /*0120*/ 	.word	0xffffffff


	//   ....[56]....
        /*0124*/ 	.word	0xffffffff


	//   ....[57]....
        /*0128*/ 	.word	0xffffffff


	//   ....[58]....
        /*012c*/ 	.word	0xffffffff


	//   ....[59]....
        /*0130*/ 	.word	0xffffffff


	//   ....[60]....
        /*0134*/ 	.word	0xffffffff


	//   ....[61]....
        /*0138*/ 	.word	0xffffffff


	//   ....[62]....
        /*013c*/ 	.word	0xffffffff


	//   ....[63]....
        /*0140*/ 	.word	0x0500000f


	//   ....[64]....
        /*0144*/ 	.word	0x0500000f


	//   ....[65]....
        /*0148*/ 	.word	0x0500000f


	//   ....[66]....
        /*014c*/ 	.word	0x0500000f


	//   ....[67]....
        /*0150*/ 	.word	0x0500000f


	//   ....[68]....
        /*0154*/ 	.word	0x0500000f


	//   ....[69]....
        /*0158*/ 	.word	0x0500000f


	//   ....[70]....
        /*015c*/ 	.word	0x0500000f


	//   ....[71]....
        /*0160*/ 	.word	0x0500000f


	//   ....[72]....
        /*0164*/ 	.word	0x0500000f


	//   ....[73]....
        /*0168*/ 	.word	0x0500000f


	//   ....[74]....
        /*016c*/ 	.word	0x0500000f


	//   ....[75]....
        /*0170*/ 	.word	0x0500000f


	//   ....[76]....
        /*0174*/ 	.word	0x0500000f


	//   ....[77]....
        /*0178*/ 	.word	0x0500000f


	//   ....[78]....
        /*017c*/ 	.word	0x0500000f


	//   ....[79]....
        /*0180*/ 	.word	0x0500000f


	//   ....[80]....
        /*0184*/ 	.word	0x0500000f


	//   ....[81]....
        /*0188*/ 	.word	0x0500000f


	//   ....[82]....
        /*018c*/ 	.word	0x0500000f


	//   ....[83]....
        /*0190*/ 	.word	0x0500000f


	//   ....[84]....
        /*0194*/ 	.word	0x0500000f


	//   ....[85]....
        /*0198*/ 	.word	0x0500000f


	//   ....[86]....
        /*019c*/ 	.word	0x0500000f


	//   ....[87]....
        /*01a0*/ 	.word	0x0500000f


	//   ....[88]....
        /*01a4*/ 	.word	0x0500000f


	//----- nvinfo : EIATTR_COOP_GROUP_INSTR_OFFSETS
	.align		4
.L_259:
        /*01a8*/ 	.byte	0x04, 0x28
        /*01aa*/ 	.short	(.L_261 - .L_260)


	//   ....[0]....
.L_260:
        /*01ac*/ 	.word	0x00000060


	//   ....[1]....
        /*01b0*/ 	.word	0x00000130


	//   ....[2]....
        /*01b4*/ 	.word	0x00000180


	//   ....[3]....
        /*01b8*/ 	.word	0x000003b0


	//   ....[4]....
        /*01bc*/ 	.word	0x00000510


	//   ....[5]....
        /*01c0*/ 	.word	0x00000630


	//   ....[6]....
        /*01c4*/ 	.word	0x00000790


	//   ....[7]....
        /*01c8*/ 	.word	0x00001140


	//   ....[8]....
        /*01cc*/ 	.word	0x00001850


	//   ....[9]....
        /*01d0*/ 	.word	0x00001890


	//   ....[10]....
        /*01d4*/ 	.word	0x00002630


	//   ....[11]....
        /*01d8*/ 	.word	0x000026a0


	//   ....[12]....
        /*01dc*/ 	.word	0x00003130


	//   ....[13]....
        /*01e0*/ 	.word	0x000031d0


	//   ....[14]....
        /*01e4*/ 	.word	0x00004740


	//   ....[15]....
        /*01e8*/ 	.word	0x00004790


	//   ....[16]....
        /*01ec*/ 	.word	0x000052a0


	//   ....[17]....
        /*01f0*/ 	.word	0x00005310


	//   ....[18]....
        /*01f4*/ 	.word	0x00005da0


	//   ....[19]....
        /*01f8*/ 	.word	0x00005e40


	//   ....[20]....
        /*01fc*/ 	.word	0x00007b00


	//   ....[21]....
        /*0200*/ 	.word	0x00007b60


	//   ....[22]....
        /*0204*/ 	.word	0x00008250


	//   ....[23]....
        /*0208*/ 	.word	0x000082f0


	//   ....[24]....
        /*020c*/ 	.word	0x000092f0


	//   ....[25]....
        /*0210*/ 	.word	0x00009320


	//   ....[26]....
        /*0214*/ 	.word	0x00009410


	//   ....[27]....
        /*0218*/ 	.word	0x00009420


	//   ....[28]....
        /*021c*/ 	.word	0x0000a1b0


	//   ....[29]....
        /*0220*/ 	.word	0x0000a1f0


	//   ....[30]....
        /*0224*/ 	.word	0x0000a230


	//   ....[31]....
        /*0228*/ 	.word	0x0000a250


	//   ....[32]....
        /*022c*/ 	.word	0x0000a270


	//   ....[33]....
        /*0230*/ 	.word	0x0000a280


	//   ....[34]....
        /*0234*/ 	.word	0x0000a5c0


	//   ....[35]....
        /*0238*/ 	.word	0x0000a5d0


	//   ....[36]....
        /*023c*/ 	.word	0x0000acf0


	//   ....[37]....
        /*0240*/ 	.word	0x0000b820


	//   ....[38]....
        /*0244*/ 	.word	0x0000c180


	//   ....[39]....
        /*0248*/ 	.word	0x0000c1b0


	//   ....[40]....
        /*024c*/ 	.word	0x0000c1e0


	//   ....[41]....
        /*0250*/ 	.word	0x0000c200


	//   ....[42]....
        /*0254*/ 	.word	0x0000c210


	//   ....[43]....
        /*0258*/ 	.word	0x0000c260


	//   ....[44]....
        /*025c*/ 	.word	0x0000c2e0


	//   ....[45]....
        /*0260*/ 	.word	0x0000c300


	//   ....[46]....
        /*0264*/ 	.word	0x0000c330


	//   ....[47]....
        /*0268*/ 	.word	0x0000c370


	//   ....[48]....
        /*026c*/ 	.word	0x0000c3e0


	//   ....[49]....
        /*0270*/ 	.word	0x0000c400


	//   ....[50]....
        /*0274*/ 	.word	0x0000c430


	//   ....[51]....
        /*0278*/ 	.word	0x0000c4b0


	//   ....[52]....
        /*027c*/ 	.word	0x0000c4d0


	//   ....[53]....
        /*0280*/ 	.word	0x0000c510


	//   ....[54]....
        /*0284*/ 	.word	0x0000c530


	//   ....[55]....
        /*0288*/ 	.word	0x0000c550


	//   ....[56]....
        /*028c*/ 	.word	0x0000c580


	//   ....[57]....
        /*0290*/ 	.word	0x0000c5f0


	//   ....[58]....
        /*0294*/ 	.word	0x0000c670


	//   ....[59]....
        /*0298*/ 	.word	0x0000c680


	//   ....[60]....
        /*029c*/ 	.word	0x0000c6b0


	//   ....[61]....
        /*02a0*/ 	.word	0x0000c6e0


	//   ....[62]....
        /*02a4*/ 	.word	0x0000dfa0


	//   ....[63]....
        /*02a8*/ 	.word	0x0000e500


	//   ....[64]....
        /*02ac*/ 	.word	0x0000e680


	//   ....[65]....
        /*02b0*/ 	.word	0x0000e6d0


	//   ....[66]....
        /*02b4*/ 	.word	0x0000e790


	//   ....[67]....
        /*02b8*/ 	.word	0x0000e860


	//   ....[68]....
        /*02bc*/ 	.word	0x0000e8c0


	//   ....[69]....
        /*02c0*/ 	.word	0x0000e960


	//   ....[70]....
        /*02c4*/ 	.word	0x0000e9c0


	//   ....[71]....
        /*02c8*/ 	.word	0x0000eac0


	//   ....[72]....
        /*02cc*/ 	.word	0x0000eb30


	//   ....[73]....
        /*02d0*/ 	.word	0x0000ebd0


	//   ....[74]....
        /*02d4*/ 	.word	0x0000ec30


	//   ....[75]....
        /*02d8*/ 	.word	0x0000ed10


	//   ....[76]....
        /*02dc*/ 	.word	0x0000eda0


	//   ....[77]....
        /*02e0*/ 	.word	0x0000ee50


	//   ....[78]....
        /*02e4*/ 	.word	0x0000eeb0


	//   ....[79]....
        /*02e8*/ 	.word	0x0000ef60


	//   ....[80]....
        /*02ec*/ 	.word	0x0000eff0


	//   ....[81]....
        /*02f0*/ 	.word	0x0000f0c0


	//   ....[82]....
        /*02f4*/ 	.word	0x0000f120


	//   ....[83]....
        /*02f8*/ 	.word	0x0000f200


	//   ....[84]....
        /*02fc*/ 	.word	0x0000f260


	//   ....[85]....
        /*0300*/ 	.word	0x0000f320


	//   ....[86]....
        /*0304*/ 	.word	0x0000f380


	//   ....[87]....
        /*0308*/ 	.word	0x0000f440


	//   ....[88]....
        /*030c*/ 	.word	0x0000f810


	//----- nvinfo : EIATTR_REG_RECONFIG
	.align		4
.L_261:
        /*0310*/ 	.byte	0x01, 0x54
	.zero		2


	//----- nvinfo : EIATTR_SYSCALL_OFFSETS
	.align		4
        /*0314*/ 	.byte	0x04, 0x46
        /*0316*/ 	.short	(.L_263 - .L_262)


	//   ....[0]....
.L_262:
        /*0318*/ 	.word	0x00001300


	//   ....[1]....
        /*031c*/ 	.word	0x0000b4e0


	//   ....[2]....
        /*0320*/ 	.word	0x0000b620


	//   ....[3]....
        /*0324*/ 	.word	0x0000b710


	//   ....[4]....
        /*0328*/ 	.word	0x0000bd60


	//----- nvinfo : EIATTR_MBARRIER_INSTR_OFFSETS
	.align		4
.L_263:
        /*032c*/ 	.byte	0x04, 0x39
        /*032e*/ 	.short	(.L_265 - .L_264)


	//   ....[0]....
.L_264:
        /*0330*/ 	.word	0x00000260
        /*0334*/ 	.word	0x000000ff
        /*0338*/ 	.word	0x00016800
        /*033c*/ 	.short	0x0100
        /*033e*/ 	.byte	0x08
	.zero		1


	//   ....[1]....
        /*0340*/ 	.word	0x00000270
        /*0344*/ 	.word	0x000000ff
        /*0348*/ 	.word	0x00016820
        /*034c*/ 	.short	0x0100
        /*034e*/ 	.byte	0x08
	.zero		1


	//   ....[2]....
        /*0350*/ 	.word	0x00000360
        /*0354*/ 	.word	0x000000ff
        /*0358*/ 	.word	0x00016830
        /*035c*/ 	.short	0x0100
        /*035e*/ 	.byte	0x08
	.zero		1


	//   ....[3]....
        /*0360*/ 	.word	0x00000370
        /*0364*/ 	.word	0x000000ff
        /*0368*/ 	.word	0x00016840
        /*036c*/ 	.short	0x0100
        /*036e*/ 	.byte	0x08
	.zero		1


	//   ....[4]....
        /*0370*/ 	.word	0x00000380
        /*0374*/ 	.word	0x000000ff
        /*0378*/ 	.word	0x00016838
        /*037c*/ 	.short	0x0100
        /*037e*/ 	.byte	0x08
	.zero		1


	//   ....[5]....
        /*0380*/ 	.word	0x00000390
        /*0384*/ 	.word	0x000000ff
        /*0388*/ 	.word	0x00016848
        /*038c*/ 	.short	0x0100
        /*038e*/ 	.byte	0x08
	.zero		1


	//   ....[6]....
        /*0390*/ 	.word	0x000004c0
        /*0394*/ 	.word	0x000000ff
        /*0398*/ 	.word	0x00016850
        /*039c*/ 	.short	0x0100
        /*039e*/ 	.byte	0x08
	.zero		1


	//   ....[7]....
        /*03a0*/ 	.word	0x000004d0
        /*03a4*/ 	.word	0x000000ff
        /*03a8*/ 	.word	0x00016860
        /*03ac*/ 	.short	0x0100
        /*03ae*/ 	.byte	0x08
	.zero		1


	//   ....[8]....
        /*03b0*/ 	.word	0x000004e0
        /*03b4*/ 	.word	0x000000ff
        /*03b8*/ 	.word	0x00016858
        /*03bc*/ 	.short	0x0100
        /*03be*/ 	.byte	0x08
	.zero		1


	//   ....[9]....
        /*03c0*/ 	.word	0x000004f0
        /*03c4*/ 	.word	0x000000ff
        /*03c8*/ 	.word	0x00016868
        /*03cc*/ 	.short	0x0100
        /*03ce*/ 	.byte	0x08
	.zero		1


	//   ....[10]....
        /*03d0*/ 	.word	0x000005e0
        /*03d4*/ 	.word	0x000000ff
        /*03d8*/ 	.word	0x00016870
        /*03dc*/ 	.short	0x0100
        /*03de*/ 	.byte	0x06
	.zero		1


	//   ....[11]....
        /*03e0*/ 	.word	0x000005f0
        /*03e4*/ 	.word	0x000000ff
        /*03e8*/ 	.word	0x00016880
        /*03ec*/ 	.short	0x0100
        /*03ee*/ 	.byte	0x06
	.zero		1


	//   ....[12]....
        /*03f0*/ 	.word	0x00000600
        /*03f4*/ 	.word	0x000000ff
        /*03f8*/ 	.word	0x00016878
        /*03fc*/ 	.short	0x0100
        /*03fe*/ 	.byte	0x06
	.zero		1


	//   ....[13]....
        /*0400*/ 	.word	0x00000610
        /*0404*/ 	.word	0x000000ff
        /*0408*/ 	.word	0x00016888
        /*040c*/ 	.short	0x0100
        /*040e*/ 	.byte	0x06
	.zero		1


	//   ....[14]....
        /*0410*/ 	.word	0x00000740
        /*0414*/ 	.word	0x000000ff
        /*0418*/ 	.word	0x00016890
        /*041c*/ 	.short	0x0100
        /*041e*/ 	.byte	0x08
	.zero		1


	//   ....[15]....
        /*0420*/ 	.word	0x00000750
        /*0424*/ 	.word	0x000000ff
        /*0428*/ 	.word	0x000168a0
        /*042c*/ 	.short	0x0100
        /*042e*/ 	.byte	0x08
	.zero		1


	//   ....[16]....
        /*0430*/ 	.word	0x00000760
        /*0434*/ 	.word	0x000000ff
        /*0438*/ 	.word	0x00016898
        /*043c*/ 	.short	0x0100
        /*043e*/ 	.byte	0x08
	.zero		1


	//   ....[17]....
        /*0440*/ 	.word	0x00000770
        /*0444*/ 	.word	0x000000ff
        /*0448*/ 	.word	0x000168a8
        /*044c*/ 	.short	0x0100
        /*044e*/ 	.byte	0x08
	.zero		1


	//   ....[18]....
        /*0450*/ 	.word	0x000008a0
        /*0454*/ 	.word	0x000000ff
        /*0458*/ 	.word	0x000168b0
        /*045c*/ 	.short	0x0100
        /*045e*/ 	.byte	0x08
	.zero		1


	//   ....[19]....
        /*0460*/ 	.word	0x000008b0
        /*0464*/ 	.word	0x000000ff
        /*0468*/ 	.word	0x000168c0
        /*046c*/ 	.short	0x0100
        /*046e*/ 	.byte	0x08
	.zero		1


	//   ....[20]....
        /*0470*/ 	.word	0x000008c0
        /*0474*/ 	.word	0x000000ff
        /*0478*/ 	.word	0x000168b8
        /*047c*/ 	.short	0x0100
        /*047e*/ 	.byte	0x08
	.zero		1


	//   ....[21]....
        /*0480*/ 	.word	0x000008d0
        /*0484*/ 	.word	0x000000ff
        /*0488*/ 	.word	0x000168c8
        /*048c*/ 	.short	0x0100
        /*048e*/ 	.byte	0x08
	.zero		1


	//   ....[22]....
        /*0490*/ 	.word	0x00001320
        /*0494*/ 	.word	0x000000ff
        /*0498*/ 	.word	0x00016800
        /*049c*/ 	.short	0x010a
        /*049e*/ 	.byte	0x27
	.zero		1


	//   ....[23]....
        /*04a0*/ 	.word	0x00001390
        /*04a4*/ 	.word	0x000000ff
        /*04a8*/ 	.word	0x00016830
        /*04ac*/ 	.short	0x010a
        /*04ae*/ 	.byte	0x27
	.zero		1


	//   ....[24]....
        /*04b0*/ 	.word	0x00001400
        /*04b4*/ 	.word	0x000000ff
        /*04b8*/ 	.word	0x00016830
        /*04bc*/ 	.short	0x010a
        /*04be*/ 	.byte	0x27
	.zero		1


	//   ....[25]....
        /*04c0*/ 	.word	0x000036b0
        /*04c4*/ 	.word	0x0000001d
        /*04c8*/ 	.word	0x00000000
        /*04cc*/ 	.short	0x0101
        /*04ce*/ 	.byte	0x3f
	.zero		1


	//   ....[26]....
        /*04d0*/ 	.word	0x00003fe0
        /*04d4*/ 	.word	0x000000ff
        /*04d8*/ 	.word	0x00016830
        /*04dc*/ 	.short	0x010a
        /*04de*/ 	.byte	0x0a
	.zero		1


	//   ....[27]....
        /*04e0*/ 	.word	0x00004020
        /*04e4*/ 	.word	0x000000ff
        /*04e8*/ 	.word	0x00016830
        /*04ec*/ 	.short	0x010a
        /*04ee*/ 	.byte	0x0a
	.zero		1


	//   ....[28]....
        /*04f0*/ 	.word	0x00004220
        /*04f4*/ 	.word	0x000000ff
        /*04f8*/ 	.word	0x00016850
        /*04fc*/ 	.short	0x010a
        /*04fe*/ 	.byte	0x0a
	.zero		1


	//   ....[29]....
        /*0500*/ 	.word	0x00004260
        /*0504*/ 	.word	0x000000ff
        /*0508*/ 	.word	0x00016850
        /*050c*/ 	.short	0x010a
        /*050e*/ 	.byte	0x0a
	.zero		1


	//   ....[30]....
        /*0510*/ 	.word	0x00006100
        /*0514*/ 	.word	0x0000002b
        /*0518*/ 	.word	0x00000000
        /*051c*/ 	.short	0x0101
        /*051e*/ 	.byte	0x3f
	.zero		1


	//   ....[31]....
        /*0520*/ 	.word	0x00006230
        /*0524*/ 	.word	0x0000002d
        /*0528*/ 	.word	0x00000000
        /*052c*/ 	.short	0x0101
        /*052e*/ 	.byte	0x3f
	.zero		1


	//   ....[32]....
        /*0530*/ 	.word	0x00006e80
        /*0534*/ 	.word	0x000000ff
        /*0538*/ 	.word	0x00016830
        /*053c*/ 	.short	0x010a
        /*053e*/ 	.byte	0x0a
	.zero		1


	//   ....[33]....
        /*0540*/ 	.word	0x00006ec0
        /*0544*/ 	.word	0x000000ff
        /*0548*/ 	.word	0x00016830
        /*054c*/ 	.short	0x010a
        /*054e*/ 	.byte	0x0a
	.zero		1


	//   ....[34]....
        /*0550*/ 	.word	0x000070b0
        /*0554*/ 	.word	0x000000ff
        /*0558*/ 	.word	0x00016850
        /*055c*/ 	.short	0x010a
        /*055e*/ 	.byte	0x0a
	.zero		1


	//   ....[35]....
        /*0560*/ 	.word	0x000070f0
        /*0564*/ 	.word	0x000000ff
        /*0568*/ 	.word	0x00016850
        /*056c*/ 	.short	0x010a
        /*056e*/ 	.byte	0x0a
	.zero		1


	//   ....[36]....
        /*0570*/ 	.word	0x00008710
        /*0574*/ 	.word	0x00000019
        /*0578*/ 	.word	0x00000000
        /*057c*/ 	.short	0x0101
        /*057e*/ 	.byte	0x3f
	.zero		1


	//   ....[37]....
        /*0580*/ 	.word	0x000088e0
        /*0584*/ 	.word	0x0000001d
        /*0588*/ 	.word	0x00000000
        /*058c*/ 	.short	0x0101
        /*058e*/ 	.byte	0x3f
	.zero		1


	//   ....[38]....
        /*0590*/ 	.word	0x00009260
        /*0594*/ 	.word	0x000000ff
        /*0598*/ 	.word	0x00016850
        /*059c*/ 	.short	0x010a
        /*059e*/ 	.byte	0x07
	.zero		1


	//   ....[39]....
        /*05a0*/ 	.word	0x000092a0
        /*05a4*/ 	.word	0x000000ff
        /*05a8*/ 	.word	0x00016850
        /*05ac*/ 	.short	0x010a
        /*05ae*/ 	.byte	0x07
	.zero		1


	//   ....[40]....
        /*05b0*/ 	.word	0x000097b0
        /*05b4*/ 	.word	0x00000009
        /*05b8*/ 	.word	0x00000000
        /*05bc*/ 	.short	0x0101
        /*05be*/ 	.byte	0x3f
	.zero		1


	//   ....[41]....
        /*05c0*/ 	.word	0x0000a260
        /*05c4*/ 	.word	0x000000ff
        /*05c8*/ 	.word	0x00000000
        /*05cc*/ 	.short	0x0101
        /*05ce*/ 	.byte	0x04
	.zero		1


	//   ....[42]....
        /*05d0*/ 	.word	0x0000ba10
        /*05d4*/ 	.word	0x000000ff
        /*05d8*/ 	.word	0x00016840
        /*05dc*/ 	.short	0x010a
        /*05de*/ 	.byte	0x26
	.zero		1


	//   ....[43]....
        /*05e0*/ 	.word	0x0000c800
        /*05e4*/ 	.word	0x000000ff
        /*05e8*/ 	.word	0x00016800
        /*05ec*/ 	.short	0x0107
        /*05ee*/ 	.byte	0x26
	.zero		1


	//   ....[44]....
        /*05f0*/ 	.word	0x0000c840
        /*05f4*/ 	.word	0x000000ff
        /*05f8*/ 	.word	0x00016800
        /*05fc*/ 	.short	0x0101
        /*05fe*/ 	.byte	0x26
	.zero		1


	//   ....[45]....
        /*0600*/ 	.word	0x0000c870
        /*0604*/ 	.word	0x000000ff
        /*0608*/ 	.word	0x00016820
        /*060c*/ 	.short	0x010a
        /*060e*/ 	.byte	0x26
	.zero		1


	//   ....[46]....
        /*0610*/ 	.word	0x0000cc00
        /*0614*/ 	.word	0x000000ff
        /*0618*/ 	.word	0x00016848
        /*061c*/ 	.short	0x010a
        /*061e*/ 	.byte	0x26
	.zero		1


	//   ....[47]....
        /*0620*/ 	.word	0x0000cdf0
        /*0624*/ 	.word	0x000000ff
        /*0628*/ 	.word	0x00016860
        /*062c*/ 	.short	0x010a
        /*062e*/ 	.byte	0x26
	.zero		1


	//   ....[48]....
        /*0630*/ 	.word	0x0000d1d0
        /*0634*/ 	.word	0x000000ff
        /*0638*/ 	.word	0x00016840
        /*063c*/ 	.short	0x010a
        /*063e*/ 	.byte	0x26
	.zero		1


	//   ....[49]....
        /*0640*/ 	.word	0x0000d3f0
        /*0644*/ 	.word	0x000000ff
        /*0648*/ 	.word	0x00016868
        /*064c*/ 	.short	0x010a
        /*064e*/ 	.byte	0x26
	.zero		1


	//   ....[50]....
        /*0650*/ 	.word	0x0000d810
        /*0654*/ 	.word	0x000000ff
        /*0658*/ 	.word	0x00016848
        /*065c*/ 	.short	0x010a
        /*065e*/ 	.byte	0x26
	.zero		1


	//   ....[51]....
        /*0660*/ 	.word	0x0000da10
        /*0664*/ 	.word	0x000000ff
        /*0668*/ 	.word	0x00016860
        /*066c*/ 	.short	0x010a
        /*066e*/ 	.byte	0x26
	.zero		1


	//   ....[52]....
        /*0670*/ 	.word	0x0000dcb0
        /*0674*/ 	.word	0x00000004
        /*0678*/ 	.word	0x00016860
        /*067c*/ 	.short	0x010a
        /*067e*/ 	.byte	0x3f
	.zero		1


	//   ....[53]....
        /*0680*/ 	.word	0x0000df60
        /*0684*/ 	.word	0x00000007
        /*0688*/ 	.word	0x00016820
        /*068c*/ 	.short	0x010a
        /*068e*/ 	.byte	0x3f
	.zero		1


	//   ....[54]....
        /*0690*/ 	.word	0x0000e0b0
        /*0694*/ 	.word	0x00000006
        /*0698*/ 	.word	0x00000000
        /*069c*/ 	.short	0x010a
        /*069e*/ 	.byte	0x3f
	.zero		1


	//   ....[55]....
        /*06a0*/ 	.word	0x0000e120
        /*06a4*/ 	.word	0x00000003
        /*06a8*/ 	.word	0x00000000
        /*06ac*/ 	.short	0x010a
        /*06ae*/ 	.byte	0x3f
	.zero		1


	//   ....[56]....
        /*06b0*/ 	.word	0x0000e180
        /*06b4*/ 	.word	0x00000000
        /*06b8*/ 	.word	0x00000000
        /*06bc*/ 	.short	0x010a
        /*06be*/ 	.byte	0x3f
	.zero		1


	//   ....[57]....
        /*06c0*/ 	.word	0x0000e1b0
        /*06c4*/ 	.word	0x00000003
        /*06c8*/ 	.word	0x00000000
        /*06cc*/ 	.short	0x010a
        /*06ce*/ 	.byte	0x3f
	.zero		1


	//   ....[58]....
        /*06d0*/ 	.word	0x0000e220
        /*06d4*/ 	.word	0x00000003
        /*06d8*/ 	.word	0x00016800
        /*06dc*/ 	.short	0x010a
        /*06de*/ 	.byte	0x3f
	.zero		1


	//   ....[59]....
        /*06e0*/ 	.word	0x0000e280
        /*06e4*/ 	.word	0x00000003
        /*06e8*/ 	.word	0x00016830
        /*06ec*/ 	.short	0x010a
        /*06ee*/ 	.byte	0x3f
	.zero		1


	//   ....[60]....
        /*06f0*/ 	.word	0x0000e2e0
        /*06f4*/ 	.word	0x0000000b
        /*06f8*/ 	.word	0x00016830
        /*06fc*/ 	.short	0x010a
        /*06fe*/ 	.byte	0x3f
	.zero		1


	//   ....[61]....
        /*0700*/ 	.word	0x0000e340
        /*0704*/ 	.word	0x0000000b
        /*0708*/ 	.word	0x00016850
        /*070c*/ 	.short	0x010a
        /*070e*/ 	.byte	0x3f
	.zero		1


	//   ....[62]....
        /*0710*/ 	.word	0x0000e3a0
        /*0714*/ 	.word	0x0000000a
        /*0718*/ 	.word	0x00016830
        /*071c*/ 	.short	0x010a
        /*071e*/ 	.byte	0x3f
	.zero		1


	//   ....[63]....
        /*0720*/ 	.word	0x0000e400
        /*0724*/ 	.word	0x0000000a
        /*0728*/ 	.word	0x00016850
        /*072c*/ 	.short	0x010a
        /*072e*/ 	.byte	0x3f
	.zero		1


	//   ....[64]....
        /*0730*/ 	.word	0x0000e460
        /*0734*/ 	.word	0x00000005
        /*0738*/ 	.word	0x00016850
        /*073c*/ 	.short	0x010a
        /*073e*/ 	.byte	0x3f
	.zero		1


	//   ....[65]....
        /*0740*/ 	.word	0x0000e5c0
        /*0744*/ 	.word	0x00000003
        /*0748*/ 	.word	0x00016840
        /*074c*/ 	.short	0x010a
        /*074e*/ 	.byte	0x3f
	.zero		1


	//   ....[66]....
        /*0750*/ 	.word	0x0000f480
        /*0754*/ 	.word	0x00000005
        /*0758*/ 	.word	0x00016820
        /*075c*/ 	.short	0x010a
        /*075e*/ 	.byte	0x3f
	.zero		1


	//   ....[67]....
        /*0760*/ 	.word	0x0000f4e0
        /*0764*/ 	.word	0x00000005
        /*0768*/ 	.word	0x00016848
        /*076c*/ 	.short	0x010a
        /*076e*/ 	.byte	0x3f
	.zero		1


	//   ....[68]....
        /*0770*/ 	.word	0x0000f540
        /*0774*/ 	.word	0x00000005
        /*0778*/ 	.word	0x00016860
        /*077c*/ 	.short	0x010a
        /*077e*/ 	.byte	0x3f
	.zero		1


	//   ....[69]....
        /*0780*/ 	.word	0x0000f5a0
        /*0784*/ 	.word	0x00000005
        /*0788*/ 	.word	0x00016840
        /*078c*/ 	.short	0x010a
        /*078e*/ 	.byte	0x3f
	.zero		1


	//   ....[70]....
        /*0790*/ 	.word	0x0000f600
        /*0794*/ 	.word	0x00000005
        /*0798*/ 	.word	0x00016868
        /*079c*/ 	.short	0x010a
        /*079e*/ 	.byte	0x3f
	.zero		1


	//   ....[71]....
        /*07a0*/ 	.word	0x0000f660
        /*07a4*/ 	.word	0x00000004
        /*07a8*/ 	.word	0x00016848
        /*07ac*/ 	.short	0x010a
        /*07ae*/ 	.byte	0x3f
	.zero		1


	//   ....[72]....
        /*07b0*/ 	.word	0x0000f6c0
        /*07b4*/ 	.word	0x00000004
        /*07b8*/ 	.word	0x00016860
        /*07bc*/ 	.short	0x010a
        /*07be*/ 	.byte	0x3f
	.zero		1


	//   ....[73]....
        /*07c0*/ 	.word	0x0000f710
        /*07c4*/ 	.word	0x00000004
        /*07c8*/ 	.word	0x00016860
        /*07cc*/ 	.short	0x010a
        /*07ce*/ 	.byte	0x3f
	.zero		1


	//   ....[74]....
        /*07d0*/ 	.word	0x0000f760
        /*07d4*/ 	.word	0x00000007
        /*07d8*/ 	.word	0x00016820
        /*07dc*/ 	.short	0x010a
        /*07de*/ 	.byte	0x3f
	.zero		1


	//   ....[75]....
        /*07e0*/ 	.word	0x0000f8d0
        /*07e4*/ 	.word	0x00000006
        /*07e8*/ 	.word	0x00000000
        /*07ec*/ 	.short	0x010a
        /*07ee*/ 	.byte	0x3f
	.zero		1


	//   ....[76]....
        /*07f0*/ 	.word	0x0000f920
        /*07f4*/ 	.word	0x00000003
        /*07f8*/ 	.word	0x00000000
        /*07fc*/ 	.short	0x010a
        /*07fe*/ 	.byte	0x3f
	.zero		1


	//   ....[77]....
        /*0800*/ 	.word	0x0000f970
        /*0804*/ 	.word	0x00000000
        /*0808*/ 	.word	0x00000000
        /*080c*/ 	.short	0x010a
        /*080e*/ 	.byte	0x3f
	.zero		1


	//----- nvinfo : EIATTR_NUM_MBARRIERS
	.align		4
.L_265:
        /*0810*/ 	.byte	0x03, 0x38
        /*0812*/ 	.short	0x0016


	//----- nvinfo : EIATTR_EXIT_INSTR_OFFSETS
	.align		4
        /*0814*/ 	.byte	0x04, 0x1c
        /*0816*/ 	.short	(.L_267 - .L_266)


	//   ....[0]....
.L_266:
        /*0818*/ 	.word	0x0000e200


	//----- nvinfo : EIATTR_MAX_THREADS
	.align		4
.L_267:
        /*081c*/ 	.byte	0x04, 0x05
        /*081e*/ 	.short	(.L_269 - .L_268)
.L_268:
        /*0820*/ 	.word	0x00000200
        /*0824*/ 	.word	0x00000001
        /*0828*/ 	.word	0x00000001


	//----- nvinfo : EIATTR_CRS_STACK_SIZE
	.align		4
.L_269:
        /*082c*/ 	.byte	0x04, 0x1e
        /*082e*/ 	.short	(.L_271 - .L_270)
.L_270:
        /*0830*/ 	.word	0x00000000


	//----- nvinfo : EIATTR_CBANK_PARAM_SIZE
	.align		4
.L_271:
        /*0834*/ 	.byte	0x03, 0x19
        /*0836*/ 	.short	0x0a70


	//----- nvinfo : EIATTR_PARAM_CBANK
	.align		4
        /*0838*/ 	.byte	0x04, 0x0a
        /*083a*/ 	.short	(.L_273 - .L_272)
	.align		4
.L_272:
        /*083c*/ 	.word	index@(.nv.constant0._ZN7cutlass13device_kernelIN5flash11enable_sm90INS1_16FlashAttnFwdSm90INS1_25CollectiveMainloopFwdSm90ILi2EN4cute5tupleIJNS5_1CILi1EEES8_S8_EEENS6_IJNS7_ILi192EEENS7_ILi128EEENS7_ILi64EEEEEELi64ENS_6half_tEfNS_4arch4Sm90ELb1ELb0ELb1ELb0ELb0ELb0ELb0ELb1ELb1ELb1ELb1ELb0EEENS1_21CollectiveEpilogueFwdINS6_IJSA_SC_SB_EEES9_SE_SG_Li384ELb0ELb1ELb1ELb0EEENS1_19SingleTileSchedulerILb0ELb1ELb1ELi192EEEEEEEEEvNT_6ParamsE)
        /*0840*/ 	.short	0x0210
        /*0842*/ 	.short	0x0a70


	//----- nvinfo : EIATTR_SW_WAR
	.align		4
.L_273:
        /*0844*/ 	.byte	0x04, 0x36
        /*0846*/ 	.short	(.L_275 - .L_274)
.L_274:
        /*0848*/ 	.word	0x00000008
.L_275:


//--------------------- .nv.info._ZN7cutlass13device_kernelIN5flash11enable_sm90INS1_16FlashAttnFwdSm90INS1_25CollectiveMainloopFwdSm90ILi2EN4cute5tupleIJNS5_1CILi1EEES8_S8_EEENS6_IJNS7_ILi192EEENS7_ILi128EEENS7_ILi64EEEEEELi64ENS_6half_tEfNS_4arch4Sm90ELb1ELb0ELb1ELb1ELb0ELb0ELb0ELb1ELb1ELb1ELb1ELb0EEENS1_21CollectiveEpilogueFwdINS6_IJSA_SC_SB_EEES9_SE_SG_Li384ELb1ELb1ELb1ELb0EEENS1_36VarlenDynamicPersistentTileSchedulerILi192ELi128ELi384ELi128ELb1ELb1ELb1ELb1ELb1ELb1EEEEEEEEEvNT_6ParamsE --------------------------
	.section	.nv.info._ZN7cutlass13device_kernelIN5flash11enable_sm90INS1_16FlashAttnFwdSm90INS1_25CollectiveMainloopFwdSm90ILi2EN4cute5tupleIJNS5_1CILi1EEES8_S8_EEENS6_IJNS7_ILi192EEENS7_ILi128EEENS7_ILi64EEEEEELi64ENS_6half_tEfNS_4arch4Sm90ELb1ELb0ELb1ELb1ELb0ELb0ELb0ELb1ELb1ELb1ELb1ELb0EEENS1_21CollectiveEpilogueFwdINS6_IJSA_SC_SB_EEES9_SE_SG_Li384ELb1ELb1ELb1ELb0EEENS1_36VarlenDynamicPersistentTileSchedulerILi192ELi128ELi384ELi128ELb1ELb1ELb1ELb1ELb1ELb1EEEEEEEEEvNT_6ParamsE,"",@"SHT_CUDA_INFO"
	.sectionflags	@""
	.align	4


	//----- nvinfo : EIATTR_CUDA_API_VERSION
	.align		4
        /*0000*/ 	.byte	0x04, 0x37
        /*0002*/ 	.short	(.L_277 - .L_276)
.L_276:
        /*0004*/ 	.word	0x00000082


	//----- nvinfo : EIATTR_KPARAM_INFO
	.align		4
.L_277:
        /*0008*/ 	.byte	0x04, 0x17
        /*000a*/ 	.short	(.L_279 - .L_278)
.L_278:
        /*000c*/ 	.word	0x00000000
        /*0010*/ 	.short	0x0000
        /*0012*/ 	.short	0x0070
        /*0014*/ 	.byte	0x00, 0xf0, 0x01, 0x2a


	//----- nvinfo : EIATTR_SPARSE_MMA_MASK
	.align		4
.L_279:
        /*0018*/ 	.byte	0x03, 0x50
        /*001a*/ 	.short	0x0000


	//----- nvinfo : EIATTR_MAXREG_COUNT
	.align		4
        /*001c*/ 	.byte	0x03, 0x1b
        /*001e*/ 	.short	0x0080


	//----- nvinfo : EIATTR_NUM_BARRIERS
	.align		4
        /*0020*/ 	.byte	0x02, 0x4c
        /*0022*/ 	.byte	0x10
	.zero		1


	//----- nvinfo : EIATTR_EXTERNS
	.align		4
        /*0024*/ 	.byte	0x04, 0x0f
        /*0026*/ 	.short	(.L_281 - .L_280)


	//   ....[0]....
	.align		4
.L_280:
        /*0028*/ 	.word	index@(__assertfail)


	//----- nvinfo : EIATTR_ANNOTATIONS
	.align		4
.L_281:
        /*002c*/ 	.byte	0x04, 0x55
        /*002e*/ 	.short	(.L_283 - .L_282)


	//   ....[0]....
.L_282:
        /* <DEDUP_REMOVED lines=33> */


	//----- nvinfo : EIATTR_MERCURY_ISA_VERSION
	.align		4
.L_283:
        /*0230*/ 	.byte	0x03, 0x5f
        /*0232*/ 	.short	0x0101


	//----- nvinfo : EIATTR_UNUSED_LOAD_BYTE_OFFSET
	.align		4
        /*0234*/ 	.byte	0x04, 0x44
        /*0236*/ 	.short	(.L_285 - .L_284)


	//   ....[0]....
.L_284:
        /*0238*/ 	.word	0x00000a30
        /*023c*/ 	.word	0x0000fff0


	//   ....[1]....
        /*0240*/ 	.word	0x00009e90
        /*0244*/ 	.word	0x0000fff0


	//----- nvinfo : EIATTR_INT_WARP_WIDE_INSTR_OFFSETS
	.align		4
.L_285:
        /*0248*/ 	.byte	0x04, 0x31
        /*024a*/ 	.short	(.L_287 - .L_286)


	//   ....[0]....
.L_286:
        /*024c*/ 	.word	0x00000120


	//   ....[1]....
        /*0250*/ 	.word	0x000001c0


	//   ....[2]....
        /*0254*/ 	.word	0x00000230


	//   ....[3]....
        /*0258*/ 	.word	0x0000db80


	//   ....[4]....
        /*025c*/ 	.word	0x0000dc10


	//   ....[5]....
        /*0260*/ 	.word	0x00010c90


	//   ....[6]....
        /*0264*/ 	.word	0x00010d20


	//----- nvinfo : EIATTR_COOP_GROUP_MASK_REGIDS
	.align		4
.L_287:
        /*0268*/ 	.byte	0x04, 0x29
        /*026a*/ 	.short	(.L_289 - .L_288)


	//   ....[0]....
.L_288:
        /*026c*/ 	.word	0xffffffff


	//   ....[1]....
        /*0270*/ 	.word	0xffffffff


	//   ....[2]....
        /*0274*/ 	.word	0xffffffff


	//   ....[3]....
        /*0278*/ 	.word	0xffffffff


	//   ....[4]....
        /*027c*/ 	.word	0xffffffff


	//   ....[5]....
        /*0280*/ 	.word	0xffffffff


	//   ....[6]....
        /*0284*/ 	.word	0xffffffff


	//   ....[7]....
        /*0288*/ 	.word	0xffffffff


	//   ....[8]....
        /*028c*/ 	.word	0xffffffff


	//   ....[9]....
        /*0290*/ 	.word	0xffffffff


	//   ....[10]....
        /*0294*/ 	.word	0xffffffff


	//   ....[11]....
        /*0298*/ 	.word	0xffffffff


	//   ....[12]....
        /*029c*/ 	.word	0xffffffff


	//   ....[13]....
        /*02a0*/ 	.word	0xffffffff


	//   ....[14]....
        /*02a4*/ 	.word	0xffffffff


	//   ....[15]....
        /*02a8*/ 	.word	0xffffffff


	//   ....[16]....
        /*02ac*/ 	.word	0xffffffff


	//   ....[17]....
        /*02b0*/ 	.word	0xffffffff


	//   ....[18]....
        /*02b4*/ 	.word	0xffffffff


	//   ....[19]....
        /*02b8*/ 	.word	0xffffffff


	//   ....[20]....
        /*02bc*/ 	.word	0xffffffff


	//   ....[21]....
        /*02c0*/ 	.word	0xffffffff


	//   ....[22]....
        /*02c4*/ 	.word	0xffffffff


	//   ....[23]....
        /*02c8*/ 	.word	0xffffffff


	//   ....[24]....
        /*02cc*/ 	.word	0xffffffff


	//   ....[25]....
        /*02d0*/ 	.word	0xffffffff


	//   ....[26]....
        /*02d4*/ 	.word	0xffffffff


	//   ....[27]....
        /*02d8*/ 	.word	0xffffffff


	//   ....[28]....
        /*02dc*/ 	.word	0xffffffff


	//   ....[29]....
        /*02e0*/ 	.word	0xffffffff


	//   ....[30]....
        /*02e4*/ 	.word	0xffffffff


	//   ....[31]....
        /*02e8*/ 	.word	0xffffffff


	//   ....[32]....
        /*02ec*/ 	.word	0xffffffff


	//   ....[33]....
        /*02f0*/ 	.word	0xffffffff


	//   ....[34]....
        /*02f4*/ 	.word	0xffffffff


	//   ....[35]....
        /*02f8*/ 	.word	0xffffffff


	//   ....[36]....
        /*02fc*/ 	.word	0xffffffff


	//   ....[37]....
        /*0300*/ 	.word	0xffffffff


	//   ....[38]....
        /*0304*/ 	.word	0xffffffff


	//   ....[39]....
        /*0308*/ 	.word	0xffffffff


	//   ....[40]....
        /*030c*/ 	.word	0xffffffff


	//   ....[41]....
        /*0310*/ 	.word	0xffffffff


	//   ....[42]....
        /*0314*/ 	.word	0xffffffff


	//   ....[43]....
        /*0318*/ 	.word	0xffffffff


	//   ....[44]....
        /*031c*/ 	.word	0xffffffff


	//   ....[45]....
        /*0320*/ 	.word	0xffffffff


	//   ....[46]....
        /*0324*/ 	.word	0xffffffff


	//   ....[47]....
        /*0328*/ 	.word	0xffffffff


	//   ....[48]....
        /*032c*/ 	.word	0xffffffff


	//   ....[49]....
        /*0330*/ 	.word	0xffffffff


	//   ....[50]....
        /*0334*/ 	.word	0xffffffff


	//   ....[51]....
        /*0338*/ 	.word	0xffffffff


	//   ....[52]....
        /*033c*/ 	.word	0xffffffff


	//   ....[53]....
        /*0340*/ 	.word	0xffffffff


	//   ....[54]....
        /*0344*/ 	.word	0xffffffff


	//   ....[55]....
        /*0348*/ 	.word	0xffffffff


	//   ....[56]....
        /*034c*/ 	.word	0xffffffff


	//   ....[57]....
        /*0350*/ 	.word	0xffffffff


	//   ....[58]....
        /*0354*/ 	.word	0xffffffff


	//   ....[59]....
        /*0358*/ 	.word	0xffffffff


	//   ....[60]....
        /*035c*/ 	.word	0xffffffff


	//   ....[61]....
        /*0360*/ 	.word	0xffffffff


	//   ....[62]....
        /*0364*/ 	.word	0xffffffff


	//   ....[63]....
        /*0368*/ 	.word	0xffffffff


	//   ....[64]....
        /*036c*/ 	.word	0xffffffff


	//   ....[65]....
        /*0370*/ 	.word	0xffffffff


	//   ....[66]....
        /*0374*/ 	.word	0xffffffff


	//   ....[67]....
        /*0378*/ 	.word	0xffffffff


	//   ....[68]....
        /*037c*/ 	.word	0xffffffff


	//   ....[69]....
        /*0380*/ 	.word	0xffffffff


	//   ....[70]....
        /*0384*/ 	.word	0xffffffff


	//   ....[71]....
        /*0388*/ 	.word	0xffffffff


	//   ....[72]....
        /*038c*/ 	.word	0xffffffff


	//   ....[73]....
        /*0390*/ 	.word	0xffffffff


	//   ....[74]....
        /*0394*/ 	.word	0xffffffff


	//   ....[75]....
        /*0398*/ 	.word	0xffffffff


	//   ....[76]....
        /*039c*/ 	.word	0xffffffff


	//   ....[77]....
        /*03a0*/ 	.word	0xffffffff


	//   ....[78]....
        /*03a4*/ 	.word	0xffffffff


	//   ....[79]....
        /*03a8*/ 	.word	0xffffffff


	//   ....[80]....
        /*03ac*/ 	.word	0xffffffff


	//   ....[81]....
        /*03b0*/ 	.word	0xffffffff


	//   ....[82]....
        /*03b4*/ 	.word	0xffffffff


	//   ....[83]....
        /*03b8*/ 	.word	0xffffffff


	//   ....[84]....
        /*03bc*/ 	.word	0xffffffff


	//   ....[85]....
        /*03c0*/ 	.word	0xffffffff


	//   ....[86]....
        /*03c4*/ 	.word	0xffffffff


	//   ....[87]....
        /*03c8*/ 	.word	0xffffffff


	//   ....[88]....
        /*03cc*/ 	.word	0xffffffff


	//   ....[89]....
        /*03d0*/ 	.word	0xffffffff


	//   ....[90]....
        /*03d4*/ 	.word	0xffffffff


	//   ....[91]....
        /*03d8*/ 	.word	0xffffffff


	//   ....[92]....
        /*03dc*/ 	.word	0xffffffff


	//   ....[93]....
        /*03e0*/ 	.word	0xffffffff


	//   ....[94]....
        /*03e4*/ 	.word	0xffffffff


	//   ....[95]....
        /*03e8*/ 	.word	0xffffffff


	//   ....[96]....
        /*03ec*/ 	.word	0xffffffff


	//   ....[97]....
        /*03f0*/ 	.word	0xffffffff


	//   ....[98]....
        /*03f4*/ 	.word	0xffffffff


	//   ....[99]....
        /*03f8*/ 	.word	0xffffffff


	//   ....[100]....
        /*03fc*/ 	.word	0xffffffff


	//   ....[101]....
        /*0400*/ 	.word	0xffffffff


	//   ....[102]....
        /*0404*/ 	.word	0xffffffff


	//   ....[103]....
        /*0408*/ 	.word	0xffffffff


	//   ....[104]....
        /*040c*/ 	.word	0xffffffff


	//   ....[105]....
        /*0410*/ 	.word	0xffffffff


	//   ....[106]....
        /*0414*/ 	.word	0xffffffff


	//   ....[107]....
        /*0418*/ 	.word	0xffffffff


	//   ....[108]....
        /*041c*/ 	.word	0xffffffff


	//   ....[109]....
        /*0420*/ 	.word	0xffffffff


	//   ....[110]....
        /*0424*/ 	.word	0xffffffff


	//   ....[111]....
        /*0428*/ 	.word	0xffffffff


	//   ....[112]....
        /*042c*/ 	.word	0xffffffff


	//   ....[113]....
        /*0430*/ 	.word	0x0500000f


	//   ....[114]....
        /*0434*/ 	.word	0x0500000f


	//   ....[115]....
        /*0438*/ 	.word	0x0500000f


	//   ....[116]....
        /*043c*/ 	.word	0x0500000f


	//   ....[117]....
        /*0440*/ 	.word	0x0500000f


	//   ....[118]....
        /*0444*/ 	.word	0x0500000f


	//   ....[119]....
        /*0448*/ 	.word	0x0500000f


	//   ....[120]....
        /*044c*/ 	.word	0x0500000f


	//   ....[121]....
        /*0450*/ 	.word	0x0500000f


	//   ....[122]....
        /*0454*/ 	.word	0x0500000f


	//   ....[123]....
        /*0458*/ 	.word	0x0500000f


	//   ....[124]....
        /*045c*/ 	.word	0x0500000f


	//   ....[125]....
        /*0460*/ 	.word	0x0500000f


	//   ....[126]....
        /*0464*/ 	.word	0x0500000f


	//   ....[127]....
        /*0468*/ 	.word	0x0500000f


	//   ....[128]....
        /*046c*/ 	.word	0x0500000f


	//   ....[129]....
        /*0470*/ 	.word	0x0500000f


	//   ....[130]....
        /*0474*/ 	.word	0x0500000f


	//   ....[131]....
        /*0478*/ 	.word	0x0500000f


	//   ....[132]....
        /*047c*/ 	.word	0x0500000f


	//   ....[133]....
        /*0480*/ 	.word	0x0500000f


	//   ....[134]....
        /*0484*/ 	.word	0x0500000f


	//   ....[135]....
        /*0488*/ 	.word	0x0500000f


	//   ....[136]....
        /*048c*/ 	.word	0x0500000f


	//   ....[137]....
        /*0490*/ 	.word	0x0500000f


	//   ....[138]....
        /*0494*/ 	.word	0x0500000f


	//   ....[139]....
        /*0498*/ 	.word	0x0500000f


	//   ....[140]....
        /*049c*/ 	.word	0x0500000f


	//   ....[141]....
        /*04a0*/ 	.word	0x0500000f


	//   ....[142]....
        /*04a4*/ 	.word	0x0500000f


	//   ....[143]....
        /*04a8*/ 	.word	0x0500000f


	//   ....[144]....
        /*04ac*/ 	.word	0x0500000f


	//   ....[145]....
        /*04b0*/ 	.word	0x0500000f


	//   ....[146]....
        /*04b4*/ 	.word	0x0500000f


	//   ....[147]....
        /*04b8*/ 	.word	0x0500000f


	//   ....[148]....
        /*04bc*/ 	.word	0x0500000f


	//   ....[149]....
        /*04c0*/ 	.word	0x0500000f


	//   ....[150]....
        /*04c4*/ 	.word	0x0500000f


	//   ....[151]....
        /*04c8*/ 	.word	0x0500000f


	//   ....[152]....
        /*04cc*/ 	.word	0x0500000f


	//   ....[153]....
        /*04d0*/ 	.word	0x0500000f


	//   ....[154]....
        /*04d4*/ 	.word	0x0500000f


	//   ....[155]....
        /*04d8*/ 	.word	0x0500000f


	//   ....[156]....
        /*04dc*/ 	.word	0x0500000f


	//----- nvinfo : EIATTR_COOP_GROUP_INSTR_OFFSETS
	.align		4
.L_289:
        /*04e0*/ 	.byte	0x04, 0x28
        /*04e2*/ 	.short	(.L_291 - .L_290)


	//   ....[0]....
.L_290:
        /*04e4*/ 	.word	0x00000060


	//   ....[1]....
        /*04e8*/ 	.word	0x00000130


	//   ....[2]....
        /*04ec*/ 	.word	0x000001e0


	//   ....[3]....
        /*04f0*/ 	.word	0x000003a0


	//   ....[4]....
        /*04f4*/ 	.word	0x00000500


	//   ....[5]....
        /*04f8*/ 	.word	0x00000620


	//   ....[6]....
        /*04fc*/ 	.word	0x00000780


	//   ....[7]....
        /*0500*/ 	.word	0x00001800


	//   ....[8]....
        /*0504*/ 	.word	0x00002040


	//   ....[9]....
        /*0508*/ 	.word	0x00002170


	//   ....[10]....
        /*050c*/ 	.word	0x00002ac0


	//   ....[11]....
        /*0510*/ 	.word	0x00002b50


	//   ....[12]....
        /*0514*/ 	.word	0x00003520


	//   ....[13]....
        /*0518*/ 	.word	0x00003580


	//   ....[14]....
        /*051c*/ 	.word	0x000049a0


	//   ....[15]....
        /*0520*/ 	.word	0x00005470


	//   ....[16]....
        /*0524*/ 	.word	0x00005610


	//   ....[17]....
        /*0528*/ 	.word	0x000056e0


	//   ....[18]....
        /*052c*/ 	.word	0x00006120


	//   ....[19]....
        /*0530*/ 	.word	0x000061b0


	//   ....[20]....
        /*0534*/ 	.word	0x00007f20


	//   ....[21]....
        /*0538*/ 	.word	0x00007f80


	//   ....[22]....
        /*053c*/ 	.word	0x00008680


	//   ....[23]....
        /*0540*/ 	.word	0x000086f0


	//   ....[24]....
        /*0544*/ 	.word	0x00009780


	//   ....[25]....
        /*0548*/ 	.word	0x000097b0


	//   ....[26]....
        /*054c*/ 	.word	0x00009890


	//   ....[27]....
        /*0550*/ 	.word	0x000098b0


	//   ....[28]....
        /*0554*/ 	.word	0x0000a6a0


	//   ....[29]....
        /*0558*/ 	.word	0x0000a6b0


	//   ....[30]....
        /*055c*/ 	.word	0x0000a6c0


	//   ....[31]....
        /*0560*/ 	.word	0x0000a700


	//   ....[32]....
        /*0564*/ 	.word	0x0000ac90


	//   ....[33]....
        /*0568*/ 	.word	0x0000acd0


	//   ....[34]....
        /*056c*/ 	.word	0x0000ad00


	//   ....[35]....
        /*0570*/ 	.word	0x0000ad30


	//   ....[36]....
        /*0574*/ 	.word	0x0000ad60


	//   ....[37]....
        /*0578*/ 	.word	0x0000ad90


	//   ....[38]....
        /*057c*/ 	.word	0x0000adb0


	//   ....[39]....
        /*0580*/ 	.word	0x0000add0


	//   ....[40]....
        /*0584*/ 	.word	0x0000b1c0


	//   ....[41]....
        /*0588*/ 	.word	0x0000b200


	//   ....[42]....
        /*058c*/ 	.word	0x0000b500


	//   ....[43]....
        /*0590*/ 	.word	0x0000b510


	//   ....[44]....
        /*0594*/ 	.word	0x0000bf60


	//   ....[45]....
        /*0598*/ 	.word	0x0000bfa0


	//   ....[46]....
        /*059c*/ 	.word	0x0000bfd0


	//   ....[47]....
        /*05a0*/ 	.word	0x0000c000


	//   ....[48]....
        /*05a4*/ 	.word	0x0000c020


	//   ....[49]....
        /*05a8*/ 	.word	0x0000c030


	//   ....[50]....
        /*05ac*/ 	.word	0x0000c040


	//   ....[51]....
        /*05b0*/ 	.word	0x0000c060


	//   ....[52]....
        /*05b4*/ 	.word	0x0000c1b0


	//   ....[53]....
        /*05b8*/ 	.word	0x0000c3c0


	//   ....[54]....
        /*05bc*/ 	.word	0x0000c3f0


	//   ....[55]....
        /*05c0*/ 	.word	0x0000c420


	//   ....[56]....
        /*05c4*/ 	.word	0x0000c450


	//   ....[57]....
        /*05c8*/ 	.word	0x0000c480


	//   ....[58]....
        /*05cc*/ 	.word	0x0000c4b0


	//   ....[59]....
        /*05d0*/ 	.word	0x0000c640


	//   ....[60]....
        /*05d4*/ 	.word	0x0000c670


	//   ....[61]....
        /*05d8*/ 	.word	0x0000c6a0


	//   ....[62]....
        /*05dc*/ 	.word	0x0000c6d0


	//   ....[63]....
        /*05e0*/ 	.word	0x0000c700


	//   ....[64]....
        /*05e4*/ 	.word	0x0000c730


	//   ....[65]....
        /*05e8*/ 	.word	0x0000c7c0


	//   ....[66]....
        /*05ec*/ 	.word	0x0000c7f0


	//   ....[67]....
        /*05f0*/ 	.word	0x0000c800


	//   ....[68]....
        /*05f4*/ 	.word	0x0000c840


	//   ....[69]....
        /*05f8*/ 	.word	0x0000e100


	//   ....[70]....
        /*05fc*/ 	.word	0x0000ec50


	//   ....[71]....
        /*0600*/ 	.word	0x0000ec60


	//   ....[72]....
        /*0604*/ 	.word	0x0000ec80


	//   ....[73]....
        /*0608*/ 	.word	0x0000ed10


	//   ....[74]....
        /*060c*/ 	.word	0x0000ed30


	//   ....[75]....
        /*0610*/ 	.word	0x0000edb0


	//   ....[76]....
        /*0614*/ 	.word	0x0000edd0


	//   ....[77]....
        /*0618*/ 	.word	0x0000ee50


	//   ....[78]....
        /*061c*/ 	.word	0x0000ee70


	//   ....[79]....
        /*0620*/ 	.word	0x0000eef0


	//   ....[80]....
        /*0624*/ 	.word	0x0000ef10


	//   ....[81]....
        /*0628*/ 	.word	0x0000ef90


	//   ....[82]....
        /*062c*/ 	.word	0x0000efb0


	//   ....[83]....
        /*0630*/ 	.word	0x0000f030


	//   ....[84]....
        /*0634*/ 	.word	0x0000f050


	//   ....[85]....
        /*0638*/ 	.word	0x0000f060


	//   ....[86]....
        /*063c*/ 	.word	0x0000f0d0


	//   ....[87]....
        /*0640*/ 	.word	0x0000f120


	//   ....[88]....
        /*0644*/ 	.word	0x0000f1d0


	//   ....[89]....
        /*0648*/ 	.word	0x0000f1e0


	//   ....[90]....
        /*064c*/ 	.word	0x0000f250


	//   ....[91]....
        /*0650*/ 	.word	0x0000f260


	//   ....[92]....
        /*0654*/ 	.word	0x0000f2a0


	//   ....[93]....
        /*0658*/ 	.word	0x0000f2c0


	//   ....[94]....
        /*065c*/ 	.word	0x00011230


	//   ....[95]....
        /*0660*/ 	.word	0x00011260


	//   ....[96]....
        /*0664*/ 	.word	0x000112c0


	//   ....[97]....
        /*0668*/ 	.word	0x000112f0


	//   ....[98]....
        /*066c*/ 	.word	0x00011320


	//   ....[99]....
        /*0670*/ 	.word	0x00011350


	//   ....[100]....
        /*0674*/ 	.word	0x00011380


	//   ....[101]....
        /*0678*/ 	.word	0x000113b0


	//   ....[102]....
        /*067c*/ 	.word	0x00011550


	//   ....[103]....
        /*0680*/ 	.word	0x00011580


	//   ....[104]....
        /*0684*/ 	.word	0x000115b0


	//   ....[105]....
        /*0688*/ 	.word	0x000115e0


	//   ....[106]....
        /*068c*/ 	.word	0x00011610


	//   ....[107]....
        /*0690*/ 	.word	0x00011640


	//   ....[108]....
        /*0694*/ 	.word	0x00011700


	//   ....[109]....
        /*0698*/ 	.word	0x00011720


	//   ....[110]....
        /*069c*/ 	.word	0x00011740


	//   ....[111]....
        /*06a0*/ 	.word	0x000117a0


	//   ....[112]....
        /*06a4*/ 	.word	0x000121c0


	//   ....[113]....
        /*06a8*/ 	.word	0x00012760


	//   ....[114]....
        /*06ac*/ 	.word	0x00012910


	//   ....[115]....
        /*06b0*/ 	.word	0x00012960


	//   ....[116]....
        /*06b4*/ 	.word	0x000129c0


	//   ....[117]....
        /*06b8*/ 	.word	0x00012ab0


	//   ....[118]....
        /*06bc*/ 	.word	0x00012b10


	//   ....[119]....
        /*06c0*/ 	.word	0x00012c10


	//   ....[120]....
        /*06c4*/ 	.word	0x00012c70


	//   ....[121]....
        /*06c8*/ 	.word	0x00012d70


	//   ....[122]....
        /*06cc*/ 	.word	0x00012dd0


	//   ....[123]....
        /*06d0*/ 	.word	0x00012ed0


	//   ....[124]....
        /*06d4*/ 	.word	0x00012f30


	//   ....[125]....
        /*06d8*/ 	.word	0x00013030


	//   ....[126]....
        /*06dc*/ 	.word	0x00013090


	//   ....[127]....
        /*06e0*/ 	.word	0x00013190


	//   ....[128]....
        /*06e4*/ 	.word	0x000131f0


	//   ....[129]....
        /*06e8*/ 	.word	0x000132a0


	//   ....[130]....
        /*06ec*/ 	.word	0x00013370


	//   ....[131]....
        /*06f0*/ 	.word	0x00013440


	//   ....[132]....
        /*06f4*/ 	.word	0x000134a0


	//   ....[133]....
        /*06f8*/ 	.word	0x00013580


	//   ....[134]....
        /*06fc*/ 	.word	0x000135e0


	//   ....[135]....
        /*0700*/ 	.word	0x000136b0


	//   ....[136]....
        /*0704*/ 	.word	0x00013710


	//   ....[137]....
        /*0708*/ 	.word	0x000137d0


	//   ....[138]....
        /*070c*/ 	.word	0x00013af0


	//   ....[139]....
        /*0710*/ 	.word	0x00013b90


	//   ....[140]....
        /*0714*/ 	.word	0x00013d00


	//   ....[141]....
        /*0718*/ 	.word	0x00013d70


	//   ....[142]....
        /*071c*/ 	.word	0x00013de0


	//   ....[143]....
        /*0720*/ 	.word	0x00013e50


	//   ....[144]....
        /*0724*/ 	.word	0x00013ec0


	//   ....[145]....
        /*0728*/ 	.word	0x00013f40


	//   ....[146]....
        /*072c*/ 	.word	0x00013fc0


	//   ....[147]....
        /*0730*/ 	.word	0x00014050


	//   ....[148]....
        /*0734*/ 	.word	0x000140c0


	//   ....[149]....
        /*0738*/ 	.word	0x00014130


	//   ....[150]....
        /*073c*/ 	.word	0x000141a0


	//   ....[151]....
        /*0740*/ 	.word	0x00014220


	//   ....[152]....
        /*0744*/ 	.word	0x00014290


	//   ....[153]....
        /*0748*/ 	.word	0x00014320


	//   ....[154]....
        /*074c*/ 	.word	0x00014380


	//   ....[155]....
        /*0750*/ 	.word	0x00014410


	//   ....[156]....
        /*0754*/ 	.word	0x00014540


	//----- nvinfo : EIATTR_REG_RECONFIG
	.align		4
.L_291:
        /*0758*/ 	.byte	0x01, 0x54
	.zero		2


	//----- nvinfo : EIATTR_SYSCALL_OFFSETS
	.align		4
        /*075c*/ 	.byte	0x04, 0x46
        /*075e*/ 	.short	(.L_293 - .L_292)


	//   ....[0]....
.L_292:
        /*0760*/ 	.word	0x000019b0


	//   ....[1]....
        /*0764*/ 	.word	0x0000dd70


	//   ....[2]....
        /*0768*/ 	.word	0x0000dec0


	//   ....[3]....
        /*076c*/ 	.word	0x0000dfb0


	//   ....[4]....
        /*0770*/ 	.word	0x0000e780


	//----- nvinfo : EIATTR_MBARRIER_INSTR_OFFSETS
	.align		4
.L_293:
        /*0774*/ 	.byte	0x04, 0x39
        /*0776*/ 	.short	(.L_295 - .L_294)


	//   ....[0]....
.L_294:
        /*0778*/ 	.word	0x00000250
        /*077c*/ 	.word	0x000000ff
        /*0780*/ 	.word	0x00016800
        /*0784*/ 	.short	0x0100
        /*0786*/ 	.byte	0x08
	.zero		1


	//   ....[1]....
        /*0788*/ 	.word	0x00000260
        /*078c*/ 	.word	0x000000ff
        /*0790*/ 	.word	0x00016820
        /*0794*/ 	.short	0x0100
        /*0796*/ 	.byte	0x08
	.zero		1


	//   ....[2]....
        /*0798*/ 	.word	0x00000350
        /*079c*/ 	.word	0x000000ff
        /*07a0*/ 	.word	0x00016830
        /*07a4*/ 	.short	0x0100
        /*07a6*/ 	.byte	0x08
	.zero		1


	//   ....[3]....
        /*07a8*/ 	.word	0x00000360
        /*07ac*/ 	.word	0x000000ff
        /*07b0*/ 	.word	0x00016840
        /*07b4*/ 	.short	0x0100
        /*07b6*/ 	.byte	0x08
	.zero		1


	//   ....[4]....
        /*07b8*/ 	.word	0x00000370
        /*07bc*/ 	.word	0x000000ff
        /*07c0*/ 	.word	0x00016838
        /*07c4*/ 	.short	0x0100
        /*07c6*/ 	.byte	0x08
	.zero		1


	//   ....[5]....
        /*07c8*/ 	.word	0x00000380
        /*07cc*/ 	.word	0x000000ff
        /*07d0*/ 	.word	0x00016848
        /*07d4*/ 	.short	0x0100
        /*07d6*/ 	.byte	0x08
	.zero		1


	//   ....[6]....
        /*07d8*/ 	.word	0x000004b0
        /*07dc*/ 	.word	0x000000ff
        /*07e0*/ 	.word	0x00016850
        /*07e4*/ 	.short	0x0100
        /*07e6*/ 	.byte	0x08
	.zero		1


	//   ....[7]....
        /*07e8*/ 	.word	0x000004c0
        /*07ec*/ 	.word	0x000000ff
        /*07f0*/ 	.word	0x00016860
        /*07f4*/ 	.short	0x0100
        /*07f6*/ 	.byte	0x08
	.zero		1


	//   ....[8]....
        /*07f8*/ 	.word	0x000004d0
        /*07fc*/ 	.word	0x000000ff
        /*0800*/ 	.word	0x00016858
        /*0804*/ 	.short	0x0100
        /*0806*/ 	.byte	0x08
	.zero		1


	//   ....[9]....
        /*0808*/ 	.word	0x000004e0
        /*080c*/ 	.word	0x000000ff
        /*0810*/ 	.word	0x00016868
        /*0814*/ 	.short	0x0100
        /*0816*/ 	.byte	0x08
	.zero		1


	//   ....[10]....
        /*0818*/ 	.word	0x000005d0
        /*081c*/ 	.word	0x000000ff
        /*0820*/ 	.word	0x00016870
        /*0824*/ 	.short	0x0100
        /*0826*/ 	.byte	0x06
	.zero		1


	//   ....[11]....
        /*0828*/ 	.word	0x000005e0
        /*082c*/ 	.word	0x000000ff
        /*0830*/ 	.word	0x00016880
        /*0834*/ 	.short	0x0100
        /*0836*/ 	.byte	0x06
	.zero		1


	//   ....[12]....
        /*0838*/ 	.word	0x000005f0
        /*083c*/ 	.word	0x000000ff
        /*0840*/ 	.word	0x00016878
        /*0844*/ 	.short	0x0100
        /*0846*/ 	.byte	0x06
	.zero		1


	//   ....[13]....
        /*0848*/ 	.word	0x00000600
        /*084c*/ 	.word	0x000000ff
        /*0850*/ 	.word	0x00016888
        /*0854*/ 	.short	0x0100
        /*0856*/ 	.byte	0x06
	.zero		1


	//   ....[14]....
        /*0858*/ 	.word	0x00000730
        /*085c*/ 	.word	0x000000ff
        /*0860*/ 	.word	0x00016890
        /*0864*/ 	.short	0x0100
        /*0866*/ 	.byte	0x08
	.zero		1


	//   ....[15]....
        /*0868*/ 	.word	0x00000740
        /*086c*/ 	.word	0x000000ff
        /*0870*/ 	.word	0x000168a0
        /*0874*/ 	.short	0x0100
        /*0876*/ 	.byte	0x08
	.zero		1


	//   ....[16]....
        /*0878*/ 	.word	0x00000750
        /*087c*/ 	.word	0x000000ff
        /*0880*/ 	.word	0x00016898
        /*0884*/ 	.short	0x0100
        /*0886*/ 	.byte	0x08
	.zero		1


	//   ....[17]....
        /*0888*/ 	.word	0x00000760
        /*088c*/ 	.word	0x000000ff
        /*0890*/ 	.word	0x000168a8
        /*0894*/ 	.short	0x0100
        /*0896*/ 	.byte	0x08
	.zero		1


	//   ....[18]....
        /*0898*/ 	.word	0x00000890
        /*089c*/ 	.word	0x000000ff
        /*08a0*/ 	.word	0x000168b0
        /*08a4*/ 	.short	0x0100
        /*08a6*/ 	.byte	0x08
	.zero		1


	//   ....[19]....
        /*08a8*/ 	.word	0x000008a0
        /*08ac*/ 	.word	0x000000ff
        /*08b0*/ 	.word	0x000168c0
        /*08b4*/ 	.short	0x0100
        /*08b6*/ 	.byte	0x08
	.zero		1


	//   ....[20]....
        /*08b8*/ 	.word	0x000008b0
        /*08bc*/ 	.word	0x000000ff
        /*08c0*/ 	.word	0x000168b8
        /*08c4*/ 	.short	0x0100
        /*08c6*/ 	.byte	0x08
	.zero		1


	//   ....[21]....
        /*08c8*/ 	.word	0x000008c0
        /*08cc*/ 	.word	0x000000ff
        /*08d0*/ 	.word	0x000168c8
        /*08d4*/ 	.short	0x0100
        /*08d6*/ 	.byte	0x08
	.zero		1


	//   ....[22]....
        /*08d8*/ 	.word	0x00001a20
        /*08dc*/ 	.word	0x000000ff
        /*08e0*/ 	.word	0x00016800
        /*08e4*/ 	.short	0x010a
        /*08e6*/ 	.byte	0x26
	.zero		1


	//   ....[23]....
        /*08e8*/ 	.word	0x00001aa0
        /*08ec*/ 	.word	0x00000000
        /*08f0*/ 	.word	0x00016830
        /*08f4*/ 	.short	0x010a
        /*08f6*/ 	.byte	0x3f
	.zero		1


	//   ....[24]....
        /*08f8*/ 	.word	0x00001b00
        /*08fc*/ 	.word	0x00000000
        /*0900*/ 	.word	0x00016830
        /*0904*/ 	.short	0x010a
        /*0906*/ 	.byte	0x3f
	.zero		1


	//   ....[25]....
        /*0908*/ 	.word	0x00002490
        /*090c*/ 	.word	0x00000000
        /*0910*/ 	.word	0x00000000
        /*0914*/ 	.short	0x0101
        /*0916*/ 	.byte	0x3f
	.zero		1


	//   ....[26]....
        /*0918*/ 	.word	0x00004420
        /*091c*/ 	.word	0x000000ff
        /*0920*/ 	.word	0x00016830
        /*0924*/ 	.short	0x010a
        /*0926*/ 	.byte	0x0a
	.zero		1


	//   ....[27]....
        /*0928*/ 	.word	0x00004460
        /*092c*/ 	.word	0x000000ff
        /*0930*/ 	.word	0x00016830
        /*0934*/ 	.short	0x010a
        /*0936*/ 	.byte	0x0a
	.zero		1


	//   ....[28]....
        /*0938*/ 	.word	0x00004680
        /*093c*/ 	.word	0x000000ff
        /*0940*/ 	.word	0x00016850
        /*0944*/ 	.short	0x010a
        /*0946*/ 	.byte	0x0a
	.zero		1


	//   ....[29]....
        /*0948*/ 	.word	0x000046c0
        /*094c*/ 	.word	0x000000ff
        /*0950*/ 	.word	0x00016850
        /*0954*/ 	.short	0x010a
        /*0956*/ 	.byte	0x0a
	.zero		1


	//   ....[30]....
        /*0958*/ 	.word	0x000065e0
        /*095c*/ 	.word	0x0000002f
        /*0960*/ 	.word	0x00000000
        /*0964*/ 	.short	0x0101
        /*0966*/ 	.byte	0x3f
	.zero		1


	//   ....[31]....
        /*0968*/ 	.word	0x00006780
        /*096c*/ 	.word	0x00000002
        /*0970*/ 	.word	0x00000000
        /*0974*/ 	.short	0x0101
        /*0976*/ 	.byte	0x3f
	.zero		1


	//   ....[32]....
        /*0978*/ 	.word	0x00007280
        /*097c*/ 	.word	0x000000ff
        /*0980*/ 	.word	0x00016830
        /*0984*/ 	.short	0x010a
        /*0986*/ 	.byte	0x0a
	.zero		1


	//   ....[33]....
        /*0988*/ 	.word	0x000072c0
        /*098c*/ 	.word	0x000000ff
        /*0990*/ 	.word	0x00016830
        /*0994*/ 	.short	0x010a
        /*0996*/ 	.byte	0x0a
	.zero		1


	//   ....[34]....
        /*0998*/ 	.word	0x000074e0
        /*099c*/ 	.word	0x000000ff
        /*09a0*/ 	.word	0x00016850
        /*09a4*/ 	.short	0x010a
        /*09a6*/ 	.byte	0x0a
	.zero		1


	//   ....[35]....
        /*09a8*/ 	.word	0x00007520
        /*09ac*/ 	.word	0x000000ff
        /*09b0*/ 	.word	0x00016850
        /*09b4*/ 	.short	0x010a
        /*09b6*/ 	.byte	0x0a
	.zero		1


	//   ....[36]....
        /*09b8*/ 	.word	0x00008b00
        /*09bc*/ 	.word	0x0000001d
        /*09c0*/ 	.word	0x00000000
        /*09c4*/ 	.short	0x0101
        /*09c6*/ 	.byte	0x3f
	.zero		1


	//   ....[37]....
        /*09c8*/ 	.word	0x00008c60
        /*09cc*/ 	.word	0x00000021
        /*09d0*/ 	.word	0x00000000
        /*09d4*/ 	.short	0x0101
        /*09d6*/ 	.byte	0x3f
	.zero		1


	//   ....[38]....
        /*09d8*/ 	.word	0x000096d0
        /*09dc*/ 	.word	0x000000ff
        /*09e0*/ 	.word	0x00016850
        /*09e4*/ 	.short	0x010a
        /*09e6*/ 	.byte	0x05
	.zero		1


	//   ....[39]....
        /*09e8*/ 	.word	0x00009710
        /*09ec*/ 	.word	0x000000ff
        /*09f0*/ 	.word	0x00016850
        /*09f4*/ 	.short	0x010a
        /*09f6*/ 	.byte	0x05
	.zero		1


	//   ....[40]....
        /*09f8*/ 	.word	0x00009c30
        /*09fc*/ 	.word	0x00000008
        /*0a00*/ 	.word	0x00000000
        /*0a04*/ 	.short	0x0101
        /*0a06*/ 	.byte	0x3f
	.zero		1


	//   ....[41]....
        /*0a08*/ 	.word	0x0000ad70
        /*0a0c*/ 	.word	0x00000011
        /*0a10*/ 	.word	0x00000000
        /*0a14*/ 	.short	0x0101
        /*0a16*/ 	.byte	0x3f
	.zero		1


	//   ....[42]....
        /*0a18*/ 	.word	0x0000afe0
        /*0a1c*/ 	.word	0x00000011
        /*0a20*/ 	.word	0x00000000
        /*0a24*/ 	.short	0x0101
        /*0a26*/ 	.byte	0x3f
	.zero		1


	//   ....[43]....
        /*0a28*/ 	.word	0x0000e300
        /*0a2c*/ 	.word	0x00000000
        /*0a30*/ 	.word	0x00016840
        /*0a34*/ 	.short	0x010a
        /*0a36*/ 	.byte	0x3f
	.zero		1


	//   ....[44]....
        /*0a38*/ 	.word	0x0000f370
        /*0a3c*/ 	.word	0x00000011
        /*0a40*/ 	.word	0x00016800
        /*0a44*/ 	.short	0x0107
        /*0a46*/ 	.byte	0x3f
	.zero		1


	//   ....[45]....
        /*0a48*/ 	.word	0x0000f460
        /*0a4c*/ 	.word	0x00000011
        /*0a50*/ 	.word	0x00016800
        /*0a54*/ 	.short	0x0101
        /*0a56*/ 	.byte	0x3f
	.zero		1


	//   ....[46]....
        /*0a58*/ 	.word	0x0000f480
        /*0a5c*/ 	.word	0x00000011
        /*0a60*/ 	.word	0x00016820
        /*0a64*/ 	.short	0x010a
        /*0a66*/ 	.byte	0x3f
	.zero		1


	//   ....[47]....
        /*0a68*/ 	.word	0x0000f810
        /*0a6c*/ 	.word	0x00000004
        /*0a70*/ 	.word	0x00016840
        /*0a74*/ 	.short	0x010a
        /*0a76*/ 	.byte	0x3f
	.zero		1


	//   ....[48]....
        /*0a78*/ 	.word	0x0000fa90
        /*0a7c*/ 	.word	0x00000003
        /*0a80*/ 	.word	0x00000060
        /*0a84*/ 	.short	0x010a
        /*0a86*/ 	.byte	0x3f
	.zero		1


	//   ....[49]....
        /*0a88*/ 	.word	0x0000ffe0
        /*0a8c*/ 	.word	0x00000002
        /*0a90*/ 	.word	0x00016840
        /*0a94*/ 	.short	0x010a
        /*0a96*/ 	.byte	0x3f
	.zero		1


	//   ....[50]....
        /*0a98*/ 	.word	0x00010260
        /*0a9c*/ 	.word	0x0000000a
        /*0aa0*/ 	.word	0x00000060
        /*0aa4*/ 	.short	0x010a
        /*0aa6*/ 	.byte	0x3f
	.zero		1


	//   ....[51]....
        /*0aa8*/ 	.word	0x000106f0
        /*0aac*/ 	.word	0x00000002
        /*0ab0*/ 	.word	0x00016840
        /*0ab4*/ 	.short	0x010a
        /*0ab6*/ 	.byte	0x3f
	.zero		1


	//   ....[52]....
        /*0ab8*/ 	.word	0x00010980
        /*0abc*/ 	.word	0x00000007
        /*0ac0*/ 	.word	0x00000060
        /*0ac4*/ 	.short	0x010a
        /*0ac6*/ 	.byte	0x3f
	.zero		1


	//   ....[53]....
        /*0ac8*/ 	.word	0x00010dd0
        /*0acc*/ 	.word	0x00000003
        /*0ad0*/ 	.word	0x00016860
        /*0ad4*/ 	.short	0x010a
        /*0ad6*/ 	.byte	0x3f
	.zero		1


	//   ....[54]....
        /*0ad8*/ 	.word	0x00012140
        /*0adc*/ 	.word	0x00000009
        /*0ae0*/ 	.word	0x00016820
        /*0ae4*/ 	.short	0x010a
        /*0ae6*/ 	.byte	0x3f
	.zero		1


	//   ....[55]....
        /*0ae8*/ 	.word	0x000122e0
        /*0aec*/ 	.word	0x00000007
        /*0af0*/ 	.word	0x00000000
        /*0af4*/ 	.short	0x010a
        /*0af6*/ 	.byte	0x3f
	.zero		1


	//   ....[56]....
        /*0af8*/ 	.word	0x00012350
        /*0afc*/ 	.word	0x00000003
        /*0b00*/ 	.word	0x00000000
        /*0b04*/ 	.short	0x010a
        /*0b06*/ 	.byte	0x3f
	.zero		1


	//   ....[57]....
        /*0b08*/ 	.word	0x000123b0
        /*0b0c*/ 	.word	0x00000005
        /*0b10*/ 	.word	0x00000000
        /*0b14*/ 	.short	0x010a
        /*0b16*/ 	.byte	0x3f
	.zero		1


	//   ....[58]....
        /*0b18*/ 	.word	0x000123e0
        /*0b1c*/ 	.word	0x00000003
        /*0b20*/ 	.word	0x00000000
        /*0b24*/ 	.short	0x010a
        /*0b26*/ 	.byte	0x3f
	.zero		1


	//   ....[59]....
        /*0b28*/ 	.word	0x00012450
        /*0b2c*/ 	.word	0x00000003
        /*0b30*/ 	.word	0x00016800
        /*0b34*/ 	.short	0x010a
        /*0b36*/ 	.byte	0x3f
	.zero		1


	//   ....[60]....
        /*0b38*/ 	.word	0x000124a0
        /*0b3c*/ 	.word	0x00000000
        /*0b40*/ 	.word	0x00016830
        /*0b44*/ 	.short	0x010a
        /*0b46*/ 	.byte	0x3f
	.zero		1


	//   ....[61]....
        /*0b48*/ 	.word	0x00012500
        /*0b4c*/ 	.word	0x00000008
        /*0b50*/ 	.word	0x00016830
        /*0b54*/ 	.short	0x010a
        /*0b56*/ 	.byte	0x3f
	.zero		1


	//   ....[62]....
        /*0b58*/ 	.word	0x00012560
        /*0b5c*/ 	.word	0x00000008
        /*0b60*/ 	.word	0x00016850
        /*0b64*/ 	.short	0x010a
        /*0b66*/ 	.byte	0x3f
	.zero		1


	//   ....[63]....
        /*0b68*/ 	.word	0x000125c0
        /*0b6c*/ 	.word	0x00000007
        /*0b70*/ 	.word	0x00016830
        /*0b74*/ 	.short	0x010a
        /*0b76*/ 	.byte	0x3f
	.zero		1


	//   ....[64]....
        /*0b78*/ 	.word	0x00012620
        /*0b7c*/ 	.word	0x00000007
        /*0b80*/ 	.word	0x00016850
        /*0b84*/ 	.short	0x010a
        /*0b86*/ 	.byte	0x3f
	.zero		1


	//   ....[65]....
        /*0b88*/ 	.word	0x00012680
        /*0b8c*/ 	.word	0x00000004
        /*0b90*/ 	.word	0x00016850
        /*0b94*/ 	.short	0x010a
        /*0b96*/ 	.byte	0x3f
	.zero		1


	//   ....[66]....
        /*0b98*/ 	.word	0x00012820
        /*0b9c*/ 	.word	0x00000000
        /*0ba0*/ 	.word	0x00016840
        /*0ba4*/ 	.short	0x010a
        /*0ba6*/ 	.byte	0x3f
	.zero		1


	//   ....[67]....
        /*0ba8*/ 	.word	0x00013810
        /*0bac*/ 	.word	0x00000011
        /*0bb0*/ 	.word	0x00016820
        /*0bb4*/ 	.short	0x010a
        /*0bb6*/ 	.byte	0x3f
	.zero		1


	//   ....[68]....
        /*0bb8*/ 	.word	0x00013860
        /*0bbc*/ 	.word	0x00000004
        /*0bc0*/ 	.word	0x00016840
        /*0bc4*/ 	.short	0x010a
        /*0bc6*/ 	.byte	0x3f
	.zero		1


	//   ....[69]....
        /*0bc8*/ 	.word	0x000138b0
        /*0bcc*/ 	.word	0x00000003
        /*0bd0*/ 	.word	0x00000060
        /*0bd4*/ 	.short	0x010a
        /*0bd6*/ 	.byte	0x3f
	.zero		1


	//   ....[70]....
        /*0bd8*/ 	.word	0x00013900
        /*0bdc*/ 	.word	0x00000002
        /*0be0*/ 	.word	0x00016840
        /*0be4*/ 	.short	0x010a
        /*0be6*/ 	.byte	0x3f
	.zero		1


	//   ....[71]....
        /*0be8*/ 	.word	0x00013950
        /*0bec*/ 	.word	0x0000000a
        /*0bf0*/ 	.word	0x00000060
        /*0bf4*/ 	.short	0x010a
        /*0bf6*/ 	.byte	0x3f
	.zero		1


	//   ....[72]....
        /*0bf8*/ 	.word	0x000139a0
        /*0bfc*/ 	.word	0x00000002
        /*0c00*/ 	.word	0x00016840
        /*0c04*/ 	.short	0x010a
        /*0c06*/ 	.byte	0x3f
	.zero		1


	//   ....[73]....
        /*0c08*/ 	.word	0x000139f0
        /*0c0c*/ 	.word	0x00000007
        /*0c10*/ 	.word	0x00000060
        /*0c14*/ 	.short	0x010a
        /*0c16*/ 	.byte	0x3f
	.zero		1


	//   ....[74]....
        /*0c18*/ 	.word	0x00013a40
        /*0c1c*/ 	.word	0x00000003
        /*0c20*/ 	.word	0x00016860
        /*0c24*/ 	.short	0x010a
        /*0c26*/ 	.byte	0x3f
	.zero		1


	//   ....[75]....
        /*0c28*/ 	.word	0x00014460
        /*0c2c*/ 	.word	0x00000009
        /*0c30*/ 	.word	0x00016820
        /*0c34*/ 	.short	0x010a
        /*0c36*/ 	.byte	0x3f
	.zero		1


	//   ....[76]....
        /*0c38*/ 	.word	0x00014600
        /*0c3c*/ 	.word	0x00000007
        /*0c40*/ 	.word	0x00000000
        /*0c44*/ 	.short	0x010a
        /*0c46*/ 	.byte	0x3f
	.zero		1


	//   ....[77]....
        /*0c48*/ 	.word	0x00014650
        /*0c4c*/ 	.word	0x00000003
        /*0c50*/ 	.word	0x00000000
        /*0c54*/ 	.short	0x010a
        /*0c56*/ 	.byte	0x3f
	.zero		1


	//   ....[78]....
        /*0c58*/ 	.word	0x000146a0
        /*0c5c*/ 	.word	0x00000005
        /*0c60*/ 	.word	0x00000000
        /*0c64*/ 	.short	0x010a
        /*0c66*/ 	.byte	0x3f
	.zero		1


	//----- nvinfo : EIATTR_NUM_MBARRIERS
	.align		4
.L_295:
        /*0c68*/ 	.byte	0x03, 0x38
        /*0c6a*/ 	.short	0x0016


	//----- nvinfo : EIATTR_EXIT_INSTR_OFFSETS
	.align		4
        /*0c6c*/ 	.byte	0x04, 0x1c
        /*0c6e*/ 	.short	(.L_297 - .L_296)


	//   ....[0]....
.L_296:
        /*0c70*/ 	.word	0x00000a70


	//   ....[1]....
        /*0c74*/ 	.word	0x0000c160


	//   ....[2]....
        /*0c78*/ 	.word	0x00012430


	//----- nvinfo : EIATTR_MAX_THREADS
	.align		4
.L_297:
        /*0c7c*/ 	.byte	0x04, 0x05
        /*0c7e*/ 	.short	(.L_299 - .L_298)
.L_298:
        /*0c80*/ 	.word	0x00000200
        /*0c84*/ 	.word	0x00000001
        /*0c88*/ 	.word	0x00000001


	//----- nvinfo : EIATTR_CRS_STACK_SIZE
	.align		4
.L_299:
        /*0c8c*/ 	.byte	0x04, 0x1e
        /*0c8e*/ 	.short	(.L_301 - .L_300)
.L_300:
        /*0c90*/ 	.word	0x00000000


	//----- nvinfo : EIATTR_CBANK_PARAM_SIZE
	.align		4
.L_301:
        /*0c94*/ 	.byte	0x03, 0x19
        /*0c96*/ 	.short	0x0af0


	//----- nvinfo : EIATTR_PARAM_CBANK
	.align		4
        /*0c98*/ 	.byte	0x04, 0x0a
        /*0c9a*/ 	.short	(.L_303 - .L_302)
	.align		4
.L_302:
        /*0c9c*/ 	.word	index@(.nv.constant0._ZN7cutlass13device_kernelIN5flash11enable_sm90INS1_16FlashAttnFwdSm90INS1_25CollectiveMainloopFwdSm90ILi2EN4cute5tupleIJNS5_1CILi1EEES8_S8_EEENS6_IJNS7_ILi192EEENS7_ILi128EEENS7_ILi64EEEEEELi64ENS_6half_tEfNS_4arch4Sm90ELb1ELb0ELb1ELb1ELb0ELb0ELb0ELb1ELb1ELb1ELb1ELb0EEENS1_21CollectiveEpilogueFwdINS6_IJSA_SC_SB_EEES9_SE_SG_Li384ELb1ELb1ELb1ELb0EEENS1_36VarlenDynamicPersistentTileSchedulerILi192ELi128ELi384ELi128ELb1ELb1ELb1ELb1ELb1ELb1EEEEEEEEEvNT_6ParamsE)
        /*0ca0*/ 	.short	0x0210
        /*0ca2*/ 	.short	0x0af0


	//----- nvinfo : EIATTR_SW_WAR
	.align		4
.L_303:
        /*0ca4*/ 	.byte	0x04, 0x36
        /*0ca6*/ 	.short	(.L_305 - .L_304)
.L_304:
        /*0ca8*/ 	.word	0x00000008
.L_305:


//--------------------- .nv.info._ZN7cutlass13device_kernelIN5flash11enable_sm90INS1_16FlashAttnFwdSm90INS1_25CollectiveMainloopFwdSm90ILi2EN4cute5tupleIJNS5_1CILi1EEES8_S8_EEENS6_IJNS7_ILi192EEENS7_ILi128EEENS7_ILi64EEEEEELi64ENS_6half_tEfNS_4arch4Sm90ELb1ELb0ELb1ELb1ELb0ELb1ELb0ELb1ELb1ELb1ELb1ELb0EEENS1_21CollectiveEpilogueFwdINS6_IJSA_SC_SB_EEES9_SE_SG_Li384ELb1ELb1ELb1ELb0EEENS1_36VarlenDynamicPersistentTileSchedulerILi192ELi128ELi384ELi128ELb1ELb1ELb1ELb1ELb1ELb1EEEEEEEEEvNT_6ParamsE --------------------------
	.section	.nv.info._ZN7cutlass13device_kernelIN5flash11enable_sm90INS1_16FlashAttnFwdSm90INS1_25CollectiveMainloopFwdSm90ILi2EN4cute5tupleIJNS5_1CILi1EEES8_S8_EEENS6_IJNS7_ILi192EEENS7_ILi128EEENS7_ILi64EEEEEELi64ENS_6half_tEfNS_4arch4Sm90ELb1ELb0ELb1ELb1ELb0ELb1ELb0ELb1ELb1ELb1ELb1ELb0EEENS1_21CollectiveEpilogueFwdINS6_IJSA_SC_SB_EEES9_SE_SG_Li384ELb1ELb1ELb1ELb0EEENS1_36VarlenDynamicPersistentTileSchedulerILi192ELi128ELi384ELi128ELb1ELb1ELb1ELb1ELb1ELb1EEEEEEEEEvNT_6ParamsE,"",@"SHT_CUDA_INFO"
	.sectionflags	@""
	.align	4


	//----- nvinfo : EIATTR_CUDA_API_VERSION
	.align		4
        /*0000*/ 	.byte	0x04, 0x37
        /*0002*/ 	.short	(.L_307 - .L_306)
.L_306:
        /*0004*/ 	.word	0x00000082


	//----- nvinfo : EIATTR_KPARAM_INFO
	.align		4
.L_307:
        /*0008*/ 	.byte	0x04, 0x17
        /*000a*/ 	.short	(.L_309 - .L_308)
.L_308:
        /*000c*/ 	.word	0x00000000
        /*0010*/ 	.short	0x0000
        /*0012*/ 	.short	0x0070
        /*0014*/ 	.byte	0x00, 0xf0, 0x01, 0x2a


	//----- nvinfo : EIATTR_SPARSE_MMA_MASK
	.align		4
.L_309:
        /*0018*/ 	.byte	0x03, 0x50
        /*001a*/ 	.short	0x0000


	//----- nvinfo : EIATTR_MAXREG_COUNT
	.align		4
        /*001c*/ 	.byte	0x03, 0x1b
        /*001e*/ 	.short	0x0080


	//----- nvinfo : EIATTR_NUM_BARRIERS
	.align		4
        /*0020*/ 	.byte	0x02, 0x4c
        /*0022*/ 	.byte	0x10
	.zero		1


	//----- nvinfo : EIATTR_EXTERNS
	.align		4
        /*0024*/ 	.byte	0x04, 0x0f
        /*0026*/ 	.short	(.L_311 - .L_310)


	//   ....[0]....
	.align		4
.L_310:
        /*0028*/ 	.word	index@(__assertfail)


	//----- nvinfo : EIATTR_ANNOTATIONS
	.align		4
.L_311:
        /*002c*/ 	.byte	0x04, 0x55
        /*002e*/ 	.short	(.L_313 - .L_312)


	//   ....[0]....
.L_312:
        /* <DEDUP_REMOVED lines=79> */


	//----- nvinfo : EIATTR_MERCURY_ISA_VERSION
	.align		4
.L_313:
        /*0508*/ 	.byte	0x03, 0x5f
        /*050a*/ 	.short	0x0101


	//----- nvinfo : EIATTR_UNUSED_LOAD_BYTE_OFFSET
	.align		4
        /*050c*/ 	.byte	0x04, 0x44
        /*050e*/ 	.short	(.L_315 - .L_314)


	//   ....[0]....
.L_314:
        /*0510*/ 	.word	0x00000ad0
        /*0514*/ 	.word	0x0000fff0


	//   ....[1]....
        /*0518*/ 	.word	0x00011c90
        /*051c*/ 	.word	0x0000fff0


	//----- nvinfo : EIATTR_INT_WARP_WIDE_INSTR_OFFSETS
	.align		4
.L_315:
        /*0520*/ 	.byte	0x04, 0x31
        /*0522*/ 	.short	(.L_317 - .L_316)


	//   ....[0]....
.L_316:
        /*0524*/ 	.word	0x00000180


	//   ....[1]....
        /*0528*/ 	.word	0x00000220


	//   ....[2]....
        /*052c*/ 	.word	0x00000290


	//   ....[3]....
        /*0530*/ 	.word	0x00016c10


	//   ....[4]....
        /*0534*/ 	.word	0x00016ca0


	//   ....[5]....
        /*0538*/ 	.word	0x00019da0


	//   ....[6]....
        /*053c*/ 	.word	0x00019e30


	//----- nvinfo : EIATTR_COOP_GROUP_MASK_REGIDS
	.align		4
.L_317:
        /*0540*/ 	.byte	0x04, 0x29
        /*0542*/ 	.short	(.L_319 - .L_318)


	//   ....[0]....
.L_318:
        /*0544*/ 	.word	0xffffffff


	//   ....[1]....
        /*0548*/ 	.word	0xffffffff


	//   ....[2]....
        /*054c*/ 	.word	0xffffffff


	//   ....[3]....
        /*0550*/ 	.word	0xffffffff


	//   ....[4]....
        /*0554*/ 	.word	0xffffffff


	//   ....[5]....
        /*0558*/ 	.word	0xffffffff


	//   ....[6]....
        /*055c*/ 	.word	0xffffffff


	//   ....[7]....
        /*0560*/ 	.word	0xffffffff


	//   ....[8]....
        /*0564*/ 	.word	0xffffffff


	//   ....[9]....
        /*0568*/ 	.word	0xffffffff


	//   ....[10]....
        /*056c*/ 	.word	0xffffffff


	//   ....[11]....
        /*0570*/ 	.word	0xffffffff


	//   ....[12]....
        /*0574*/ 	.word	0xffffffff


	//   ....[13]....
        /*0578*/ 	.word	0xffffffff


	//   ....[14]....
        /*057c*/ 	.word	0xffffffff


	//   ....[15]....
        /*0580*/ 	.word	0xffffffff


	//   ....[16]....
        /*0584*/ 	.word	0xffffffff


	//   ....[17]....
        /*0588*/ 	.word	0xffffffff


	//   ....[18]....
        /*058c*/ 	.word	0xffffffff


	//   ....[19]....
        /*0590*/ 	.word	0xffffffff


	//   ....[20]....
        /*0594*/ 	.word	0xffffffff


	//   ....[21]....
        /*0598*/ 	.word	0xffffffff


	//   ....[22]....
        /*059c*/ 	.word	0xffffffff


	//   ....[23]....
        /*05a0*/ 	.word	0xffffffff


	//   ....[24]....
        /*05a4*/ 	.word	0xffffffff


	//   ....[25]....
        /*05a8*/ 	.word	0xffffffff


	//   ....[26]....
        /*05ac*/ 	.word	0xffffffff


	//   ....[27]....
        /*05b0*/ 	.word	0xffffffff


	//   ....[28]....
        /*05b4*/ 	.word	0xffffffff


	//   ....[29]....
        /*05b8*/ 	.word	0xffffffff


	//   ....[30]....
        /*05bc*/ 	.word	0xffffffff


	//   ....[31]....
        /*05c0*/ 	.word	0xffffffff


	//   ....[32]....
        /*05c4*/ 	.word	0xffffffff


	//   ....[33]....
        /*05c8*/ 	.word	0xffffffff


	//   ....[34]....
        /*05cc*/ 	.word	0xffffffff


	//   ....[35]....
        /*05d0*/ 	.word	0xffffffff


	//   ....[36]....
        /*05d4*/ 	.word	0xffffffff


	//   ....[37]....
        /*05d8*/ 	.word	0xffffffff


	//   ....[38]....
        /*05dc*/ 	.word	0xffffffff


	//   ....[39]....
        /*05e0*/ 	.word	0xffffffff


	//   ....[40]....
        /*05e4*/ 	.word	0xffffffff


	//   ....[41]....
        /*05e8*/ 	.word	0xffffffff


	//   ....[42]....
        /*05ec*/ 	.word	0xffffffff


	//   ....[43]....
        /*05f0*/ 	.word	0xffffffff


	//   ....[44]....
        /*05f4*/ 	.word	0xffffffff


	//   ....[45]....
        /*05f8*/ 	.word	0xffffffff


	//   ....[46]....
        /*05fc*/ 	.word	0xffffffff


	//   ....[47]....
        /*0600*/ 	.word	0xffffffff


	//   ....[48]....
        /*0604*/ 	.word	0xffffffff


	//   ....[49]....
        /*0608*/ 	.word	0xffffffff


	//   ....[50]....
        /*060c*/ 	.word	0xffffffff


	//   ....[51]....
        /*0610*/ 	.word	0xffffffff


	//   ....[52]....
        /*0614*/ 	.word	0xffffffff


	//   ....[53]....
        /*0618*/ 	.word	0xffffffff


	//   ....[54]....
        /*061c*/ 	.word	0xffffffff


	//   ....[55]....
        /*0620*/ 	.word	0xffffffff


	//   ....[56]....
        /*0624*/ 	.word	0xffffffff


	//   ....[57]....
        /*0628*/ 	.word	0xffffffff


	//   ....[58]....
        /*062c*/ 	.word	0xffffffff


	//   ....[59]....
        /*0630*/ 	.word	0xffffffff


	//   ....[60]....
        /*0634*/ 	.word	0xffffffff


	//   ....[61]....
        /*0638*/ 	.word	0xffffffff


	//   ....[62]....
        /*063c*/ 	.word	0xffffffff


	//   ....[63]....
        /*0640*/ 	.word	0xffffffff


	//   ....[64]....
        /*0644*/ 	.word	0xffffffff


	//   ....[65]....
        /*0648*/ 	.word	0xffffffff


	//   ....[66]....
        /*064c*/ 	.word	0xffffffff


	//   ....[67]....
        /*0650*/ 	.word	0xffffffff


	//   ....[68]....
        /*0654*/ 	.word	0xffffffff


	//   ....[69]....
        /*0658*/ 	.word	0xffffffff


	//   ....[70]....
        /*065c*/ 	.word	0xffffffff


	//   ....[71]....
        /*0660*/ 	.word	0xffffffff


	//   ....[72]....
        /*0664*/ 	.word	0xffffffff


	//   ....[73]....
        /*0668*/ 	.word	0xffffffff


	//   ....[74]....
        /*066c*/ 	.word	0xffffffff


	//   ....[75]....
        /*0670*/ 	.word	0xffffffff


	//   ....[76]....
        /*0674*/ 	.word	0xffffffff


	//   ....[77]....
        /*0678*/ 	.word	0xffffffff


	//   ....[78]....
        /*067c*/ 	.word	0xffffffff


	//   ....[79]....
        /*0680*/ 	.word	0xffffffff


	//   ....[80]....
        /*0684*/ 	.word	0xffffffff


	//   ....[81]....
        /*0688*/ 	.word	0xffffffff


	//   ....[82]....
        /*068c*/ 	.word	0xffffffff


	//   ....[83]....
        /*0690*/ 	.word	0xffffffff


	//   ....[84]....
        /*0694*/ 	.word	0xffffffff


	//   ....[85]....
        /*0698*/ 	.word	0xffffffff


	//   ....[86]....
        /*069c*/ 	.word	0xffffffff


	//   ....[87]....
        /*06a0*/ 	.word	0xffffffff


	//   ....[88]....
        /*06a4*/ 	.word	0xffffffff


	//   ....[89]....
        /*06a8*/ 	.word	0xffffffff


	//   ....[90]....
        /*06ac*/ 	.word	0xffffffff


	//   ....[91]....
        /*06b0*/ 	.word	0xffffffff


	//   ....[92]....
        /*06b4*/ 	.word	0xffffffff


	//   ....[93]....
        /*06b8*/ 	.word	0xffffffff


	//   ....[94]....
        /*06bc*/ 	.word	0xffffffff


	//   ....[95]....
        /*06c0*/ 	.word	0xffffffff


	//   ....[96]....
        /*06c4*/ 	.word	0xffffffff


	//   ....[97]....
        /*06c8*/ 	.word	0xffffffff


	//   ....[98]....
        /*06cc*/ 	.word	0xffffffff


	//   ....[99]....
        /*06d0*/ 	.word	0xffffffff


	//   ....[100]....
        /*06d4*/ 	.word	0xffffffff


	//   ....[101]....
        /*06d8*/ 	.word	0xffffffff


	//   ....[102]....
        /*06dc*/ 	.word	0xffffffff


	//   ....[103]....
        /*06e0*/ 	.word	0xffffffff


	//   ....[104]....
        /*06e4*/ 	.word	0xffffffff


	//   ....[105]....
        /*06e8*/ 	.word	0xffffffff


	//   ....[106]....
        /*06ec*/ 	.word	0xffffffff


	//   ....[107]....
        /*06f0*/ 	.word	0xffffffff


	//   ....[108]....
        /*06f4*/ 	.word	0xffffffff


	//   ....[109]....
        /*06f8*/ 	.word	0xffffffff


	//   ....[110]....
        /*06fc*/ 	.word	0xffffffff


	//   ....[111]....
        /*0700*/ 	.word	0xffffffff


	//   ....[112]....
        /*0704*/ 	.word	0xffffffff


	//   ....[113]....
        /*0708*/ 	.word	0xffffffff


	//   ....[114]....
        /*070c*/ 	.word	0xffffffff


	//   ....[115]....
        /*0710*/ 	.word	0xffffffff


	//   ....[116]....
        /*0714*/ 	.word	0xffffffff


	//   ....[117]....
        /*0718*/ 	.word	0xffffffff


	//   ....[118]....
        /*071c*/ 	.word	0xffffffff


	//   ....[119]....
        /*0720*/ 	.word	0xffffffff


	//   ....[120]....
        /*0724*/ 	.word	0xffffffff


	//   ....[121]....
        /*0728*/ 	.word	0xffffffff


	//   ....[122]....
        /*072c*/ 	.word	0xffffffff


	//   ....[123]....
        /*0730*/ 	.word	0xffffffff


	//   ....[124]....
        /*0734*/ 	.word	0xffffffff


	//   ....[125]....
        /*0738*/ 	.word	0xffffffff


	//   ....[126]....
        /*073c*/ 	.word	0xffffffff


	//   ....[127]....
        /*0740*/ 	.word	0xffffffff


	//   ....[128]....
        /*0744*/ 	.word	0xffffffff


	//   ....[129]....
        /*0748*/ 	.word	0xffffffff


	//   ....[130]....
        /*074c*/ 	.word	0x0500000f


	//   ....[131]....
        /*0750*/ 	.word	0x0500000f


	//   ....[132]....
        /*0754*/ 	.word	0x0500000f


	//   ....[133]....
        /*0758*/ 	.word	0x0500000f


	//   ....[134]....
        /*075c*/ 	.word	0x0500000f


	//   ....[135]....
        /*0760*/ 	.word	0x0500000f


	//   ....[136]....
        /*0764*/ 	.word	0x0500000f


	//   ....[137]....
        /*0768*/ 	.word	0x0500000f


	//   ....[138]....
        /*076c*/ 	.word	0x0500000f


	//   ....[139]....
        /*0770*/ 	.word	0x0500000f


	//   ....[140]....
        /*0774*/ 	.word	0x0500000f


	//   ....[141]....
        /*0778*/ 	.word	0x0500000f


	//   ....[142]....
        /*077c*/ 	.word	0x0500000f


	//   ....[143]....
        /*0780*/ 	.word	0x0500000f


	//   ....[144]....
        /*0784*/ 	.word	0x0500000f


	//   ....[145]....
        /*0788*/ 	.word	0x0500000f


	//   ....[146]....
        /*078c*/ 	.word	0x0500000f


	//   ....[147]....
        /*0790*/ 	.word	0x0500000f


	//   ....[148]....
        /*0794*/ 	.word	0x0500000f


	//   ....[149]....
        /*0798*/ 	.word	0x0500000f


	//   ....[150]....
        /*079c*/ 	.word	0x0500000f


	//   ....[151]....
        /*07a0*/ 	.word	0x0500000f


	//   ....[152]....
        /*07a4*/ 	.word	0x0500000f


	//   ....[153]....
        /*07a8*/ 	.word	0x0500000f


	//   ....[154]....
        /*07ac*/ 	.word	0x0500000f


	//   ....[155]....
        /*07b0*/ 	.word	0x0500000f


	//   ....[156]....
        /*07b4*/ 	.word	0x0500000f


	//   ....[157]....
        /*07b8*/ 	.word	0x0500000f


	//   ....[158]....
        /*07bc*/ 	.word	0x0500000f


	//   ....[159]....
        /*07c0*/ 	.word	0x0500000f


	//   ....[160]....
        /*07c4*/ 	.word	0x0500000f


	//   ....[161]....
        /*07c8*/ 	.word	0x0500000f


	//   ....[162]....
        /*07cc*/ 	.word	0x0500000f


	//   ....[163]....
        /*07d0*/ 	.word	0x0500000f


	//   ....[164]....
        /*07d4*/ 	.word	0x0500000f


	//   ....[165]....
        /*07d8*/ 	.word	0x0500000f


	//   ....[166]....
        /*07dc*/ 	.word	0x0500000f


	//   ....[167]....
        /*07e0*/ 	.word	0x0500000f


	//   ....[168]....
        /*07e4*/ 	.word	0x0500000f


	//   ....[169]....
        /*07e8*/ 	.word	0x0500000f


	//   ....[170]....
        /*07ec*/ 	.word	0x0500000f


	//   ....[171]....
        /*07f0*/ 	.word	0x0500000f


	//   ....[172]....
        /*07f4*/ 	.word	0x0500000f


	//   ....[173]....
        /*07f8*/ 	.word	0x0500000f


	//   ....[174]....
        /*07fc*/ 	.word	0x0500000f


	//   ....[175]....
        /*0800*/ 	.word	0x0500000f


	//   ....[176]....
        /*0804*/ 	.word	0x0500000f


	//   ....[177]....
        /*0808*/ 	.word	0x0500000f


	//   ....[178]....
        /*080c*/ 	.word	0x0500000f


	//   ....[179]....
        /*0810*/ 	.word	0x0500000f


	//   ....[180]....
        /*0814*/ 	.word	0x0500000f


	//   ....[181]....
        /*0818*/ 	.word	0x0500000f


	//   ....[182]....
        /*081c*/ 	.word	0x0500000f


	//   ....[183]....
        /*0820*/ 	.word	0x0500000f


	//   ....[184]....
        /*0824*/ 	.word	0x0500000f


	//   ....[185]....
        /*0828*/ 	.word	0x0500000f


	//   ....[186]....
        /*082c*/ 	.word	0x0500000f


	//   ....[187]....
        /*0830*/ 	.word	0x0500000f


	//   ....[188]....
        /*0834*/ 	.word	0x0500000f


	//   ....[189]....
        /*0838*/ 	.word	0x0500000f


	//   ....[190]....
        /*083c*/ 	.word	0x0500000f


	//   ....[191]....
        /*0840*/ 	.word	0x0500000f


	//   ....[192]....
        /*0844*/ 	.word	0x0500000f


	//   ....[193]....
        /*0848*/ 	.word	0x0500000f


	//   ....[194]....
        /*084c*/ 	.word	0x0500000f


	//   ....[195]....
        /*0850*/ 	.word	0x0500000f


	//   ....[196]....
        /*0854*/ 	.word	0x0500000f


	//   ....[197]....
        /*0858*/ 	.word	0x0500000f


	//   ....[198]....
        /*085c*/ 	.word	0x0500000f


	//   ....[199]....
        /*0860*/ 	.word	0x0500000f


	//   ....[200]....
        /*0864*/ 	.word	0x0500000f


	//   ....[201]....
        /*0868*/ 	.word	0x0500000f


	//   ....[202]....
        /*086c*/ 	.word	0x0500000f


	//   ....[203]....
        /*0870*/ 	.word	0x0500000f


	//   ....[204]....
        /*0874*/ 	.word	0x0500000f


	//   ....[205]....
        /*0878*/ 	.word	0x0500000f


	//   ....[206]....
        /*087c*/ 	.word	0x0500000f


	//   ....[207]....
        /*0880*/ 	.word	0x0500000f


	//   ....[208]....
        /*0884*/ 	.word	0x0500000f


	//   ....[209]....
        /*0888*/ 	.word	0x0500000f


	//   ....[210]....
        /*088c*/ 	.word	0x0500000f


	//   ....[211]....
        /*0890*/ 	.word	0x0500000f


	//----- nvinfo : EIATTR_COOP_GROUP_INSTR_OFFSETS
	.align		4
.L_319:
        /*0894*/ 	.byte	0x04, 0x28
        /*0896*/ 	.short	(.L_321 - .L_320)


	//   ....[0]....
.L_320:
        /*0898*/ 	.word	0x00000060


	//   ....[1]....
        /*089c*/ 	.word	0x00000190


	//   ....[2]....
        /*08a0*/ 	.word	0x00000240


	//   ....[3]....
        /*08a4*/ 	.word	0x00000400


	//   ....[4]....
        /*08a8*/ 	.word	0x00000560


	//   ....[5]....
        /*08ac*/ 	.word	0x00000680


	//   ....[6]....
        /*08b0*/ 	.word	0x000007e0


	//   ....[7]....
        /*08b4*/ 	.word	0x00005da0


	//   ....[8]....
        /*08b8*/ 	.word	0x00006560


	//   ....[9]....
        /*08bc*/ 	.word	0x00006570


	//   ....[10]....
        /*08c0*/ 	.word	0x00006580


	//   ....[11]....
        /*08c4*/ 	.word	0x00006590


	//   ....[12]....
        /*08c8*/ 	.word	0x000068d0


	//   ....[13]....
        /*08cc*/ 	.word	0x000068e0


	//   ....[14]....
        /*08d0*/ 	.word	0x000068f0


	//   ....[15]....
        /*08d4*/ 	.word	0x00006900


	//   ....[16]....
        /*08d8*/ 	.word	0x00007be0


	//   ....[17]....
        /*08dc*/ 	.word	0x00007bf0


	//   ....[18]....
        /*08e0*/ 	.word	0x00007c00


	//   ....[19]....
        /*08e4*/ 	.word	0x00007c10


	//   ....[20]....
        /*08e8*/ 	.word	0x00007d10


	//   ....[21]....
        /*08ec*/ 	.word	0x00007d30


	//   ....[22]....
        /*08f0*/ 	.word	0x00007dd0


	//   ....[23]....
        /*08f4*/ 	.word	0x00007e00


	//   ....[24]....
        /*08f8*/ 	.word	0x000094c0


	//   ....[25]....
        /*08fc*/ 	.word	0x00009f40


	//   ....[26]....
        /*0900*/ 	.word	0x00009f60


	//   ....[27]....
        /*0904*/ 	.word	0x00009f90


	//   ....[28]....
        /*0908*/ 	.word	0x0000ab60


	//   ....[29]....
        /*090c*/ 	.word	0x0000ab80


	//   ....[30]....
        /*0910*/ 	.word	0x0000c5a0


	//   ....[31]....
        /*0914*/ 	.word	0x0000ce30


	//   ....[32]....
        /*0918*/ 	.word	0x0000ce50


	//   ....[33]....
        /*091c*/ 	.word	0x0000ce70


	//   ....[34]....
        /*0920*/ 	.word	0x0000d840


	//   ....[35]....
        /*0924*/ 	.word	0x0000d880


	//   ....[36]....
        /*0928*/ 	.word	0x0000fb70


	//   ....[37]....
        /*092c*/ 	.word	0x0000fbd0


	//   ....[38]....
        /*0930*/ 	.word	0x00010240


	//   ....[39]....
        /*0934*/ 	.word	0x000102b0


	//   ....[40]....
        /*0938*/ 	.word	0x00011440


	//   ....[41]....
        /*093c*/ 	.word	0x00011740


	//   ....[42]....
        /*0940*/ 	.word	0x000117e0


	//   ....[43]....
        /*0944*/ 	.word	0x000117f0


	//   ....[44]....
        /*0948*/ 	.word	0x00012560


	//   ....[45]....
        /*094c*/ 	.word	0x00012580


	//   ....[46]....
        /*0950*/ 	.word	0x00012590


	//   ....[47]....
        /*0954*/ 	.word	0x000125a0


	//   ....[48]....
        /*0958*/ 	.word	0x00012ac0


	//   ....[49]....
        /*095c*/ 	.word	0x00012b00


	//   ....[50]....
        /*0960*/ 	.word	0x00012b30


	//   ....[51]....
        /*0964*/ 	.word	0x00012b60


	//   ....[52]....
        /*0968*/ 	.word	0x00012b80


	//   ....[53]....
        /*096c*/ 	.word	0x00012b90


	//   ....[54]....
        /*0970*/ 	.word	0x00012bd0


	//   ....[55]....
        /*0974*/ 	.word	0x00012c00


	//   ....[56]....
        /*0978*/ 	.word	0x000130b0


	//   ....[57]....
        /*097c*/ 	.word	0x000130c0


	//   ....[58]....
        /*0980*/ 	.word	0x00013340


	//   ....[59]....
        /*0984*/ 	.word	0x00013350


	//   ....[60]....
        /*0988*/ 	.word	0x00013de0


	//   ....[61]....
        /*098c*/ 	.word	0x00013e10


	//   ....[62]....
        /*0990*/ 	.word	0x00013e30


	//   ....[63]....
        /*0994*/ 	.word	0x00013e60


	//   ....[64]....
        /*0998*/ 	.word	0x00013e90


	//   ....[65]....
        /*099c*/ 	.word	0x00013ea0


	//   ....[66]....
        /*09a0*/ 	.word	0x00013ed0


	//   ....[67]....
        /*09a4*/ 	.word	0x00013f40


	//   ....[68]....
        /*09a8*/ 	.word	0x00014070


	//   ....[69]....
        /*09ac*/ 	.word	0x00014290


	//   ....[70]....
        /*09b0*/ 	.word	0x000142c0


	//   ....[71]....
        /*09b4*/ 	.word	0x000142f0


	//   ....[72]....
        /*09b8*/ 	.word	0x00014320


	//   ....[73]....
        /*09bc*/ 	.word	0x00014350


	//   ....[74]....
        /*09c0*/ 	.word	0x00014380


	//   ....[75]....
        /*09c4*/ 	.word	0x00014510


	//   ....[76]....
        /*09c8*/ 	.word	0x00014540


	//   ....[77]....
        /*09cc*/ 	.word	0x00014570


	//   ....[78]....
        /*09d0*/ 	.word	0x000145a0


	//   ....[79]....
        /*09d4*/ 	.word	0x000145d0


	//   ....[80]....
        /*09d8*/ 	.word	0x00014600


	//   ....[81]....
        /*09dc*/ 	.word	0x00014690


	//   ....[82]....
        /*09e0*/ 	.word	0x000146c0


	//   ....[83]....
        /*09e4*/ 	.word	0x000146d0


	//   ....[84]....
        /*09e8*/ 	.word	0x00014710


	//   ....[85]....
        /*09ec*/ 	.word	0x00015bb0


	//   ....[86]....
        /*09f0*/ 	.word	0x000171b0


	//   ....[87]....
        /*09f4*/ 	.word	0x00017d50


	//   ....[88]....
        /*09f8*/ 	.word	0x00017d60


	//   ....[89]....
        /*09fc*/ 	.word	0x00017d80


	//   ....[90]....
        /*0a00*/ 	.word	0x00017de0


	//   ....[91]....
        /*0a04*/ 	.word	0x00017e00


	//   ....[92]....
        /*0a08*/ 	.word	0x00017e80


	//   ....[93]....
        /*0a0c*/ 	.word	0x00017ea0


	//   ....[94]....
        /*0a10*/ 	.word	0x00017f20


	//   ....[95]....
        /*0a14*/ 	.word	0x00017f40


	//   ....[96]....
        /*0a18*/ 	.word	0x00017fc0


	//   ....[97]....
        /*0a1c*/ 	.word	0x00017fe0


	//   ....[98]....
        /*0a20*/ 	.word	0x00018060


	//   ....[99]....
        /*0a24*/ 	.word	0x00018080


	//   ....[100]....
        /*0a28*/ 	.word	0x00018100


	//   ....[101]....
        /*0a2c*/ 	.word	0x00018120


	//   ....[102]....
        /*0a30*/ 	.word	0x00018130


	//   ....[103]....
        /*0a34*/ 	.word	0x000181a0


	//   ....[104]....
        /*0a38*/ 	.word	0x000181f0


	//   ....[105]....
        /*0a3c*/ 	.word	0x000182b0


	//   ....[106]....
        /*0a40*/ 	.word	0x000182c0


	//   ....[107]....
        /*0a44*/ 	.word	0x00018330


	//   ....[108]....
        /*0a48*/ 	.word	0x00018340


	//   ....[109]....
        /*0a4c*/ 	.word	0x00018380


	//   ....[110]....
        /*0a50*/ 	.word	0x000183a0


	//   ....[111]....
        /*0a54*/ 	.word	0x0001a340


	//   ....[112]....
        /*0a58*/ 	.word	0x0001a370


	//   ....[113]....
        /*0a5c*/ 	.word	0x0001a3d0


	//   ....[114]....
        /*0a60*/ 	.word	0x0001a400


	//   ....[115]....
        /*0a64*/ 	.word	0x0001a430


	//   ....[116]....
        /*0a68*/ 	.word	0x0001a460


	//   ....[117]....
        /*0a6c*/ 	.word	0x0001a490


	//   ....[118]....
        /*0a70*/ 	.word	0x0001a4c0


	//   ....[119]....
        /*0a74*/ 	.word	0x0001a660


	//   ....[120]....
        /*0a78*/ 	.word	0x0001a690


	//   ....[121]....
        /*0a7c*/ 	.word	0x0001a6c0


	//   ....[122]....
        /*0a80*/ 	.word	0x0001a6f0


	//   ....[123]....
        /*0a84*/ 	.word	0x0001a720


	//   ....[124]....
        /*0a88*/ 	.word	0x0001a750


	//   ....[125]....
        /*0a8c*/ 	.word	0x0001a810


	//   ....[126]....
        /*0a90*/ 	.word	0x0001a830


	//   ....[127]....
        /*0a94*/ 	.word	0x0001a850


	//   ....[128]....
        /*0a98*/ 	.word	0x0001a8b0


	//   ....[129]....
        /*0a9c*/ 	.word	0x0001b2d0


	//   ....[130]....
        /*0aa0*/ 	.word	0x0001b730


	//   ....[131]....
        /*0aa4*/ 	.word	0x0001b7e0


	//   ....[132]....
        /*0aa8*/ 	.word	0x0001b870


	//   ....[133]....
        /*0aac*/ 	.word	0x0001b8c0


	//   ....[134]....
        /*0ab0*/ 	.word	0x0001b910


	//   ....[135]....
        /*0ab4*/ 	.word	0x0001b9a0


	//   ....[136]....
        /*0ab8*/ 	.word	0x0001ba30


	//   ....[137]....
        /*0abc*/ 	.word	0x0001ba80


	//   ....[138]....
        /*0ac0*/ 	.word	0x0001bad0


	//   ....[139]....
        /*0ac4*/ 	.word	0x0001bbc0


	//   ....[140]....
        /*0ac8*/ 	.word	0x0001bc70


	//   ....[141]....
        /*0acc*/ 	.word	0x0001bcc0


	//   ....[142]....
        /*0ad0*/ 	.word	0x0001bd10


	//   ....[143]....
        /*0ad4*/ 	.word	0x0001bea0


	//   ....[144]....
        /*0ad8*/ 	.word	0x0001c010


	//   ....[145]....
        /*0adc*/ 	.word	0x0001c080


	//   ....[146]....
        /*0ae0*/ 	.word	0x0001c0d0


	//   ....[147]....
        /*0ae4*/ 	.word	0x0001c3a0


	//   ....[148]....
        /*0ae8*/ 	.word	0x0001c3f0


	//   ....[149]....
        /*0aec*/ 	.word	0x0001c4b0


	//   ....[150]....
        /*0af0*/ 	.word	0x0001c520


	//   ....[151]....
        /*0af4*/ 	.word	0x0001c580


	//   ....[152]....
        /*0af8*/ 	.word	0x0001c630


	//   ....[153]....
        /*0afc*/ 	.word	0x0001c690


	//   ....[154]....
        /*0b00*/ 	.word	0x0001c720


	//   ....[155]....
        /*0b04*/ 	.word	0x0001c7a0


	//   ....[156]....
        /*0b08*/ 	.word	0x0001c7f0


	//   ....[157]....
        /*0b0c*/ 	.word	0x0001c880


	//   ....[158]....
        /*0b10*/ 	.word	0x0001c910


	//   ....[159]....
        /*0b14*/ 	.word	0x0001c9b0


	//   ....[160]....
        /*0b18*/ 	.word	0x0001ca50


	//   ....[161]....
        /*0b1c*/ 	.word	0x0001cab0


	//   ....[162]....
        /*0b20*/ 	.word	0x0001cb20


	//   ....[163]....
        /*0b24*/ 	.word	0x0001cb80


	//   ....[164]....
        /*0b28*/ 	.word	0x0001cbf0


	//   ....[165]....
        /*0b2c*/ 	.word	0x0001ccb0


	//   ....[166]....
        /*0b30*/ 	.word	0x0001cd10


	//   ....[167]....
        /*0b34*/ 	.word	0x0001cdd0


	//   ....[168]....
        /*0b38*/ 	.word	0x0001d0b0


	//   ....[169]....
        /*0b3c*/ 	.word	0x0001d260


	//   ....[170]....
        /*0b40*/ 	.word	0x0001d2b0


	//   ....[171]....
        /*0b44*/ 	.word	0x0001d310


	//   ....[172]....
        /*0b48*/ 	.word	0x0001d3d0


	//   ....[173]....
        /*0b4c*/ 	.word	0x0001d430


	//   ....[174]....
        /*0b50*/ 	.word	0x0001d530


	//   ....[175]....
        /*0b54*/ 	.word	0x0001d590


	//   ....[176]....
        /*0b58*/ 	.word	0x0001d690


	//   ....[177]....
        /*0b5c*/ 	.word	0x0001d6f0


	//   ....[178]....
        /*0b60*/ 	.word	0x0001d7f0


	//   ....[179]....
        /*0b64*/ 	.word	0x0001d850


	//   ....[180]....
        /*0b68*/ 	.word	0x0001d950


	//   ....[181]....
        /*0b6c*/ 	.word	0x0001d9b0


	//   ....[182]....
        /*0b70*/ 	.word	0x0001dab0


	//   ....[183]....
        /*0b74*/ 	.word	0x0001db10


	//   ....[184]....
        /*0b78*/ 	.word	0x0001dc20


	//   ....[185]....
        /*0b7c*/ 	.word	0x0001dc90


	//   ....[186]....
        /*0b80*/ 	.word	0x0001dd60


	//   ....[187]....
        /*0b84*/ 	.word	0x0001ddc0


	//   ....[188]....
        /*0b88*/ 	.word	0x0001deb0


	//   ....[189]....
        /*0b8c*/ 	.word	0x0001df10


	//   ....[190]....
        /*0b90*/ 	.word	0x0001dfe0


	//   ....[191]....
        /*0b94*/ 	.word	0x0001e040


	//   ....[192]....
        /*0b98*/ 	.word	0x0001e100


	//   ....[193]....
        /*0b9c*/ 	.word	0x0001e420


	//   ....[194]....
        /*0ba0*/ 	.word	0x0001e4c0


	//   ....[195]....
        /*0ba4*/ 	.word	0x0001e630


	//   ....[196]....
        /*0ba8*/ 	.word	0x0001e6a0


	//   ....[197]....
        /*0bac*/ 	.word	0x0001e710


	//   ....[198]....
        /*0bb0*/ 	.word	0x0001e780


	//   ....[199]....
        /*0bb4*/ 	.word	0x0001e7f0


	//   ....[200]....
        /*0bb8*/ 	.word	0x0001e870


	//   ....[201]....
        /*0bbc*/ 	.word	0x0001e8f0


	//   ....[202]....
        /*0bc0*/ 	.word	0x0001e980


	//   ....[203]....
        /*0bc4*/ 	.word	0x0001e9f0


	//   ....[204]....
        /*0bc8*/ 	.word	0x0001ea60


	//   ....[205]....
        /*0bcc*/ 	.word	0x0001ead0


	//   ....[206]....
        /*0bd0*/ 	.word	0x0001eb50


	//   ....[207]....
        /*0bd4*/ 	.word	0x0001ebc0


	//   ....[208]....
        /*0bd8*/ 	.word	0x0001ec70


	//   ....[209]....
        /*0bdc*/ 	.word	0x0001ecc0


	//   ....[210]....
        /*0be0*/ 	.word	0x0001ed50


	//   ....[211]....
        /*0be4*/ 	.word	0x0001ee80


	//----- nvinfo : EIATTR_REG_RECONFIG
	.align		4
.L_321:
        /*0be8*/ 	.byte	0x01, 0x54
	.zero		2


	//----- nvinfo : EIATTR_SYSCALL_OFFSETS
	.align		4
        /*0bec*/ 	.byte	0x04, 0x46
        /*0bee*/ 	.short	(.L_323 - .L_322)


	//   ....[0]....
.L_322:
        /*0bf0*/ 	.word	0x00001b90


	//   ....[1]....
        /*0bf4*/ 	.word	0x00001ce0


	//   ....[2]....
        /*0bf8*/ 	.word	0x00005f70


	//   ....[3]....
        /*0bfc*/ 	.word	0x00006290


	//   ....[4]....
        /*0c00*/ 	.word	0x00016e00


	//   ....[5]....
        /*0c04*/ 	.word	0x00016f50


	//   ....[6]....
        /*0c08*/ 	.word	0x00017050


	//   ....[7]....
        /*0c0c*/ 	.word	0x00017880


	//----- nvinfo : EIATTR_MBARRIER_INSTR_OFFSETS
	.align		4
.L_323:
        /*0c10*/ 	.byte	0x04, 0x39
        /*0c12*/ 	.short	(.L_325 - .L_324)


	//   ....[0]....
.L_324:
        /*0c14*/ 	.word	0x000002b0
        /*0c18*/ 	.word	0x000000ff
        /*0c1c*/ 	.word	0x00016800
        /*0c20*/ 	.short	0x0100
        /*0c22*/ 	.byte	0x08
	.zero		1


	//   ....[1]....
        /*0c24*/ 	.word	0x000002c0
        /*0c28*/ 	.word	0x000000ff
        /*0c2c*/ 	.word	0x00016820
        /*0c30*/ 	.short	0x0100
        /*0c32*/ 	.byte	0x08
	.zero		1


	//   ....[2]....
        /*0c34*/ 	.word	0x000003b0
        /*0c38*/ 	.word	0x000000ff
        /*0c3c*/ 	.word	0x00016830
        /*0c40*/ 	.short	0x0100
        /*0c42*/ 	.byte	0x08
	.zero		1


	//   ....[3]....
        /*0c44*/ 	.word	0x000003c0
        /*0c48*/ 	.word	0x000000ff
        /*0c4c*/ 	.word	0x00016840
        /*0c50*/ 	.short	0x0100
        /*0c52*/ 	.byte	0x08
	.zero		1


	//   ....[4]....
        /*0c54*/ 	.word	0x000003d0
        /*0c58*/ 	.word	0x000000ff
        /*0c5c*/ 	.word	0x00016838
        /*0c60*/ 	.short	0x0100
        /*0c62*/ 	.byte	0x08
	.zero		1


	//   ....[5]....
        /*0c64*/ 	.word	0x000003e0
        /*0c68*/ 	.word	0x000000ff
        /*0c6c*/ 	.word	0x00016848
        /*0c70*/ 	.short	0x0100
        /*0c72*/ 	.byte	0x08
	.zero		1


	//   ....[6]....
        /*0c74*/ 	.word	0x00000510
        /*0c78*/ 	.word	0x000000ff
        /*0c7c*/ 	.word	0x00016850
        /*0c80*/ 	.short	0x0100
        /*0c82*/ 	.byte	0x08
	.zero		1


	//   ....[7]....
        /*0c84*/ 	.word	0x00000520
        /*0c88*/ 	.word	0x000000ff
        /*0c8c*/ 	.word	0x00016860
        /*0c90*/ 	.short	0x0100
        /*0c92*/ 	.byte	0x08
	.zero		1


	//   ....[8]....
        /*0c94*/ 	.word	0x00000530
        /*0c98*/ 	.word	0x000000ff
        /*0c9c*/ 	.word	0x00016858
        /*0ca0*/ 	.short	0x0100
        /*0ca2*/ 	.byte	0x08
	.zero		1


	//   ....[9]....
        /*0ca4*/ 	.word	0x00000540
        /*0ca8*/ 	.word	0x000000ff
        /*0cac*/ 	.word	0x00016868
        /*0cb0*/ 	.short	0x0100
        /*0cb2*/ 	.byte	0x08
	.zero		1


	//   ....[10]....
        /*0cb4*/ 	.word	0x00000630
        /*0cb8*/ 	.word	0x000000ff
        /*0cbc*/ 	.word	0x00016870
        /*0cc0*/ 	.short	0x0100
        /*0cc2*/ 	.byte	0x06
	.zero		1


	//   ....[11]....
        /*0cc4*/ 	.word	0x00000640
        /*0cc8*/ 	.word	0x000000ff
        /*0ccc*/ 	.word	0x00016880
        /*0cd0*/ 	.short	0x0100
        /*0cd2*/ 	.byte	0x06
	.zero		1


	//   ....[12]....
        /*0cd4*/ 	.word	0x00000650
        /*0cd8*/ 	.word	0x000000ff
        /*0cdc*/ 	.word	0x00016878
        /*0ce0*/ 	.short	0x0100
        /*0ce2*/ 	.byte	0x06
	.zero		1


	//   ....[13]....
        /*0ce4*/ 	.word	0x00000660
        /*0ce8*/ 	.word	0x000000ff
        /*0cec*/ 	.word	0x00016888
        /*0cf0*/ 	.short	0x0100
        /*0cf2*/ 	.byte	0x06
	.zero		1


	//   ....[14]....
        /*0cf4*/ 	.word	0x00000790
        /*0cf8*/ 	.word	0x000000ff
        /*0cfc*/ 	.word	0x00016890
        /*0d00*/ 	.short	0x0100
        /*0d02*/ 	.byte	0x08
	.zero		1


	//   ....[15]....
        /*0d04*/ 	.word	0x000007a0
        /*0d08*/ 	.word	0x000000ff
        /*0d0c*/ 	.word	0x000168a0
        /*0d10*/ 	.short	0x0100
        /*0d12*/ 	.byte	0x08
	.zero		1


	//   ....[16]....
        /*0d14*/ 	.word	0x000007b0
        /*0d18*/ 	.word	0x000000ff
        /*0d1c*/ 	.word	0x00016898
        /*0d20*/ 	.short	0x0100
        /*0d22*/ 	.byte	0x08
	.zero		1


	//   ....[17]....
        /*0d24*/ 	.word	0x000007c0
        /*0d28*/ 	.word	0x000000ff
        /*0d2c*/ 	.word	0x000168a8
        /*0d30*/ 	.short	0x0100
        /*0d32*/ 	.byte	0x08
	.zero		1


	//   ....[18]....
        /*0d34*/ 	.word	0x000008f0
        /*0d38*/ 	.word	0x000000ff
        /*0d3c*/ 	.word	0x000168b0
        /*0d40*/ 	.short	0x0100
        /*0d42*/ 	.byte	0x08
	.zero		1


	//   ....[19]....
        /*0d44*/ 	.word	0x00000900
        /*0d48*/ 	.word	0x000000ff
        /*0d4c*/ 	.word	0x000168c0
        /*0d50*/ 	.short	0x0100
        /*0d52*/ 	.byte	0x08
	.zero		1


	//   ....[20]....
        /*0d54*/ 	.word	0x00000910
        /*0d58*/ 	.word	0x000000ff
        /*0d5c*/ 	.word	0x000168b8
        /*0d60*/ 	.short	0x0100
        /*0d62*/ 	.byte	0x08
	.zero		1


	//   ....[21]....
        /*0d64*/ 	.word	0x00000920
        /*0d68*/ 	.word	0x000000ff
        /*0d6c*/ 	.word	0x000168c8
        /*0d70*/ 	.short	0x0100
        /*0d72*/ 	.byte	0x08
	.zero		1


	//   ....[22]....
        /*0d74*/ 	.word	0x00002e90
        /*0d78*/ 	.word	0x0000004e
        /*0d7c*/ 	.word	0x00016890
        /*0d80*/ 	.short	0x010a
        /*0d82*/ 	.byte	0x3f
	.zero		1


	//   ....[23]....
        /*0d84*/ 	.word	0x000040a0
        /*0d88*/ 	.word	0x0000004e
        /*0d8c*/ 	.word	0x00016890
        /*0d90*/ 	.short	0x010a
        /*0d92*/ 	.byte	0x3f
	.zero		1


	//   ....[24]....
        /*0d94*/ 	.word	0x000051a0
        /*0d98*/ 	.word	0x0000004e
        /*0d9c*/ 	.word	0x00016890
        /*0da0*/ 	.short	0x010a
        /*0da2*/ 	.byte	0x3f
	.zero		1


	//   ....[25]....
        /*0da4*/ 	.word	0x000053c0
        /*0da8*/ 	.word	0x0000000c
        /*0dac*/ 	.word	0x00000000
        /*0db0*/ 	.short	0x0101
        /*0db2*/ 	.byte	0x3f
	.zero		1


	//   ....[26]....
        /*0db4*/ 	.word	0x00005400
        /*0db8*/ 	.word	0x0000004e
        /*0dbc*/ 	.word	0x000168b0
        /*0dc0*/ 	.short	0x010a
        /*0dc2*/ 	.byte	0x3f
	.zero		1


	//   ....[27]....
        /*0dc4*/ 	.word	0x000057e0
        /*0dc8*/ 	.word	0x0000004e
        /*0dcc*/ 	.word	0x00000000
        /*0dd0*/ 	.short	0x0101
        /*0dd2*/ 	.byte	0x3f
	.zero		1


	//   ....[28]....
        /*0dd4*/ 	.word	0x00006010
        /*0dd8*/ 	.word	0x00000002
        /*0ddc*/ 	.word	0x00016800
        /*0de0*/ 	.short	0x010a
        /*0de2*/ 	.byte	0x3f
	.zero		1


	//   ....[29]....
        /*0de4*/ 	.word	0x00006060
        /*0de8*/ 	.word	0x00000002
        /*0dec*/ 	.word	0x00016800
        /*0df0*/ 	.short	0x010a
        /*0df2*/ 	.byte	0x3f
	.zero		1


	//   ....[30]....
        /*0df4*/ 	.word	0x00006b70
        /*0df8*/ 	.word	0x00000002
        /*0dfc*/ 	.word	0x00016800
        /*0e00*/ 	.short	0x010a
        /*0e02*/ 	.byte	0x3f
	.zero		1


	//   ....[31]....
        /*0e04*/ 	.word	0x00008060
        /*0e08*/ 	.word	0x00000002
        /*0e0c*/ 	.word	0x00016800
        /*0e10*/ 	.short	0x010a
        /*0e12*/ 	.byte	0x3f
	.zero		1


	//   ....[32]....
        /*0e14*/ 	.word	0x00008f60
        /*0e18*/ 	.word	0x00000000
        /*0e1c*/ 	.word	0x00016830
        /*0e20*/ 	.short	0x010a
        /*0e22*/ 	.byte	0x3f
	.zero		1


	//   ....[33]....
        /*0e24*/ 	.word	0x00008fd0
        /*0e28*/ 	.word	0x00000000
        /*0e2c*/ 	.word	0x00016830
        /*0e30*/ 	.short	0x010a
        /*0e32*/ 	.byte	0x3f
	.zero		1


	//   ....[34]....
        /*0e34*/ 	.word	0x0000a540
        /*0e38*/ 	.word	0x00000000
        /*0e3c*/ 	.word	0x00000000
        /*0e40*/ 	.short	0x0101
        /*0e42*/ 	.byte	0x3f
	.zero		1


	//   ....[35]....
        /*0e44*/ 	.word	0x0000bab0
        /*0e48*/ 	.word	0x00000009
        /*0e4c*/ 	.word	0x00016830
        /*0e50*/ 	.short	0x010a
        /*0e52*/ 	.byte	0x3f
	.zero		1


	//   ....[36]....
        /*0e54*/ 	.word	0x0000bb00
        /*0e58*/ 	.word	0x00000009
        /*0e5c*/ 	.word	0x00016830
        /*0e60*/ 	.short	0x010a
        /*0e62*/ 	.byte	0x3f
	.zero		1


	//   ....[37]....
        /*0e64*/ 	.word	0x0000be10
        /*0e68*/ 	.word	0x00000009
        /*0e6c*/ 	.word	0x00016850
        /*0e70*/ 	.short	0x010a
        /*0e72*/ 	.byte	0x3f
	.zero		1


	//   ....[38]....
        /*0e74*/ 	.word	0x0000be50
        /*0e78*/ 	.word	0x00000009
        /*0e7c*/ 	.word	0x00016850
        /*0e80*/ 	.short	0x010a
        /*0e82*/ 	.byte	0x3f
	.zero		1


	//   ....[39]....
        /*0e84*/ 	.word	0x0000de50
        /*0e88*/ 	.word	0x0000002e
        /*0e8c*/ 	.word	0x00000000
        /*0e90*/ 	.short	0x0101
        /*0e92*/ 	.byte	0x3f
	.zero		1


	//   ....[40]....
        /*0e94*/ 	.word	0x0000dee0
        /*0e98*/ 	.word	0x0000000e
        /*0e9c*/ 	.word	0x00000000
        /*0ea0*/ 	.short	0x0101
        /*0ea2*/ 	.byte	0x3f
	.zero		1


	//   ....[41]....
        /*0ea4*/ 	.word	0x0000ec80
        /*0ea8*/ 	.word	0x00000009
        /*0eac*/ 	.word	0x00016830
        /*0eb0*/ 	.short	0x010a
        /*0eb2*/ 	.byte	0x3f
	.zero		1


	//   ....[42]....
        /*0eb4*/ 	.word	0x0000ecd0
        /*0eb8*/ 	.word	0x00000009
        /*0ebc*/ 	.word	0x00016830
        /*0ec0*/ 	.short	0x010a
        /*0ec2*/ 	.byte	0x3f
	.zero		1


	//   ....[43]....
        /*0ec4*/ 	.word	0x0000efe0
        /*0ec8*/ 	.word	0x00000009
        /*0ecc*/ 	.word	0x00016850
        /*0ed0*/ 	.short	0x010a
        /*0ed2*/ 	.byte	0x3f
	.zero		1


	//   ....[44]....
        /*0ed4*/ 	.word	0x0000f020
        /*0ed8*/ 	.word	0x00000009
        /*0edc*/ 	.word	0x00016850
        /*0ee0*/ 	.short	0x010a
        /*0ee2*/ 	.byte	0x3f
	.zero		1


	//   ....[45]....
        /*0ee4*/ 	.word	0x000107b0
        /*0ee8*/ 	.word	0x00000019
        /*0eec*/ 	.word	0x00000000
        /*0ef0*/ 	.short	0x0101
        /*0ef2*/ 	.byte	0x3f
	.zero		1


	//   ....[46]....
        /*0ef4*/ 	.word	0x000107e0
        /*0ef8*/ 	.word	0x0000000e
        /*0efc*/ 	.word	0x00000000
        /*0f00*/ 	.short	0x0101
        /*0f02*/ 	.byte	0x3f
	.zero		1


	//   ....[47]....
        /*0f04*/ 	.word	0x00011310
        /*0f08*/ 	.word	0x0000000d
        /*0f0c*/ 	.word	0x00016850
        /*0f10*/ 	.short	0x010a
        /*0f12*/ 	.byte	0x3f
	.zero		1


	//   ....[48]....
        /*0f14*/ 	.word	0x00011380
        /*0f18*/ 	.word	0x0000000d
        /*0f1c*/ 	.word	0x00016850
        /*0f20*/ 	.short	0x010a
        /*0f22*/ 	.byte	0x3f
	.zero		1


	//   ....[49]....
        /*0f24*/ 	.word	0x00011960
        /*0f28*/ 	.word	0x00000007
        /*0f2c*/ 	.word	0x00000000
        /*0f30*/ 	.short	0x0101
        /*0f32*/ 	.byte	0x3f
	.zero		1


	//   ....[50]....
        /*0f34*/ 	.word	0x000129d0
        /*0f38*/ 	.word	0x00000000
        /*0f3c*/ 	.word	0x00000000
        /*0f40*/ 	.short	0x0101
        /*0f42*/ 	.byte	0x3f
	.zero		1


	//   ....[51]....
        /*0f44*/ 	.word	0x00012f70
        /*0f48*/ 	.word	0x00000008
        /*0f4c*/ 	.word	0x00000000
        /*0f50*/ 	.short	0x0101
        /*0f52*/ 	.byte	0x3f
	.zero		1


	//   ....[52]....
        /*0f54*/ 	.word	0x00015c90
        /*0f58*/ 	.word	0x00000010
        /*0f5c*/ 	.word	0x00016820
        /*0f60*/ 	.short	0x010a
        /*0f62*/ 	.byte	0x3f
	.zero		1


	//   ....[53]....
        /*0f64*/ 	.word	0x00015d50
        /*0f68*/ 	.word	0x00000006
        /*0f6c*/ 	.word	0x000168a0
        /*0f70*/ 	.short	0x010a
        /*0f72*/ 	.byte	0x3f
	.zero		1


	//   ....[54]....
        /*0f74*/ 	.word	0x00015f90
        /*0f78*/ 	.word	0x00000006
        /*0f7c*/ 	.word	0x000168c0
        /*0f80*/ 	.short	0x010a
        /*0f82*/ 	.byte	0x3f
	.zero		1


	//   ....[55]....
        /*0f84*/ 	.word	0x00016320
        /*0f88*/ 	.word	0x00000006
        /*0f8c*/ 	.word	0x000168a0
        /*0f90*/ 	.short	0x010a
        /*0f92*/ 	.byte	0x3f
	.zero		1


	//   ....[56]....
        /*0f94*/ 	.word	0x00016540
        /*0f98*/ 	.word	0x00000006
        /*0f9c*/ 	.word	0x000168c0
        /*0fa0*/ 	.short	0x010a
        /*0fa2*/ 	.byte	0x3f
	.zero		1


	//   ....[57]....
        /*0fa4*/ 	.word	0x000173e0
        /*0fa8*/ 	.word	0x00000000
        /*0fac*/ 	.word	0x00016840
        /*0fb0*/ 	.short	0x010a
        /*0fb2*/ 	.byte	0x3f
	.zero		1


	//   ....[58]....
        /*0fb4*/ 	.word	0x00018450
        /*0fb8*/ 	.word	0x00000010
        /*0fbc*/ 	.word	0x00016800
        /*0fc0*/ 	.short	0x0107
        /*0fc2*/ 	.byte	0x3f
	.zero		1


	//   ....[59]....
        /*0fc4*/ 	.word	0x00018540
        /*0fc8*/ 	.word	0x00000010
        /*0fcc*/ 	.word	0x00016800
        /*0fd0*/ 	.short	0x0101
        /*0fd2*/ 	.byte	0x3f
	.zero		1


	//   ....[60]....
        /*0fd4*/ 	.word	0x00018560
        /*0fd8*/ 	.word	0x00000010
        /*0fdc*/ 	.word	0x00016820
        /*0fe0*/ 	.short	0x010a
        /*0fe2*/ 	.byte	0x3f
	.zero		1


	//   ....[61]....
        /*0fe4*/ 	.word	0x00018900
        /*0fe8*/ 	.word	0x00000002
        /*0fec*/ 	.word	0x00016840
        /*0ff0*/ 	.short	0x010a
        /*0ff2*/ 	.byte	0x3f
	.zero		1


	//   ....[62]....
        /*0ff4*/ 	.word	0x00018b80
        /*0ff8*/ 	.word	0x00000003
        /*0ffc*/ 	.word	0x00000060
        /*1000*/ 	.short	0x010a
        /*1002*/ 	.byte	0x3f
	.zero		1


	//   ....[63]....
        /*1004*/ 	.word	0x000190e0
        /*1008*/ 	.word	0x00000002
        /*100c*/ 	.word	0x00016840
        /*1010*/ 	.short	0x010a
        /*1012*/ 	.byte	0x3f
	.zero		1


	//   ....[64]....
        /*1014*/ 	.word	0x00019360
        /*1018*/ 	.word	0x0000000a
        /*101c*/ 	.word	0x00000060
        /*1020*/ 	.short	0x010a
        /*1022*/ 	.byte	0x3f
	.zero		1


	//   ....[65]....
        /*1024*/ 	.word	0x00019800
        /*1028*/ 	.word	0x00000002
        /*102c*/ 	.word	0x00016840
        /*1030*/ 	.short	0x010a
        /*1032*/ 	.byte	0x3f
	.zero		1


	//   ....[66]....
        /*1034*/ 	.word	0x00019a90
        /*1038*/ 	.word	0x00000003
        /*103c*/ 	.word	0x00000060
        /*1040*/ 	.short	0x010a
        /*1042*/ 	.byte	0x3f
	.zero		1


	//   ....[67]....
        /*1044*/ 	.word	0x00019ee0
        /*1048*/ 	.word	0x00000003
        /*104c*/ 	.word	0x00016860
        /*1050*/ 	.short	0x010a
        /*1052*/ 	.byte	0x3f
	.zero		1


	//   ....[68]....
        /*1054*/ 	.word	0x0001b250
        /*1058*/ 	.word	0x00000009
        /*105c*/ 	.word	0x00016820
        /*1060*/ 	.short	0x010a
        /*1062*/ 	.byte	0x3f
	.zero		1


	//   ....[69]....
        /*1064*/ 	.word	0x0001b3e0
        /*1068*/ 	.word	0x00000007
        /*106c*/ 	.word	0x00000000
        /*1070*/ 	.short	0x010a
        /*1072*/ 	.byte	0x3f
	.zero		1


	//   ....[70]....
        /*1074*/ 	.word	0x0001b450
        /*1078*/ 	.word	0x00000003
        /*107c*/ 	.word	0x00000000
        /*1080*/ 	.short	0x010a
        /*1082*/ 	.byte	0x3f
	.zero		1


	//   ....[71]....
        /*1084*/ 	.word	0x0001b4b0
        /*1088*/ 	.word	0x00000005
        /*108c*/ 	.word	0x00000000
        /*1090*/ 	.short	0x010a
        /*1092*/ 	.byte	0x3f
	.zero		1


	//   ....[72]....
        /*1094*/ 	.word	0x0001b4e0
        /*1098*/ 	.word	0x00000003
        /*109c*/ 	.word	0x00000000
        /*10a0*/ 	.short	0x010a
        /*10a2*/ 	.byte	0x3f
	.zero		1


	//   ....[73]....
        /*10a4*/ 	.word	0x0001b540
        /*10a8*/ 	.word	0x0000004e
        /*10ac*/ 	.word	0x00016890
        /*10b0*/ 	.short	0x010a
        /*10b2*/ 	.byte	0x3f
	.zero		1


	//   ....[74]....
        /*10b4*/ 	.word	0x0001b590
        /*10b8*/ 	.word	0x0000004e
        /*10bc*/ 	.word	0x00016890
        /*10c0*/ 	.short	0x010a
        /*10c2*/ 	.byte	0x3f
	.zero		1


	//   ....[75]....
        /*10c4*/ 	.word	0x0001b5e0
        /*10c8*/ 	.word	0x0000004e
        /*10cc*/ 	.word	0x00016890
        /*10d0*/ 	.short	0x010a
        /*10d2*/ 	.byte	0x3f
	.zero		1


	//   ....[76]....
        /*10d4*/ 	.word	0x0001b630
        /*10d8*/ 	.word	0x0000004e
        /*10dc*/ 	.word	0x000168b0
        /*10e0*/ 	.short	0x010a
        /*10e2*/ 	.byte	0x3f
	.zero		1


	//   ....[77]....
        /*10e4*/ 	.word	0x0001bb00
        /*10e8*/ 	.word	0x00000002
        /*10ec*/ 	.word	0x00016800
        /*10f0*/ 	.short	0x010a
        /*10f2*/ 	.byte	0x3f
	.zero		1


	//   ....[78]....
        /*10f4*/ 	.word	0x0001c100
        /*10f8*/ 	.word	0x00000002
        /*10fc*/ 	.word	0x00016800
        /*1100*/ 	.short	0x010a
        /*1102*/ 	.byte	0x3f
	.zero		1


	//   ....[79]....
        /*1104*/ 	.word	0x0001c150
        /*1108*/ 	.word	0x00000000
        /*110c*/ 	.word	0x00016830
        /*1110*/ 	.short	0x010a
        /*1112*/ 	.byte	0x3f
	.zero		1


	//   ....[80]....
        /*1114*/ 	.word	0x0001c1a0
        /*1118*/ 	.word	0x00000009
        /*111c*/ 	.word	0x00016830
        /*1120*/ 	.short	0x010a
        /*1122*/ 	.byte	0x3f
	.zero		1


	//   ....[81]....
        /*1124*/ 	.word	0x0001c1f0
        /*1128*/ 	.word	0x00000009
        /*112c*/ 	.word	0x00016850
        /*1130*/ 	.short	0x010a
        /*1132*/ 	.byte	0x3f
	.zero		1


	//   ....[82]....
        /*1134*/ 	.word	0x0001c240
        /*1138*/ 	.word	0x00000009
        /*113c*/ 	.word	0x00016830
        /*1140*/ 	.short	0x010a
        /*1142*/ 	.byte	0x3f
	.zero		1


	//   ....[83]....
        /*1144*/ 	.word	0x0001c290
        /*1148*/ 	.word	0x00000009
        /*114c*/ 	.word	0x00016850
        /*1150*/ 	.short	0x010a
        /*1152*/ 	.byte	0x3f
	.zero		1


	//   ....[84]....
        /*1154*/ 	.word	0x0001c2e0
        /*1158*/ 	.word	0x0000000d
        /*115c*/ 	.word	0x00016850
        /*1160*/ 	.short	0x010a
        /*1162*/ 	.byte	0x3f
	.zero		1


	//   ....[85]....
        /*1164*/ 	.word	0x0001ce90
        /*1168*/ 	.word	0x00000010
        /*116c*/ 	.word	0x00016820
        /*1170*/ 	.short	0x010a
        /*1172*/ 	.byte	0x3f
	.zero		1


	//   ....[86]....
        /*1174*/ 	.word	0x0001cee0
        /*1178*/ 	.word	0x00000006
        /*117c*/ 	.word	0x000168a0
        /*1180*/ 	.short	0x010a
        /*1182*/ 	.byte	0x3f
	.zero		1


	//   ....[87]....
        /*1184*/ 	.word	0x0001cf30
        /*1188*/ 	.word	0x00000006
        /*118c*/ 	.word	0x000168c0
        /*1190*/ 	.short	0x010a
        /*1192*/ 	.byte	0x3f
	.zero		1


	//   ....[88]....
        /*1194*/ 	.word	0x0001cf80
        /*1198*/ 	.word	0x00000006
        /*119c*/ 	.word	0x000168a0
        /*11a0*/ 	.short	0x010a
        /*11a2*/ 	.byte	0x3f
	.zero		1


	//   ....[89]....
        /*11a4*/ 	.word	0x0001cfd0
        /*11a8*/ 	.word	0x00000006
        /*11ac*/ 	.word	0x000168c0
        /*11b0*/ 	.short	0x010a
        /*11b2*/ 	.byte	0x3f
	.zero		1


	//   ....[90]....
        /*11b4*/ 	.word	0x0001d170
        /*11b8*/ 	.word	0x00000000
        /*11bc*/ 	.word	0x00016840
        /*11c0*/ 	.short	0x010a
        /*11c2*/ 	.byte	0x3f
	.zero		1


	//   ....[91]....
        /*11c4*/ 	.word	0x0001e140
        /*11c8*/ 	.word	0x00000010
        /*11cc*/ 	.word	0x00016820
        /*11d0*/ 	.short	0x010a
        /*11d2*/ 	.byte	0x3f
	.zero		1


	//   ....[92]....
        /*11d4*/ 	.word	0x0001e190
        /*11d8*/ 	.word	0x00000002
        /*11dc*/ 	.word	0x00016840
        /*11e0*/ 	.short	0x010a
        /*11e2*/ 	.byte	0x3f
	.zero		1


	//   ....[93]....
        /*11e4*/ 	.word	0x0001e1e0
        /*11e8*/ 	.word	0x00000003
        /*11ec*/ 	.word	0x00000060
        /*11f0*/ 	.short	0x010a
        /*11f2*/ 	.byte	0x3f
	.zero		1


	//   ....[94]....
        /*11f4*/ 	.word	0x0001e230
        /*11f8*/ 	.word	0x00000002
        /*11fc*/ 	.word	0x00016840
        /*1200*/ 	.short	0x010a
        /*1202*/ 	.byte	0x3f
	.zero		1


	//   ....[95]....
        /*1204*/ 	.word	0x0001e280
        /*1208*/ 	.word	0x0000000a
        /*120c*/ 	.word	0x00000060
        /*1210*/ 	.short	0x010a
        /*1212*/ 	.byte	0x3f
	.zero		1


	//   ....[96]....
        /*1214*/ 	.word	0x0001e2d0
        /*1218*/ 	.word	0x00000002
        /*121c*/ 	.word	0x00016840
        /*1220*/ 	.short	0x010a
        /*1222*/ 	.byte	0x3f
	.zero		1


	//   ....[97]....
        /*1224*/ 	.word	0x0001e320
        /*1228*/ 	.word	0x00000003
        /*122c*/ 	.word	0x00000060
        /*1230*/ 	.short	0x010a
        /*1232*/ 	.byte	0x3f
	.zero		1


	//   ....[98]....
        /*1234*/ 	.word	0x0001e370
        /*1238*/ 	.word	0x00000003
        /*123c*/ 	.word	0x00016860
        /*1240*/ 	.short	0x010a
        /*1242*/ 	.byte	0x3f
	.zero		1


	//   ....[99]....
        /*1244*/ 	.word	0x0001eda0
        /*1248*/ 	.word	0x00000009
        /*124c*/ 	.word	0x00016820
        /*1250*/ 	.short	0x010a
        /*1252*/ 	.byte	0x3f
	.zero		1


	//   ....[100]....
        /*1254*/ 	.word	0x0001ef40
        /*1258*/ 	.word	0x00000007
        /*125c*/ 	.word	0x00000000
        /*1260*/ 	.short	0x010a
        /*1262*/ 	.byte	0x3f
	.zero		1


	//   ....[101]....
        /*1264*/ 	.word	0x0001ef90
        /*1268*/ 	.word	0x00000003
        /*126c*/ 	.word	0x00000000
        /*1270*/ 	.short	0x010a
        /*1272*/ 	.byte	0x3f
	.zero		1


	//   ....[102]....
        /*1274*/ 	.word	0x0001efe0
        /*1278*/ 	.word	0x00000005
        /*127c*/ 	.word	0x00000000
        /*1280*/ 	.short	0x010a
        /*1282*/ 	.byte	0x3f
	.zero		1


	//----- nvinfo : EIATTR_NUM_MBARRIERS
	.align		4
.L_325:
        /*1284*/ 	.byte	0x03, 0x38
        /*1286*/ 	.short	0x0016


	//----- nvinfo : EIATTR_EXIT_INSTR_OFFSETS
	.align		4
        /*1288*/ 	.byte	0x04, 0x1c
        /*128a*/ 	.short	(.L_327 - .L_326)


	//   ....[0]....
.L_326:
        /*128c*/ 	.word	0x0001b530


	//----- nvinfo : EIATTR_MAX_THREADS
	.align		4
.L_327:
        /*1290*/ 	.byte	0x04, 0x05
        /*1292*/ 	.short	(.L_329 - .L_328)
.L_328:
        /*1294*/ 	.word	0x00000200
        /*1298*/ 	.word	0x00000001
        /*129c*/ 	.word	0x00000001


	//----- nvinfo : EIATTR_CRS_STACK_SIZE
	.align		4
.L_329:
        /*12a0*/ 	.byte	0x04, 0x1e
        /*12a2*/ 	.short	(.L_331 - .L_330)
.L_330:
        /*12a4*/ 	.word	0x00000000


	//----- nvinfo : EIATTR_CBANK_PARAM_SIZE
	.align		4
.L_331:
        /*12a8*/ 	.byte	0x03, 0x19
        /*12aa*/ 	.short	0x0af0


	//----- nvinfo : EIATTR_PARAM_CBANK
	.align		4
        /*12ac*/ 	.byte	0x04, 0x0a
        /*12ae*/ 	.short	(.L_333 - .L_332)
	.align		4
.L_332:
        /*12b0*/ 	.word	index@(.nv.constant0._ZN7cutlass13device_kernelIN5flash11enable_sm90INS1_16FlashAttnFwdSm90INS1_25CollectiveMainloopFwdSm90ILi2EN4cute5tupleIJNS5_1CILi1EEES8_S8_EEENS6_IJNS7_ILi192EEENS7_ILi128EEENS7_ILi64EEEEEELi64ENS_6half_tEfNS_4arch4Sm90ELb1ELb0ELb1ELb1ELb0ELb1ELb0ELb1ELb1ELb1ELb1ELb0EEENS1_21CollectiveEpilogueFwdINS6_IJSA_SC_SB_EEES9_SE_SG_Li384ELb1ELb1ELb1ELb0EEENS1_36VarlenDynamicPersistentTileSchedulerILi192ELi128ELi384ELi128ELb1ELb1ELb1ELb1ELb1ELb1EEEEEEEEEvNT_6ParamsE)
        /*12b4*/ 	.short	0x0210
        /*12b6*/ 	.short	0x0af0


	//----- nvinfo : EIATTR_SW_WAR
	.align		4
.L_333:
        /*12b8*/ 	.byte	0x04, 0x36
        /*12ba*/ 	.short	(.L_335 - .L_334)
.L_334:
        /*12bc*/ 	.word	0x00000008
.L_335:


//--------------------- .nv.callgraph             --------------------------
	.section	.nv.callgraph,"",@"SHT_CUDA_CALLGRAPH"
	.align	4
	.sectionentsize	8
	.align		4
        /*0000*/ 	.word	0x00000000
	.align		4
        /*0004*/ 	.word	0xffffffff
	.align		4
        /*0008*/ 	.word	index@(_ZN7cutlass13device_kernelIN5flash11enable_sm90INS1_16FlashAttnFwdSm90INS1_25CollectiveMainloopFwdSm90ILi2EN4cute5tupleIJNS5_1CILi1EEES8_S8_EEENS6_IJNS7_ILi192EEESA_NS7_ILi64EEEEEELi64ENS_6half_tEfNS_4arch4Sm90ELb0ELb0ELb1ELb0ELb0ELb0ELb0ELb0ELb1ELb1ELb1ELb0EEENS1_21CollectiveEpilogueFwdINS6_IJSA_SB_SA_EEES9_SD_SF_Li384ELb0ELb1ELb1ELb0EEENS1_19SingleTileSchedulerILb0ELb1ELb1ELi192EEEEEEEEEvNT_6ParamsE)
	.align		4
        /*000c*/ 	.word	index@(__assertfail)
	.align		4
        /*0010*/ 	.word	index@(_ZN7cutlass13device_kernelIN5flash11enable_sm90INS1_16FlashAttnFwdSm90INS1_25CollectiveMainloopFwdSm90ILi2EN4cute5tupleIJNS5_1CILi1EEES8_S8_EEENS6_IJNS7_ILi192EEESA_NS7_ILi64EEEEEELi64ENS_6half_tEfNS_4arch4Sm90ELb0ELb0ELb1ELb1ELb0ELb0ELb0ELb0ELb1ELb1ELb1ELb0EEENS1_21CollectiveEpilogueFwdINS6_IJSA_SB_SA_EEES9_SD_SF_Li384ELb1ELb1ELb1ELb0EEENS1_36VarlenDynamicPersistentTileSchedulerILi192ELi192ELi384ELi128ELb1ELb1ELb1ELb0ELb1ELb1EEEEEEEEEvNT_6ParamsE)
	.align		4
        /*0014*/ 	.word	index@(__assertfail)
	.align		4
        /*0018*/ 	.word	index@(_ZN7cutlass13device_kernelIN5flash11enable_sm90INS1_16FlashAttnFwdSm90INS1_25CollectiveMainloopFwdSm90ILi2EN4cute5tupleIJNS5_1CILi1EEES8_S8_EEENS6_IJNS7_ILi192EEESA_NS7_ILi64EEEEEELi64ENS_6half_tEfNS_4arch4Sm90ELb0ELb0ELb1ELb1ELb0ELb1ELb0ELb0ELb1ELb1ELb1ELb0EEENS1_21CollectiveEpilogueFwdINS6_IJSA_SB_SA_EEES9_SD_SF_Li384ELb1ELb1ELb1ELb0EEENS1_36VarlenDynamicPersistentTileSchedulerILi192ELi192ELi384ELi128ELb1ELb1ELb1ELb0ELb1ELb1EEEEEEEEEvNT_6ParamsE)
	.align		4
        /*001c*/ 	.word	index@(__assertfail)
	.align		4
        /*0020*/ 	.word	index@(_ZN7cutlass13device_kernelIN5flash11enable_sm90INS1_16FlashAttnFwdSm90INS1_25CollectiveMainloopFwdSm90ILi2EN4cute5tupleIJNS5_1CILi1EEES8_S8_EEENS6_IJNS7_ILi192EEENS7_ILi128EEENS7_ILi64EEEEEELi64ENS_6half_tEfNS_4arch4Sm90ELb0ELb1ELb1ELb0ELb0ELb0ELb0ELb1ELb1ELb1ELb1ELb0EEENS1_21CollectiveEpilogueFwdINS6_IJSA_SC_SB_EEES9_SE_SG_Li384ELb0ELb1ELb1ELb0EEENS1_19SingleTileSchedulerILb0ELb1ELb1ELi192EEEEEEEEEvNT_6ParamsE)
	.align		4
        /*0024*/ 	.word	index@(__assertfail)
	.align		4
        /*0028*/ 	.word	index@(_ZN7cutlass13device_kernelIN5flash11enable_sm90INS1_16FlashAttnFwdSm90INS1_25CollectiveMainloopFwdSm90ILi2EN4cute5tupleIJNS5_1CILi1EEES8_S8_EEENS6_IJNS7_ILi192EEENS7_ILi128EEENS7_ILi64EEEEEELi64ENS_6half_tEfNS_4arch4Sm90ELb0ELb1ELb1ELb1ELb0ELb0ELb0ELb1ELb1ELb1ELb1ELb0EEENS1_21CollectiveEpilogueFwdINS6_IJSA_SC_SB_EEES9_SE_SG_Li384ELb1ELb1ELb1ELb0EEENS1_36VarlenDynamicPersistentTileSchedulerILi192ELi128ELi384ELi128ELb1ELb1ELb1ELb1ELb0ELb1EEEEEEEEEvNT_6ParamsE)
	.align		4
        /*002c*/ 	.word	index@(__assertfail)
	.align		4
        /*0030*/ 	.word	index@(_ZN7cutlass13device_kernelIN5flash11enable_sm90INS1_16FlashAttnFwdSm90INS1_25CollectiveMainloopFwdSm90ILi2EN4cute5tupleIJNS5_1CILi1EEES8_S8_EEENS6_IJNS7_ILi192EEENS7_ILi128EEENS7_ILi64EEEEEELi64ENS_6half_tEfNS_4arch4Sm90ELb0ELb1ELb1ELb1ELb0ELb1ELb0ELb1ELb1ELb1ELb1ELb0EEENS1_21CollectiveEpilogueFwdINS6_IJSA_SC_SB_EEES9_SE_SG_Li384ELb1ELb1ELb1ELb0EEENS1_36VarlenDynamicPersistentTileSchedulerILi192ELi128ELi384ELi128ELb1ELb1ELb1ELb1ELb0ELb1EEEEEEEEEvNT_6ParamsE)
	.align		4
        /*0034*/ 	.word	index@(__assertfail)
	.align		4
        /*0038*/ 	.word	index@(_ZN7cutlass13device_kernelIN5flash11enable_sm90INS1_16FlashAttnFwdSm90INS1_25CollectiveMainloopFwdSm90ILi2EN4cute5tupleIJNS5_1CILi1EEES8_S8_EEENS6_IJNS7_ILi192EEENS7_ILi128EEENS7_ILi64EEEEEELi64ENS_6half_tEfNS_4arch4Sm90ELb1ELb0ELb1ELb0ELb0ELb0ELb0ELb1ELb1ELb1ELb1ELb0EEENS1_21CollectiveEpilogueFwdINS6_IJSA_SC_SB_EEES9_SE_SG_Li384ELb0ELb1ELb1ELb0EEENS1_19SingleTileSchedulerILb0ELb1ELb1ELi192EEEEEEEEEvNT_6ParamsE)
	.align		4
        /*003c*/ 	.word	index@(__assertfail)
	.align		4
        /*0040*/ 	.word	index@(_ZN7cutlass13device_kernelIN5flash11enable_sm90INS1_16FlashAttnFwdSm90INS1_25CollectiveMainloopFwdSm90ILi2EN4cute5tupleIJNS5_1CILi1EEES8_S8_EEENS6_IJNS7_ILi192EEENS7_ILi128EEENS7_ILi64EEEEEELi64ENS_6half_tEfNS_4arch4Sm90ELb1ELb0ELb1ELb1ELb0ELb0ELb0ELb1ELb1ELb1ELb1ELb0EEENS1_21CollectiveEpilogueFwdINS6_IJSA_SC_SB_EEES9_SE_SG_Li384ELb1ELb1ELb1ELb0EEENS1_36VarlenDynamicPersistentTileSchedulerILi192ELi128ELi384ELi128ELb1ELb1ELb1ELb1ELb1ELb1EEEEEEEEEvNT_6ParamsE)
	.align		4
        /*0044*/ 	.word	index@(__assertfail)
	.align		4
        /*0048*/ 	.word	index@(_ZN7cutlass13device_kernelIN5flash11enable_sm90INS1_16FlashAttnFwdSm90INS1_25CollectiveMainloopFwdSm90ILi2EN4cute5tupleIJNS5_1CILi1EEES8_S8_EEENS6_IJNS7_ILi192EEENS7_ILi128EEENS7_ILi64EEEEEELi64ENS_6half_tEfNS_4arch4Sm90ELb1ELb0ELb1ELb1ELb0ELb1ELb0ELb1ELb1ELb1ELb1ELb0EEENS1_21CollectiveEpilogueFwdINS6_IJSA_SC_SB_EEES9_SE_SG_Li384ELb1ELb1ELb1ELb0EEENS1_36VarlenDynamicPersistentTileSchedulerILi192ELi128ELi384ELi128ELb1ELb1ELb1ELb1ELb1ELb1EEEEEEEEEvNT_6ParamsE)
	.align		4
        /*004c*/ 	.word	index@(__assertfail)
	.align		4
        /*0050*/ 	.word	0x00000000
	.align		4
        /*0054*/ 	.word	0xfffffffe
	.align		4
        /*0058*/ 	.word	0x00000000
	.align		4
        /*005c*/ 	.word	0xfffffffd
	.align		4
        /*0060*/ 	.word	0x00000000
	.align		4
        /*0064*/ 	.word	0xfffffffc


//--------------------- .nv.constant4             --------------------------
	.section	.nv.constant4,"a",@progbits
	.align	8
	.align		8
.nv.constant4:
        /*0000*/ 	.dword	__assertfail
	.align		8
        /*0008*/ 	.dword	__unnamed_1
	.align		8
        /*0010*/ 	.dword	__unnamed_2
	.align		8
        /*0018*/ 	.dword	__unnamed_3
	.align		8
        /*0020*/ 	.dword	__unnamed_4
	.align		8
        /*0028*/ 	.dword	__unnamed_5
	.align		8
        /*0030*/ 	.dword	__unnamed_6
	.align		8
        /*0038*/ 	.dword	__unnamed_7
	.align		8
        /*0040*/ 	.dword	__unnamed_8
	.align		8
        /*0048*/ 	.dword	__unnamed_9
	.align		8
        /*0050*/ 	.dword	_ZN79_INTERNAL_95063700_43_flash_fwd_hdim64_fp16_split_softcap_sm90_cu_58b58f81_28504cuda3std3__45__cpo5beginE
	.align		8
        /*0058*/ 	.dword	_ZN79_INTERNAL_95063700_43_flash_fwd_hdim64_fp16_split_softcap_sm90_cu_58b58f81_28504cuda3std3__45__cpo3endE
	.align		8
        /*0060*/ 	.dword	_ZN79_INTERNAL_95063700_43_flash_fwd_hdim64_fp16_split_softcap_sm90_cu_58b58f81_28504cuda3std3__45__cpo6cbeginE
	.align		8
        /*0068*/ 	.dword	_ZN79_INTERNAL_95063700_43_flash_fwd_hdim64_fp16_split_softcap_sm90_cu_58b58f81_28504cuda3std3__45__cpo4cendE
	.align		8
        /*0070*/ 	.dword	_ZN79_INTERNAL_95063700_43_flash_fwd_hdim64_fp16_split_softcap_sm90_cu_58b58f81_28504cuda3std3__481_GLOBAL__N__95063700_43_flash_fwd_hdim64_fp16_split_softcap_sm90_cu_58b58f81_28506ignoreE
	.align		8
        /*0078*/ 	.dword	_ZN79_INTERNAL_95063700_43_flash_fwd_hdim64_fp16_split_softcap_sm90_cu_58b58f81_28504cuda3std3__419piecewise_constructE
	.align		8
        /*0080*/ 	.dword	_ZN79_INTERNAL_95063700_43_flash_fwd_hdim64_fp16_split_softcap_sm90_cu_58b58f81_28504cuda3std3__48in_placeE
	.align		8
        /*0088*/ 	.dword	_ZN79_INTERNAL_95063700_43_flash_fwd_hdim64_fp16_split_softcap_sm90_cu_58b58f81_28504cuda3std6ranges3__45__cpo4swapE
	.align		8
        /*0090*/ 	.dword	_ZN79_INTERNAL_95063700_43_flash_fwd_hdim64_fp16_split_softcap_sm90_cu_58b58f81_28504cuda3std6ranges3__45__cpo9iter_moveE
	.align		8
        /*0098*/ 	.dword	_ZN79_INTERNAL_95063700_43_flash_fwd_hdim64_fp16_split_softcap_sm90_cu_58b58f81_28504cute7productE
	.align		8
        /*00a0*/ 	.dword	_ZN79_INTERNAL_95063700_43_flash_fwd_hdim64_fp16_split_softcap_sm90_cu_58b58f81_28504cute1_E
	.align		8
        /*00a8*/ 	.dword	$str$20
	.align		8
        /*00b0*/ 	.dword	$str$21


//--------------------- .text._ZN7cutlass13device_kernelIN5flash11enable_sm90INS1_16FlashAttnFwdSm90INS1_25CollectiveMainloopFwdSm90ILi2EN4cute5tupleIJNS5_1CILi1EEES8_S8_EEENS6_IJNS7_ILi192EEESA_NS7_ILi64EEEEEELi64ENS_6half_tEfNS_4arch4Sm90ELb0ELb0ELb1ELb0ELb0ELb0ELb0ELb0ELb1ELb1ELb1ELb0EEENS1_21CollectiveEpilogueFwdINS6_IJSA_SB_SA_EEES9_SD_SF_Li384ELb0ELb1ELb1ELb0EEENS1_19SingleTileSchedulerILb0ELb1ELb1ELi192EEEEEEEEEvNT_6ParamsE --------------------------
	.section	.text._ZN7cutlass13device_kernelIN5flash11enable_sm90INS1_16FlashAttnFwdSm90INS1_25CollectiveMainloopFwdSm90ILi2EN4cute5tupleIJNS5_1CILi1EEES8_S8_EEENS6_IJNS7_ILi192EEESA_NS7_ILi64EEEEEELi64ENS_6half_tEfNS_4arch4Sm90ELb0ELb0ELb1ELb0ELb0ELb0ELb0ELb0ELb1ELb1ELb1ELb0EEENS1_21CollectiveEpilogueFwdINS6_IJSA_SB_SA_EEES9_SD_SF_Li384ELb0ELb1ELb1ELb0EEENS1_19SingleTileSchedulerILb0ELb1ELb1ELi192EEEEEEEEEvNT_6ParamsE,"ax",@progbits
	.align	128
.text._ZN7cutlass13device_kernelIN5flash11enable_sm90INS1_16FlashAttnFwdSm90INS1_25CollectiveMainloopFwdSm90ILi2EN4cute5tupleIJNS5_1CILi1EEES8_S8_EEENS6_IJNS7_ILi192EEESA_NS7_ILi64EEEEEELi64ENS_6half_tEfNS_4arch4Sm90ELb0ELb0ELb1ELb0ELb0ELb0ELb0ELb0ELb1ELb1ELb1ELb0EEENS1_21CollectiveEpilogueFwdINS6_IJSA_SB_SA_EEES9_SD_SF_Li384ELb0ELb1ELb1ELb0EEENS1_19SingleTileSchedulerILb0ELb1ELb1ELi192EEEEEEEEEvNT_6ParamsE:
        .type           _ZN7cutlass13device_kernelIN5flash11enable_sm90INS1_16FlashAttnFwdSm90INS1_25CollectiveMainloopFwdSm90ILi2EN4cute5tupleIJNS5_1CILi1EEES8_S8_EEENS6_IJNS7_ILi192EEESA_NS7_ILi64EEEEEELi64ENS_6half_tEfNS_4arch4Sm90ELb0ELb0ELb1ELb0ELb0ELb0ELb0ELb0ELb1ELb1ELb1ELb0EEENS1_21CollectiveEpilogueFwdINS6_IJSA_SB_SA_EEES9_SD_SF_Li384ELb0ELb1ELb1ELb0EEENS1_19SingleTileSchedulerILb0ELb1ELb1ELi192EEEEEEEEEvNT_6ParamsE,@function
        .size           _ZN7cutlass13device_kernelIN5flash11enable_sm90INS1_16FlashAttnFwdSm90INS1_25CollectiveMainloopFwdSm90ILi2EN4cute5tupleIJNS5_1CILi1EEES8_S8_EEENS6_IJNS7_ILi192EEESA_NS7_ILi64EEEEEELi64ENS_6half_tEfNS_4arch4Sm90ELb0ELb0ELb1ELb0ELb0ELb0ELb0ELb0ELb1ELb1ELb1ELb0EEENS1_21CollectiveEpilogueFwdINS6_IJSA_SB_SA_EEES9_SD_SF_Li384ELb0ELb1ELb1ELb0EEENS1_19SingleTileSchedulerILb0ELb1ELb1ELi192EEEEEEEEEvNT_6ParamsE,(.L_x_2701 - _ZN7cutlass13device_kernelIN5flash11enable_sm90INS1_16FlashAttnFwdSm90INS1_25CollectiveMainloopFwdSm90ILi2EN4cute5tupleIJNS5_1CILi1EEES8_S8_EEENS6_IJNS7_ILi192EEESA_NS7_ILi64EEEEEELi64ENS_6half_tEfNS_4arch4Sm90ELb0ELb0ELb1ELb0ELb0ELb0ELb0ELb0ELb1ELb1ELb1ELb0EEENS1_21CollectiveEpilogueFwdINS6_IJSA_SB_SA_EEES9_SD_SF_Li384ELb0ELb1ELb1ELb0EEENS1_19SingleTileSchedulerILb0ELb1ELb1ELi192EEEEEEEEEvNT_6ParamsE)
        .other          _ZN7cutlass13device_kernelIN5flash11enable_sm90INS1_16FlashAttnFwdSm90INS1_25CollectiveMainloopFwdSm90ILi2EN4cute5tupleIJNS5_1CILi1EEES8_S8_EEENS6_IJNS7_ILi192EEESA_NS7_ILi64EEEEEELi64ENS_6half_tEfNS_4arch4Sm90ELb0ELb0ELb1ELb0ELb0ELb0ELb0ELb0ELb1ELb1ELb1ELb0EEENS1_21CollectiveEpilogueFwdINS6_IJSA_SB_SA_EEES9_SD_SF_Li384ELb0ELb1ELb1ELb0EEENS1_19SingleTileSchedulerILb0ELb1ELb1ELi192EEEEEEEEEvNT_6ParamsE,@"STO_CUDA_ENTRY STV_DEFAULT"
_ZN7cutlass13device_kernelIN5flash11enable_sm90INS1_16FlashAttnFwdSm90INS1_25CollectiveMainloopFwdSm90ILi2EN4cute5tupleIJNS5_1CILi1EEES8_S8_EEENS6_IJNS7_ILi192EEESA_NS7_ILi64EEEEEELi64ENS_6half_tEfNS_4arch4Sm90ELb0ELb0ELb1ELb0ELb0ELb0ELb0ELb0ELb1ELb1ELb1ELb0EEENS1_21CollectiveEpilogueFwdINS6_IJSA_SB_SA_EEES9_SD_SF_Li384ELb0ELb1ELb1ELb0EEENS1_19SingleTileSchedulerILb0ELb1ELb1ELi192EEEEEEEEEvNT_6ParamsE:
[----:B------:R-:W0:Y:S02]  /*0000*/  LDC R1, c[0x0][0x28] ;  /* 0x00000a00ff017b82 */ /* 0x000e240000000800 */
[----:B0-----:R-:W-:Y:S01]  /*0010*/  VIADD R1, R1, 0xffffffe8 ;  /* 0xffffffe801017836 */ /* 0x001fe20000000000 */
[----:B------:R-:W0:Y:S01]  /*0020*/  S2R R4, SR_TID.X ;  /* 0x0000000000047919 */ /* 0x000e220000002100 */
[----:B------:R-:W-:Y:S01]  /*0030*/  ELECT P0, URZ, PT ;  /* 0x00000000003f782f */ /* 0x000fe20003800000 */
[----:B------:R-:W-:Y:S01]  /*0040*/  BSSY B0, `(.L_x_0) ;  /* 0x000000d000007945 */ /* 0x000fe20003800000 */
[----:B0-----:R-:W-:-:S05]  /*0050*/  SHF.R.U32.HI R0, RZ, 0x5, R4 ;  /* 0x00000005ff007819 */ /* 0x001fca0000011604 */
[----:B------:R-:W0:Y:S02]  /*0060*/  SHFL.IDX PT, R2, R0, RZ, 0x1f ;  /* 0x00001fff00027589 */ /* 0x000e2400000e0000 */
[----:B0-----:R-:W-:-:S13]  /*0070*/  ISETP.EQ.AND P0, PT, R2, RZ, P0 ;  /* 0x000000ff0200720c */ /* 0x001fda0000702270 */
[----:B------:R-:W-:Y:S05]  /*0080*/  @!P0 BRA `(.L_x_1) ;  /* 0x0000000000208947 */ /* 0x000fea0003800000 */
[----:B------:R-:W-:Y:S02]  /*0090*/  ULDC.64 UR4, c[0x0][0x198] ;  /* 0x0000660000047ab9 */ /* 0x000fe40000000a00 */
[----:B------:R-:W-:Y:S02]  /*00a0*/  UIADD3 UR6, UP0, UR4, 0x370, URZ ;  /* 0x0000037004067890 */ /* 0x000fe4000ff1e03f */
[----:B------:R-:W-:Y:S02]  /*00b0*/  UIADD3 UR4, UP1, UR4, 0x470, URZ ;  /* 0x0000047004047890 */ /* 0x000fe4000ff3e03f */
[----:B------:R-:W-:Y:S02]  /*00c0*/  UIADD3.X UR7, URZ, UR5, URZ, UP0, !UPT ;  /* 0x000000053f077290 */ /* 0x000fe400087fe43f */
[----:B------:R-:W-:-:S07]  /*00d0*/  UIADD3.X UR5, URZ, UR5, URZ, UP1, !UPT ;  /* 0x000000053f057290 */ /* 0x000fce0008ffe43f */
[----:B------:R0:W-:Y:S02]  /*00e0*/  UTMACCTL.PF [UR6] ;  /* 0x00000000060079b9 */ /* 0x0001e40008040000 */
[----:B------:R0:W-:Y:S02]  /*00f0*/  UTMACCTL.PF [UR4] ;  /* 0x00000000040079b9 */ /* 0x0001e40008040000 */
[----:B0-----:R-:W-:Y:S01]  /*0100*/  NOP ;  /* 0x0000000000007918 */ /* 0x001fe20000000000 */
.L_x_1:
[----:B------:R-:W-:Y:S05]  /*0110*/  BSYNC B0 ;  /* 0x0000000000007941 */ /* 0x000fea0003800000 */
.L_x_0:
[----:B------:R-:W-:Y:S01]  /*0120*/  VOTEU.ANY UP0, P0 ;  /* 0x00000000003f7886 */ /* 0x000fe20000000100 */
[----:B------:R-:W0:Y:S01]  /*0130*/  SHFL.IDX PT, R2, R0, RZ, 0x1f ;  /* 0x00001fff00027589 */ /* 0x000e2200000e0000 */
[----:B------:R-:W-:Y:S01]  /*0140*/  UMOV UR4, 0x80 ;  /* 0x0000008000047882 */ /* 0x000fe20000000000 */
[----:B------:R-:W-:Y:S01]  /*0150*/  UMOV UR7, 0x180 ;  /* 0x0000018000077882 */ /* 0x000fe20000000000 */
[----:B------:R-:W-:Y:S01]  /*0160*/  SHF.R.U32.HI R3, RZ, 0x7, R4 ;  /* 0x00000007ff037819 */ /* 0x000fe20000011604 */
[----:B------:R-:W1:Y:S01]  /*0170*/  @UP0 S2UR UR8, SR_CgaCtaId ;  /* 0x00000000000809c3 */ /* 0x000e620000008800 */
[----:B------:R-:W-:Y:S01]  /*0180*/  @UP0 UMOV UR6, 0x400 ;  /* 0x0000040000060882 */ /* 0x000fe20000000000 */
[----:B------:R-:W-:-:S04]  /*0190*/  @UP0 UIADD3 UR4, -UR4, 0x100000, URZ ;  /* 0x0010000004040890 */ /* 0x000fc8000fffe13f */
[----:B------:R-:W-:Y:S02]  /*01a0*/  @UP0 USHF.L.U32 UR5, UR4, 0xb, URZ ;  /* 0x0000000b04050899 */ /* 0x000fe4000800063f */
[----:B------:R-:W-:Y:S01]  /*01b0*/  @UP0 USHF.L.U32 UR4, UR4, 0x1, URZ ;  /* 0x0000000104040899 */ /* 0x000fe2000800063f */
[----:B------:R-:W-:Y:S01]  /*01c0*/  VOTEU.ANY UP1, P0 ;  /* 0x00000000003f7886 */ /* 0x000fe20000020100 */
[----:B0-----:R-:W-:Y:S02]  /*01d0*/  ISETP.NE.AND P1, PT, R2, RZ, PT ;  /* 0x000000ff0200720c */ /* 0x001fe40003f25270 */
[----:B------:R0:W2:Y:S01]  /*01e0*/  SHFL.IDX PT, R2, R3, RZ, 0x1f ;  /* 0x00001fff03027589 */ /* 0x0000a200000e0000 */
[----:B-1----:R-:W-:Y:S02]  /*01f0*/  @UP0 ULEA UR8, UR8, UR6, 0x18 ;  /* 0x0000000608080291 */ /* 0x002fe4000f8ec03f */
[----:B------:R-:W-:-:S04]  /*0200*/  @UP0 UIADD3 UR6, -UR7, 0x100000, URZ ;  /* 0x0010000007060890 */ /* 0x000fc8000fffe13f */
[----:B------:R-:W-:Y:S02]  /*0210*/  @UP0 USHF.L.U32 UR7, UR6, 0xb, URZ ;  /* 0x0000000b06070899 */ /* 0x000fe4000800063f */
[----:B------:R-:W-:Y:S01]  /*0220*/  @UP0 USHF.L.U32 UR6, UR6, 0x1, URZ ;  /* 0x0000000106060899 */ /* 0x000fe2000800063f */
[----:B------:R-:W-:Y:S01]  /*0230*/  VOTEU.ANY UP0, P0 ;  /* 0x00000000003f7886 */ /* 0x000fe20000000100 */
[----:B------:R-:W1:Y:S04]  /*0240*/  FENCE.VIEW.ASYNC.S ;  /* 0x00000000000073c6 */ /* 0x000e680000000000 */
[----:B-1----:R0:W1:Y:S06]  /*0250*/  @UP0 SYNCS.EXCH.64 URZ, [UR8+0x30800], UR4 ;  /* 0x03080004083f05b2 */ /* 0x00206c0008000100 */
[----:B------:R0:W3:Y:S02]  /*0260*/  @UP1 SYNCS.EXCH.64 URZ, [UR8+0x30820], UR6 ;  /* 0x03082006083f15b2 */ /* 0x0000e40008000100 */
[----:B0-----:R-:W-:Y:S05]  /*0270*/  @P1 BRA `(.L_x_2) ;  /* 0x0000000000481947 */ /* 0x001fea0003800000 */
[----:B------:R-:W0:Y:S01]  /*0280*/  S2UR UR5, SR_CgaCtaId ;  /* 0x00000000000579c3 */ /* 0x000e220000008800 */
[----:B------:R-:W-:Y:S01]  /*0290*/  UMOV UR4, 0x400 ;  /* 0x0000040000047882 */ /* 0x000fe20000000000 */
[----:B------:R-:W-:Y:S01]  /*02a0*/  UMOV UR6, 0x1 ;  /* 0x0000000100067882 */ /* 0x000fe20000000000 */
[----:B------:R-:W-:Y:S01]  /*02b0*/  UMOV UR7, 0x3 ;  /* 0x0000000300077882 */ /* 0x000fe20000000000 */
[----:B------:R-:W-:Y:S01]  /*02c0*/  ELECT P0, URZ, PT ;  /* 0x00000000003f782f */ /* 0x000fe20003800000 */
[----:B0-----:R-:W-:Y:S02]  /*02d0*/  ULEA UR8, UR5, UR4, 0x18 ;  /* 0x0000000405087291 */ /* 0x001fe4000f8ec03f */
[----:B------:R-:W-:-:S04]  /*02e0*/  UIADD3 UR4, -UR6, 0x100000, URZ ;  /* 0x0010000006047890 */ /* 0x000fc8000fffe13f */
[----:B------:R-:W-:Y:S02]  /*02f0*/  USHF.L.U32 UR5, UR4, 0xb, URZ ;  /* 0x0000000b04057899 */ /* 0x000fe4000800063f */
[----:B------:R-:W-:Y:S02]  /*0300*/  USHF.L.U32 UR4, UR4, 0x1, URZ ;  /* 0x0000000104047899 */ /* 0x000fe4000800063f */
[----:B------:R-:W-:-:S04]  /*0310*/  UIADD3 UR6, -UR7, 0x100000, URZ ;  /* 0x0010000007067890 */ /* 0x000fc8000fffe13f */
[----:B------:R-:W-:Y:S02]  /*0320*/  USHF.L.U32 UR7, UR6, 0xb, URZ ;  /* 0x0000000b06077899 */ /* 0x000fe4000800063f */
[----:B------:R-:W-:Y:S01]  /*0330*/  USHF.L.U32 UR6, UR6, 0x1, URZ ;  /* 0x0000000106067899 */ /* 0x000fe2000800063f */
[----:B------:R-:W0:Y:S03]  /*0340*/  FENCE.VIEW.ASYNC.S ;  /* 0x00000000000073c6 */ /* 0x000e260000000000 */
[----:B0-----:R0:W4:Y:S08]  /*0350*/  SYNCS.EXCH.64 URZ, [UR8+0x30830], UR4 ;  /* 0x03083004083f75b2 */ /* 0x0011300008000100 */
[----:B------:R0:W0:Y:S01]  /*0360*/  SYNCS.EXCH.64 URZ, [UR8+0x30840], UR6 ;  /* 0x03084006083f75b2 */ /* 0x0000220008000100 */
[----:B------:R0:W0:Y:S01]  /*0370*/  SYNCS.EXCH.64 URZ, [UR8+0x30838], UR4 ;  /* 0x03083804083f75b2 */ /* 0x0000220008000100 */
[----:B------:R0:W0:Y:S01]  /*0380*/  SYNCS.EXCH.64 URZ, [UR8+0x30848], UR6 ;  /* 0x03084806083f75b2 */ /* 0x0000220008000100 */
[----:B------:R-:W-:Y:S01]  /*0390*/  NOP ;  /* 0x0000000000007918 */ /* 0x000fe20000000000 */
.L_x_2:
[----:B------:R-:W5:Y:S01]  /*03a0*/  SHFL.IDX PT, R3, R0, RZ, 0x1f ;  /* 0x00001fff00037589 */ /* 0x000f6200000e0000 */
[----:B------:R-:W-:Y:S01]  /*03b0*/  NOP ;  /* 0x0000000000007918 */ /* 0x000fe20000000000 */
[----:B-----5:R-:W-:-:S13]  /*03c0*/  ISETP.NE.AND P0, PT, R3, RZ, PT ;  /* 0x000000ff0300720c */ /* 0x020fda0003f05270 */
[----:B------:R-:W-:Y:S05]  /*03d0*/  @P0 BRA `(.L_x_3) ;  /* 0x0000000000480947 */ /* 0x000fea0003800000 */
[----:B0-----:R-:W0:Y:S01]  /*03e0*/  S2UR UR5, SR_CgaCtaId ;  /* 0x00000000000579c3 */ /* 0x001e220000008800 */
        /* <DEDUP_REMOVED lines=12> */
[----:B0-----:R0:W0:Y:S08]  /*04b0*/  SYNCS.EXCH.64 URZ, [UR8+0x30850], UR4 ;  /* 0x03085004083f75b2 */ /* 0x0010300008000100 */
[----:B------:R0:W0:Y:S01]  /*04c0*/  SYNCS.EXCH.64 URZ, [UR8+0x30860], UR6 ;  /* 0x03086006083f75b2 */ /* 0x0000220008000100 */
[----:B------:R0:W0:Y:S01]  /*04d0*/  SYNCS.EXCH.64 URZ, [UR8+0x30858], UR4 ;  /* 0x03085804083f75b2 */ /* 0x0000220008000100 */
[----:B------:R0:W0:Y:S01]  /*04e0*/  SYNCS.EXCH.64 URZ, [UR8+0x30868], UR6 ;  /* 0x03086806083f75b2 */ /* 0x0000220008000100 */
[----:B------:R-:W-:Y:S01]  /*04f0*/  NOP ;  /* 0x0000000000007918 */ /* 0x000fe20000000000 */
.L_x_3:
[----:B------:R-:W5:Y:S01]  /*0500*/  SHFL.IDX PT, R3, R0, RZ, 0x1f ;  /* 0x00001fff00037589 */ /* 0x000f6200000e0000 */
[----:B------:R-:W-:Y:S01]  /*0510*/  NOP ;  /* 0x0000000000007918 */ /* 0x000fe20000000000 */
[----:B-----5:R-:W-:-:S13]  /*0520*/  ISETP.NE.AND P0, PT, R3, RZ, PT ;  /* 0x000000ff0300720c */ /* 0x020fda0003f05270 */
[----:B------:R-:W-:Y:S05]  /*0530*/  @P0 BRA `(.L_x_4) ;  /* 0x0000000000380947 */ /* 0x000fea0003800000 */
[----:B0-----:R-:W0:Y:S01]  /*0540*/  S2UR UR5, SR_CgaCtaId ;  /* 0x00000000000579c3 */ /* 0x001e220000008800 */
[----:B------:R-:W-:Y:S01]  /*0550*/  UMOV UR4, 0x400 ;  /* 0x0000040000047882 */ /* 0x000fe20000000000 */
[----:B------:R-:W-:Y:S01]  /*0560*/  UMOV UR7, 0x1 ;  /* 0x0000000100077882 */ /* 0x000fe20000000000 */
[----:B------:R-:W-:Y:S01]  /*0570*/  ELECT P0, URZ, PT ;  /* 0x00000000003f782f */ /* 0x000fe20003800000 */
[----:B0-----:R-:W-:Y:S02]  /*0580*/  ULEA UR6, UR5, UR4, 0x18 ;  /* 0x0000000405067291 */ /* 0x001fe4000f8ec03f */
[----:B------:R-:W-:-:S04]  /*0590*/  UIADD3 UR4, -UR7, 0x100000, URZ ;  /* 0x0010000007047890 */ /* 0x000fc8000fffe13f */
[----:B------:R-:W-:Y:S02]  /*05a0*/  USHF.L.U32 UR5, UR4, 0xb, URZ ;  /* 0x0000000b04057899 */ /* 0x000fe4000800063f */
[----:B------:R-:W-:Y:S01]  /*05b0*/  USHF.L.U32 UR4, UR4, 0x1, URZ ;  /* 0x0000000104047899 */ /* 0x000fe2000800063f */
[----:B------:R-:W0:Y:S11]  /*05c0*/  FENCE.VIEW.ASYNC.S ;  /* 0x00000000000073c6 */ /* 0x000e360000000000 */
[----:B0-----:R0:W0:Y:S01]  /*05d0*/  SYNCS.EXCH.64 URZ, [UR6+0x30870], UR4 ;  /* 0x03087004063f75b2 */ /* 0x0010220008000100 */
[----:B------:R0:W0:Y:S01]  /*05e0*/  SYNCS.EXCH.64 URZ, [UR6+0x30880], UR4 ;  /* 0x03088004063f75b2 */ /* 0x0000220008000100 */
[----:B------:R0:W0:Y:S01]  /*05f0*/  SYNCS.EXCH.64 URZ, [UR6+0x30878], UR4 ;  /* 0x03087804063f75b2 */ /* 0x0000220008000100 */
[----:B------:R0:W0:Y:S01]  /*0600*/  SYNCS.EXCH.64 URZ, [UR6+0x30888], UR4 ;  /* 0x03088804063f75b2 */ /* 0x0000220008000100 */
[----:B------:R-:W-:Y:S01]  /*0610*/  NOP ;  /* 0x0000000000007918 */ /* 0x000fe20000000000 */
.L_x_4:
        /* <DEDUP_REMOVED lines=22> */
.L_x_5:
        /* <DEDUP_REMOVED lines=22> */
.L_x_6:
[----:B--2---:R-:W-:Y:S01]  /*08e0*/  ISETP.NE.AND P0, PT, R2, RZ, PT ;  /* 0x000000ff0200720c */ /* 0x004fe20003f05270 */
[----:B------:R-:W-:Y:S01]  /*08f0*/  IMAD.MOV.U32 R27, RZ, RZ, 0x1 ;  /* 0x00000001ff1b7424 */ /* 0x000fe200078e00ff */
[----:B------:R-:W-:Y:S01]  /*0900*/  NOP ;  /* 0x0000000000007918 */ /* 0x000fe20000000000 */
[----:B------:R-:W-:Y:S01]  /*0910*/  ULDC.64 UR42, c[0x0][0x208] ;  /* 0x00008200002a7ab9 */ /* 0x000fe20000000a00 */
[----:B------:R-:W-:Y:S01]  /*0920*/  BSSY B6, `(.L_x_7) ;  /* 0x0000cd2000067945 */ /* 0x000fe20003800000 */
[----:B------:R-:W-:Y:S02]  /*0930*/  LOP3.LUT R28, R4, 0x7f, RZ, 0xc0, !PT ;  /* 0x0000007f041c7812 */ /* 0x000fe400078ec0ff */
[----:B------:R-:W-:Y:S01]  /*0940*/  SEL R27, R27, 0x2, !P0 ;  /* 0x000000021b1b7807 */ /* 0x000fe20004000000 */
[----:B01-34-:R-:W-:Y:S06]  /*0950*/  BAR.SYNC.DEFER_BLOCKING 0x0 ;  /* 0x0000000000007b1d */ /* 0x01bfec0000010000 */
[----:B------:R-:W-:Y:S05]  /*0960*/  @!P0 BRA `(.L_x_8) ;  /* 0x00000098002c8947 */ /* 0x000fea0003800000 */
.L_x_9:
[----:B------:R-:W-:-:S08]  /*0970*/  NOP ;  /* 0x0000000000007918 */ /* 0x000fd00000000000 */
[----:B------:R-:W0:Y:S02]  /*0980*/  USETMAXREG.TRY_ALLOC.CTAPOOL UP0, 0xa0 ;  /* 0x000000a0000079c8 */ /* 0x000e240008000600 */
[----:B0-----:R-:W-:-:S13]  /*0990*/  PLOP3.LUT P0, PT, PT, PT, UP0, 0x80, 0x0 ;  /* 0x000000000000781c */ /* 0x001fda0003f0f008 */
[----:B------:R-:W-:Y:S05]  /*09a0*/  @!P0 BRA `(.L_x_9) ;  /* 0xfffffffc00f08947 */ /* 0x000fea000383ffff */
[----:B------:R-:W0:Y:S01]  /*09b0*/  LDC R2, c[0x0][0xc50] ;  /* 0x00031400ff027b82 */ /* 0x000e220000000800 */
[----:B------:R-:W1:Y:S07]  /*09c0*/  S2R R12, SR_TID.X ;  /* 0x00000000000c7919 */ /* 0x000e6e0000002100 */
[----:B------:R-:W2:Y:S08]  /*09d0*/  S2UR UR4, SR_CTAID.Y ;  /* 0x00000000000479c3 */ /* 0x000eb00000002600 */
[----:B------:R-:W3:Y:S08]  /*09e0*/  S2UR UR5, SR_CTAID.Z ;  /* 0x00000000000579c3 */ /* 0x000ef00000002700 */
[----:B------:R-:W-:Y:S06]  /*09f0*/  BAR.ARV 0x8, 0x200 ;  /* 0x0208000000007b1d */ /* 0x000fec0000002000 */
[----:B0-----:R-:W-:Y:S01]  /*0a00*/  ISETP.NE.AND P1, PT, R2, 0x1, PT ;  /* 0x000000010200780c */ /* 0x001fe20003f25270 */
[----:B--2---:R-:W-:Y:S01]  /*0a10*/  IMAD.U32 R5, RZ, RZ, UR4 ;  /* 0x00000004ff057e24 */ /* 0x004fe2000f8e00ff */
[----:B-1----:R-:W-:-:S11]  /*0a20*/  LOP3.LUT R4, R12, 0xffffff80, RZ, 0xc0, !PT ;  /* 0xffffff800c047812 */ /* 0x002fd600078ec0ff */
[----:B------:R-:W0:Y:S01]  /*0a30*/  @P1 LDC R0, c[0x0][0xc54] ;  /* 0x00031500ff001b82 */ /* 0x000e220000000800 */
[----:B------:R-:W-:-:S07]  /*0a40*/  ISETP.NE.AND P0, PT, R4, 0x80, PT ;  /* 0x000000800400780c */ /* 0x000fce0003f05270 */
[----:B------:R-:W1:Y:S08]  /*0a50*/  @P1 LDC R3, c[0x0][0xc58] ;  /* 0x00031600ff031b82 */ /* 0x000e700000000800 */
[----:B------:R-:W-:Y:S06]  /*0a60*/  @!P0 BAR.ARV 0x9, 0x100 ;  /* 0x0244000000008b1d */ /* 0x000fec0000002000 */
[----:B---3--:R-:W-:Y:S01]  /*0a70*/  ISETP.LE.AND P0, PT, RZ, UR5, PT ;  /* 0x00000005ff007c0c */ /* 0x008fe2000bf03270 */
[----:B0-----:R-:W-:-:S05]  /*0a80*/  @P1 IMAD.HI.U32 R0, R0, UR4, RZ ;  /* 0x0000000400001c27 */ /* 0x001fca000f8e00ff */
[----:B-1----:R-:W-:-:S04]  /*0a90*/  @P1 SHF.R.U32.HI R5, RZ, R3, R0 ;  /* 0x00000003ff051219 */ /* 0x002fc80000011600 */
[----:B------:R-:W-:Y:S01]  /*0aa0*/  IADD3 R3, -R5, RZ, RZ ;  /* 0x000000ff05037210 */ /* 0x000fe20007ffe1ff */
[----:B------:R2:W-:Y:S04]  /*0ab0*/  STL [R1+0x14], R5 ;  /* 0x0000140501007387 */ /* 0x0005e80000100800 */
[----:B------:R-:W-:Y:S01]  /*0ac0*/  IMAD R2, R2, R3, UR4 ;  /* 0x0000000402027e24 */ /* 0x000fe2000f8e0203 */
[----:B------:R-:W-:Y:S06]  /*0ad0*/  @!P0 BRA `(.L_x_10) ;  /* 0x000000c800d88947 */ /* 0x000fec0003800000 */
[----:B--2---:R-:W0:Y:S01]  /*0ae0*/  LDC.64 R4, c[0x0][0x418] ;  /* 0x00010600ff047b82 */ /* 0x004e220000000a00 */
[----:B------:R-:W-:-:S07]  /*0af0*/  LOP3.LUT R8, R2, 0xffff, RZ, 0xc0, !PT ;  /* 0x0000ffff02087812 */ /* 0x000fce00078ec0ff */
[----:B------:R-:W1:Y:S08]  /*0b00*/  LDC R22, c[0x0][0x424] ;  /* 0x00010900ff167b82 */ /* 0x000e700000000800 */
[----:B------:R-:W2:Y:S01]  /*0b10*/  LDC R3, c[0x0][0x2f0] ;  /* 0x0000bc00ff037b82 */ /* 0x000ea20000000800 */
[----:B0-----:R-:W-:-:S04]  /*0b20*/  ISETP.NE.U32.AND P0, PT, R4, RZ, PT ;  /* 0x000000ff0400720c */ /* 0x001fc80003f05070 */
[----:B------:R-:W-:-:S04]  /*0b30*/  ISETP.NE.AND.EX P0, PT, R5, RZ, PT, P0 ;  /* 0x000000ff0500720c */ /* 0x000fc80003f05300 */
[----:B-1----:R-:W-:-:S05]  /*0b40*/  SEL R22, R22, 0x1, P0 ;  /* 0x0000000116167807 */ /* 0x002fca0000000000 */
[----:B--2---:R-:W-:-:S04]  /*0b50*/  IMAD R22, R22, R3, RZ ;  /* 0x0000000316167224 */ /* 0x004fc800078e02ff */
[C---:B------:R-:W-:Y:S01]  /*0b60*/  VIADD R0, R22.reuse, 0xbf ;  /* 0x000000bf16007836 */ /* 0x040fe20000000000 */
[----:B------:R-:W-:-:S03]  /*0b70*/  ISETP.GE.AND P0, PT, R22, 0x1, PT ;  /* 0x000000011600780c */ /* 0x000fc60003f06270 */
[----:B------:R-:W-:-:S05]  /*0b80*/  IMAD.HI R0, R0, 0x2aaaaaab, RZ ;  /* 0x2aaaaaab00007827 */ /* 0x000fca00078e02ff */
[----:B------:R-:W-:-:S04]  /*0b90*/  SHF.R.U32.HI R3, RZ, 0x1f, R0 ;  /* 0x0000001fff037819 */ /* 0x000fc80000011600 */
[----:B------:R-:W-:Y:S01]  /*0ba0*/  LEA.HI.SX32 R0, R0, R3, 0x1b ;  /* 0x0000000300007211 */ /* 0x000fe200078fdaff */
[----:B------:R-:W-:Y:S01]  /*0bb0*/  IMAD.MOV.U32 R3, RZ, RZ, RZ ;  /* 0x000000ffff037224 */ /* 0x000fe200078e00ff */
[----:B------:R-:W-:Y:S06]  /*0bc0*/  @!P0 BRA `(.L_x_11) ;  /* 0x0000000000748947 */ /* 0x000fec0003800000 */
[----:B------:R-:W-:-:S04]  /*0bd0*/  SHF.R.U32.HI R5, RZ, 0x10, R2 ;  /* 0x00000010ff057819 */ /* 0x000fc80000011602 */
[----:B------:R-:W-:-:S13]  /*0be0*/  ISETP.NE.AND P0, PT, R5, RZ, PT ;  /* 0x000000ff0500720c */ /* 0x000fda0003f05270 */
[----:B------:R-:W0:Y:S02]  /*0bf0*/  @!P0 LDC R5, c[0x0][0x9f0] ;  /* 0x00027c00ff058b82 */ /* 0x000e240000000800 */
[-C--:B0-----:R-:W-:Y:S02]  /*0c00*/  IABS R7, R5.reuse ;  /* 0x0000000500077213 */ /* 0x081fe40000000000 */
[----:B------:R-:W-:Y:S02]  /*0c10*/  IADD3 R4, R0, -0x1, R5 ;  /* 0xffffffff00047810 */ /* 0x000fe40007ffe005 */
[----:B------:R-:W0:Y:S01]  /*0c20*/  I2F.RP R6, R7 ;  /* 0x0000000700067306 */ /* 0x000e220000209400 */
[----:B------:R-:W-:-:S05]  /*0c30*/  IABS R11, R5 ;  /* 0x00000005000b7213 */ /* 0x000fca0000000000 */
[----:B------:R-:W-:Y:S02]  /*0c40*/  IMAD.MOV R11, RZ, RZ, -R11 ;  /* 0x000000ffff0b7224 */ /* 0x000fe400078e0a0b */
[----:B0-----:R-:W0:Y:S02]  /*0c50*/  MUFU.RCP R6, R6 ;  /* 0x0000000600067308 */ /* 0x001e240000001000 */
[----:B0-----:R-:W-:Y:S01]  /*0c60*/  VIADD R2, R6, 0xffffffe ;  /* 0x0ffffffe06027836 */ /* 0x001fe20000000000 */
[----:B------:R-:W-:Y:S02]  /*0c70*/  IABS R6, R4 ;  /* 0x0000000400067213 */ /* 0x000fe40000000000 */
[----:B------:R-:W-:-:S03]  /*0c80*/  LOP3.LUT R4, R4, R5, RZ, 0x3c, !PT ;  /* 0x0000000504047212 */ /* 0x000fc600078e3cff */
[----:B------:R0:W1:Y:S01]  /*0c90*/  F2I.FTZ.U32.TRUNC.NTZ R3, R2 ;  /* 0x0000000200037305 */ /* 0x000062000021f000 */
[----:B------:R-:W-:Y:S01]  /*0ca0*/  ISETP.GE.AND P2, PT, R4, RZ, PT ;  /* 0x000000ff0400720c */ /* 0x000fe20003f46270 */
[----:B0-----:R-:W-:Y:S01]  /*0cb0*/  IMAD.MOV.U32 R2, RZ, RZ, RZ ;  /* 0x000000ffff027224 */ /* 0x001fe200078e00ff */
[----:B-1----:R-:W-:-:S05]  /*0cc0*/  IADD3 R10, RZ, -R3, RZ ;  /* 0x80000003ff0a7210 */ /* 0x002fca0007ffe0ff */
[----:B------:R-:W-:-:S04]  /*0cd0*/  IMAD R9, R10, R7, RZ ;  /* 0x000000070a097224 */ /* 0x000fc800078e02ff */
[----:B------:R-:W-:-:S04]  /*0ce0*/  IMAD.HI.U32 R3, R3, R9, R2 ;  /* 0x0000000903037227 */ /* 0x000fc800078e0002 */
[----:B------:R-:W-:Y:S02]  /*0cf0*/  IMAD.MOV.U32 R2, RZ, RZ, R11 ;  /* 0x000000ffff027224 */ /* 0x000fe400078e000b */
[----:B------:R-:W-:-:S04]  /*0d00*/  IMAD.HI.U32 R3, R3, R6, RZ ;  /* 0x0000000603037227 */ /* 0x000fc800078e00ff */
[----:B------:R-:W-:-:S05]  /*0d10*/  IMAD R2, R3, R2, R6 ;  /* 0x0000000203027224 */ /* 0x000fca00078e0206 */
[----:B------:R-:W-:-:S13]  /*0d20*/  ISETP.GT.U32.AND P1, PT, R7, R2, PT ;  /* 0x000000020700720c */ /* 0x000fda0003f24070 */
[-C--:B------:R-:W-:Y:S01]  /*0d30*/  @!P1 IADD3 R2, R2, -R7.reuse, RZ ;  /* 0x8000000702029210 */ /* 0x080fe20007ffe0ff */
[----:B------:R-:W-:Y:S01]  /*0d40*/  @!P1 VIADD R3, R3, 0x1 ;  /* 0x0000000103039836 */ /* 0x000fe20000000000 */
[----:B------:R-:W-:Y:S02]  /*0d50*/  ISETP.NE.AND P1, PT, R5, RZ, PT ;  /* 0x000000ff0500720c */ /* 0x000fe40003f25270 */
[----:B------:R-:W-:-:S13]  /*0d60*/  ISETP.GE.U32.AND P0, PT, R2, R7, PT ;  /* 0x000000070200720c */ /* 0x000fda0003f06070 */
[----:B------:R-:W-:-:S04]  /*0d70*/  @P0 VIADD R3, R3, 0x1 ;  /* 0x0000000103030836 */ /* 0x000fc80000000000 */
[----:B------:R-:W-:Y:S01]  /*0d80*/  @!P2 IMAD.MOV R3, RZ, RZ, -R3 ;  /* 0x000000ffff03a224 */ /* 0x000fe200078e0a03 */
[----:B------:R-:W-:-:S07]  /*0d90*/  @!P1 LOP3.LUT R3, RZ, R5, RZ, 0x33, !PT ;  /* 0x00000005ff039212 */ /* 0x000fce00078e33ff */
.L_x_11:
[-C--:B------:R-:W-:Y:S01]  /*0da0*/  IMAD R2, R8, R3.reuse, RZ ;  /* 0x0000000308027224 */ /* 0x080fe200078e02ff */
[----:B------:R-:W-:Y:S01]  /*0db0*/  IADD3 R17, R12, -0x80, RZ ;  /* 0xffffff800c117810 */ /* 0x000fe20007ffe0ff */
[----:B------:R-:W-:Y:S01]  /*0dc0*/  IMAD.MOV.U32 R23, RZ, RZ, RZ ;  /* 0x000000ffff177224 */ /* 0x000fe200078e00ff */
[----:B------:R-:W-:Y:S02]  /*0dd0*/  PLOP3.LUT P0, PT, PT, PT, PT, 0x80, 0x0 ;  /* 0x000000000000781c */ /* 0x000fe40003f0f070 */
[----:B------:R-:W-:Y:S02]  /*0de0*/  CS2R R150, SRZ ;  /* 0x0000000000967805 */ /* 0x000fe4000001ff00 */
[----:B------:R-:W-:Y:S01]  /*0df0*/  VIADDMNMX R16, R2, R3, R0, PT ;  /* 0x0000000302107246 */ /* 0x000fe20003800100 */
[----:B------:R0:W-:Y:S01]  /*0e00*/  STL [R1+0x10], R2 ;  /* 0x0000100201007387 */ /* 0x0001e20000100800 */
[----:B------:R-:W-:Y:S01]  /*0e10*/  IMAD.MOV.U32 R0, RZ, RZ, RZ ;  /* 0x000000ffff007224 */ /* 0x000fe200078e00ff */
[----:B------:R-:W-:-:S02]  /*0e20*/  CS2R R32, SRZ ;  /* 0x0000000000207805 */ /* 0x000fc4000001ff00 */
[----:B------:R-:W-:Y:S02]  /*0e30*/  ISETP.GT.AND P1, PT, R16, R2, PT ;  /* 0x000000021000720c */ /* 0x000fe40003f24270 */
[----:B------:R-:W-:Y:S02]  /*0e40*/  CS2R R34, SRZ ;  /* 0x0000000000227805 */ /* 0x000fe4000001ff00 */
[----:B------:R-:W-:Y:S02]  /*0e50*/  CS2R R20, SRZ ;  /* 0x0000000000147805 */ /* 0x000fe4000001ff00 */
[----:B------:R-:W-:Y:S02]  /*0e60*/  CS2R R24, SRZ ;  /* 0x0000000000187805 */ /* 0x000fe4000001ff00 */
[----:B------:R-:W-:Y:S02]  /*0e70*/  CS2R R14, SRZ ;  /* 0x00000000000e7805 */ /* 0x000fe4000001ff00 */
[----:B------:R-:W-:-:S02]  /*0e80*/  CS2R R18, SRZ ;  /* 0x0000000000127805 */ /* 0x000fc4000001ff00 */
[----:B------:R-:W-:Y:S02]  /*0e90*/  CS2R R10, SRZ ;  /* 0x00000000000a7805 */ /* 0x000fe4000001ff00 */
[----:B------:R-:W-:Y:S02]  /*0ea0*/  CS2R R12, SRZ ;  /* 0x00000000000c7805 */ /* 0x000fe4000001ff00 */
[----:B------:R-:W-:Y:S02]  /*0eb0*/  CS2R R6, SRZ ;  /* 0x0000000000067805 */ /* 0x000fe4000001ff00 */
[----:B------:R-:W-:Y:S02]  /*0ec0*/  CS2R R8, SRZ ;  /* 0x0000000000087805 */ /* 0x000fe4000001ff00 */
[----:B------:R-:W-:Y:S02]  /*0ed0*/  CS2R R4, SRZ ;  /* 0x0000000000047805 */ /* 0x000fe4000001ff00 */
[----:B------:R-:W-:-:S02]  /*0ee0*/  CS2R R36, SRZ ;  /* 0x0000000000247805 */ /* 0x000fc4000001ff00 */
[----:B0-----:R-:W-:Y:S02]  /*0ef0*/  CS2R R2, SRZ ;  /* 0x0000000000027805 */ /* 0x001fe4000001ff00 */
[----:B------:R-:W-:Y:S02]  /*0f00*/  CS2R R30, SRZ ;  /* 0x00000000001e7805 */ /* 0x000fe4000001ff00 */
[----:B------:R-:W-:Y:S01]  /*0f10*/  CS2R R38, SRZ ;  /* 0x0000000000267805 */ /* 0x000fe2000001ff00 */
[----:B------:R-:W-:Y:S06]  /*0f20*/  @!P1 BRA `(.L_x_12) ;  /* 0x0000008000189947 */ /* 0x000fec0003800000 */
[----:B------:R-:W-:Y:S01]  /*0f30*/  SHF.R.S32.HI R18, RZ, 0x1f, R17 ;  /* 0x0000001fff127819 */ /* 0x000fe20000011411 */
[----:B------:R-:W0:Y:S01]  /*0f40*/  S2UR UR4, SR_CgaCtaId ;  /* 0x00000000000479c3 */ /* 0x000e220000008800 */
[----:B------:R-:W-:Y:S02]  /*0f50*/  UMOV UR36, 0x400 ;  /* 0x0000040000247882 */ /* 0x000fe40000000000 */
[----:B------:R-:W-:-:S04]  /*0f60*/  LEA.HI R19, R18, R17, RZ, 0x7 ;  /* 0x0000001112137211 */ /* 0x000fc800078f38ff */
[----:B------:R-:W-:-:S06]  /*0f70*/  SHF.R.S32.HI R0, RZ, 0x7, R19 ;  /* 0x00000007ff007819 */ /* 0x000fcc0000011413 */
[----:B------:R-:W1:Y:S01]  /*0f80*/  SHFL.IDX PT, R0, R0, RZ, 0x1f ;  /* 0x00001fff00007589 */ /* 0x000e6200000e0000 */
[----:B0-----:R-:W-:-:S04]  /*0f90*/  ULEA UR36, UR4, UR36, 0x18 ;  /* 0x0000002404247291 */ /* 0x001fc8000f8ec03f */
[----:B------:R-:W-:-:S04]  /*0fa0*/  UIADD3 UR4, UR36, 0x1e800, URZ ;  /* 0x0001e80024047890 */ /* 0x000fc8000fffe03f */
[----:B------:R-:W-:Y:S01]  /*0fb0*/  ULOP3.LUT UP0, URZ, UR4, 0x3ff, URZ, 0xc0, !UPT ;  /* 0x000003ff043f7892 */ /* 0x000fe2000f80c03f */
[----:B-1----:R0:W-:Y:S05]  /*0fc0*/  STL [R1+0xc], R0 ;  /* 0x00000c0001007387 */ /* 0x0021ea0000100800 */
[----:B------:R-:W-:-:S13]  /*0fd0*/  PLOP3.LUT P0, PT, PT, PT, UP0, 0x80, 0x0 ;  /* 0x000000000000781c */ /* 0x000fda0003f0f008 */
[----:B0-----:R-:W-:Y:S05]  /*0fe0*/  @!P0 BRA `(.L_x_13) ;  /* 0x0000000000408947 */ /* 0x001fea0003800000 */
[----:B------:R-:W-:Y:S01]  /*0ff0*/  MOV R0, 0x0 ;  /* 0x0000000000007802 */ /* 0x000fe20000000f00 */
[----:B------:R-:W-:Y:S01]  /*1000*/  ULDC.64 UR4, c[0x4][0xa8] ;  /* 0x01002a0000047ab9 */ /* 0x000fe20000000a00 */
[----:B------:R-:W-:Y:S01]  /*1010*/  ULDC.64 UR6, c[0x4][0x48] ;  /* 0x0100120000067ab9 */ /* 0x000fe20000000a00 */
[----:B------:R-:W-:Y:S01]  /*1020*/  IMAD.U32 R4, RZ, RZ, UR4 ;  /* 0x00000004ff047e24 */ /* 0x000fe2000f8e00ff */
[----:B------:R0:W1:Y:S01]  /*1030*/  LDC.64 R2, c[0x4][R0] ;  /* 0x0100000000027b82 */ /* 0x0000620000000a00 */
[----:B------:R-:W-:Y:S01]  /*1040*/  MOV R5, UR5 ;  /* 0x0000000500057c02 */ /* 0x000fe20008000f00 */
[----:B------:R-:W-:Y:S01]  /*1050*/  ULDC.64 UR4, c[0x4][0xb0] ;  /* 0x01002c0000047ab9 */ /* 0x000fe20000000a00 */
[----:B------:R-:W-:Y:S01]  /*1060*/  IMAD.U32 R10, RZ, RZ, UR6 ;  /* 0x00000006ff0a7e24 */ /* 0x000fe2000f8e00ff */
[----:B------:R-:W-:Y:S01]  /*1070*/  MOV R11, UR7 ;  /* 0x00000007000b7c02 */ /* 0x000fe20008000f00 */
[----:B------:R-:W-:Y:S01]  /*1080*/  IMAD.U32 R6, RZ, RZ, UR4 ;  /* 0x00000004ff067e24 */ /* 0x000fe2000f8e00ff */
[----:B------:R-:W-:Y:S01]  /*1090*/  MOV R13, RZ ;  /* 0x000000ff000d7202 */ /* 0x000fe20000000f00 */
[----:B------:R-:W-:-:S02]  /*10a0*/  IMAD.U32 R7, RZ, RZ, UR5 ;  /* 0x00000005ff077e24 */ /* 0x000fc4000f8e00ff */
[----:B------:R-:W-:Y:S02]  /*10b0*/  IMAD.MOV.U32 R8, RZ, RZ, 0x70 ;  /* 0x00000070ff087424 */ /* 0x000fe400078e00ff */
[----:B0-----:R-:W-:-:S07]  /*10c0*/  IMAD.MOV.U32 R12, RZ, RZ, 0x1 ;  /* 0x00000001ff0c7424 */ /* 0x001fce00078e00ff */
[----:B------:R-:W-:-:S07]  /*10d0*/  LEPC R20, `(.L_x_13) ;  /* 0x000000001014794e */ /* 0x000fce0000000000 */
[----:B-1----:R-:W-:Y:S05]  /*10e0*/  CALL.ABS.NOINC R2 ;  /* 0x0000000002007343 */ /* 0x002fea0003c00000 */
.L_x_13:
[----:B------:R-:W-:Y:S02]  /*10f0*/  SHF.L.U32 R8, RZ, 0x1f, RZ ;  /* 0x0000001fff087819 */ /* 0x000fe400000006ff */
[----:B------:R-:W-:Y:S02]  /*1100*/  LEA.HI R3, R18, R17, RZ, 0x4 ;  /* 0x0000001112037211 */ /* 0x000fe400078f20ff */
[----:B------:R-:W0:Y:S01]  /*1110*/  SYNCS.PHASECHK.TRANS64.TRYWAIT P1, [UR36+0x30800], R8 ;  /* 0x03080008ff0075a7 */ /* 0x000e220008020164 */
[----:B------:R-:W-:Y:S02]  /*1120*/  LOP3.LUT R27, R27, 0x1, RZ, 0xfc, !PT ;  /* 0x000000011b1b7812 */ /* 0x000fe400078efcff */
[----:B------:R-:W-:Y:S02]  /*1130*/  LOP3.LUT R0, R3, 0xfffffff0, RZ, 0xc0, !PT ;  /* 0xfffffff003007812 */ /* 0x000fe400078ec0ff */
[----:B------:R-:W-:Y:S02]  /*1140*/  ISETP.NE.AND P0, PT, R27, 0x3, PT ;  /* 0x000000031b00780c */ /* 0x000fe40003f05270 */
[----:B------:R-:W-:Y:S01]  /*1150*/  MOV R2, 0x20 ;  /* 0x0000002000027802 */ /* 0x000fe20000000f00 */
[----:B------:R-:W-:-:S05]  /*1160*/  IMAD.IADD R0, R17, 0x1, -R0 ;  /* 0x0000000111007824 */ /* 0x000fca00078e0a00 */
[----:B------:R-:W-:-:S04]  /*1170*/  SHF.R.S32.HI R5, RZ, 0x1f, R0 ;  /* 0x0000001fff057819 */ /* 0x000fc80000011400 */
[----:B------:R-:W-:-:S04]  /*1180*/  LEA.HI R4, R5, R0, RZ, 0x3 ;  /* 0x0000000005047211 */ /* 0x000fc800078f18ff */
[----:B------:R-:W-:-:S05]  /*1190*/  LOP3.LUT R5, R4, 0xfffffff8, RZ, 0xc0, !PT ;  /* 0xfffffff804057812 */ /* 0x000fca00078ec0ff */
[----:B------:R-:W-:-:S05]  /*11a0*/  IMAD.IADD R5, R0, 0x1, -R5 ;  /* 0x0000000100057824 */ /* 0x000fca00078e0a05 */
[----:B------:R-:W-:Y:S01]  /*11b0*/  LOP3.LUT P2, RZ, R5, 0x4, RZ, 0xc0, !PT ;  /* 0x0000000405ff7812 */ /* 0x000fe2000784c0ff */
[----:B0-----:R-:W-:-:S12]  /*11c0*/  @!P1 BRA `(.L_x_14) ;  /* 0x000000c400249947 */ /* 0x001fd80003800000 */
.L_x_109:
[----:B------:R-:W-:Y:S01]  /*11d0*/  SEL R6, R2, 0xffffffe0, !P2 ;  /* 0xffffffe002067807 */ /* 0x000fe20005000000 */
[----:B------:R-:W-:Y:S06]  /*11e0*/  @!P0 BRA `(.L_x_15) ;  /* 0x0000000000048947 */ /* 0x000fec0003800000 */
[----:B------:R-:W-:Y:S01]  /*11f0*/  BPT.TRAP 0x1 ;  /* 0x000000040000795c */ /* 0x000fe20000300000 */
.L_x_15:
[----:B------:R1:W2:Y:S01]  /*1200*/  SYNCS.PHASECHK.TRANS64.TRYWAIT P2, [UR36+0x30830], R8 ;  /* 0x03083008ff0075a7 */ /* 0x0002a20008040164 */
[----:B------:R-:W-:Y:S05]  /*1210*/  @!P0 BRA `(.L_x_16) ;  /* 0x0000000000048947 */ /* 0x000fea0003800000 */
[----:B------:R-:W-:Y:S01]  /*1220*/  BPT.TRAP 0x1 ;  /* 0x000000040000795c */ /* 0x000fe20000300000 */
.L_x_16:
[----:B0-----:R-:W3:Y:S01]  /*1230*/  LDL R7, [R1+0xc] ;  /* 0x00000c0001077983 */ /* 0x001ee20000100800 */
[----:B------:R-:W-:Y:S01]  /*1240*/  ISETP.NE.AND P1, PT, R28, RZ, PT ;  /* 0x000000ff1c00720c */ /* 0x000fe20003f25270 */
[----:B---3--:R-:W-:-:S05]  /*1250*/  IMAD.HI R0, R7, 0x55555556, RZ ;  /* 0x5555555607007827 */ /* 0x008fca00078e02ff */
[----:B------:R-:W-:-:S05]  /*1260*/  LEA.HI R0, R0, R0, RZ, 0x1 ;  /* 0x0000000000007211 */ /* 0x000fca00078f08ff */
[----:B------:R-:W-:-:S05]  /*1270*/  IMAD R0, R0, -0x3, R7 ;  /* 0xfffffffd00007824 */ /* 0x000fca00078e0207 */
[----:B------:R-:W-:-:S05]  /*1280*/  LEA R7, R0, UR36, 0xd ;  /* 0x0000002400077c11 */ /* 0x000fca000f8e68ff */
[----:B------:R-:W-:Y:S01]  /*1290*/  VIADD R0, R7, 0xc400 ;  /* 0x0000c40007007836 */ /* 0x000fe20000000000 */
[----:B------:R0:W-:Y:S04]  /*12a0*/  STL [R1+0x8], R7 ;  /* 0x0000080701007387 */ /* 0x0001e80000100800 */
[----:B------:R-:W-:-:S04]  /*12b0*/  SHF.R.U32.HI R0, RZ, 0x4, R0 ;  /* 0x00000004ff007819 */ /* 0x000fc80000011600 */
[----:B0-----:R-:W-:Y:S01]  /*12c0*/  LOP3.LUT R7, R0, 0x3fff, RZ, 0xc0, !PT ;  /* 0x00003fff00077812 */ /* 0x001fe200078ec0ff */
[----:B--2---:R-:W-:Y:S06]  /*12d0*/  @P2 BRA `(.L_x_17) ;  /* 0x0000000000082947 */ /* 0x004fec0003800000 */
[----:B------:R-:W0:Y:S02]  /*12e0*/  SYNCS.PHASECHK.TRANS64.TRYWAIT P2, [UR36+0x30830], R8 ;  /* 0x03083008ff0075a7 */ /* 0x000e240008040164 */
[----:B0-----:R-:W-:Y:S05]  /*12f0*/  @!P2 BRA `(.L_x_18) ;  /* 0x000000c000f0a947 */ /* 0x001fea0003800000 */
.L_x_17:
[----:B01----:R-:W-:Y:S01]  /*1300*/  LOP3.LUT R8, R7, 0x10000, RZ, 0xfc, !PT ;  /* 0x0001000007087812 */ /* 0x003fe200078efcff */
[----:B------:R-:W-:Y:S01]  /*1310*/  IMAD.MOV.U32 R9, RZ, RZ, 0x40000040 ;  /* 0x40000040ff097424 */ /* 0x000fe200078e00ff */
[----:B------:R-:W-:Y:S05]  /*1320*/  WARPSYNC.ALL ;  /* 0x0000000000007948 */ /* 0x000fea0003800000 */
[----:B------:R0:W-:Y:S01]  /*1330*/  STL.64 [R1], R8 ;  /* 0x0000000801007387 */ /* 0x0001e20000100a00 */
[----:B------:R-:W-:Y:S01]  /*1340*/  IMAD.MOV.U32 R0, RZ, RZ, RZ ;  /* 0x000000ffff007224 */ /* 0x000fe200078e00ff */
[----:B------:R-:W-:Y:S01]  /*1350*/  MOV R151, RZ ;  /* 0x000000ff00977202 */ /* 0x000fe20000000f00 */
[----:B------:R-:W-:Y:S01]  /*1360*/  UIADD3 UR4, UR36, 0x12400, URZ ;  /* 0x0001240024047890 */ /* 0x000fe2000fffe03f */
[C---:B------:R-:W-:Y:S01]  /*1370*/  R2UR UR8, R8.reuse ;  /* 0x00000000080872ca */ /* 0x040fe200000e0000 */
[----:B------:R-:W-:Y:S01]  /*1380*/  WARPGROUP.ARRIVE ;  /* 0x00000000000079c5 */ /* 0x000fe20000000000 */
[----:B------:R-:W-:Y:S01]  /*1390*/  R2UR UR9, R9 ;  /* 0x00000000090972ca */ /* 0x000fe200000e0000 */
[----:B------:R-:W-:Y:S01]  /*13a0*/  USHF.R.U32.HI UR4, URZ, 0x4, UR4 ;  /* 0x000000043f047899 */ /* 0x000fe20008011604 */
[----:B------:R-:W-:Y:S01]  /*13b0*/  R2UR UR16, R8 ;  /* 0x00000000081072ca */ /* 0x000fe200000e0000 */
[----:B------:R-:W-:Y:S01]  /*13c0*/  UMOV UR11, 0x40000040 ;  /* 0x40000040000b7882 */ /* 0x000fe20000000000 */
[----:B------:R-:W-:Y:S01]  /*13d0*/  UMOV UR13, 0x40000040 ;  /* 0x40000040000d7882 */ /* 0x000fe20000000000 */
[----:B------:R-:W-:Y:S01]  /*13e0*/  ULOP3.LUT UR4, UR4, 0x3fff, URZ, 0xc0, !UPT ;  /* 0x00003fff04047892 */ /* 0x000fe2000f8ec03f */
[----:B------:R-:W-:Y:S01]  /*13f0*/  P2R R120, PR, RZ, 0x1 ;  /* 0x00000001ff787803 */ /* 0x000fe20000000000 */
[----:B------:R-:W-:Y:S01]  /*1400*/  UMOV UR15, 0x40000040 ;  /* 0x40000040000f7882 */ /* 0x000fe20000000000 */
[----:B------:R-:W-:Y:S01]  /*1410*/  UMOV UR17, 0x40000040 ;  /* 0x4000004000117882 */ /* 0x000fe20000000000 */
[----:B------:R-:W-:Y:S01]  /*1420*/  ULOP3.LUT UR6, UR4, 0x10000, URZ, 0xfc, !UPT ;  /* 0x0001000004067892 */ /* 0x000fe2000f8efc3f */
[----:B------:R-:W2:Y:S01]  /*1430*/  LDL R121, [R1+0x10] ;  /* 0x0000100001797983 */ /* 0x000ea20000100800 */
[----:B------:R-:W-:Y:S01]  /*1440*/  UMOV UR19, 0x40000040 ;  /* 0x4000004000137882 */ /* 0x000fe20000000000 */
[----:B------:R-:W-:Y:S01]  /*1450*/  ULDC UR4, c[0x0][0x9d8] ;  /* 0x0002760000047ab9 */ /* 0x000fe20000000800 */
[----:B------:R-:W-:-:S03]  /*1460*/  ULDC UR5, c[0x0][0x988] ;  /* 0x0002620000057ab9 */ /* 0x000fc60000000800 */
[----:B------:R-:W-:Y:S02]  /*1470*/  UMOV UR10, UR6 ;  /* 0x00000006000a7c82 */ /* 0x000fe40008000000 */
[----:B------:R-:W-:Y:S01]  /*1480*/  HGMMA.64x192x16.F32 R24, gdesc[UR8], RZ, !UPT, gsb0 ;  /* 0x02e00000081879f0 */ /* 0x000fe2000c0008ff */
[----:B------:R-:W-:Y:S02]  /*1490*/  UIADD3 UR8, UR16, 0x2, URZ ;  /* 0x0000000210087890 */ /* 0x000fe4000fffe03f */
[----:B------:R-:W-:Y:S01]  /*14a0*/  UIADD3 UR10, UR6, 0x2, URZ ;  /* 0x00000002060a7890 */ /* 0x000fe2000fffe03f */
[----:B------:R-:W-:Y:S01]  /*14b0*/  UMOV UR9, 0x40000040 ;  /* 0x4000004000097882 */ /* 0x000fe20000000000 */
[----:B------:R-:W-:Y:S01]  /*14c0*/  UMOV UR11, 0x40000040 ;  /* 0x40000040000b7882 */ /* 0x000fe20000000000 */
[----:B------:R-:W-:Y:S02]  /*14d0*/  UIADD3 UR12, UR16, 0x4, URZ ;  /* 0x00000004100c7890 */ /* 0x000fe4000fffe03f */
[----:B------:R-:W-:Y:S01]  /*14e0*/  UIADD3 UR14, UR6, 0x4, URZ ;  /* 0x00000004060e7890 */ /* 0x000fe2000fffe03f */
[----:B------:R-:W-:-:S02]  /*14f0*/  WARPGROUP.DEPBAR.LE gsb0, 0x0 ;  /* 0x00008000000079c5 */ /* 0x000fc40000010000 */
[----:B------:R-:W-:-:S09]  /*1500*/  WARPGROUP.ARRIVE ;  /* 0x00000000000079c5 */ /* 0x000fd20000000000 */
[----:B------:R-:W-:Y:S01]  /*1510*/  HGMMA.64x192x16.F32 R24, gdesc[UR8], R24, gsb0 ;  /* 0x02e00000081879f0 */ /* 0x000fe20008000818 */
[----:B------:R-:W-:Y:S02]  /*1520*/  UIADD3 UR16, UR16, 0x6, URZ ;  /* 0x0000000610107890 */ /* 0x000fe4000fffe03f */
[----:B------:R-:W-:Y:S01]  /*1530*/  UIADD3 UR18, UR6, 0x6, URZ ;  /* 0x0000000606127890 */ /* 0x000fe2000fffe03f */
[----:B------:R-:W-:Y:S02]  /*1540*/  WARPGROUP.DEPBAR.LE gsb0, 0x0 ;  /* 0x00008000000079c5 */ /* 0x000fe40000010000 */
[----:B------:R-:W-:-:S14]  /*1550*/  WARPGROUP.ARRIVE ;  /* 0x00000000000079c5 */ /* 0x000fdc0000000000 */
[----:B------:R-:W-:Y:S03]  /*1560*/  HGMMA.64x192x16.F32 R24, gdesc[UR12], R24, gsb0 ;  /* 0x02e000000c1879f0 */ /* 0x000fe60008000818 */
[----:B------:R-:W-:Y:S02]  /*1570*/  WARPGROUP.DEPBAR.LE gsb0, 0x0 ;  /* 0x00008000000079c5 */ /* 0x000fe40000010000 */
[----:B------:R-:W-:-:S15]  /*1580*/  WARPGROUP.ARRIVE ;  /* 0x00000000000079c5 */ /* 0x000fde0000000000 */
[----:B------:R-:W-:Y:S03]  /*1590*/  HGMMA.64x192x16.F32 R24, gdesc[UR16], R24, gsb0 ;  /* 0x02e00000101879f0 */ /* 0x000fe60008000818 */
[----:B------:R-:W-:Y:S02]  /*15a0*/  WARPGROUP.DEPBAR.LE gsb0, 0x0 ;  /* 0x00008000000079c5 */ /* 0x000fe40000010000 */
[----:B0-----:R-:W-:Y:S01]  /*15b0*/  FMUL.FTZ R8, R26, UR4 ;  /* 0x000000041a087c20 */ /* 0x001fe20008410000 */
[----:B------:R-:W-:Y:S01]  /*15c0*/  FMUL.FTZ R26, R37, UR4 ;  /* 0x00000004251a7c20 */ /* 0x000fe20008410000 */
[----:B------:R-:W-:Y:S01]  /*15d0*/  FMUL.FTZ R37, R50, UR4 ;  /* 0x0000000432257c20 */ /* 0x000fe20008410000 */
[----:B------:R-:W-:Y:S01]  /*15e0*/  FMUL.FTZ R50, R61, UR4 ;  /* 0x000000043d327c20 */ /* 0x000fe20008410000 */
[----:B------:R-:W-:Y:S01]  /*15f0*/  FMUL.FTZ R61, R74, UR4 ;  /* 0x000000044a3d7c20 */ /* 0x000fe20008410000 */
[----:B------:R-:W-:Y:S01]  /*1600*/  FMUL.FTZ R11, R28, UR4 ;  /* 0x000000041c0b7c20 */ /* 0x000fe20008410000 */
[----:B------:R-:W-:Y:S01]  /*1610*/  LOP3.LUT R74, R19, 0xffffff80, RZ, 0xc0, !PT ;  /* 0xffffff80134a7812 */ /* 0x000fe200078ec0ff */
[----:B------:R-:W-:Y:S01]  /*1620*/  FMUL.FTZ R28, R40, UR4 ;  /* 0x00000004281c7c20 */ /* 0x000fe20008410000 */
[----:B------:R-:W-:Y:S01]  /*1630*/  FMUL.FTZ R40, R52, UR4 ;  /* 0x0000000434287c20 */ /* 0x000fe20008410000 */
[----:B------:R-:W-:Y:S01]  /*1640*/  FMUL.FTZ R52, R64, UR4 ;  /* 0x0000000440347c20 */ /* 0x000fe20008410000 */
[----:B------:R-:W-:Y:S01]  /*1650*/  FMUL.FTZ R64, R76, UR4 ;  /* 0x000000044c407c20 */ /* 0x000fe20008410000 */
[----:B------:R-:W-:Y:S01]  /*1660*/  FMUL.FTZ R10, R27, UR4 ;  /* 0x000000041b0a7c20 */ /* 0x000fe20008410000 */
[----:B------:R-:W-:-:S02]  /*1670*/  IMAD.IADD R76, R17, 0x1, -R74 ;  /* 0x00000001114c7824 */ /* 0x000fc400078e0a4a */
[----:B------:R-:W-:Y:S01]  /*1680*/  FMUL.FTZ R27, R39, UR4 ;  /* 0x00000004271b7c20 */ /* 0x000fe20008410000 */
[----:B------:R-:W-:Y:S01]  /*1690*/  FMUL.FTZ R39, R51, UR4 ;  /* 0x0000000433277c20 */ /* 0x000fe20008410000 */
[----:B------:R-:W-:Y:S01]  /*16a0*/  FMUL.FTZ R51, R63, UR4 ;  /* 0x000000043f337c20 */ /* 0x000fe20008410000 */
[----:B------:R-:W-:Y:S01]  /*16b0*/  FMUL.FTZ R13, R29, UR4 ;  /* 0x000000041d0d7c20 */ /* 0x000fe20008410000 */
[----:B------:R-:W-:Y:S01]  /*16c0*/  FMUL.FTZ R63, R75, UR4 ;  /* 0x000000044b3f7c20 */ /* 0x000fe20008410000 */
[----:B------:R-:W-:Y:S01]  /*16d0*/  FMUL.FTZ R29, R42, UR4 ;  /* 0x000000042a1d7c20 */ /* 0x000fe20008410000 */
[----:B------:R-:W-:Y:S01]  /*16e0*/  SHF.R.S32.HI R75, RZ, 0x1f, R76 ;  /* 0x0000001fff4b7819 */ /* 0x000fe2000001144c */
[----:B------:R-:W-:Y:S01]  /*16f0*/  FMUL.FTZ R42, R53, UR4 ;  /* 0x00000004352a7c20 */ /* 0x000fe20008410000 */
[----:B------:R-:W-:Y:S01]  /*1700*/  FMUL.FTZ R53, R66, UR4 ;  /* 0x0000000442357c20 */ /* 0x000fe20008410000 */
[----:B------:R-:W-:Y:S01]  /*1710*/  FMUL.FTZ R66, R77, UR4 ;  /* 0x000000044d427c20 */ /* 0x000fe20008410000 */
[----:B------:R-:W-:Y:S01]  /*1720*/  LEA.HI R77, R75, R76, RZ, 0x2 ;  /* 0x0000004c4b4d7211 */ /* 0x000fe200078f10ff */
[----:B------:R-:W-:Y:S01]  /*1730*/  FMUL.FTZ R12, R30, UR4 ;  /* 0x000000041e0c7c20 */ /* 0x000fe20008410000 */
[----:B------:R-:W-:-:S02]  /*1740*/  FMUL.FTZ R30, R41, UR4 ;  /* 0x00000004291e7c20 */ /* 0x000fc40008410000 */
[----:B------:R-:W-:Y:S01]  /*1750*/  LOP3.LUT R77, R77, 0x7ffffffc, RZ, 0xc0, !PT ;  /* 0x7ffffffc4d4d7812 */ /* 0x000fe200078ec0ff */
[----:B------:R-:W-:Y:S01]  /*1760*/  FMUL.FTZ R41, R54, UR4 ;  /* 0x0000000436297c20 */ /* 0x000fe20008410000 */
[----:B------:R-:W-:Y:S01]  /*1770*/  FMUL.FTZ R7, R24, UR4 ;  /* 0x0000000418077c20 */ /* 0x000fe20008410000 */
[----:B------:R-:W-:Y:S01]  /*1780*/  FMUL.FTZ R9, R25, UR4 ;  /* 0x0000000419097c20 */ /* 0x000fe20008410000 */
[----:B------:R-:W-:Y:S01]  /*1790*/  FMUL.FTZ R54, R65, UR4 ;  /* 0x0000000441367c20 */ /* 0x000fe20008410000 */
[----:B------:R-:W-:Y:S01]  /*17a0*/  FMUL.FTZ R14, R31, UR4 ;  /* 0x000000041f0e7c20 */ /* 0x000fe20008410000 */
[----:B------:R-:W-:Y:S01]  /*17b0*/  FMUL.FTZ R65, R78, UR4 ;  /* 0x000000044e417c20 */ /* 0x000fe20008410000 */
[----:B------:R-:W-:Y:S01]  /*17c0*/  IADD3 R77, R76, -R77, RZ ;  /* 0x8000004d4c4d7210 */ /* 0x000fe20007ffe0ff */
[----:B------:R-:W-:Y:S01]  /*17d0*/  FMUL.FTZ R31, R43, UR4 ;  /* 0x000000042b1f7c20 */ /* 0x000fe20008410000 */
[----:B------:R-:W-:Y:S02]  /*17e0*/  IMAD.MOV.U32 R78, RZ, RZ, -0x2 ;  /* 0xfffffffeff4e7424 */ /* 0x000fe400078e00ff */
[----:B------:R-:W-:Y:S01]  /*17f0*/  FMUL.FTZ R43, R55, UR4 ;  /* 0x00000004372b7c20 */ /* 0x000fe20008410000 */
[----:B------:R-:W-:Y:S01]  /*1800*/  FMUL.FTZ R55, R67, UR4 ;  /* 0x0000000443377c20 */ /* 0x000fe20008410000 */
[----:B------:R-:W-:Y:S01]  /*1810*/  FMUL.FTZ R67, R79, UR4 ;  /* 0x000000044f437c20 */ /* 0x000fe20008410000 */
[----:B------:R-:W0:Y:S01]  /*1820*/  MUFU.TANH R7, R7 ;  /* 0x0000000700077308 */ /* 0x000e220000002400 */
[----:B------:R-:W-:-:S02]  /*1830*/  IMAD R79, R77, R78, 0xc0 ;  /* 0x000000c04d4f7424 */ /* 0x000fc400078e024e */
[----:B------:R-:W-:-:S05]  /*1840*/  FMUL.FTZ R15, R32, UR4 ;  /* 0x00000004200f7c20 */ /* 0x000fca0008410000 */
[----:B------:R-:W1:Y:S01]  /*1850*/  MUFU.TANH R9, R9 ;  /* 0x0000000900097308 */ /* 0x000e620000002400 */
[----:B------:R-:W-:-:S07]  /*1860*/  IMAD.IADD R79, R22, 0x1, R79 ;  /* 0x00000001164f7824 */ /* 0x000fce00078e024f */
[----:B------:R-:W3:Y:S01]  /*1870*/  MUFU.TANH R13, R13 ;  /* 0x0000000d000d7308 */ /* 0x000ee20000002400 */
[----:B------:R-:W-:Y:S02]  /*1880*/  IMAD R22, R16, -0xc0, R79 ;  /* 0xffffff4010167824 */ /* 0x000fe400078e024f */
[----:B------:R-:W-:-:S05]  /*1890*/  FMUL.FTZ R21, R33, UR4 ;  /* 0x0000000421157c20 */ /* 0x000fca0008410000 */
[----:B------:R-:W4:Y:S01]  /*18a0*/  MUFU.TANH R11, R11 ;  /* 0x0000000b000b7308 */ /* 0x000f220000002400 */
[----:B------:R-:W-:Y:S01]  /*18b0*/  FMUL.FTZ R20, R34, UR4 ;  /* 0x0000000422147c20 */ /* 0x000fe20008410000 */
[----:B------:R-:W-:Y:S01]  /*18c0*/  FMUL.FTZ R34, R45, UR4 ;  /* 0x000000042d227c20 */ /* 0x000fe20008410000 */
[----:B------:R-:W-:Y:S01]  /*18d0*/  ISETP.GT.AND P4, PT, R22, RZ, PT ;  /* 0x000000ff1600720c */ /* 0x000fe20003f84270 */
[----:B------:R-:W-:Y:S01]  /*18e0*/  FMUL.FTZ R24, R36, UR4 ;  /* 0x0000000424187c20 */ /* 0x000fe20008410000 */
[----:B------:R-:W-:-:S03]  /*18f0*/  ISETP.GT.AND P3, PT, R22, 0x1, PT ;  /* 0x000000011600780c */ /* 0x000fc60003f64270 */
[----:B------:R-:W5:Y:S01]  /*1900*/  MUFU.TANH R8, R8 ;  /* 0x0000000800087308 */ /* 0x000f620000002400 */
[----:B------:R-:W-:Y:S01]  /*1910*/  FMUL.FTZ R45, R58, UR4 ;  /* 0x000000043a2d7c20 */ /* 0x000fe20008410000 */
[----:B------:R-:W-:Y:S01]  /*1920*/  FMUL.FTZ R58, R69, UR4 ;  /* 0x00000004453a7c20 */ /* 0x000fe20008410000 */
[----:B------:R-:W-:-:S05]  /*1930*/  FMUL.FTZ R69, R82, UR4 ;  /* 0x0000000452457c20 */ /* 0x000fca0008410000 */
[----:B------:R-:W5:Y:S01]  /*1940*/  MUFU.TANH R15, R15 ;  /* 0x0000000f000f7308 */ /* 0x000f620000002400 */
[----:B------:R-:W-:Y:S01]  /*1950*/  ISETP.GT.AND P6, PT, R22, 0x9, PT ;  /* 0x000000091600780c */ /* 0x000fe20003fc4270 */
[----:B------:R-:W-:Y:S01]  /*1960*/  FMUL.FTZ R36, R48, UR4 ;  /* 0x0000000430247c20 */ /* 0x000fe20008410000 */
[----:B------:R-:W-:Y:S01]  /*1970*/  ISETP.GT.AND P2, PT, R22, 0x8, PT ;  /* 0x000000081600780c */ /* 0x000fe20003f44270 */
[----:B------:R-:W-:Y:S01]  /*1980*/  FMUL.FTZ R48, R60, UR4 ;  /* 0x000000043c307c20 */ /* 0x000fe20008410000 */
[----:B0-----:R-:W-:-:S03]  /*1990*/  FSEL R82, R7, -INF , P4 ;  /* 0xff80000007527808 */ /* 0x001fc60002000000 */
[----:B------:R-:W0:Y:S01]  /*19a0*/  MUFU.TANH R10, R10 ;  /* 0x0000000a000a7308 */ /* 0x000e220000002400 */
[----:B-1----:R-:W-:Y:S01]  /*19b0*/  FSEL R9, R9, -INF , P3 ;  /* 0xff80000009097808 */ /* 0x002fe20001800000 */
[----:B------:R-:W-:Y:S01]  /*19c0*/  FMUL.FTZ R60, R72, UR4 ;  /* 0x00000004483c7c20 */ /* 0x000fe20008410000 */
[----:B------:R-:W-:Y:S01]  /*19d0*/  FMUL.FTZ R75, R88, UR4 ;  /* 0x00000004584b7c20 */ /* 0x000fe20008410000 */
[----:B------:R-:W-:-:S04]  /*19e0*/  FMUL.FTZ R72, R84, UR4 ;  /* 0x0000000454487c20 */ /* 0x000fc80008410000 */
[----:B------:R-:W1:Y:S01]  /*19f0*/  MUFU.TANH R21, R21 ;  /* 0x0000001500157308 */ /* 0x000e620000002400 */
[----:B---3--:R-:W-:Y:S01]  /*1a00*/  FSEL R88, R13, -INF , P6 ;  /* 0xff8000000d587808 */ /* 0x008fe20003000000 */
[----:B------:R-:W-:Y:S01]  /*1a10*/  FMUL.FTZ R23, R35, UR4 ;  /* 0x0000000423177c20 */ /* 0x000fe20008410000 */
[----:B----4-:R-:W-:Y:S02]  /*1a20*/  FSEL R84, R11, -INF , P2 ;  /* 0xff8000000b547808 */ /* 0x010fe40001000000 */
[----:B------:R-:W-:-:S03]  /*1a30*/  FMNMX.FTZ R13, R82, R9, !PT ;  /* 0x00000009520d7209 */ /* 0x000fc60007810000 */
[----:B------:R-:W3:Y:S01]  /*1a40*/  MUFU.TANH R12, R12 ;  /* 0x0000000c000c7308 */ /* 0x000ee20000002400 */
[----:B------:R-:W-:Y:S02]  /*1a50*/  ISETP.GT.AND P5, PT, R22, 0x10, PT ;  /* 0x000000101600780c */ /* 0x000fe40003fa4270 */
[----:B------:R-:W-:-:S05]  /*1a60*/  FMNMX.FTZ R13, R84, R13, !PT ;  /* 0x0000000d540d7209 */ /* 0x000fca0007810000 */
[----:B------:R-:W4:Y:S01]  /*1a70*/  MUFU.TANH R24, R24 ;  /* 0x0000001800187308 */ /* 0x000f220000002400 */
[----:B------:R-:W-:Y:S01]  /*1a80*/  FMUL.FTZ R76, R90, UR4 ;  /* 0x000000045a4c7c20 */ /* 0x000fe20008410000 */
[----:B-----5:R-:W-:-:S06]  /*1a90*/  FSEL R8, R8, -INF , P4 ;  /* 0xff80000008087808 */ /* 0x020fcc0002000000 */
[----:B------:R-:W5:Y:S01]  /*1aa0*/  MUFU.TANH R14, R14 ;  /* 0x0000000e000e7308 */ /* 0x000f620000002400 */
[----:B------:R-:W-:Y:S01]  /*1ab0*/  FSEL R90, R15, -INF , P5 ;  /* 0xff8000000f5a7808 */ /* 0x000fe20002800000 */
[----:B------:R-:W-:Y:S01]  /*1ac0*/  FMUL.FTZ R25, R38, UR4 ;  /* 0x0000000426197c20 */ /* 0x000fe20008410000 */
[----:B------:R-:W-:-:S05]  /*1ad0*/  ISETP.GT.AND P4, PT, R22, 0x11, PT ;  /* 0x000000111600780c */ /* 0x000fca0003f84270 */
[----:B------:R-:W5:Y:S01]  /*1ae0*/  MUFU.TANH R26, R26 ;  /* 0x0000001a001a7308 */ /* 0x000f620000002400 */
[----:B------:R-:W-:Y:S01]  /*1af0*/  FMNMX.FTZ R15, R88, R13, !PT ;  /* 0x0000000d580f7209 */ /* 0x000fe20007810000 */
[----:B------:R-:W-:Y:S01]  /*1b00*/  FMUL.FTZ R32, R44, UR4 ;  /* 0x000000042c207c20 */ /* 0x000fe20008410000 */
[----:B------:R-:W-:-:S05]  /*1b10*/  FMUL.FTZ R74, R87, UR4 ;  /* 0x00000004574a7c20 */ /* 0x000fca0008410000 */
[----:B------:R-:W5:Y:S01]  /*1b20*/  MUFU.TANH R20, R20 ;  /* 0x0000001400147308 */ /* 0x000f620000002400 */
[----:B------:R-:W-:Y:S01]  /*1b30*/  FMUL.FTZ R87, R96, UR4 ;  /* 0x0000000460577c20 */ /* 0x000fe20008410000 */
[----:B0-----:R-:W-:-:S06]  /*1b40*/  FSEL R10, R10, -INF , P3 ;  /* 0xff8000000a0a7808 */ /* 0x001fcc0001800000 */
[----:B------:R-:W0:Y:S01]  /*1b50*/  MUFU.TANH R23, R23 ;  /* 0x0000001700177308 */ /* 0x000e220000002400 */
[----:B------:R-:W-:Y:S02]  /*1b60*/  ISETP.GT.AND P3, PT, R22, 0x18, PT ;  /* 0x000000181600780c */ /* 0x000fe40003f64270 */
[----:B-1----:R-:W-:-:S05]  /*1b70*/  FSEL R96, R21, -INF , P4 ;  /* 0xff80000015607808 */ /* 0x002fca0002000000 */
[----:B------:R-:W1:Y:S01]  /*1b80*/  MUFU.TANH R28, R28 ;  /* 0x0000001c001c7308 */ /* 0x000e620000002400 */
[----:B------:R-:W-:Y:S01]  /*1b90*/  FMNMX.FTZ R15, R90, R15, !PT ;  /* 0x0000000f5a0f7209 */ /* 0x000fe20007810000 */
[----:B------:R-:W-:Y:S01]  /*1ba0*/  FMUL.FTZ R38, R49, UR4 ;  /* 0x0000000431267c20 */ /* 0x000fe20008410000 */
[----:B---3--:R-:W-:-:S05]  /*1bb0*/  FSEL R12, R12, -INF , P2 ;  /* 0xff8000000c0c7808 */ /* 0x008fca0001000000 */
[----:B------:R-:W3:Y:S01]  /*1bc0*/  MUFU.TANH R30, R30 ;  /* 0x0000001e001e7308 */ /* 0x000ee20000002400 */
[----:B------:R-:W-:Y:S01]  /*1bd0*/  FMUL.FTZ R49, R62, UR4 ;  /* 0x000000043e317c20 */ /* 0x000fe20008410000 */
[----:B------:R-:W-:Y:S01]  /*1be0*/  ISETP.GT.AND P2, PT, R22, 0x19, PT ;  /* 0x000000191600780c */ /* 0x000fe20003f44270 */
[----:B------:R-:W-:Y:S01]  /*1bf0*/  FMUL.FTZ R62, R73, UR4 ;  /* 0x00000004493e7c20 */ /* 0x000fe20008410000 */
[----:B----4-:R-:W-:Y:S02]  /*1c00*/  FSEL R24, R24, -INF , P3 ;  /* 0xff80000018187808 */ /* 0x010fe40001800000 */
[----:B------:R-:W-:Y:S02]  /*1c10*/  FMNMX.FTZ R21, R96, R15, !PT ;  /* 0x0000000f60157209 */ /* 0x000fe40007810000 */
[----:B------:R-:W4:Y:S01]  /*1c20*/  MUFU.TANH R25, R25 ;  /* 0x0000001900197308 */ /* 0x000f220000002400 */
[----:B------:R-:W-:Y:S01]  /*1c30*/  FMUL.FTZ R73, R86, UR4 ;  /* 0x0000000456497c20 */ /* 0x000fe20008410000 */
[----:B------:R-:W-:Y:S01]  /*1c40*/  FMUL.FTZ R86, R100, UR4 ;  /* 0x0000000464567c20 */ /* 0x000fe20008410000 */
[----:B-----5:R-:W-:-:S05]  /*1c50*/  FSEL R14, R14, -INF , P6 ;  /* 0xff8000000e0e7808 */ /* 0x020fca0003000000 */
[----:B------:R-:W5:Y:S01]  /*1c60*/  MUFU.TANH R32, R32 ;  /* 0x0000002000207308 */ /* 0x000f620000002400 */
[----:B------:R-:W-:Y:S02]  /*1c70*/  ISETP.GT.AND P6, PT, R22, 0x20, PT ;  /* 0x000000201600780c */ /* 0x000fe40003fc4270 */
[----:B------:R-:W-:Y:S02]  /*1c80*/  FSEL R100, R26, -INF , P2 ;  /* 0xff8000001a647808 */ /* 0x000fe40001000000 */
[----:B------:R-:W-:-:S03]  /*1c90*/  FMNMX.FTZ R21, R24, R21, !PT ;  /* 0x0000001518157209 */ /* 0x000fc60007810000 */
[----:B------:R-:W5:Y:S01]  /*1ca0*/  MUFU.TANH R27, R27 ;  /* 0x0000001b001b7308 */ /* 0x000f620000002400 */
[----:B------:R-:W-:Y:S01]  /*1cb0*/  FMUL.FTZ R79, R92, UR4 ;  /* 0x000000045c4f7c20 */ /* 0x000fe20008410000 */
[----:B------:R-:W-:Y:S01]  /*1cc0*/  FSEL R20, R20, -INF , P5 ;  /* 0xff80000014147808 */ /* 0x000fe20002800000 */
[----:B------:R-:W-:Y:S01]  /*1cd0*/  FMUL.FTZ R33, R46, UR4 ;  /* 0x000000042e217c20 */ /* 0x000fe20008410000 */
[----:B0-----:R-:W-:-:S04]  /*1ce0*/  FSEL R92, R23, -INF , P4 ;  /* 0xff800000175c7808 */ /* 0x001fc80002000000 */
[----:B------:R-:W0:Y:S01]  /*1cf0*/  MUFU.TANH R34, R34 ;  /* 0x0000002200227308 */ /* 0x000e220000002400 */
[----:B------:R-:W-:Y:S02]  /*1d00*/  ISETP.GT.AND P5, PT, R22, 0x21, PT ;  /* 0x000000211600780c */ /* 0x000fe40003fa4270 */
[----:B-1----:R-:W-:Y:S02]  /*1d10*/  FSEL R28, R28, -INF , P6 ;  /* 0xff8000001c1c7808 */ /* 0x002fe40003000000 */
[----:B------:R-:W-:-:S03]  /*1d20*/  FMNMX.FTZ R23, R100, R21, !PT ;  /* 0x0000001564177209 */ /* 0x000fc60007810000 */
[----:B------:R-:W1:Y:S01]  /*1d30*/  MUFU.TANH R29, R29 ;  /* 0x0000001d001d7308 */ /* 0x000e620000002400 */
[----:B------:R-:W-:Y:S01]  /*1d40*/  FMUL.FTZ R44, R56, UR4 ;  /* 0x00000004382c7c20 */ /* 0x000fe20008410000 */
[----:B------:R-:W-:Y:S01]  /*1d50*/  FMUL.FTZ R35, R47, UR4 ;  /* 0x000000042f237c20 */ /* 0x000fe20008410000 */
[----:B------:R-:W-:-:S05]  /*1d60*/  FMUL.FTZ R56, R68, UR4 ;  /* 0x0000000444387c20 */ /* 0x000fca0008410000 */
[----:B------:R-:W2:Y:S01]  /*1d70*/  MUFU.TANH R36, R36 ;  /* 0x0000002400247308 */ /* 0x000ea20000002400 */
[----:B------:R-:W-:Y:S01]  /*1d80*/  ISETP.GT.AND P4, PT, R22, 0x28, PT ;  /* 0x000000281600780c */ /* 0x000fe20003f84270 */
[----:B------:R-:W-:Y:S01]  /*1d90*/  FMUL.FTZ R68, R80, UR4 ;  /* 0x0000000450447c20 */ /* 0x000fe20008410000 */
[----:B---3--:R-:W-:Y:S02]  /*1da0*/  FSEL R122, R30, -INF , P5 ;  /* 0xff8000001e7a7808 */ /* 0x008fe40002800000 */
[----:B------:R-:W-:-:S03]  /*1db0*/  FMNMX.FTZ R23, R28, R23, !PT ;  /* 0x000000171c177209 */ /* 0x000fc60007810000 */
[----:B------:R-:W-:Y:S01]  /*1dc0*/  MUFU.TANH R31, R31 ;  /* 0x0000001f001f7308 */ /* 0x000fe20000002400 */
[----:B------:R-:W-:Y:S01]  /*1dd0*/  FMUL.FTZ R80, R94, UR4 ;  /* 0x000000045e507c20 */ /* 0x000fe20008410000 */
[----:B----4-:R-:W-:-:S06]  /*1de0*/  FSEL R94, R25, -INF , P3 ;  /* 0xff800000195e7808 */ /* 0x010fcc0001800000 */
[----:B------:R-:W3:Y:S01]  /*1df0*/  MUFU.TANH R38, R38 ;  /* 0x0000002600267308 */ /* 0x000ee20000002400 */
[----:B------:R-:W-:Y:S01]  /*1e00*/  ISETP.GT.AND P3, PT, R22, 0x29, PT ;  /* 0x000000291600780c */ /* 0x000fe20003f64270 */
[----:B------:R-:W-:Y:S01]  /*1e10*/  FMUL.FTZ R77, R89, UR4 ;  /* 0x00000004594d7c20 */ /* 0x000fe20008410000 */
[----:B-----5:R-:W-:Y:S02]  /*1e20*/  FSEL R32, R32, -INF , P4 ;  /* 0xff80000020207808 */ /* 0x020fe40002000000 */
[----:B------:R-:W-:-:S03]  /*1e30*/  FMNMX.FTZ R23, R122, R23, !PT ;  /* 0x000000177a177209 */ /* 0x000fc60007810000 */
[----:B------:R-:W4:Y:S01]  /*1e40*/  MUFU.TANH R33, R33 ;  /* 0x0000002100217308 */ /* 0x000f220000002400 */
[----:B------:R-:W-:Y:S01]  /*1e50*/  FMUL.FTZ R89, R98, UR4 ;  /* 0x0000000462597c20 */ /* 0x000fe20008410000 */
[----:B------:R-:W-:-:S06]  /*1e60*/  FSEL R98, R27, -INF , P2 ;  /* 0xff8000001b627808 */ /* 0x000fcc0001000000 */
[----:B------:R-:W5:Y:S01]  /*1e70*/  MUFU.TANH R40, R40 ;  /* 0x0000002800287308 */ /* 0x000f620000002400 */
[----:B------:R-:W-:Y:S01]  /*1e80*/  ISETP.GT.AND P2, PT, R22, 0x30, PT ;  /* 0x000000301600780c */ /* 0x000fe20003f44270 */
[----:B------:R-:W-:Y:S01]  /*1e90*/  FMUL.FTZ R46, R57, UR4 ;  /* 0x00000004392e7c20 */ /* 0x000fe20008410000 */
[----:B0-----:R-:W-:Y:S01]  /*1ea0*/  FSEL R126, R34, -INF , P3 ;  /* 0xff800000227e7808 */ /* 0x001fe20001800000 */
[----:B------:R-:W-:Y:S01]  /*1eb0*/  FMUL.FTZ R85, R85, UR4 ;  /* 0x0000000455557c20 */ /* 0x000fe20008410000 */
[----:B------:R-:W-:-:S03]  /*1ec0*/  FMNMX.FTZ R25, R32, R23, !PT ;  /* 0x0000001720197209 */ /* 0x000fc60007810000 */
[----:B------:R-:W0:Y:S01]  /*1ed0*/  MUFU.TANH R35, R35 ;  /* 0x0000002300237308 */ /* 0x000e220000002400 */
[----:B-1----:R-:W-:Y:S02]  /*1ee0*/  FSEL R26, R29, -INF , P6 ;  /* 0xff8000001d1a7808 */ /* 0x002fe40003000000 */
[----:B------:R-:W-:-:S05]  /*1ef0*/  ISETP.GT.AND P6, PT, R22, 0x31, PT ;  /* 0x000000311600780c */ /* 0x000fca0003fc4270 */
[----:B------:R-:W1:Y:S01]  /*1f00*/  MUFU.TANH R42, R42 ;  /* 0x0000002a002a7308 */ /* 0x000e620000002400 */
[----:B--2---:R-:W-:Y:S02]  /*1f10*/  FSEL R128, R36, -INF , P2 ;  /* 0xff80000024807808 */ /* 0x004fe40001000000 */
[----:B------:R-:W-:-:S05]  /*1f20*/  FMNMX.FTZ R25, R126, R25, !PT ;  /* 0x000000197e197209 */ /* 0x000fca0007810000 */
[----:B------:R-:W2:Y:S01]  /*1f30*/  MUFU.TANH R37, R37 ;  /* 0x0000002500257308 */ /* 0x000ea20000002400 */
[----:B---3--:R-:W-:Y:S02]  /*1f40*/  FSEL R130, R38, -INF , P6 ;  /* 0xff80000026827808 */ /* 0x008fe40003000000 */
[----:B------:R-:W-:-:S05]  /*1f50*/  FMNMX.FTZ R25, R128, R25, !PT ;  /* 0x0000001980197209 */ /* 0x000fca0007810000 */
[----:B------:R-:W3:Y:S01]  /*1f60*/  MUFU.TANH R44, R44 ;  /* 0x0000002c002c7308 */ /* 0x000ee20000002400 */
[----:B----4-:R-:W-:-:S07]  /*1f70*/  FSEL R30, R33, -INF , P4 ;  /* 0xff800000211e7808 */ /* 0x010fce0002000000 */
[----:B------:R4:W-:Y:S01]  /*1f80*/  MUFU.TANH R19, R85 ;  /* 0x0000005500137308 */ /* 0x0009e20000002400 */
[----:B------:R-:W-:-:S07]  /*1f90*/  ISETP.GT.AND P4, PT, R22, 0x39, PT ;  /* 0x000000391600780c */ /* 0x000fce0003f84270 */
[----:B------:R-:W3:Y:S01]  /*1fa0*/  MUFU.TANH R39, R39 ;  /* 0x0000002700277308 */ /* 0x000ee20000002400 */
[----:B----4-:R-:W-:Y:S01]  /*1fb0*/  FMUL.FTZ R85, R102, UR4 ;  /* 0x0000000466557c20 */ /* 0x010fe20008410000 */
[----:B------:R-:W-:Y:S02]  /*1fc0*/  FSEL R102, R31, -INF , P5 ;  /* 0xff8000001f667808 */ /* 0x000fe40002800000 */
[----:B------:R-:W-:-:S04]  /*1fd0*/  ISETP.GT.AND P5, PT, R22, 0x38, PT ;  /* 0x000000381600780c */ /* 0x000fc80003fa4270 */
[----:B------:R-:W4:Y:S01]  /*1fe0*/  MUFU.TANH R46, R46 ;  /* 0x0000002e002e7308 */ /* 0x000f220000002400 */
[----:B-----5:R-:W-:Y:S02]  /*1ff0*/  FSEL R132, R40, -INF , P5 ;  /* 0xff80000028847808 */ /* 0x020fe40002800000 */
[----:B------:R-:W-:-:S05]  /*2000*/  FMNMX.FTZ R25, R130, R25, !PT ;  /* 0x0000001982197209 */ /* 0x000fca0007810000 */
[----:B------:R-:W5:Y:S01]  /*2010*/  MUFU.TANH R41, R41 ;  /* 0x0000002900297308 */ /* 0x000f620000002400 */
[----:B0-----:R-:W-:Y:S01]  /*2020*/  FSEL R124, R35, -INF , P3 ;  /* 0xff800000237c7808 */ /* 0x001fe20001800000 */
[----:B------:R-:W-:Y:S01]  /*2030*/  FMUL.FTZ R47, R59, UR4 ;  /* 0x000000043b2f7c20 */ /* 0x000fe20008410000 */
[----:B------:R-:W-:-:S05]  /*2040*/  ISETP.GT.AND P3, PT, R22, 0x40, PT ;  /* 0x000000401600780c */ /* 0x000fca0003f64270 */
[----:B------:R-:W0:Y:S01]  /*2050*/  MUFU.TANH R48, R48 ;  /* 0x0000003000307308 */ /* 0x000e220000002400 */
[----:B-1----:R-:W-:Y:S02]  /*2060*/  FSEL R42, R42, -INF , P4 ;  /* 0xff8000002a2a7808 */ /* 0x002fe40002000000 */
[----:B------:R-:W-:-:S05]  /*2070*/  FMNMX.FTZ R25, R132, R25, !PT ;  /* 0x0000001984197209 */ /* 0x000fca0007810000 */
[----:B------:R-:W1:Y:S01]  /*2080*/  MUFU.TANH R43, R43 ;  /* 0x0000002b002b7308 */ /* 0x000e620000002400 */
[----:B--2---:R-:W-:Y:S02]  /*2090*/  FSEL R34, R37, -INF , P2 ;  /* 0xff80000025227808 */ /* 0x004fe40001000000 */
[----:B------:R-:W-:-:S05]  /*20a0*/  ISETP.GT.AND P2, PT, R22, 0x41, PT ;  /* 0x000000411600780c */ /* 0x000fca0003f44270 */
[----:B------:R-:W2:Y:S01]  /*20b0*/  MUFU.TANH R50, R50 ;  /* 0x0000003200327308 */ /* 0x000ea20000002400 */
[----:B---3--:R-:W-:Y:S02]  /*20c0*/  FSEL R134, R44, -INF , P3 ;  /* 0xff8000002c867808 */ /* 0x008fe40001800000 */
[----:B------:R-:W-:-:S05]  /*20d0*/  FMNMX.FTZ R25, R42, R25, !PT ;  /* 0x000000192a197209 */ /* 0x000fca0007810000 */
[----:B------:R-:W3:Y:S01]  /*20e0*/  MUFU.TANH R45, R45 ;  /* 0x0000002d002d7308 */ /* 0x000ee20000002400 */
[----:B------:R-:W-:Y:S02]  /*20f0*/  FSEL R36, R39, -INF , P6 ;  /* 0xff80000027247808 */ /* 0x000fe40003000000 */
[----:B------:R-:W-:-:S05]  /*2100*/  ISETP.GT.AND P6, PT, R22, 0x48, PT ;  /* 0x000000481600780c */ /* 0x000fca0003fc4270 */
[----:B------:R-:W3:Y:S01]  /*2110*/  MUFU.TANH R52, R52 ;  /* 0x0000003400347308 */ /* 0x000ee20000002400 */
[----:B----4-:R-:W-:Y:S02]  /*2120*/  FSEL R46, R46, -INF , P2 ;  /* 0xff8000002e2e7808 */ /* 0x010fe40001000000 */
[----:B------:R-:W-:-:S05]  /*2130*/  FMNMX.FTZ R25, R134, R25, !PT ;  /* 0x0000001986197209 */ /* 0x000fca0007810000 */
[----:B------:R-:W4:Y:S01]  /*2140*/  MUFU.TANH R47, R47 ;  /* 0x0000002f002f7308 */ /* 0x000f220000002400 */
[----:B-----5:R-:W-:Y:S02]  /*2150*/  FSEL R38, R41, -INF , P5 ;  /* 0xff80000029267808 */ /* 0x020fe40002800000 */
[----:B------:R-:W-:-:S05]  /*2160*/  ISETP.GT.AND P5, PT, R22, 0x49, PT ;  /* 0x000000491600780c */ /* 0x000fca0003fa4270 */
[----:B------:R-:W5:Y:S01]  /*2170*/  MUFU.TANH R54, R54 ;  /* 0x0000003600367308 */ /* 0x000f620000002400 */
[----:B0-----:R-:W-:Y:S02]  /*2180*/  FSEL R138, R48, -INF , P6 ;  /* 0xff800000308a7808 */ /* 0x001fe40003000000 */
[----:B------:R-:W-:-:S05]  /*2190*/  FMNMX.FTZ R25, R46, R25, !PT ;  /* 0x000000192e197209 */ /* 0x000fca0007810000 */
[----:B------:R-:W0:Y:S01]  /*21a0*/  MUFU.TANH R49, R49 ;  /* 0x0000003100317308 */ /* 0x000e220000002400 */
[----:B-1----:R-:W-:Y:S02]  /*21b0*/  FSEL R40, R43, -INF , P4 ;  /* 0xff8000002b287808 */ /* 0x002fe40002000000 */
[----:B------:R-:W-:-:S05]  /*21c0*/  ISETP.GT.AND P4, PT, R22, 0x50, PT ;  /* 0x000000501600780c */ /* 0x000fca0003f84270 */
[----:B------:R-:W1:Y:S01]  /*21d0*/  MUFU.TANH R56, R56 ;  /* 0x0000003800387308 */ /* 0x000e620000002400 */
[----:B--2---:R-:W-:Y:S02]  /*21e0*/  FSEL R50, R50, -INF , P5 ;  /* 0xff80000032327808 */ /* 0x004fe40002800000 */
[----:B------:R-:W-:-:S05]  /*21f0*/  FMNMX.FTZ R25, R138, R25, !PT ;  /* 0x000000198a197209 */ /* 0x000fca0007810000 */
[----:B------:R-:W2:Y:S01]  /*2200*/  MUFU.TANH R51, R51 ;  /* 0x0000003300337308 */ /* 0x000ea20000002400 */
[----:B---3--:R-:W-:Y:S01]  /*2210*/  FSEL R44, R45, -INF , P3 ;  /* 0xff8000002d2c7808 */ /* 0x008fe20001800000 */
[----:B------:R-:W-:Y:S01]  /*2220*/  FMUL.FTZ R57, R70, UR4 ;  /* 0x0000000446397c20 */ /* 0x000fe20008410000 */
[----:B------:R-:W-:-:S05]  /*2230*/  ISETP.GT.AND P3, PT, R22, 0x51, PT ;  /* 0x000000511600780c */ /* 0x000fca0003f64270 */
[----:B------:R-:W3:Y:S01]  /*2240*/  MUFU.TANH R58, R58 ;  /* 0x0000003a003a7308 */ /* 0x000ee20000002400 */
[----:B------:R-:W-:Y:S02]  /*2250*/  FSEL R52, R52, -INF , P4 ;  /* 0xff80000034347808 */ /* 0x000fe40002000000 */
[----:B------:R-:W-:-:S05]  /*2260*/  FMNMX.FTZ R25, R50, R25, !PT ;  /* 0x0000001932197209 */ /* 0x000fca0007810000 */
[----:B------:R-:W3:Y:S01]  /*2270*/  MUFU.TANH R53, R53 ;  /* 0x0000003500357308 */ /* 0x000ee20000002400 */
[----:B----4-:R-:W-:Y:S01]  /*2280*/  FSEL R136, R47, -INF , P2 ;  /* 0xff8000002f887808 */ /* 0x010fe20001000000 */
[----:B------:R-:W-:Y:S01]  /*2290*/  FMUL.FTZ R59, R71, UR4 ;  /* 0x00000004473b7c20 */ /* 0x000fe20008410000 */
[----:B------:R-:W-:-:S05]  /*22a0*/  ISETP.GT.AND P2, PT, R22, 0x58, PT ;  /* 0x000000581600780c */ /* 0x000fca0003f44270 */
[----:B------:R-:W4:Y:S01]  /*22b0*/  MUFU.TANH R60, R60 ;  /* 0x0000003c003c7308 */ /* 0x000f220000002400 */
[----:B-----5:R-:W-:Y:S02]  /*22c0*/  FSEL R54, R54, -INF , P3 ;  /* 0xff80000036367808 */ /* 0x020fe40001800000 */
[----:B------:R-:W-:-:S05]  /*22d0*/  FMNMX.FTZ R25, R52, R25, !PT ;  /* 0x0000001934197209 */ /* 0x000fca0007810000 */
[----:B------:R-:W5:Y:S01]  /*22e0*/  MUFU.TANH R55, R55 ;  /* 0x0000003700377308 */ /* 0x000f620000002400 */
[----:B0-----:R-:W-:Y:S02]  /*22f0*/  FSEL R48, R49, -INF , P6 ;  /* 0xff80000031307808 */ /* 0x001fe40003000000 */
[----:B------:R-:W-:-:S05]  /*2300*/  ISETP.GT.AND P6, PT, R22, 0x59, PT ;  /* 0x000000591600780c */ /* 0x000fca0003fc4270 */
[----:B------:R-:W0:Y:S01]  /*2310*/  MUFU.TANH R62, R62 ;  /* 0x0000003e003e7308 */ /* 0x000e220000002400 */
[----:B-1----:R-:W-:Y:S02]  /*2320*/  FSEL R146, R56, -INF , P2 ;  /* 0xff80000038927808 */ /* 0x002fe40001000000 */
[----:B------:R-:W-:-:S05]  /*2330*/  FMNMX.FTZ R25, R54, R25, !PT ;  /* 0x0000001936197209 */ /* 0x000fca0007810000 */
[----:B------:R-:W1:Y:S01]  /*2340*/  MUFU.TANH R57, R57 ;  /* 0x0000003900397308 */ /* 0x000e620000002400 */
[----:B--2---:R-:W-:Y:S01]  /*2350*/  FSEL R140, R51, -INF , P5 ;  /* 0xff800000338c7808 */ /* 0x004fe20002800000 */
[----:B------:R-:W-:Y:S01]  /*2360*/  FMUL.FTZ R70, R81, UR4 ;  /* 0x0000000451467c20 */ /* 0x000fe20008410000 */
[----:B------:R-:W-:-:S05]  /*2370*/  ISETP.GT.AND P5, PT, R22, 0x60, PT ;  /* 0x000000601600780c */ /* 0x000fca0003fa4270 */
[----:B------:R-:W2:Y:S01]  /*2380*/  MUFU.TANH R64, R64 ;  /* 0x0000004000407308 */ /* 0x000ea20000002400 */
[----:B---3--:R-:W-:Y:S02]  /*2390*/  FSEL R58, R58, -INF , P6 ;  /* 0xff8000003a3a7808 */ /* 0x008fe40003000000 */
[----:B------:R-:W-:-:S05]  /*23a0*/  FMNMX.FTZ R25, R146, R25, !PT ;  /* 0x0000001992197209 */ /* 0x000fca0007810000 */
[----:B------:R-:W-:Y:S01]  /*23b0*/  MUFU.TANH R59, R59 ;  /* 0x0000003b003b7308 */ /* 0x000fe20000002400 */
[----:B------:R-:W-:Y:S02]  /*23c0*/  FSEL R142, R53, -INF , P4 ;  /* 0xff800000358e7808 */ /* 0x000fe40002000000 */
[----:B------:R-:W-:-:S05]  /*23d0*/  ISETP.GT.AND P4, PT, R22, 0x61, PT ;  /* 0x000000611600780c */ /* 0x000fca0003f84270 */
[----:B------:R-:W3:Y:S01]  /*23e0*/  MUFU.TANH R66, R66 ;  /* 0x0000004200427308 */ /* 0x000ee20000002400 */
[----:B----4-:R-:W-:Y:S02]  /*23f0*/  FSEL R60, R60, -INF , P5 ;  /* 0xff8000003c3c7808 */ /* 0x010fe40002800000 */
[----:B------:R-:W-:-:S05]  /*2400*/  FMNMX.FTZ R25, R58, R25, !PT ;  /* 0x000000193a197209 */ /* 0x000fca0007810000 */
[----:B------:R-:W-:Y:S01]  /*2410*/  MUFU.TANH R61, R61 ;  /* 0x0000003d003d7308 */ /* 0x000fe20000002400 */
[----:B-----5:R-:W-:Y:S02]  /*2420*/  FSEL R144, R55, -INF , P3 ;  /* 0xff80000037907808 */ /* 0x020fe40001800000 */
[----:B------:R-:W-:-:S05]  /*2430*/  ISETP.GT.AND P3, PT, R22, 0x68, PT ;  /* 0x000000681600780c */ /* 0x000fca0003f64270 */
[----:B------:R-:W-:Y:S01]  /*2440*/  MUFU.TANH R68, R68 ;  /* 0x0000004400447308 */ /* 0x000fe20000002400 */
[----:B0-----:R-:W-:Y:S02]  /*2450*/  FSEL R150, R62, -INF , P4 ;  /* 0xff8000003e967808 */ /* 0x001fe40002000000 */
[----:B------:R-:W-:Y:S01]  /*2460*/  FMNMX.FTZ R25, R60, R25, !PT ;  /* 0x000000193c197209 */ /* 0x000fe20007810000 */
[----:B------:R-:W-:-:S04]  /*2470*/  FMUL.FTZ R104, R104, UR4 ;  /* 0x0000000468687c20 */ /* 0x000fc80008410000 */
[----:B------:R-:W0:Y:S01]  /*2480*/  MUFU.TANH R63, R63 ;  /* 0x0000003f003f7308 */ /* 0x000e220000002400 */
[----:B-1----:R-:W-:Y:S02]  /*2490*/  FSEL R56, R57, -INF , P2 ;  /* 0xff80000039387808 */ /* 0x002fe40001000000 */
[----:B------:R-:W-:-:S05]  /*24a0*/  ISETP.GT.AND P2, PT, R22, 0x69, PT ;  /* 0x000000691600780c */ /* 0x000fca0003f44270 */
[----:B------:R-:W1:Y:S01]  /*24b0*/  MUFU.TANH R70, R70 ;  /* 0x0000004600467308 */ /* 0x000e620000002400 */
[----:B--2---:R-:W-:Y:S02]  /*24c0*/  FSEL R154, R64, -INF , P3 ;  /* 0xff800000409a7808 */ /* 0x004fe40001800000 */
[----:B------:R-:W-:Y:S01]  /*24d0*/  FMNMX.FTZ R25, R150, R25, !PT ;  /* 0x0000001996197209 */ /* 0x000fe20007810000 */
[----:B------:R-:W-:-:S04]  /*24e0*/  FMUL.FTZ R106, R106, UR4 ;  /* 0x000000046a6a7c20 */ /* 0x000fc80008410000 */
[----:B------:R-:W2:Y:S01]  /*24f0*/  MUFU.TANH R65, R65 ;  /* 0x0000004100417308 */ /* 0x000ea20000002400 */
[----:B------:R-:W-:Y:S01]  /*2500*/  FMUL.FTZ R71, R83, UR4 ;  /* 0x0000000453477c20 */ /* 0x000fe20008410000 */
[----:B---3--:R-:W-:-:S06]  /*2510*/  FSEL R156, R66, -INF , P2 ;  /* 0xff800000429c7808 */ /* 0x008fcc0001000000 */
[----:B------:R-:W3:Y:S01]  /*2520*/  MUFU.TANH R72, R72 ;  /* 0x0000004800487308 */ /* 0x000ee20000002400 */
[----:B------:R-:W-:-:S07]  /*2530*/  FMNMX.FTZ R29, R154, R25, !PT ;  /* 0x000000199a1d7209 */ /* 0x000fce0007810000 */
[----:B------:R-:W4:Y:S01]  /*2540*/  MUFU.TANH R67, R67 ;  /* 0x0000004300437308 */ /* 0x000f220000002400 */
[----:B------:R-:W-:-:S07]  /*2550*/  FMNMX.FTZ R64, R156, R29, !PT ;  /* 0x0000001d9c407209 */ /* 0x000fce0007810000 */
[----:B------:R5:W-:Y:S01]  /*2560*/  MUFU.TANH R31, R104 ;  /* 0x00000068001f7308 */ /* 0x000be20000002400 */
[----:B0-----:R-:W-:Y:S02]  /*2570*/  FSEL R148, R63, -INF , P4 ;  /* 0xff8000003f947808 */ /* 0x001fe40002000000 */
[----:B-----5:R-:W-:Y:S02]  /*2580*/  FSEL R104, R59, -INF , P6 ;  /* 0xff8000003b687808 */ /* 0x020fe40003000000 */
[----:B------:R-:W-:-:S03]  /*2590*/  ISETP.GT.AND P6, PT, R22, 0x70, PT ;  /* 0x000000701600780c */ /* 0x000fc60003fc4270 */
[----:B------:R-:W0:Y:S01]  /*25a0*/  MUFU.TANH R69, R69 ;  /* 0x0000004500457308 */ /* 0x000e220000002400 */
[----:B------:R-:W-:-:S07]  /*25b0*/  FSEL R25, R68, -INF , P6 ;  /* 0xff80000044197808 */ /* 0x000fce0003000000 */
[----:B------:R5:W-:Y:S01]  /*25c0*/  MUFU.TANH R27, R106 ;  /* 0x0000006a001b7308 */ /* 0x000be20000002400 */
[----:B------:R-:W-:Y:S01]  /*25d0*/  ISETP.GT.AND P4, PT, R22, 0x78, PT ;  /* 0x000000781600780c */ /* 0x000fe20003f84270 */
[----:B------:R-:W-:Y:S01]  /*25e0*/  FMUL.FTZ R81, R93, UR4 ;  /* 0x000000045d517c20 */ /* 0x000fe20008410000 */
[----:B------:R-:W-:-:S05]  /*25f0*/  FMNMX.FTZ R29, R25, R64, !PT ;  /* 0x00000040191d7209 */ /* 0x000fca0007810000 */
[----:B------:R-:W0:Y:S01]  /*2600*/  MUFU.TANH R75, R75 ;  /* 0x0000004b004b7308 */ /* 0x000e220000002400 */
[----:B-----5:R-:W-:Y:S02]  /*2610*/  FSEL R106, R61, -INF , P5 ;  /* 0xff8000003d6a7808 */ /* 0x020fe40002800000 */
[----:B------:R-:W-:-:S05]  /*2620*/  ISETP.GT.AND P5, PT, R22, 0x71, PT ;  /* 0x000000711600780c */ /* 0x000fca0003fa4270 */
[----:B------:R-:W5:Y:S01]  /*2630*/  MUFU.TANH R71, R71 ;  /* 0x0000004700477308 */ /* 0x000f620000002400 */
[----:B-1----:R-:W-:Y:S02]  /*2640*/  FSEL R70, R70, -INF , P5 ;  /* 0xff80000046467808 */ /* 0x002fe40002800000 */
[----:B--2---:R-:W-:-:S05]  /*2650*/  FSEL R152, R65, -INF , P3 ;  /* 0xff80000041987808 */ /* 0x004fca0001800000 */
[----:B------:R-:W1:Y:S01]  /*2660*/  MUFU.TANH R77, R77 ;  /* 0x0000004d004d7308 */ /* 0x000e620000002400 */
[----:B------:R-:W-:Y:S02]  /*2670*/  ISETP.GT.AND P3, PT, R22, 0x79, PT ;  /* 0x000000791600780c */ /* 0x000fe40003f64270 */
[----:B---3--:R-:W-:Y:S02]  /*2680*/  FSEL R72, R72, -INF , P4 ;  /* 0xff80000048487808 */ /* 0x008fe40002000000 */
[----:B------:R-:W-:-:S03]  /*2690*/  FMNMX.FTZ R29, R70, R29, !PT ;  /* 0x0000001d461d7209 */ /* 0x000fc60007810000 */
[----:B------:R-:W2:Y:S01]  /*26a0*/  MUFU.TANH R73, R73 ;  /* 0x0000004900497308 */ /* 0x000ea20000002400 */
[----:B----4-:R-:W-:Y:S01]  /*26b0*/  FSEL R66, R67, -INF , P2 ;  /* 0xff80000043427808 */ /* 0x010fe20001000000 */
[----:B------:R-:W-:Y:S01]  /*26c0*/  FMUL.FTZ R78, R91, UR4 ;  /* 0x000000045b4e7c20 */ /* 0x000fe20008410000 */
[----:B------:R-:W-:-:S05]  /*26d0*/  ISETP.GT.AND P2, PT, R22, 0x80, PT ;  /* 0x000000801600780c */ /* 0x000fca0003f44270 */
[----:B------:R-:W3:Y:S01]  /*26e0*/  MUFU.TANH R79, R79 ;  /* 0x0000004f004f7308 */ /* 0x000ee20000002400 */
[----:B------:R-:W-:Y:S01]  /*26f0*/  FSEL R19, R19, -INF , P3 ;  /* 0xff80000013137808 */ /* 0x000fe20001800000 */
[----:B------:R-:W-:Y:S01]  /*2700*/  FMUL.FTZ R97, R97, UR4 ;  /* 0x0000000461617c20 */ /* 0x000fe20008410000 */
[----:B0-----:R-:W-:-:S05]  /*2710*/  FSEL R62, R69, -INF , P6 ;  /* 0xff800000453e7808 */ /* 0x001fca0003000000 */
[----:B------:R-:W0:Y:S01]  /*2720*/  MUFU.TANH R74, R74 ;  /* 0x0000004a004a7308 */ /* 0x000e220000002400 */
[----:B------:R-:W-:Y:S02]  /*2730*/  ISETP.GT.AND P6, PT, R22, 0x81, PT ;  /* 0x000000811600780c */ /* 0x000fe40003fc4270 */
[----:B------:R-:W-:-:S05]  /*2740*/  FSEL R75, R75, -INF , P2 ;  /* 0xff8000004b4b7808 */ /* 0x000fca0001000000 */
[----:B------:R-:W4:Y:S08]  /*2750*/  MUFU.TANH R81, R81 ;  /* 0x0000005100517308 */ /* 0x000f300000002400 */
[----:B------:R1:W-:Y:S01]  /*2760*/  MUFU.TANH R21, R86 ;  /* 0x0000005600157308 */ /* 0x0003e20000002400 */
[----:B-----5:R-:W-:Y:S02]  /*2770*/  FSEL R64, R71, -INF , P5 ;  /* 0xff80000047407808 */ /* 0x020fe40002800000 */
[----:B-1----:R-:W-:-:S05]  /*2780*/  FMNMX.FTZ R86, R72, R29, !PT ;  /* 0x0000001d48567209 */ /* 0x002fca0007810000 */
[----:B------:R-:W1:Y:S01]  /*2790*/  MUFU.TANH R76, R76 ;  /* 0x0000004c004c7308 */ /* 0x000e620000002400 */
[----:B------:R-:W-:-:S07]  /*27a0*/  FMNMX.FTZ R86, R19, R86, !PT ;  /* 0x0000005613567209 */ /* 0x000fce0007810000 */
[----:B------:R-:W5:Y:S01]  /*27b0*/  MUFU.TANH R7, R87 ;  /* 0x0000005700077308 */ /* 0x000f620000002400 */
[----:B------:R-:W-:Y:S01]  /*27c0*/  FMUL.FTZ R83, R95, UR4 ;  /* 0x000000045f537c20 */ /* 0x000fe20008410000 */
[C---:B------:R-:W-:Y:S01]  /*27d0*/  ISETP.GT.AND P5, PT, R22.reuse, 0x88, PT ;  /* 0x000000881600780c */ /* 0x040fe20003fa4270 */
[----:B------:R-:W-:Y:S01]  /*27e0*/  FMUL.FTZ R101, R101, UR4 ;  /* 0x0000000465657c20 */ /* 0x000fe20008410000 */
[----:B------:R-:W-:Y:S02]  /*27f0*/  FSEL R77, R77, -INF , P6 ;  /* 0xff8000004d4d7808 */ /* 0x000fe40003000000 */
[----:B------:R-:W-:Y:S02]  /*2800*/  FMNMX.FTZ R86, R75, R86, !PT ;  /* 0x000000564b567209 */ /* 0x000fe40007810000 */
[----:B------:R-:W5:Y:S01]  /*2810*/  MUFU.TANH R78, R78 ;  /* 0x0000004e004e7308 */ /* 0x000f620000002400 */
[----:B--2---:R-:W-:Y:S02]  /*2820*/  FSEL R68, R73, -INF , P4 ;  /* 0xff80000049447808 */ /* 0x004fe40002000000 */
[----:B------:R-:W-:-:S05]  /*2830*/  ISETP.GT.AND P4, PT, R22, 0x89, PT ;  /* 0x000000891600780c */ /* 0x000fca0003f84270 */
[----:B------:R-:W2:Y:S01]  /*2840*/  MUFU.TANH R13, R97 ;  /* 0x00000061000d7308 */ /* 0x000ea20000002400 */
[----:B---3--:R-:W-:Y:S02]  /*2850*/  FSEL R79, R79, -INF , P5 ;  /* 0xff8000004f4f7808 */ /* 0x008fe40002800000 */
[----:B------:R-:W-:-:S05]  /*2860*/  FMNMX.FTZ R86, R77, R86, !PT ;  /* 0x000000564d567209 */ /* 0x000fca0007810000 */
[----:B------:R-:W3:Y:S01]  /*2870*/  MUFU.TANH R80, R80 ;  /* 0x0000005000507308 */ /* 0x000ee20000002400 */
[----:B0-----:R-:W-:Y:S01]  /*2880*/  FSEL R74, R74, -INF , P3 ;  /* 0xff8000004a4a7808 */ /* 0x001fe20001800000 */
[----:B------:R-:W-:Y:S01]  /*2890*/  FMUL.FTZ R105, R105, UR4 ;  /* 0x0000000469697c20 */ /* 0x000fe20008410000 */
[----:B------:R-:W-:Y:S02]  /*28a0*/  ISETP.GT.AND P3, PT, R22, 0x90, PT ;  /* 0x000000901600780c */ /* 0x000fe40003f64270 */
[----:B----4-:R-:W-:-:S03]  /*28b0*/  FSEL R81, R81, -INF , P4 ;  /* 0xff80000051517808 */ /* 0x010fc60002000000 */
[----:B------:R-:W-:Y:S01]  /*28c0*/  MUFU.TANH R83, R83 ;  /* 0x0000005300537308 */ /* 0x000fe20000002400 */
[----:B------:R-:W-:Y:S01]  /*28d0*/  FMNMX.FTZ R86, R79, R86, !PT ;  /* 0x000000564f567209 */ /* 0x000fe20007810000 */
[----:B------:R-:W-:Y:S01]  /*28e0*/  FMUL.FTZ R99, R99, UR4 ;  /* 0x0000000463637c20 */ /* 0x000fe20008410000 */
[----:B-1----:R-:W-:-:S05]  /*28f0*/  FSEL R76, R76, -INF , P2 ;  /* 0xff8000004c4c7808 */ /* 0x002fca0001000000 */
[----:B------:R-:W0:Y:S01]  /*2900*/  MUFU.TANH R101, R101 ;  /* 0x0000006500657308 */ /* 0x000e220000002400 */
[----:B------:R-:W-:Y:S02]  /*2910*/  ISETP.GT.AND P2, PT, R22, 0x91, PT ;  /* 0x000000911600780c */ /* 0x000fe40003f44270 */
[----:B-----5:R-:W-:Y:S02]  /*2920*/  FSEL R7, R7, -INF , P3 ;  /* 0xff80000007077808 */ /* 0x020fe40001800000 */
[----:B------:R-:W-:-:S03]  /*2930*/  FMNMX.FTZ R86, R81, R86, !PT ;  /* 0x0000005651567209 */ /* 0x000fc60007810000 */
[----:B------:R-:W1:Y:S01]  /*2940*/  MUFU.TANH R11, R89 ;  /* 0x00000059000b7308 */ /* 0x000e620000002400 */
[----:B------:R-:W-:Y:S01]  /*2950*/  FMUL.FTZ R108, R108, UR4 ;  /* 0x000000046c6c7c20 */ /* 0x000fe20008410000 */
[----:B------:R-:W-:Y:S01]  /*2960*/  FSEL R78, R78, -INF , P6 ;  /* 0xff8000004e4e7808 */ /* 0x000fe20003000000 */
[----:B------:R-:W-:Y:S01]  /*2970*/  FMUL.FTZ R103, R103, UR4 ;  /* 0x0000000467677c20 */ /* 0x000fe20008410000 */
[----:B------:R-:W-:Y:S02]  /*2980*/  ISETP.GT.AND P6, PT, R22, 0x98, PT ;  /* 0x000000981600780c */ /* 0x000fe40003fc4270 */
[----:B--2---:R-:W-:Y:S02]  /*2990*/  FSEL R13, R13, -INF , P2 ;  /* 0xff8000000d0d7808 */ /* 0x004fe40001000000 */
[----:B------:R-:W2:Y:S01]  /*29a0*/  MUFU.TANH R15, R99 ;  /* 0x00000063000f7308 */ /* 0x000ea20000002400 */
[----:B------:R-:W-:Y:S01]  /*29b0*/  FMNMX.FTZ R86, R7, R86, !PT ;  /* 0x0000005607567209 */ /* 0x000fe20007810000 */
[----:B------:R-:W-:Y:S01]  /*29c0*/  FMUL.FTZ R109, R109, UR4 ;  /* 0x000000046d6d7c20 */ /* 0x000fe20008410000 */
[----:B---3--:R-:W-:-:S05]  /*29d0*/  FSEL R80, R80, -INF , P5 ;  /* 0xff80000050507808 */ /* 0x008fca0002800000 */
[----:B------:R-:W3:Y:S01]  /*29e0*/  MUFU.TANH R105, R105 ;  /* 0x0000006900697308 */ /* 0x000ee20000002400 */
[----:B------:R-:W-:Y:S02]  /*29f0*/  ISETP.GT.AND P5, PT, R22, 0x99, PT ;  /* 0x000000991600780c */ /* 0x000fe40003fa4270 */
[----:B------:R-:W-:Y:S02]  /*2a00*/  FSEL R29, R21, -INF , P6 ;  /* 0xff800000151d7808 */ /* 0x000fe40003000000 */
[----:B------:R-:W-:-:S03]  /*2a10*/  FMNMX.FTZ R86, R13, R86, !PT ;  /* 0x000000560d567209 */ /* 0x000fc60007810000 */
[----:B------:R-:W4:Y:S01]  /*2a20*/  MUFU.TANH R23, R85 ;  /* 0x0000005500177308 */ /* 0x000f220000002400 */
[----:B------:R-:W-:Y:S01]  /*2a30*/  FMUL.FTZ R110, R110, UR4 ;  /* 0x000000046e6e7c20 */ /* 0x000fe20008410000 */
[----:B------:R-:W-:Y:S01]  /*2a40*/  FMUL.FTZ R112, R112, UR4 ;  /* 0x0000000470707c20 */ /* 0x000fe20008410000 */
[----:B------:R-:W-:-:S05]  /*2a50*/  FMUL.FTZ R107, R107, UR4 ;  /* 0x000000046b6b7c20 */ /* 0x000fca0008410000 */
[----:B------:R5:W4:Y:S01]  /*2a60*/  MUFU.TANH R33, R108 ;  /* 0x0000006c00217308 */ /* 0x000b220000002400 */
[----:B0-----:R-:W-:Y:S01]  /*2a70*/  FSEL R101, R101, -INF , P5 ;  /* 0xff80000065657808 */ /* 0x001fe20002800000 */
[----:B------:R-:W-:Y:S01]  /*2a80*/  FMUL.FTZ R113, R113, UR4 ;  /* 0x0000000471717c20 */ /* 0x000fe20008410000 */
[----:B------:R-:W-:-:S05]  /*2a90*/  FMNMX.FTZ R86, R29, R86, !PT ;  /* 0x000000561d567209 */ /* 0x000fca0007810000 */
[----:B------:R-:W0:Y:S01]  /*2aa0*/  MUFU.TANH R103, R103 ;  /* 0x0000006700677308 */ /* 0x000e220000002400 */
[----:B-----5:R-:W-:Y:S02]  /*2ab0*/  FSEL R108, R83, -INF , P4 ;  /* 0xff800000536c7808 */ /* 0x020fe40002000000 */
[----:B------:R-:W-:-:S05]  /*2ac0*/  ISETP.GT.AND P4, PT, R22, 0xa0, PT ;  /* 0x000000a01600780c */ /* 0x000fca0003f84270 */
[----:B------:R-:W5:Y:S01]  /*2ad0*/  MUFU.TANH R39, R109 ;  /* 0x0000006d00277308 */ /* 0x000f620000002400 */
[----:B------:R-:W-:Y:S01]  /*2ae0*/  FMNMX.FTZ R86, R101, R86, !PT ;  /* 0x0000005665567209 */ /* 0x000fe20007810000 */
[----:B------:R-:W-:-:S06]  /*2af0*/  FMUL.FTZ R116, R116, UR4 ;  /* 0x0000000474747c20 */ /* 0x000fcc0008410000 */
[----:B------:R1:W-:Y:S01]  /*2b00*/  MUFU.TANH R35, R110 ;  /* 0x0000006e00237308 */ /* 0x0003e20000002400 */
[----:B------:R-:W-:-:S07]  /*2b10*/  FMUL.FTZ R117, R117, UR4 ;  /* 0x0000000475757c20 */ /* 0x000fce0008410000 */
[----:B------:R2:W5:Y:S01]  /*2b20*/  MUFU.TANH R37, R112 ;  /* 0x0000007000257308 */ /* 0x0005620000002400 */
[----:B-1----:R-:W-:Y:S02]  /*2b30*/  FSEL R110, R11, -INF , P3 ;  /* 0xff8000000b6e7808 */ /* 0x002fe40001800000 */
[----:B------:R-:W-:Y:S02]  /*2b40*/  ISETP.GT.AND P3, PT, R22, 0xa1, PT ;  /* 0x000000a11600780c */ /* 0x000fe40003f64270 */
[----:B------:R-:W-:-:S03]  /*2b50*/  FSEL R11, R31, -INF , P4 ;  /* 0xff8000001f0b7808 */ /* 0x000fc60002000000 */
[----:B------:R-:W1:Y:S01]  /*2b60*/  MUFU.TANH R107, R107 ;  /* 0x0000006b006b7308 */ /* 0x000e620000002400 */
[----:B--2---:R-:W-:Y:S02]  /*2b70*/  FSEL R112, R15, -INF , P2 ;  /* 0xff8000000f707808 */ /* 0x004fe40001000000 */
[C---:B------:R-:W-:Y:S02]  /*2b80*/  ISETP.GT.AND P2, PT, R22.reuse, 0xa8, PT ;  /* 0x000000a81600780c */ /* 0x040fe40003f44270 */
[----:B---3--:R-:W-:Y:S02]  /*2b90*/  FSEL R15, R105, -INF , P3 ;  /* 0xff800000690f7808 */ /* 0x008fe40001800000 */
[----:B------:R-:W-:Y:S01]  /*2ba0*/  FMNMX.FTZ R86, R11, R86, !PT ;  /* 0x000000560b567209 */ /* 0x000fe20007810000 */
[----:B------:R-:W2:Y:S01]  /*2bb0*/  MUFU.TANH R113, R113 ;  /* 0x0000007100717308 */ /* 0x000ea20000002400 */
[----:B----4-:R-:W-:Y:S02]  /*2bc0*/  FSEL R23, R23, -INF , P6 ;  /* 0xff80000017177808 */ /* 0x010fe40003000000 */
[----:B------:R-:W-:-:S02]  /*2bd0*/  ISETP.GT.AND P6, PT, R22, 0xa9, PT ;  /* 0x000000a91600780c */ /* 0x000fc40003fc4270 */
[----:B------:R-:W-:Y:S02]  /*2be0*/  FSEL R31, R33, -INF , P2 ;  /* 0xff800000211f7808 */ /* 0x000fe40001000000 */
[----:B------:R-:W-:Y:S01]  /*2bf0*/  FMNMX.FTZ R86, R15, R86, !PT ;  /* 0x000000560f567209 */ /* 0x000fe20007810000 */
[----:B------:R1:W3:Y:S01]  /*2c00*/  MUFU.TANH R41, R116 ;  /* 0x0000007400297308 */ /* 0x0002e20000002400 */
[----:B0-----:R-:W-:Y:S02]  /*2c10*/  FSEL R103, R103, -INF , P5 ;  /* 0xff80000067677808 */ /* 0x001fe40002800000 */
[----:B------:R-:W-:Y:S02]  /*2c20*/  ISETP.GT.AND P5, PT, R22, 0xb0, PT ;  /* 0x000000b01600780c */ /* 0x000fe40003fa4270 */
[----:B-----5:R-:W-:Y:S02]  /*2c30*/  FSEL R39, R39, -INF , P6 ;  /* 0xff80000027277808 */ /* 0x020fe40003000000 */
[----:B------:R-:W-:Y:S01]  /*2c40*/  FMNMX.FTZ R86, R31, R86, !PT ;  /* 0x000000561f567209 */ /* 0x000fe20007810000 */
[----:B------:R-:W0:Y:S01]  /*2c50*/  MUFU.TANH R117, R117 ;  /* 0x0000007500757308 */ /* 0x000e220000002400 */
[----:B------:R-:W-:-:S02]  /*2c60*/  FSEL R27, R27, -INF , P4 ;  /* 0xff8000001b1b7808 */ /* 0x000fc40002000000 */
[C---:B------:R-:W-:Y:S02]  /*2c70*/  ISETP.GT.AND P4, PT, R22.reuse, 0xb1, PT ;  /* 0x000000b11600780c */ /* 0x040fe40003f84270 */
[----:B------:R-:W-:Y:S02]  /*2c80*/  FSEL R33, R37, -INF , P5 ;  /* 0xff80000025217808 */ /* 0x000fe40002800000 */
[----:B------:R-:W-:Y:S02]  /*2c90*/  FMNMX.FTZ R86, R39, R86, !PT ;  /* 0x0000005627567209 */ /* 0x000fe40007810000 */
[----:B-1----:R-:W-:Y:S02]  /*2ca0*/  FSEL R116, R107, -INF , P3 ;  /* 0xff8000006b747808 */ /* 0x002fe40001800000 */
[----:B------:R-:W-:Y:S02]  /*2cb0*/  ISETP.GT.AND P3, PT, R22, 0xb8, PT ;  /* 0x000000b81600780c */ /* 0x000fe40003f64270 */
[----:B--2---:R-:W-:-:S02]  /*2cc0*/  FSEL R37, R113, -INF , P4 ;  /* 0xff80000071257808 */ /* 0x004fc40002000000 */
[----:B------:R-:W-:Y:S02]  /*2cd0*/  FMNMX.FTZ R86, R33, R86, !PT ;  /* 0x0000005621567209 */ /* 0x000fe40007810000 */
[----:B------:R-:W-:Y:S02]  /*2ce0*/  FSEL R21, R35, -INF , P2 ;  /* 0xff80000023157808 */ /* 0x000fe40001000000 */
[----:B------:R-:W-:Y:S02]  /*2cf0*/  ISETP.GT.AND P2, PT, R22, 0xb9, PT ;  /* 0x000000b91600780c */ /* 0x000fe40003f44270 */
[----:B---3--:R-:W-:Y:S02]  /*2d00*/  FSEL R35, R41, -INF , P3 ;  /* 0xff80000029237808 */ /* 0x008fe40001800000 */
[----:B------:R-:W-:Y:S02]  /*2d10*/  FMNMX.FTZ R86, R37, R86, !PT ;  /* 0x0000005625567209 */ /* 0x000fe40007810000 */
[----:B0-----:R-:W-:-:S02]  /*2d20*/  FSEL R41, R117, -INF , P2 ;  /* 0xff80000075297808 */ /* 0x001fc40001000000 */
[----:B------:R-:W-:-:S04]  /*2d30*/  FMNMX.FTZ R86, R35, R86, !PT ;  /* 0x0000005623567209 */ /* 0x000fc80007810000 */
[----:B------:R-:W-:-:S05]  /*2d40*/  FMNMX.FTZ R43, R41, R86, !PT ;  /* 0x00000056292b7209 */ /* 0x000fca0007810000 */
[----:B------:R-:W0:Y:S02]  /*2d50*/  SHFL.BFLY PT, R22, R43, 0x2, 0x1f ;  /* 0x0c401f002b167f89 */ /* 0x000e2400000e0000 */
[----:B0-----:R-:W-:Y:S02]  /*2d60*/  FMNMX.FTZ R45, R43, R22, !PT ;  /* 0x000000162b2d7209 */ /* 0x001fe40007810000 */
[----:B------:R-:W-:-:S04]  /*2d70*/  FMNMX.FTZ R43, R8, R10, !PT ;  /* 0x0000000a082b7209 */ /* 0x000fc80007810000 */
        /* <DEDUP_REMOVED lines=11> */
[----:B------:R-:W-:Y:S01]  /*2e30*/  FMNMX.FTZ R43, R36, R43, !PT ;  /* 0x0000002b242b7209 */ /* 0x000fe20007810000 */
[----:B------:R-:W0:Y:S03]  /*2e40*/  SHFL.BFLY PT, R86, R45, 0x1, 0x1f ;  /* 0x0c201f002d567f89 */ /* 0x000e2600000e0000 */
[----:B------:R-:W-:-:S04]  /*2e50*/  FMNMX.FTZ R43, R38, R43, !PT ;  /* 0x0000002b262b7209 */ /* 0x000fc80007810000 */
[----:B------:R-:W-:-:S04]  /*2e60*/  FMNMX.FTZ R43, R40, R43, !PT ;  /* 0x0000002b282b7209 */ /* 0x000fc80007810000 */
[----:B------:R-:W-:-:S04]  /*2e70*/  FMNMX.FTZ R43, R44, R43, !PT ;  /* 0x0000002b2c2b7209 */ /* 0x000fc80007810000 */
[----:B------:R-:W-:-:S04]  /*2e80*/  FMNMX.FTZ R43, R136, R43, !PT ;  /* 0x0000002b882b7209 */ /* 0x000fc80007810000 */
[----:B------:R-:W-:-:S04]  /*2e90*/  FMNMX.FTZ R43, R48, R43, !PT ;  /* 0x0000002b302b7209 */ /* 0x000fc80007810000 */
[----:B------:R-:W-:-:S04]  /*2ea0*/  FMNMX.FTZ R43, R140, R43, !PT ;  /* 0x0000002b8c2b7209 */ /* 0x000fc80007810000 */
[----:B------:R-:W-:Y:S02]  /*2eb0*/  FMNMX.FTZ R43, R142, R43, !PT ;  /* 0x0000002b8e2b7209 */ /* 0x000fe40007810000 */
        /* <DEDUP_REMOVED lines=11> */
[----:B------:R-:W-:Y:S02]  /*2f70*/  FMNMX.FTZ R45, R74, R45, !PT ;  /* 0x0000002d4a2d7209 */ /* 0x000fe40007810000 */
[----:B------:R-:W-:Y:S02]  /*2f80*/  MOV R87, UR5 ;  /* 0x0000000500577c02 */ /* 0x000fe40008000f00 */
[----:B------:R-:W-:-:S04]  /*2f90*/  FMNMX.FTZ R45, R76, R45, !PT ;  /* 0x0000002d4c2d7209 */ /* 0x000fc80007810000 */
[----:B------:R-:W-:Y:S01]  /*2fa0*/  FMNMX.FTZ R45, R78, R45, !PT ;  /* 0x0000002d4e2d7209 */ /* 0x000fe20007810000 */
[C---:B------:R-:W-:Y:S01]  /*2fb0*/  FMUL.FTZ R22, R86.reuse, R87 ;  /* 0x0000005756167220 */ /* 0x040fe20000410000 */
[----:B------:R-:W-:Y:S02]  /*2fc0*/  FSETP.NEU.FTZ.AND P0, PT, R86, -INF , PT ;  /* 0xff8000005600780b */ /* 0x000fe40003f1d000 */
[----:B------:R-:W-:Y:S02]  /*2fd0*/  FMNMX.FTZ R45, R80, R45, !PT ;  /* 0x0000002d502d7209 */ /* 0x000fe40007810000 */
[----:B------:R-:W-:Y:S02]  /*2fe0*/  FSEL R22, R22, RZ, P0 ;  /* 0x000000ff16167208 */ /* 0x000fe40000000000 */
[----:B------:R-:W-:Y:S01]  /*2ff0*/  FMNMX.FTZ R45, R108, R45, !PT ;  /* 0x0000002d6c2d7209 */ /* 0x000fe20007810000 */
[----:B------:R-:W-:Y:S02]  /*3000*/  FMUL.FTZ R73, R111, UR4 ;  /* 0x000000046f497c20 */ /* 0x000fe40008410000 */
[--C-:B------:R-:W-:Y:S01]  /*3010*/  FFMA.FTZ R67, R90, R87, -R22.reuse ;  /* 0x000000575a437223 */ /* 0x100fe20000010816 */
[----:B------:R-:W-:Y:S01]  /*3020*/  FMNMX.FTZ R45, R110, R45, !PT ;  /* 0x0000002d6e2d7209 */ /* 0x000fe20007810000 */
[-CC-:B------:R-:W-:Y:S01]  /*3030*/  FFMA.FTZ R90, R96, R87.reuse, -R22.reuse ;  /* 0x00000057605a7223 */ /* 0x180fe20000010816 */
[--C-:B------:R-:W-:Y:S01]  /*3040*/  FFMA.FTZ R96, R46, R87, -R22.reuse ;  /* 0x000000572e607223 */ /* 0x100fe20000010816 */
[----:B------:R-:W-:Y:S01]  /*3050*/  FMUL.FTZ R61, R114, UR4 ;  /* 0x00000004723d7c20 */ /* 0x000fe20008410000 */
[----:B------:R-:W-:Y:S01]  /*3060*/  FMNMX.FTZ R46, R112, R45, !PT ;  /* 0x0000002d702e7209 */ /* 0x000fe20007810000 */
[----:B------:R-:W0:Y:S01]  /*3070*/  MUFU.TANH R73, R73 ;  /* 0x0000004900497308 */ /* 0x000e220000002400 */
[-CC-:B------:R-:W-:Y:S01]  /*3080*/  FFMA.FTZ R54, R54, R87.reuse, -R22.reuse ;  /* 0x0000005736367223 */ /* 0x180fe20000010816 */
[----:B------:R-:W-:Y:S01]  /*3090*/  FMUL.FTZ R83, R115, UR4 ;  /* 0x0000000473537c20 */ /* 0x000fe20008410000 */
[----:B------:R-:W-:Y:S01]  /*30a0*/  FMNMX.FTZ R46, R23, R46, !PT ;  /* 0x0000002e172e7209 */ /* 0x000fe20007810000 */
[----:B------:R-:W-:Y:S01]  /*30b0*/  FMUL.FTZ R85, R118, UR4 ;  /* 0x0000000476557c20 */ /* 0x000fe20008410000 */
[----:B------:R-:W-:-:S03]  /*30c0*/  FFMA.FTZ R71, R24, R87, -R22 ;  /* 0x0000005718477223 */ /* 0x000fc60000010816 */
[----:B------:R-:W1:Y:S01]  /*30d0*/  MUFU.TANH R61, R61 ;  /* 0x0000003d003d7308 */ /* 0x000e620000002400 */
[-CC-:B------:R-:W-:Y:S01]  /*30e0*/  FFMA.FTZ R24, R28, R87.reuse, -R22.reuse ;  /* 0x000000571c187223 */ /* 0x180fe20000010816 */
[----:B------:R-:W-:-:S06]  /*30f0*/  FFMA.FTZ R28, R25, R87, -R22 ;  /* 0x00000057191c7223 */ /* 0x000fcc0000010816 */
[----:B------:R2:W-:Y:S01]  /*3100*/  MUFU.EX2 R43, R54 ;  /* 0x00000036002b7308 */ /* 0x0005e20000000800 */
[----:B------:R-:W-:Y:S01]  /*3110*/  FMUL.FTZ R89, R119, UR4 ;  /* 0x0000000477597c20 */ /* 0x000fe20008410000 */
[----:B--2---:R-:W-:-:S06]  /*3120*/  FMNMX.FTZ R54, R103, R46, !PT ;  /* 0x0000002e67367209 */ /* 0x004fcc0007810000 */
[----:B------:R-:W2:Y:S01]  /*3130*/  MUFU.TANH R83, R83 ;  /* 0x0000005300537308 */ /* 0x000ea20000002400 */
[----:B------:R-:W-:Y:S01]  /*3140*/  FMNMX.FTZ R25, R27, R54, !PT ;  /* 0x000000361b197209 */ /* 0x000fe20007810000 */
[----:B------:R-:W-:-:S03]  /*3150*/  FFMA.FTZ R63, R132, R87, -R22 ;  /* 0x00000057843f7223 */ /* 0x000fc60000010816 */
[----:B------:R-:W-:-:S03]  /*3160*/  FMNMX.FTZ R54, R116, R25, !PT ;  /* 0x0000001974367209 */ /* 0x000fc60007810000 */
[----:B------:R-:W3:Y:S01]  /*3170*/  MUFU.TANH R85, R85 ;  /* 0x0000005500557308 */ /* 0x000ee20000002400 */
[----:B0-----:R-:W-:Y:S01]  /*3180*/  FSEL R132, R73, -INF , P6 ;  /* 0xff80000049847808 */ /* 0x001fe20003000000 */
[-CC-:B------:R-:W-:Y:S01]  /*3190*/  FFMA.FTZ R114, R9, R87.reuse, -R22.reuse ;  /* 0x0000005709727223 */ /* 0x180fe20000010816 */
[----:B------:R-:W-:Y:S01]  /*31a0*/  FMNMX.FTZ R25, R21, R54, !PT ;  /* 0x0000003615197209 */ /* 0x000fe20007810000 */
[----:B------:R-:W-:-:S04]  /*31b0*/  FFMA.FTZ R9, R84, R87, -R22 ;  /* 0x0000005754097223 */ /* 0x000fc80000010816 */
[----:B------:R-:W0:Y:S01]  /*31c0*/  MUFU.TANH R89, R89 ;  /* 0x0000005900597308 */ /* 0x000e220000002400 */
[--C-:B------:R-:W-:Y:S01]  /*31d0*/  FFMA.FTZ R84, R130, R87, -R22.reuse ;  /* 0x0000005782547223 */ /* 0x100fe20000010816 */
[----:B-1----:R-:W-:Y:S02]  /*31e0*/  FSEL R130, R61, -INF , P5 ;  /* 0xff8000003d827808 */ /* 0x002fe40002800000 */
[----:B------:R-:W-:Y:S01]  /*31f0*/  FMNMX.FTZ R25, R132, R25, !PT ;  /* 0x0000001984197209 */ /* 0x000fe20007810000 */
[--C-:B------:R-:W-:Y:S01]  /*3200*/  FFMA.FTZ R69, R138, R87, -R22.reuse ;  /* 0x000000578a457223 */ /* 0x100fe20000010816 */
[----:B--2---:R-:W-:Y:S02]  /*3210*/  FSEL R138, R83, -INF , P4 ;  /* 0xff800000538a7808 */ /* 0x004fe40002000000 */
[----:B------:R-:W-:Y:S01]  /*3220*/  FMNMX.FTZ R25, R130, R25, !PT ;  /* 0x0000001982197209 */ /* 0x000fe20007810000 */
[-CC-:B------:R-:W-:Y:S01]  /*3230*/  FFMA.FTZ R65, R134, R87.reuse, -R22.reuse ;  /* 0x0000005786417223 */ /* 0x180fe20000010816 */
[----:B---3--:R-:W-:Y:S01]  /*3240*/  FSEL R134, R85, -INF , P3 ;  /* 0xff80000055867808 */ /* 0x008fe20001800000 */
[--C-:B------:R-:W-:Y:S01]  /*3250*/  FFMA.FTZ R118, R88, R87, -R22.reuse ;  /* 0x0000005758767223 */ /* 0x100fe20000010816 */
[----:B------:R-:W-:Y:S01]  /*3260*/  FMNMX.FTZ R25, R138, R25, !PT ;  /* 0x000000198a197209 */ /* 0x000fe20007810000 */
[-CC-:B------:R-:W-:Y:S01]  /*3270*/  FFMA.FTZ R88, R42, R87.reuse, -R22.reuse ;  /* 0x000000572a587223 */ /* 0x180fe20000010816 */
[----:B------:R-:W-:-:S02]  /*3280*/  FFMA.FTZ R42, R146, R87, -R22 ;  /* 0x00000057922a7223 */ /* 0x000fc40000010816 */
[----:B------:R-:W-:Y:S02]  /*3290*/  FMNMX.FTZ R25, R134, R25, !PT ;  /* 0x0000001986197209 */ /* 0x000fe40007810000 */
[----:B0-----:R-:W-:Y:S01]  /*32a0*/  FSEL R146, R89, -INF , P2 ;  /* 0xff80000059927808 */ /* 0x001fe20001000000 */
[----:B------:R-:W-:-:S03]  /*32b0*/  FFMA.FTZ R72, R72, R87, -R22 ;  /* 0x0000005748487223 */ /* 0x000fc60000010816 */
[----:B------:R-:W-:Y:S01]  /*32c0*/  FMNMX.FTZ R25, R146, R25, !PT ;  /* 0x0000001992197209 */ /* 0x000fe20007810000 */
[----:B------:R0:W-:Y:S04]  /*32d0*/  MUFU.EX2 R46, R72 ;  /* 0x00000048002e7308 */ /* 0x0001e80000000800 */
[----:B0-----:R-:W0:Y:S01]  /*32e0*/  SHFL.BFLY PT, R72, R25, 0x2, 0x1f ;  /* 0x0c401f0019487f89 */ /* 0x001e2200000e0000 */
[-CC-:B------:R-:W-:Y:S01]  /*32f0*/  FFMA.FTZ R49, R60, R87.reuse, -R22.reuse ;  /* 0x000000573c317223 */ /* 0x180fe20000010816 */
[-CC-:B------:R-:W-:Y:S01]  /*3300*/  FFMA.FTZ R60, R13, R87.reuse, -R22.reuse ;  /* 0x000000570d3c7223 */ /* 0x180fe20000010816 */
[-CC-:B------:R-:W-:Y:S01]  /*3310*/  FFMA.FTZ R59, R82, R87.reuse, -R22.reuse ;  /* 0x00000057523b7223 */ /* 0x180fe20000010816 */
[----:B------:R-:W-:Y:S01]  /*3320*/  FFMA.FTZ R82, R126, R87, -R22 ;  /* 0x000000577e527223 */ /* 0x000fe20000010816 */
[----:B0-----:R-:W-:-:S05]  /*3330*/  FMNMX.FTZ R13, R25, R72, !PT ;  /* 0x00000048190d7209 */ /* 0x001fca0007810000 */
[----:B------:R-:W0:Y:S01]  /*3340*/  SHFL.BFLY PT, R126, R13, 0x1, 0x1f ;  /* 0x0c201f000d7e7f89 */ /* 0x000e2200000e0000 */
[-CC-:B------:R-:W-:Y:S01]  /*3350*/  FFMA.FTZ R72, R11, R87.reuse, -R22.reuse ;  /* 0x000000570b487223 */ /* 0x180fe20000010816 */
[----:B------:R-:W-:Y:S01]  /*3360*/  MUFU.EX2 R59, R59 ;  /* 0x0000003b003b7308 */ /* 0x000fe20000000800 */
[----:B------:R-:W-:Y:S01]  /*3370*/  FFMA.FTZ R70, R70, R87, -R22 ;  /* 0x0000005746467223 */ /* 0x000fe20000010816 */
[----:B------:R-:W-:Y:S02]  /*3380*/  ISETP.NE.AND P0, PT, R120, RZ, PT ;  /* 0x000000ff7800720c */ /* 0x000fe40003f05270 */
[----:B0-----:R-:W-:-:S04]  /*3390*/  FMNMX.FTZ R95, R13, R126, !PT ;  /* 0x0000007e0d5f7209 */ /* 0x001fc80007810000 */
[C---:B------:R-:W-:Y:S01]  /*33a0*/  FSETP.NEU.FTZ.AND P2, PT, R95.reuse, -INF , PT ;  /* 0xff8000005f00780b */ /* 0x040fe20003f5d000 */
[----:B------:R-:W-:-:S05]  /*33b0*/  FMUL.FTZ R25, R95, R87 ;  /* 0x000000575f197220 */ /* 0x000fca0000410000 */
[----:B------:R-:W-:Y:S01]  /*33c0*/  FSEL R25, R25, RZ, P2 ;  /* 0x000000ff19197208 */ /* 0x000fe20001000000 */
[----:B------:R-:W0:Y:S04]  /*33d0*/  MUFU.EX2 R114, R114 ;  /* 0x0000007200727308 */ /* 0x000e280000000800 */
[-C--:B------:R-:W-:Y:S01]  /*33e0*/  FFMA.FTZ R11, R8, R87.reuse, -R25 ;  /* 0x00000057080b7223 */ /* 0x080fe20000010819 */
[----:B------:R-:W-:Y:S01]  /*33f0*/  SHF.R.S32.HI R8, RZ, 0x4, R3 ;  /* 0x00000004ff087819 */ /* 0x000fe20000011403 */
[----:B------:R-:W-:Y:S02]  /*3400*/  IMAD.SHL.U32 R3, R5, 0x40, RZ ;  /* 0x0000004005037824 */ /* 0x000fe400078e00ff */
[-CC-:B------:R-:W-:Y:S01]  /*3410*/  FFMA.FTZ R54, R75, R87.reuse, -R22.reuse ;  /* 0x000000574b367223 */ /* 0x180fe20000010816 */
[----:B------:R-:W1:Y:S01]  /*3420*/  MUFU.EX2 R9, R9 ;  /* 0x0000000900097308 */ /* 0x000e620000000800 */
[-CC-:B------:R-:W-:Y:S01]  /*3430*/  FFMA.FTZ R120, R100, R87.reuse, -R22.reuse ;  /* 0x0000005764787223 */ /* 0x180fe20000010816 */
[-CC-:B------:R-:W-:Y:S01]  /*3440*/  FFMA.FTZ R51, R122, R87.reuse, -R22.reuse ;  /* 0x000000577a337223 */ /* 0x180fe20000010816 */
[-CC-:B------:R-:W-:Y:S01]  /*3450*/  FFMA.FTZ R53, R32, R87.reuse, -R22.reuse ;  /* 0x0000005720357223 */ /* 0x180fe20000010816 */
[----:B------:R-:W-:Y:S01]  /*3460*/  FFMA.FTZ R75, R15, R87, -R22 ;  /* 0x000000570f4b7223 */ /* 0x000fe20000010816 */
[----:B------:R-:W-:-:S02]  /*3470*/  IMAD.SHL.U32 R8, R8, 0x8, RZ ;  /* 0x0000000808087824 */ /* 0x000fc400078e00ff */
[-CC-:B------:R-:W-:Y:S01]  /*3480*/  FFMA.FTZ R57, R128, R87.reuse, -R22.reuse ;  /* 0x0000005780397223 */ /* 0x180fe20000010816 */
[-CC-:B------:R-:W-:Y:S01]  /*3490*/  FFMA.FTZ R100, R50, R87.reuse, -R22.reuse ;  /* 0x0000005732647223 */ /* 0x180fe20000010816 */
[-CC-:B------:R-:W-:Y:S01]  /*34a0*/  FFMA.FTZ R32, R52, R87.reuse, -R22.reuse ;  /* 0x0000005734207223 */ /* 0x180fe20000010816 */
[-CC-:B------:R-:W-:Y:S01]  /*34b0*/  FFMA.FTZ R47, R58, R87.reuse, -R22.reuse ;  /* 0x000000573a2f7223 */ /* 0x180fe20000010816 */
[----:B------:R2:W-:Y:S01]  /*34c0*/  MUFU.EX2 R45, R70 ;  /* 0x00000046002d7308 */ /* 0x0005e20000000800 */
[-CC-:B------:R-:W-:Y:S01]  /*34d0*/  FFMA.FTZ R122, R39, R87.reuse, -R22.reuse ;  /* 0x00000057277a7223 */ /* 0x180fe20000010816 */
[-CC-:B------:R-:W-:Y:S01]  /*34e0*/  FFMA.FTZ R15, R37, R87.reuse, -R22.reuse ;  /* 0x00000057250f7223 */ /* 0x180fe20000010816 */
[----:B------:R-:W-:Y:S01]  /*34f0*/  LOP3.LUT R3, R3, 0x1c0, RZ, 0xc0, !PT ;  /* 0x000001c003037812 */ /* 0x000fe200078ec0ff */
[-CC-:B------:R-:W-:Y:S01]  /*3500*/  FFMA.FTZ R50, R150, R87.reuse, -R22.reuse ;  /* 0x0000005796327223 */ /* 0x180fe20000010816 */
        /* <DEDUP_REMOVED lines=8> */
[-CC-:B--2---:R-:W-:Y:S01]  /*3590*/  FFMA.FTZ R70, R101, R87.reuse, -R22.reuse ;  /* 0x0000005765467223 */ /* 0x184fe20000010816 */
[-CC-:B------:R-:W-:Y:S01]  /*35a0*/  FFMA.FTZ R31, R31, R87.reuse, -R22.reuse ;  /* 0x000000571f1f7223 */ /* 0x180fe20000010816 */
[-CC-:B------:R-:W-:Y:S01]  /*35b0*/  FFMA.FTZ R39, R33, R87.reuse, -R22.reuse ;  /* 0x0000005721277223 */ /* 0x180fe20000010816 */
[-CC-:B------:R-:W-:Y:S01]  /*35c0*/  FFMA.FTZ R37, R35, R87.reuse, -R22.reuse ;  /* 0x0000005723257223 */ /* 0x180fe20000010816 */
[-C--:B------:R-:W-:Y:S01]  /*35d0*/  FFMA.FTZ R128, R41, R87.reuse, -R22 ;  /* 0x0000005729807223 */ /* 0x080fe20000010816 */
[-CC-:B------:R-:W-:Y:S01]  /*35e0*/  FFMA.FTZ R22, R10, R87.reuse, -R25.reuse ;  /* 0x000000570a167223 */ /* 0x180fe20000010819 */
[----:B------:R-:W2:Y:S01]  /*35f0*/  MUFU.EX2 R118, R118 ;  /* 0x0000007600767308 */ /* 0x000ea20000000800 */
[----:B------:R-:W-:Y:S01]  /*3600*/  LOP3.LUT R8, R3, 0x8, R8, 0xf8, !PT ;  /* 0x0000000803087812 */ /* 0x000fe200078ef808 */
[----:B------:R-:W-:Y:S01]  /*3610*/  FFMA.FTZ R13, R12, R87, -R25 ;  /* 0x000000570c0d7223 */ /* 0x000fe20000010819 */
[----:B------:R-:W-:-:S02]  /*3620*/  SHF.R.U32.HI R3, RZ, 0x3, R3 ;  /* 0x00000003ff037819 */ /* 0x000fc40000011603 */
[----:B------:R-:W-:-:S03]  /*3630*/  SHF.L.U32 R4, R4, 0x6, RZ ;  /* 0x0000000604047819 */ /* 0x000fc600000006ff */
[----:B------:R-:W3:Y:S01]  /*3640*/  MUFU.EX2 R67, R67 ;  /* 0x0000004300437308 */ /* 0x000ee20000000800 */
[----:B------:R-:W-:Y:S01]  /*3650*/  LOP3.LUT R12, R8, R3, RZ, 0x3c, !PT ;  /* 0x00000003080c7212 */ /* 0x000fe200078e3cff */
[----:B------:R-:W-:Y:S01]  /*3660*/  FFMA.FTZ R150, R14, R87, -R25 ;  /* 0x000000570e967223 */ /* 0x000fe20000010819 */
[----:B------:R-:W-:Y:S01]  /*3670*/  IMAD.U32 R3, RZ, RZ, UR36 ;  /* 0x00000024ff037e24 */ /* 0x000fe2000f8e00ff */
[----:B------:R-:W-:-:S04]  /*3680*/  LOP3.LUT R8, R4, 0x7ffffe00, RZ, 0xc0, !PT ;  /* 0x7ffffe0004087812 */ /* 0x000fc800078ec0ff */
[----:B------:R-:W-:Y:S01]  /*3690*/  MUFU.EX2 R11, R11 ;  /* 0x0000000b000b7308 */ /* 0x000fe20000000800 */
[----:B0-----:R-:W-:Y:S01]  /*36a0*/  FADD.FTZ R4, R59, R114 ;  /* 0x000000723b047221 */ /* 0x001fe20000010000 */
[----:B------:R-:W-:-:S06]  /*36b0*/  LEA.HI R10, R18, R17, RZ, 0x5 ;  /* 0x00000011120a7211 */ /* 0x000fcc00078f28ff */
[----:B------:R-:W0:Y:S01]  /*36c0*/  MUFU.EX2 R22, R22 ;  /* 0x0000001600167308 */ /* 0x000e220000000800 */
[----:B------:R-:W-:Y:S01]  /*36d0*/  FFMA.FTZ R20, R20, R87, -R25 ;  /* 0x0000005714147223 */ /* 0x000fe20000010819 */
[----:B------:R-:W-:Y:S01]  /*36e0*/  LOP3.LUT P2, RZ, R5, 0x2, RZ, 0xc0, !PT ;  /* 0x0000000205ff7812 */ /* 0x000fe2000784c0ff */
[----:B-1----:R-:W-:Y:S01]  /*36f0*/  FADD.FTZ R5, R9, R4 ;  /* 0x0000000409057221 */ /* 0x002fe20000010000 */
[----:B------:R-:W-:-:S04]  /*3700*/  @!P1 IADD3 R3, R3, 0x30840, RZ ;  /* 0x0003084003039810 */ /* 0x000fc80007ffe0ff */
[----:B------:R-:W1:Y:S01]  /*3710*/  MUFU.EX2 R90, R90 ;  /* 0x0000005a005a7308 */ /* 0x000e620000000800 */
[----:B------:R-:W-:Y:S01]  /*3720*/  FFMA.FTZ R85, R92, R87, -R25 ;  /* 0x000000575c557223 */ /* 0x000fe20000010819 */
[----:B------:R-:W-:-:S06]  /*3730*/  IMAD.SHL.U32 R10, R10, 0x20, RZ ;  /* 0x000000200a0a7824 */ /* 0x000fcc00078e00ff */
[----:B------:R-:W4:Y:S01]  /*3740*/  MUFU.EX2 R13, R13 ;  /* 0x0000000d000d7308 */ /* 0x000f220000000800 */
[----:B------:R-:W-:Y:S01]  /*3750*/  @!P1 PRMT R3, RZ, 0x654, R3 ;  /* 0x00000654ff039816 */ /* 0x000fe20000000003 */
[----:B--2---:R-:W-:-:S06]  /*3760*/  FADD.FTZ R4, R118, R5 ;  /* 0x0000000576047221 */ /* 0x004fcc0000010000 */
[----:B------:R-:W2:Y:S01]  /*3770*/  MUFU.EX2 R150, R150 ;  /* 0x0000009600967308 */ /* 0x000ea20000000800 */
[----:B------:R-:W-:Y:S01]  /*3780*/  LOP3.LUT R89, R10, 0x7ffffc00, RZ, 0xc0, !PT ;  /* 0x7ffffc000a597812 */ /* 0x000fe200078ec0ff */
[----:B------:R3:W-:Y:S06]  /*3790*/  @!P1 SYNCS.ARRIVE.TRANS64.RED.A1T0 RZ, [R3+URZ], RZ ;  /* 0x000000ff03ff99a7 */ /* 0x0007ec000810043f */
[----:B------:R-:W5:Y:S01]  /*37a0*/  MUFU.EX2 R20, R20 ;  /* 0x0000001400147308 */ /* 0x000f620000000800 */
[----:B---3--:R-:W-:Y:S01]  /*37b0*/  FADD.FTZ R3, R67, R4 ;  /* 0x0000000443037221 */ /* 0x008fe20000010000 */
[----:B0-----:R-:W-:-:S06]  /*37c0*/  FADD.FTZ R4, R11, R22 ;  /* 0x000000160b047221 */ /* 0x001fcc0000010000 */
[----:B------:R0:W-:Y:S01]  /*37d0*/  MUFU.EX2 R126, R15 ;  /* 0x0000000f007e7308 */ /* 0x0001e20000000800 */
[----:B------:R-:W-:Y:S01]  /*37e0*/  IADD3 R89, R12, R8, R89 ;  /* 0x000000080c597210 */ /* 0x000fe20007ffe059 */
[----:B-1----:R-:W-:-:S06]  /*37f0*/  FADD.FTZ R12, R90, R3 ;  /* 0x000000035a0c7221 */ /* 0x002fcc0000010000 */
[----:B------:R-:W1:Y:S01]  /*3800*/  MUFU.EX2 R71, R71 ;  /* 0x0000004700477308 */ /* 0x000e620000000800 */
[-CC-:B0-----:R-:W-:Y:S01]  /*3810*/  FFMA.FTZ R15, R94, R87.reuse, -R25.reuse ;  /* 0x000000575e0f7223 */ /* 0x181fe20000010819 */
[----:B------:R-:W-:Y:S01]  /*3820*/  FFMA.FTZ R94, R98, R87, -R25 ;  /* 0x00000057625e7223 */ /* 0x000fe20000010819 */
[----:B----4-:R-:W-:-:S05]  /*3830*/  FADD.FTZ R3, R13, R4 ;  /* 0x000000040d037221 */ /* 0x010fca0000010000 */
[----:B------:R-:W0:Y:S01]  /*3840*/  MUFU.EX2 R85, R85 ;  /* 0x0000005500557308 */ /* 0x000e220000000800 */
[----:B------:R-:W-:Y:S01]  /*3850*/  FFMA.FTZ R35, R26, R87, -R25 ;  /* 0x000000571a237223 */ /* 0x000fe20000010819 */
[----:B--2---:R-:W-:-:S06]  /*3860*/  FADD.FTZ R3, R150, R3 ;  /* 0x0000000396037221 */ /* 0x004fcc0000010000 */
[----:B------:R-:W2:Y:S01]  /*3870*/  MUFU.EX2 R120, R120 ;  /* 0x0000007800787308 */ /* 0x000ea20000000800 */
[----:B------:R-:W-:-:S07]  /*3880*/  FFMA.FTZ R92, R102, R87, -R25 ;  /* 0x00000057665c7223 */ /* 0x000fce0000010819 */
[----:B------:R-:W3:Y:S01]  /*3890*/  MUFU.EX2 R15, R15 ;  /* 0x0000000f000f7308 */ /* 0x000ee20000000800 */
[----:B-----5:R-:W-:-:S07]  /*38a0*/  FADD.FTZ R4, R20, R3 ;  /* 0x0000000314047221 */ /* 0x020fce0000010000 */
[----:B------:R-:W4:Y:S01]  /*38b0*/  MUFU.EX2 R24, R24 ;  /* 0x0000001800187308 */ /* 0x000f220000000800 */
[----:B------:R-:W-:-:S07]  /*38c0*/  FFMA.FTZ R30, R30, R87, -R25 ;  /* 0x000000571e1e7223 */ /* 0x000fce0000010819 */
[----:B------:R-:W5:Y:S01]  /*38d0*/  MUFU.EX2 R94, R94 ;  /* 0x0000005e005e7308 */ /* 0x000f620000000800 */
[----:B-1----:R-:W-:Y:S01]  /*38e0*/  FADD.FTZ R5, R71, R12 ;  /* 0x0000000c47057221 */ /* 0x002fe20000010000 */
[----:B0-----:R-:W-:-:S06]  /*38f0*/  FADD.FTZ R4, R85, R4 ;  /* 0x0000000455047221 */ /* 0x001fcc0000010000 */
[----:B------:R-:W0:Y:S01]  /*3900*/  MUFU.EX2 R51, R51 ;  /* 0x0000003300337308 */ /* 0x000e220000000800 */
[----:B------:R-:W-:-:S07]  /*3910*/  FFMA.FTZ R41, R124, R87, -R25 ;  /* 0x000000577c297223 */ /* 0x000fce0000010819 */
[----:B------:R-:W1:Y:S01]  /*3920*/  MUFU.EX2 R35, R35 ;  /* 0x0000002300237308 */ /* 0x000e620000000800 */
[C---:B--2---:R-:W-:Y:S01]  /*3930*/  FADD.FTZ R91, R120.reuse, R5 ;  /* 0x00000005785b7221 */ /* 0x044fe20000010000 */
[----:B------:R-:W-:-:S06]  /*3940*/  F2FP.F16.F32.PACK_AB R14, R120, R71 ;  /* 0x00000047780e723e */ /* 0x000fcc00000000ff */
[----:B------:R-:W2:Y:S01]  /*3950*/  MUFU.EX2 R53, R53 ;  /* 0x0000003500357308 */ /* 0x000ea20000000800 */
[----:B---3--:R-:W-:Y:S01]  /*3960*/  FADD.FTZ R71, R15, R4 ;  /* 0x000000040f477221 */ /* 0x008fe20000010000 */
[----:B------:R-:W-:-:S06]  /*3970*/  FFMA.FTZ R34, R34, R87, -R25 ;  /* 0x0000005722227223 */ /* 0x000fcc0000010819 */
[----:B------:R-:W3:Y:S01]  /*3980*/  MUFU.EX2 R92, R92 ;  /* 0x0000005c005c7308 */ /* 0x000ee20000000800 */
[----:B------:R-:W-:Y:S01]  /*3990*/  F2FP.F16.F32.PACK_AB R10, R118, R9 ;  /* 0x00000009760a723e */ /* 0x000fe200000000ff */
[----:B----4-:R-:W-:Y:S01]  /*39a0*/  FADD.FTZ R26, R24, R91 ;  /* 0x0000005b181a7221 */ /* 0x010fe20000010000 */
[----:B------:R-:W-:-:S05]  /*39b0*/  F2FP.F16.F32.PACK_AB R9, R22, R11 ;  /* 0x0000000b1609723e */ /* 0x000fca00000000ff */
[----:B------:R-:W4:Y:S01]  /*39c0*/  MUFU.EX2 R82, R82 ;  /* 0x0000005200527308 */ /* 0x000f220000000800 */
[----:B------:R-:W-:Y:S01]  /*39d0*/  F2FP.F16.F32.PACK_AB R11, R150, R13 ;  /* 0x0000000d960b723e */ /* 0x000fe200000000ff */
[----:B-----5:R-:W-:-:S06]  /*39e0*/  FADD.FTZ R22, R94, R71 ;  /* 0x000000475e167221 */ /* 0x020fcc0000010000 */
[----:B------:R-:W5:Y:S01]  /*39f0*/  MUFU.EX2 R30, R30 ;  /* 0x0000001e001e7308 */ /* 0x000f620000000800 */
[-CC-:B------:R-:W-:Y:S01]  /*3a00*/  FFMA.FTZ R77, R36, R87.reuse, -R25.reuse ;  /* 0x00000057244d7223 */ /* 0x180fe20000010819 */
[----:B------:R-:W-:Y:S01]  /*3a10*/  F2FP.F16.F32.PACK_AB R13, R85, R20 ;  /* 0x00000014550d723e */ /* 0x000fe200000000ff */
[----:B------:R-:W-:-:S05]  /*3a20*/  FFMA.FTZ R85, R74, R87, -R25 ;  /* 0x000000574a557223 */ /* 0x000fca0000010819 */
[----:B------:R-:W5:Y:S01]  /*3a30*/  MUFU.EX2 R57, R57 ;  /* 0x0000003900397308 */ /* 0x000f620000000800 */
[----:B0-----:R-:W-:Y:S01]  /*3a40*/  FADD.FTZ R26, R51, R26 ;  /* 0x0000001a331a7221 */ /* 0x001fe20000010000 */
[----:B------:R-:W-:Y:S01]  /*3a50*/  FFMA.FTZ R74, R23, R87, -R25 ;  /* 0x00000057174a7223 */ /* 0x000fe20000010819 */
[----:B-1----:R-:W-:-:S05]  /*3a60*/  FADD.FTZ R23, R35, R22 ;  /* 0x0000001623177221 */ /* 0x002fca0000010000 */
[----:B------:R-:W0:Y:S01]  /*3a70*/  MUFU.EX2 R41, R41 ;  /* 0x0000002900297308 */ /* 0x000e220000000800 */
[----:B------:R-:W-:Y:S01]  /*3a80*/  FFMA.FTZ R38, R38, R87, -R25 ;  /* 0x0000005726267223 */ /* 0x000fe20000010819 */
[----:B--2---:R-:W-:-:S06]  /*3a90*/  FADD.FTZ R91, R53, R26 ;  /* 0x0000001a355b7221 */ /* 0x004fcc0000010000 */
[----:B------:R-:W1:Y:S01]  /*3aa0*/  MUFU.EX2 R84, R84 ;  /* 0x0000005400547308 */ /* 0x000e620000000800 */
[----:B---3--:R-:W-:Y:S01]  /*3ab0*/  FADD.FTZ R23, R92, R23 ;  /* 0x000000175c177221 */ /* 0x008fe20000010000 */
[----:B------:R-:W-:-:S06]  /*3ac0*/  FFMA.FTZ R79, R40, R87, -R25 ;  /* 0x00000057284f7223 */ /* 0x000fcc0000010819 */
[----:B------:R-:W-:Y:S01]  /*3ad0*/  MUFU.EX2 R34, R34 ;  /* 0x0000002200227308 */ /* 0x000fe20000000800 */
[----:B----4-:R-:W-:Y:S01]  /*3ae0*/  FADD.FTZ R26, R82, R91 ;  /* 0x0000005b521a7221 */ /* 0x010fe20000010000 */
[----:B-----5:R-:W-:-:S06]  /*3af0*/  FADD.FTZ R22, R30, R23 ;  /* 0x000000171e167221 */ /* 0x020fcc0000010000 */
[----:B------:R-:W2:Y:S01]  /*3b00*/  MUFU.EX2 R63, R63 ;  /* 0x0000003f003f7308 */ /* 0x000ea20000000800 */
[----:B------:R-:W-:Y:S01]  /*3b10*/  FFMA.FTZ R40, R44, R87, -R25 ;  /* 0x000000572c287223 */ /* 0x000fe20000010819 */
[----:B------:R-:W-:-:S06]  /*3b20*/  F2FP.F16.F32.PACK_AB R12, R90, R67 ;  /* 0x000000435a0c723e */ /* 0x000fcc00000000ff */
[----:B------:R-:W-:Y:S01]  /*3b30*/  MUFU.EX2 R77, R77 ;  /* 0x0000004d004d7308 */ /* 0x000fe20000000800 */
[-CC-:B------:R-:W-:Y:S01]  /*3b40*/  FFMA.FTZ R62, R62, R87.reuse, -R25.reuse ;  /* 0x000000573e3e7223 */ /* 0x180fe20000010819 */
[-CC-:B------:R-:W-:Y:S01]  /*3b50*/  FFMA.FTZ R67, R66, R87.reuse, -R25.reuse ;  /* 0x0000005742437223 */ /* 0x180fe20000010819 */
[----:B------:R-:W-:-:S05]  /*3b60*/  FFMA.FTZ R20, R68, R87, -R25 ;  /* 0x0000005744147223 */ /* 0x000fca0000010819 */
[----:B------:R-:W3:Y:S01]  /*3b70*/  MUFU.EX2 R88, R88 ;  /* 0x0000005800587308 */ /* 0x000ee20000000800 */
[----:B------:R-:W-:Y:S01]  /*3b80*/  FADD.FTZ R23, R57, R26 ;  /* 0x0000001a39177221 */ /* 0x000fe20000010000 */
[----:B------:R-:W-:Y:S01]  /*3b90*/  FFMA.FTZ R66, R21, R87, -R25 ;  /* 0x0000005715427223 */ /* 0x000fe20000010819 */
[----:B0-----:R-:W-:-:S05]  /*3ba0*/  FADD.FTZ R21, R41, R22 ;  /* 0x0000001629157221 */ /* 0x001fca0000010000 */
[----:B------:R-:W0:Y:S01]  /*3bb0*/  MUFU.EX2 R38, R38 ;  /* 0x0000002600267308 */ /* 0x000e220000000800 */
[----:B------:R-:W-:Y:S01]  /*3bc0*/  FFMA.FTZ R81, R136, R87, -R25 ;  /* 0x0000005788517223 */ /* 0x000fe20000010819 */
[----:B------:R-:W-:Y:S01]  /*3bd0*/  SEL R4, R2, 0xffffffe0, !P2 ;  /* 0xffffffe002047807 */ /* 0x000fe20005000000 */
[----:B-1----:R-:W-:-:S05]  /*3be0*/  FADD.FTZ R22, R84, R23 ;  /* 0x0000001754167221 */ /* 0x002fca0000010000 */
[----:B------:R-:W1:Y:S01]  /*3bf0*/  MUFU.EX2 R65, R65 ;  /* 0x0000004100417308 */ /* 0x000e620000000800 */
[----:B------:R-:W-:-:S07]  /*3c00*/  FFMA.FTZ R44, R48, R87, -R25 ;  /* 0x00000057302c7223 */ /* 0x000fce0000010819 */
[----:B------:R-:W4:Y:S01]  /*3c10*/  MUFU.EX2 R79, R79 ;  /* 0x0000004f004f7308 */ /* 0x000f220000000800 */
[----:B--2---:R-:W-:-:S07]  /*3c20*/  FADD.FTZ R23, R63, R22 ;  /* 0x000000163f177221 */ /* 0x004fce0000010000 */
[----:B------:R-:W2:Y:S01]  /*3c30*/  MUFU.EX2 R96, R96 ;  /* 0x0000006000607308 */ /* 0x000ea20000000800 */
[----:B------:R-:W-:-:S07]  /*3c40*/  FFMA.FTZ R83, R140, R87, -R25 ;  /* 0x000000578c537223 */ /* 0x000fce0000010819 */
[----:B------:R-:W-:Y:S08]  /*3c50*/  MUFU.EX2 R2, R62 ;  /* 0x0000003e00027308 */ /* 0x000ff00000000800 */
[----:B------:R-:W5:Y:S08]  /*3c60*/  MUFU.EX2 R40, R40 ;  /* 0x0000002800287308 */ /* 0x000f700000000800 */
[----:B------:R0:W-:Y:S01]  /*3c70*/  MUFU.EX2 R62, R20 ;  /* 0x00000014003e7308 */ /* 0x0001e20000000800 */
[----:B---3--:R-:W-:Y:S01]  /*3c80*/  FADD.FTZ R22, R88, R23 ;  /* 0x0000001758167221 */ /* 0x008fe20000010000 */
[----:B0-----:R-:W-:-:S06]  /*3c90*/  FADD.FTZ R20, R34, R21 ;  /* 0x0000001522147221 */ /* 0x001fcc0000010000 */
[----:B------:R-:W0:Y:S01]  /*3ca0*/  MUFU.EX2 R69, R69 ;  /* 0x0000004500457308 */ /* 0x000e220000000800 */
[----:B------:R-:W-:-:S07]  /*3cb0*/  FADD.FTZ R21, R77, R20 ;  /* 0x000000144d157221 */ /* 0x000fce0000010000 */
[----:B------:R-:W3:Y:S01]  /*3cc0*/  MUFU.EX2 R81, R81 ;  /* 0x0000005100517308 */ /* 0x000ee20000000800 */
[----:B------:R-:W-:Y:S01]  /*3cd0*/  FADD.FTZ R20, R38, R21 ;  /* 0x0000001526147221 */ /* 0x000fe20000010000 */
[----:B------:R-:W-:Y:S01]  /*3ce0*/  FFMA.FTZ R33, R142, R87, -R25 ;  /* 0x000000578e217223 */ /* 0x000fe20000010819 */
[----:B------:R-:W-:-:S05]  /*3cf0*/  LEA R3, R89, UR36, 0x1 ;  /* 0x0000002459037c11 */ /* 0x000fca000f8e08ff */
[----:B------:R-:W3:Y:S01]  /*3d00*/  MUFU.EX2 R100, R100 ;  /* 0x0000006400647308 */ /* 0x000ee20000000800 */
[----:B-1----:R-:W-:Y:S01]  /*3d10*/  FADD.FTZ R23, R65, R22 ;  /* 0x0000001641177221 */ /* 0x002fe20000010000 */
[----:B----4-:R-:W-:-:S06]  /*3d20*/  FADD.FTZ R21, R79, R20 ;  /* 0x000000144f157221 */ /* 0x010fcc0000010000 */
[----:B------:R-:W1:Y:S01]  /*3d30*/  MUFU.EX2 R44, R44 ;  /* 0x0000002c002c7308 */ /* 0x000e620000000800 */
[----:B------:R-:W-:Y:S01]  /*3d40*/  FFMA.FTZ R36, R144, R87, -R25 ;  /* 0x0000005790247223 */ /* 0x000fe20000010819 */
[----:B------:R-:W-:Y:S02]  /*3d50*/  VIADD R5, R3, 0x1e800 ;  /* 0x0001e80003057836 */ /* 0x000fe40000000000 */
[----:B--2---:R-:W-:-:S04]  /*3d60*/  FADD.FTZ R22, R96, R23 ;  /* 0x0000001760167221 */ /* 0x004fc80000010000 */
[----:B------:R-:W2:Y:S01]  /*3d70*/  MUFU.EX2 R32, R32 ;  /* 0x0000002000207308 */ /* 0x000ea20000000800 */
[----:B-----5:R-:W-:Y:S01]  /*3d80*/  FADD.FTZ R26, R40, R21 ;  /* 0x00000015281a7221 */ /* 0x020fe20000010000 */
[----:B------:R-:W-:-:S06]  /*3d90*/  F2FP.F16.F32.PACK_AB R8, R114, R59 ;  /* 0x0000003b7208723e */ /* 0x000fcc00000000ff */
[----:B------:R-:W4:Y:S01]  /*3da0*/  MUFU.EX2 R83, R83 ;  /* 0x0000005300537308 */ /* 0x000f220000000800 */
[----:B------:R-:W-:Y:S01]  /*3db0*/  F2FP.F16.F32.PACK_AB R15, R94, R15 ;  /* 0x0000000f5e0f723e */ /* 0x000fe200000000ff */
[----:B------:R-:W-:Y:S02]  /*3dc0*/  IMAD.IADD R4, R5, 0x1, R4 ;  /* 0x0000000105047824 */ /* 0x000fe400078e0204 */
[----:B------:R-:W-:Y:S01]  /*3dd0*/  FFMA.FTZ R56, R56, R87, -R25 ;  /* 0x0000005738387223 */ /* 0x000fe20000010819 */
[----:B0-----:R-:W-:-:S03]  /*3de0*/  FADD.FTZ R23, R69, R22 ;  /* 0x0000001645177221 */ /* 0x001fc60000010000 */
[----:B------:R-:W0:Y:S01]  /*3df0*/  MUFU.EX2 R33, R33 ;  /* 0x0000002100217308 */ /* 0x000e220000000800 */
[----:B---3--:R-:W-:Y:S01]  /*3e00*/  FADD.FTZ R21, R81, R26 ;  /* 0x0000001a51157221 */ /* 0x008fe20000010000 */
[----:B------:R-:W-:Y:S01]  /*3e10*/  FFMA.FTZ R18, R104, R87, -R25 ;  /* 0x0000005768127223 */ /* 0x000fe20000010819 */
[----:B------:R-:W-:Y:S05]  /*3e20*/  STSM.16.M88.4 [R3+0x1e800], R8 ;  /* 0x01e8000803007844 */ /* 0x000fea0000000200 */
[----:B------:R-:W3:Y:S01]  /*3e30*/  MUFU.EX2 R42, R42 ;  /* 0x0000002a002a7308 */ /* 0x000ee20000000800 */
[----:B------:R1:W-:Y:S01]  /*3e40*/  STSM.16.M88.4 [R4], R12 ;  /* 0x0000000c04007844 */ /* 0x0003e20000000200 */
[----:B------:R-:W-:-:S06]  /*3e50*/  FADD.FTZ R23, R100, R23 ;  /* 0x0000001764177221 */ /* 0x000fcc0000010000 */
[----:B------:R-:W5:Y:S01]  /*3e60*/  MUFU.EX2 R36, R36 ;  /* 0x0000002400247308 */ /* 0x000f620000000800 */
[----:B------:R-:W-:-:S07]  /*3e70*/  FFMA.FTZ R48, R106, R87, -R25 ;  /* 0x000000576a307223 */ /* 0x000fce0000010819 */
[----:B------:R-:W5:Y:S01]  /*3e80*/  MUFU.EX2 R47, R47 ;  /* 0x0000002f002f7308 */ /* 0x000f620000000800 */
[----:B-1----:R-:W-:Y:S01]  /*3e90*/  FADD.FTZ R12, R44, R21 ;  /* 0x000000152c0c7221 */ /* 0x002fe20000010000 */
[----:B--2---:R-:W-:-:S06]  /*3ea0*/  FADD.FTZ R14, R32, R23 ;  /* 0x00000017200e7221 */ /* 0x004fcc0000010000 */
[----:B------:R1:W2:Y:S01]  /*3eb0*/  MUFU.EX2 R17, R56 ;  /* 0x0000003800117308 */ /* 0x0002a20000000800 */
[----:B----4-:R-:W-:Y:S01]  /*3ec0*/  FADD.FTZ R12, R83, R12 ;  /* 0x0000000c530c7221 */ /* 0x010fe20000010000 */
[----:B------:R-:W-:Y:S01]  /*3ed0*/  FFMA.FTZ R148, R148, R87, -R25 ;  /* 0x0000005794947223 */ /* 0x000fe20000010819 */
[----:B------:R-:W-:-:S05]  /*3ee0*/  FADD.FTZ R11, R43, R14 ;  /* 0x0000000e2b0b7221 */ /* 0x000fca0000010000 */
[----:B------:R-:W4:Y:S01]  /*3ef0*/  MUFU.EX2 R49, R49 ;  /* 0x0000003100317308 */ /* 0x000f220000000800 */
[----:B0-----:R-:W-:Y:S01]  /*3f00*/  FADD.FTZ R9, R33, R12 ;  /* 0x0000000c21097221 */ /* 0x001fe20000010000 */
[----:B-1----:R-:W-:-:S06]  /*3f10*/  FFMA.FTZ R56, R152, R87, -R25 ;  /* 0x0000005798387223 */ /* 0x002fcc0000010819 */
[----:B------:R-:W0:Y:S01]  /*3f20*/  MUFU.EX2 R18, R18 ;  /* 0x0000001200127308 */ /* 0x000e220000000800 */
[----:B---3--:R-:W-:Y:S01]  /*3f30*/  FADD.FTZ R14, R42, R11 ;  /* 0x0000000b2a0e7221 */ /* 0x008fe20000010000 */
[----:B-----5:R-:W-:-:S06]  /*3f40*/  FADD.FTZ R12, R36, R9 ;  /* 0x00000009240c7221 */ /* 0x020fcc0000010000 */
[----:B------:R-:W1:Y:S08]  /*3f50*/  MUFU.EX2 R50, R50 ;  /* 0x0000003200327308 */ /* 0x000e700000000800 */
[----:B------:R-:W3:Y:S01]  /*3f60*/  MUFU.EX2 R48, R48 ;  /* 0x0000003000307308 */ /* 0x000ee20000000800 */
[----:B------:R-:W-:Y:S01]  /*3f70*/  FADD.FTZ R14, R47, R14 ;  /* 0x0000000e2f0e7221 */ /* 0x000fe20000010000 */
[----:B--2---:R-:W-:-:S06]  /*3f80*/  FADD.FTZ R13, R17, R12 ;  /* 0x0000000c110d7221 */ /* 0x004fcc0000010000 */
[----:B------:R-:W2:Y:S08]  /*3f90*/  MUFU.EX2 R52, R52 ;  /* 0x0000003400347308 */ /* 0x000eb00000000800 */
[----:B------:R-:W5:Y:S01]  /*3fa0*/  MUFU.EX2 R59, R148 ;  /* 0x00000094003b7308 */ /* 0x000f620000000800 */
[----:B----4-:R-:W-:Y:S01]  /*3fb0*/  FADD.FTZ R15, R49, R14 ;  /* 0x0000000e310f7221 */ /* 0x010fe20000010000 */
[----:B0-----:R-:W-:-:S06]  /*3fc0*/  FADD.FTZ R13, R18, R13 ;  /* 0x0000000d120d7221 */ /* 0x001fcc0000010000 */
[----:B------:R-:W0:Y:S01]  /*3fd0*/  MUFU.EX2 R55, R55 ;  /* 0x0000003700377308 */ /* 0x000e220000000800 */
[----:B------:R-:W-:-:S07]  /*3fe0*/  FFMA.FTZ R71, R64, R87, -R25 ;  /* 0x0000005740477223 */ /* 0x000fce0000010819 */
[----:B------:R-:W4:Y:S01]  /*3ff0*/  MUFU.EX2 R56, R56 ;  /* 0x0000003800387308 */ /* 0x000f220000000800 */
[----:B-1----:R-:W-:Y:S01]  /*4000*/  FADD.FTZ R15, R50, R15 ;  /* 0x0000000f320f7221 */ /* 0x002fe20000010000 */
[----:B---3--:R-:W-:-:S06]  /*4010*/  FADD.FTZ R12, R48, R13 ;  /* 0x0000000d300c7221 */ /* 0x008fcc0000010000 */
[----:B------:R-:W1:Y:S08]  /*4020*/  MUFU.EX2 R28, R28 ;  /* 0x0000001c001c7308 */ /* 0x000e700000000800 */
[----:B------:R-:W3:Y:S01]  /*4030*/  MUFU.EX2 R67, R67 ;  /* 0x0000004300437308 */ /* 0x000ee20000000800 */
[----:B--2---:R-:W-:Y:S01]  /*4040*/  FADD.FTZ R14, R52, R15 ;  /* 0x0000000f340e7221 */ /* 0x004fe20000010000 */
[----:B-----5:R-:W-:-:S06]  /*4050*/  FADD.FTZ R13, R59, R12 ;  /* 0x0000000c3b0d7221 */ /* 0x020fcc0000010000 */
[----:B------:R-:W2:Y:S01]  /*4060*/  MUFU.EX2 R71, R71 ;  /* 0x0000004700477308 */ /* 0x000ea20000000800 */
[----:B0-----:R-:W-:Y:S01]  /*4070*/  FADD.FTZ R15, R55, R14 ;  /* 0x0000000e370f7221 */ /* 0x001fe20000010000 */
[----:B----4-:R-:W-:Y:S01]  /*4080*/  FADD.FTZ R12, R56, R13 ;  /* 0x0000000d380c7221 */ /* 0x010fe20000010000 */
[----:B------:R-:W-:-:S05]  /*4090*/  FFMA.FTZ R64, R76, R87, -R25 ;  /* 0x000000574c407223 */ /* 0x000fca0000010819 */
[----:B------:R-:W0:Y:S01]  /*40a0*/  MUFU.EX2 R19, R19 ;  /* 0x0000001300137308 */ /* 0x000e220000000800 */
[----:B-1----:R-:W-:Y:S01]  /*40b0*/  FADD.FTZ R14, R28, R15 ;  /* 0x0000000f1c0e7221 */ /* 0x002fe20000010000 */
[----:B---3--:R-:W-:Y:S01]  /*40c0*/  FADD.FTZ R13, R67, R12 ;  /* 0x0000000c430d7221 */ /* 0x008fe20000010000 */
[----:B------:R-:W-:-:S05]  /*40d0*/  FFMA.FTZ R89, R78, R87, -R25 ;  /* 0x000000574e597223 */ /* 0x000fca0000010819 */
[----:B------:R-:W1:Y:S01]  /*40e0*/  MUFU.EX2 R54, R54 ;  /* 0x0000003600367308 */ /* 0x000e620000000800 */
[----:B------:R-:W-:Y:S01]  /*40f0*/  F2FP.F16.F32.PACK_AB R23, R41, R30 ;  /* 0x0000001e2917723e */ /* 0x000fe200000000ff */
[----:B------:R-:W-:Y:S01]  /*4100*/  FADD.FTZ R15, R45, R14 ;  /* 0x0000000e2d0f7221 */ /* 0x000fe20000010000 */
[----:B------:R-:W-:-:S05]  /*4110*/  FFMA.FTZ R76, R80, R87, -R25 ;  /* 0x00000057504c7223 */ /* 0x000fca0000010819 */
[----:B------:R-:W3:Y:S01]  /*4120*/  MUFU.EX2 R85, R85 ;  /* 0x0000005500557308 */ /* 0x000ee20000000800 */
[-CC-:B------:R-:W-:Y:S01]  /*4130*/  FFMA.FTZ R108, R108, R87.reuse, -R25.reuse ;  /* 0x000000576c6c7223 */ /* 0x180fe20000010819 */
[-CC-:B------:R-:W-:Y:S01]  /*4140*/  FFMA.FTZ R110, R110, R87.reuse, -R25.reuse ;  /* 0x000000576e6e7223 */ /* 0x180fe20000010819 */
[-CC-:B------:R-:W-:Y:S01]  /*4150*/  FFMA.FTZ R112, R112, R87.reuse, -R25.reuse ;  /* 0x0000005770707223 */ /* 0x180fe20000010819 */
[-CC-:B------:R-:W-:Y:S01]  /*4160*/  FFMA.FTZ R103, R103, R87.reuse, -R25.reuse ;  /* 0x0000005767677223 */ /* 0x180fe20000010819 */
[-CC-:B------:R-:W-:Y:S01]  /*4170*/  FFMA.FTZ R68, R27, R87.reuse, -R25.reuse ;  /* 0x000000571b447223 */ /* 0x180fe20000010819 */
[-CC-:B------:R-:W-:Y:S02]  /*4180*/  FFMA.FTZ R116, R116, R87.reuse, -R25.reuse ;  /* 0x0000005774747223 */ /* 0x180fe40000010819 */
[----:B------:R-:W4:Y:S01]  /*4190*/  MUFU.EX2 R61, R61 ;  /* 0x0000003d003d7308 */ /* 0x000f220000000800 */
[-CC-:B------:R-:W-:Y:S01]  /*41a0*/  FFMA.FTZ R132, R132, R87.reuse, -R25.reuse ;  /* 0x0000005784847223 */ /* 0x180fe20000010819 */
[-CC-:B------:R-:W-:Y:S01]  /*41b0*/  FFMA.FTZ R130, R130, R87.reuse, -R25.reuse ;  /* 0x0000005782827223 */ /* 0x180fe20000010819 */
[-CC-:B------:R-:W-:Y:S01]  /*41c0*/  FFMA.FTZ R138, R138, R87.reuse, -R25.reuse ;  /* 0x000000578a8a7223 */ /* 0x180fe20000010819 */
[-CC-:B------:R-:W-:Y:S01]  /*41d0*/  FFMA.FTZ R134, R134, R87.reuse, -R25.reuse ;  /* 0x0000005786867223 */ /* 0x180fe20000010819 */
[----:B------:R-:W-:Y:S01]  /*41e0*/  FFMA.FTZ R146, R146, R87, -R25 ;  /* 0x0000005792927223 */ /* 0x000fe20000010819 */
[----:B------:R-:W-:Y:S01]  /*41f0*/  F2FP.F16.F32.PACK_AB R20, R51, R24 ;  /* 0x000000183314723e */ /* 0x000fe200000000ff */
[----:B------:R-:W-:Y:S01]  /*4200*/  IMAD R5, R6, 0x2, R5 ;  /* 0x0000000206057824 */ /* 0x000fe200078e0205 */
[----:B------:R-:W5:Y:S01]  /*4210*/  MUFU.EX2 R64, R64 ;  /* 0x0000004000407308 */ /* 0x000f620000000800 */
[----:B------:R-:W-:Y:S01]  /*4220*/  F2FP.F16.F32.PACK_AB R22, R82, R53 ;  /* 0x000000355216723e */ /* 0x000fe200000000ff */
[----:B------:R-:W-:Y:S01]  /*4230*/  FADD.FTZ R14, R2, R13 ;  /* 0x0000000d020e7221 */ /* 0x000fe20000010000 */
[----:B------:R-:W-:-:S02]  /*4240*/  F2FP.F16.F32.PACK_AB R21, R92, R35 ;  /* 0x000000235c15723e */ /* 0x000fc400000000ff */
[C---:B------:R-:W-:Y:S01]  /*4250*/  LEA R30, R6.reuse, R3, 0x1 ;  /* 0x00000003061e7211 */ /* 0x040fe200078e08ff */
[----:B------:R-:W-:Y:S01]  /*4260*/  IMAD R6, R6, 0x2, R4 ;  /* 0x0000000206067824 */ /* 0x000fe200078e0204 */
[----:B------:R-:W-:Y:S01]  /*4270*/  F2FP.F16.F32.PACK_AB R24, R84, R57 ;  /* 0x000000395418723e */ /* 0x000fe200000000ff */
[----:B------:R-:W5:Y:S01]  /*4280*/  MUFU.EX2 R58, R58 ;  /* 0x0000003a003a7308 */ /* 0x000f620000000800 */
[----:B------:R-:W-:Y:S02]  /*4290*/  F2FP.F16.F32.PACK_AB R26, R88, R63 ;  /* 0x0000003f581a723e */ /* 0x000fe400000000ff */
[----:B------:R-:W-:Y:S02]  /*42a0*/  F2FP.F16.F32.PACK_AB R25, R77, R34 ;  /* 0x000000224d19723e */ /* 0x000fe400000000ff */
[----:B------:R-:W-:Y:S02]  /*42b0*/  F2FP.F16.F32.PACK_AB R27, R79, R38 ;  /* 0x000000264f1b723e */ /* 0x000fe400000000ff */
[----:B------:R-:W-:Y:S01]  /*42c0*/  F2FP.F16.F32.PACK_AB R8, R96, R65 ;  /* 0x000000416008723e */ /* 0x000fe200000000ff */
[----:B------:R-:W5:Y:S01]  /*42d0*/  MUFU.EX2 R89, R89 ;  /* 0x0000005900597308 */ /* 0x000f620000000800 */
[----:B------:R-:W-:-:S02]  /*42e0*/  F2FP.F16.F32.PACK_AB R10, R100, R69 ;  /* 0x00000045640a723e */ /* 0x000fc400000000ff */
[----:B------:R-:W-:Y:S01]  /*42f0*/  F2FP.F16.F32.PACK_AB R9, R81, R40 ;  /* 0x000000285109723e */ /* 0x000fe200000000ff */
[----:B------:R-:W-:Y:S01]  /*4300*/  FADD.FTZ R40, R46, R15 ;  /* 0x0000000f2e287221 */ /* 0x000fe20000010000 */
[----:B------:R-:W-:Y:S01]  /*4310*/  F2FP.F16.F32.PACK_AB R11, R83, R44 ;  /* 0x0000002c530b723e */ /* 0x000fe200000000ff */
[----:B--2---:R-:W-:Y:S01]  /*4320*/  FADD.FTZ R13, R71, R14 ;  /* 0x0000000e470d7221 */ /* 0x004fe20000010000 */
[----:B------:R-:W-:Y:S01]  /*4330*/  STSM.16.M88.4 [R30+0x1e800], R20 ;  /* 0x01e800141e007844 */ /* 0x000fe20000000200 */
[----:B------:R-:W2:Y:S01]  /*4340*/  MUFU.EX2 R73, R73 ;  /* 0x0000004900497308 */ /* 0x000ea20000000800 */
[----:B0-----:R-:W-:Y:S02]  /*4350*/  FADD.FTZ R15, R19, R40 ;  /* 0x00000028130f7221 */ /* 0x001fe40000010000 */
[----:B------:R-:W-:Y:S04]  /*4360*/  STSM.16.M88.4 [R6], R24 ;  /* 0x0000001806007844 */ /* 0x000fe80000000200 */
[----:B------:R0:W-:Y:S01]  /*4370*/  STSM.16.M88.4 [R3+0x24800], R8 ;  /* 0x0248000803007844 */ /* 0x0001e20000000200 */
[----:B------:R-:W2:Y:S08]  /*4380*/  MUFU.EX2 R76, R76 ;  /* 0x0000004c004c7308 */ /* 0x000eb00000000800 */
[----:B------:R-:W2:Y:S01]  /*4390*/  MUFU.EX2 R7, R7 ;  /* 0x0000000700077308 */ /* 0x000ea20000000800 */
[----:B0-----:R-:W-:-:S07]  /*43a0*/  FADD.FTZ R8, R62, R13 ;  /* 0x0000000d3e087221 */ /* 0x001fce0000010000 */
[----:B------:R-:W0:Y:S01]  /*43b0*/  MUFU.EX2 R51, R108 ;  /* 0x0000006c00337308 */ /* 0x000e220000000800 */
[----:B-1----:R-:W-:Y:S01]  /*43c0*/  FADD.FTZ R10, R54, R15 ;  /* 0x0000000f360a7221 */ /* 0x002fe20000010000 */
[----:B---3--:R-:W-:-:S03]  /*43d0*/  FADD.FTZ R11, R85, R8 ;  /* 0x00000008550b7221 */ /* 0x008fc60000010000 */
[----:B----4-:R-:W-:-:S03]  /*43e0*/  FADD.FTZ R15, R61, R10 ;  /* 0x0000000a3d0f7221 */ /* 0x010fc60000010000 */
[----:B------:R-:W1:Y:S01]  /*43f0*/  MUFU.EX2 R60, R60 ;  /* 0x0000003c003c7308 */ /* 0x000e620000000800 */
[----:B-----5:R-:W-:Y:S01]  /*4400*/  FADD.FTZ R8, R64, R11 ;  /* 0x0000000b40087221 */ /* 0x020fe20000010000 */
[----:B------:R-:W-:Y:S01]  /*4410*/  F2FP.F16.F32.PACK_AB R35, R18, R17 ;  /* 0x000000111223723e */ /* 0x000fe200000000ff */
[----:B------:R-:W-:-:S05]  /*4420*/  FADD.FTZ R10, R58, R15 ;  /* 0x0000000f3a0a7221 */ /* 0x000fca0000010000 */
[----:B------:R-:W3:Y:S01]  /*4430*/  MUFU.EX2 R53, R110 ;  /* 0x0000006e00357308 */ /* 0x000ee20000000800 */
[----:B------:R-:W-:Y:S01]  /*4440*/  FADD.FTZ R17, R89, R8 ;  /* 0x0000000859117221 */ /* 0x000fe20000010000 */
[----:B--2---:R-:W-:-:S06]  /*4450*/  FADD.FTZ R10, R73, R10 ;  /* 0x0000000a490a7221 */ /* 0x004fcc0000010000 */
[----:B------:R-:W2:Y:S01]  /*4460*/  MUFU.EX2 R29, R29 ;  /* 0x0000001d001d7308 */ /* 0x000ea20000000800 */
[----:B------:R-:W-:-:S07]  /*4470*/  FADD.FTZ R8, R76, R17 ;  /* 0x000000114c087221 */ /* 0x000fce0000010000 */
[----:B------:R-:W4:Y:S01]  /*4480*/  MUFU.EX2 R112, R112 ;  /* 0x0000007000707308 */ /* 0x000f220000000800 */
[----:B------:R-:W-:Y:S01]  /*4490*/  FADD.FTZ R17, R7, R10 ;  /* 0x0000000a07117221 */ /* 0x000fe20000010000 */
[----:B0-----:R-:W-:-:S06]  /*44a0*/  FADD.FTZ R8, R51, R8 ;  /* 0x0000000833087221 */ /* 0x001fcc0000010000 */
[----:B------:R-:W0:Y:S08]  /*44b0*/  MUFU.EX2 R70, R70 ;  /* 0x0000004600467308 */ /* 0x000e300000000800 */
[----:B------:R-:W5:Y:S01]  /*44c0*/  MUFU.EX2 R63, R74 ;  /* 0x0000004a003f7308 */ /* 0x000f620000000800 */
[----:B-1----:R-:W-:Y:S01]  /*44d0*/  FADD.FTZ R10, R60, R17 ;  /* 0x000000113c0a7221 */ /* 0x002fe20000010000 */
[----:B---3--:R-:W-:-:S06]  /*44e0*/  FADD.FTZ R17, R53, R8 ;  /* 0x0000000835117221 */ /* 0x008fcc0000010000 */
[----:B------:R-:W1:Y:S01]  /*44f0*/  MUFU.EX2 R72, R72 ;  /* 0x0000004800487308 */ /* 0x000e620000000800 */
[----:B------:R-:W-:-:S07]  /*4500*/  F2FP.F16.F32.PACK_AB R32, R43, R32 ;  /* 0x000000202b20723e */ /* 0x000fce00000000ff */
[----:B------:R-:W3:Y:S01]  /*4510*/  MUFU.EX2 R38, R103 ;  /* 0x0000006700267308 */ /* 0x000ee20000000800 */
[----:B------:R-:W-:Y:S02]  /*4520*/  F2FP.F16.F32.PACK_AB R34, R47, R42 ;  /* 0x0000002a2f22723e */ /* 0x000fe400000000ff */
[----:B------:R-:W-:-:S05]  /*4530*/  F2FP.F16.F32.PACK_AB R33, R36, R33 ;  /* 0x000000212421723e */ /* 0x000fca00000000ff */
[----:B------:R-:W3:Y:S01]  /*4540*/  MUFU.EX2 R75, R75 ;  /* 0x0000004b004b7308 */ /* 0x000ee20000000800 */
[----:B------:R-:W-:Y:S02]  /*4550*/  F2FP.F16.F32.PACK_AB R12, R50, R49 ;  /* 0x00000031320c723e */ /* 0x000fe400000000ff */
[----:B------:R-:W-:Y:S02]  /*4560*/  F2FP.F16.F32.PACK_AB R14, R55, R52 ;  /* 0x00000034370e723e */ /* 0x000fe400000000ff */
[----:B------:R-:W-:-:S03]  /*4570*/  F2FP.F16.F32.PACK_AB R13, R59, R48 ;  /* 0x000000303b0d723e */ /* 0x000fc600000000ff */
[----:B------:R-:W3:Y:S01]  /*4580*/  MUFU.EX2 R68, R68 ;  /* 0x0000004400447308 */ /* 0x000ee20000000800 */
[----:B------:R-:W-:Y:S02]  /*4590*/  F2FP.F16.F32.PACK_AB R15, R67, R56 ;  /* 0x00000038430f723e */ /* 0x000fe400000000ff */
[----:B------:R-:W-:Y:S02]  /*45a0*/  F2FP.F16.F32.PACK_AB R44, R45, R28 ;  /* 0x0000001c2d2c723e */ /* 0x000fe400000000ff */
[----:B------:R-:W-:Y:S01]  /*45b0*/  F2FP.F16.F32.PACK_AB R46, R19, R46 ;  /* 0x0000002e132e723e */ /* 0x000fe200000000ff */
[----:B--2---:R-:W-:Y:S01]  /*45c0*/  FADD.FTZ R19, R29, R10 ;  /* 0x0000000a1d137221 */ /* 0x004fe20000010000 */
[----:B------:R-:W-:Y:S01]  /*45d0*/  F2FP.F16.F32.PACK_AB R45, R71, R2 ;  /* 0x00000002472d723e */ /* 0x000fe200000000ff */
[----:B------:R-:W2:Y:S01]  /*45e0*/  MUFU.EX2 R9, R116 ;  /* 0x0000007400097308 */ /* 0x000ea20000000800 */
[----:B----4-:R-:W-:Y:S01]  /*45f0*/  FADD.FTZ R2, R112, R17 ;  /* 0x0000001170027221 */ /* 0x010fe20000010000 */
[----:B------:R-:W-:Y:S01]  /*4600*/  STSM.16.M88.4 [R4+0x6000], R32 ;  /* 0x0060002004007844 */ /* 0x000fe20000000200 */
[----:B0-----:R-:W-:-:S03]  /*4610*/  FADD.FTZ R19, R70, R19 ;  /* 0x0000001346137221 */ /* 0x001fc60000010000 */
[----:B------:R5:W-:Y:S02]  /*4620*/  STSM.16.M88.4 [R30+0x24800], R12 ;  /* 0x0248000c1e007844 */ /* 0x000be40000000200 */
[----:B------:R-:W0:Y:S08]  /*4630*/  MUFU.EX2 R66, R66 ;  /* 0x0000004200427308 */ /* 0x000e300000000800 */
[----:B------:R-:W4:Y:S01]  /*4640*/  MUFU.EX2 R11, R132 ;  /* 0x00000084000b7308 */ /* 0x000f220000000800 */
[----:B-----5:R-:W-:Y:S01]  /*4650*/  FADD.FTZ R15, R63, R2 ;  /* 0x000000023f0f7221 */ /* 0x020fe20000010000 */
[----:B-1----:R-:W-:-:S03]  /*4660*/  FADD.FTZ R2, R72, R19 ;  /* 0x0000001348027221 */ /* 0x002fc60000010000 */
[----:B---3--:R-:W-:-:S03]  /*4670*/  FADD.FTZ R15, R38, R15 ;  /* 0x0000000f260f7221 */ /* 0x008fc60000010000 */
[----:B------:R-:W-:Y:S01]  /*4680*/  MUFU.EX2 R130, R130 ;  /* 0x0000008200827308 */ /* 0x000fe20000000800 */
[----:B------:R-:W-:Y:S01]  /*4690*/  FADD.FTZ R8, R75, R2 ;  /* 0x000000024b087221 */ /* 0x000fe20000010000 */
[----:B------:R-:W-:Y:S01]  /*46a0*/  FADD.FTZ R2, R68, R15 ;  /* 0x0000000f44027221 */ /* 0x000fe20000010000 */
[----:B------:R-:W-:-:S05]  /*46b0*/  F2FP.F16.F32.PACK_AB R60, R60, R7 ;  /* 0x000000073c3c723e */ /* 0x000fca00000000ff */
[----:B------:R-:W1:Y:S01]  /*46c0*/  MUFU.EX2 R31, R31 ;  /* 0x0000001f001f7308 */ /* 0x000e620000000800 */
[----:B--2---:R-:W-:-:S07]  /*46d0*/  FADD.FTZ R15, R9, R2 ;  /* 0x00000002090f7221 */ /* 0x004fce0000010000 */
[----:B------:R-:W-:Y:S01]  /*46e0*/  MUFU.EX2 R122, R122 ;  /* 0x0000007a007a7308 */ /* 0x000fe20000000800 */
[----:B0-----:R-:W-:-:S07]  /*46f0*/  FADD.FTZ R2, R66, R15 ;  /* 0x0000000f42027221 */ /* 0x001fce0000010000 */
[----:B------:R-:W0:Y:S08]  /*4700*/  MUFU.EX2 R13, R138 ;  /* 0x0000008a000d7308 */ /* 0x000e300000000800 */
[----:B------:R-:W2:Y:S08]  /*4710*/  MUFU.EX2 R39, R39 ;  /* 0x0000002700277308 */ /* 0x000eb00000000800 */
[----:B------:R-:W-:Y:S08]  /*4720*/  MUFU.EX2 R37, R37 ;  /* 0x0000002500257308 */ /* 0x000ff00000000800 */
[----:B------:R-:W3:Y:S08]  /*4730*/  MUFU.EX2 R128, R128 ;  /* 0x0000008000807308 */ /* 0x000ef00000000800 */
[----:B------:R-:W-:Y:S08]  /*4740*/  MUFU.EX2 R134, R134 ;  /* 0x0000008600867308 */ /* 0x000ff00000000800 */
[----:B------:R-:W5:Y:S01]  /*4750*/  MUFU.EX2 R7, R146 ;  /* 0x0000009200077308 */ /* 0x000f620000000800 */
[----:B----4-:R-:W-:Y:S01]  /*4760*/  FADD.FTZ R15, R11, R2 ;  /* 0x000000020b0f7221 */ /* 0x010fe20000010000 */
[----:B------:R-:W-:Y:S01]  /*4770*/  F2FP.F16.F32.PACK_AB R47, R85, R62 ;  /* 0x0000003e552f723e */ /* 0x000fe200000000ff */
[----:B-1----:R-:W-:-:S02]  /*4780*/  FADD.FTZ R17, R31, R8 ;  /* 0x000000081f117221 */ /* 0x002fc40000010000 */
[----:B------:R-:W-:Y:S01]  /*4790*/  FADD.FTZ R2, R130, R15 ;  /* 0x0000000f82027221 */ /* 0x000fe20000010000 */
[----:B------:R-:W-:Y:S02]  /*47a0*/  F2FP.F16.F32.PACK_AB R56, R61, R54 ;  /* 0x000000363d38723e */ /* 0x000fe400000000ff */
[----:B------:R-:W-:Y:S02]  /*47b0*/  F2FP.F16.F32.PACK_AB R58, R73, R58 ;  /* 0x0000003a493a723e */ /* 0x000fe400000000ff */
[----:B------:R-:W-:Y:S02]  /*47c0*/  F2FP.F16.F32.PACK_AB R57, R89, R64 ;  /* 0x000000405939723e */ /* 0x000fe400000000ff */
[----:B------:R-:W-:Y:S02]  /*47d0*/  F2FP.F16.F32.PACK_AB R59, R51, R76 ;  /* 0x0000004c333b723e */ /* 0x000fe400000000ff */
[----:B------:R-:W-:Y:S02]  /*47e0*/  F2FP.F16.F32.PACK_AB R62, R70, R29 ;  /* 0x0000001d463e723e */ /* 0x000fe400000000ff */
[----:B------:R-:W-:-:S02]  /*47f0*/  F2FP.F16.F32.PACK_AB R72, R75, R72 ;  /* 0x000000484b48723e */ /* 0x000fc400000000ff */
[----:B------:R-:W-:Y:S02]  /*4800*/  F2FP.F16.F32.PACK_AB R61, R112, R53 ;  /* 0x00000035703d723e */ /* 0x000fe400000000ff */
[----:B------:R-:W-:Y:S02]  /*4810*/  F2FP.F16.F32.PACK_AB R63, R38, R63 ;  /* 0x0000003f263f723e */ /* 0x000fe400000000ff */
[----:B------:R-:W-:Y:S01]  /*4820*/  F2FP.F16.F32.PACK_AB R73, R9, R68 ;  /* 0x000000440949723e */ /* 0x000fe200000000ff */
[----:B0-----:R-:W-:Y:S01]  /*4830*/  FADD.FTZ R9, R13, R2 ;  /* 0x000000020d097221 */ /* 0x001fe20000010000 */
[----:B------:R-:W-:Y:S02]  /*4840*/  F2FP.F16.F32.PACK_AB R74, R122, R31 ;  /* 0x0000001f7a4a723e */ /* 0x000fe400000000ff */
[----:B------:R-:W-:Y:S01]  /*4850*/  F2FP.F16.F32.PACK_AB R75, R11, R66 ;  /* 0x000000420b4b723e */ /* 0x000fe200000000ff */
[----:B------:R0:W-:Y:S01]  /*4860*/  STSM.16.M88.4 [R6+0x6000], R44 ;  /* 0x0060002c06007844 */ /* 0x0001e20000000200 */
[----:B--2---:R-:W-:Y:S01]  /*4870*/  F2FP.F16.F32.PACK_AB R12, R126, R39 ;  /* 0x000000277e0c723e */ /* 0x004fe200000000ff */
[----:B------:R-:W-:Y:S01]  /*4880*/  FADD.FTZ R8, R122, R17 ;  /* 0x000000117a087221 */ /* 0x000fe20000010000 */
[----:B------:R-:W-:-:S02]  /*4890*/  F2FP.F16.F32.PACK_AB R13, R13, R130 ;  /* 0x000000820d0d723e */ /* 0x000fc400000000ff */
[----:B---3--:R-:W-:Y:S02]  /*48a0*/  F2FP.F16.F32.PACK_AB R14, R128, R37 ;  /* 0x00000025800e723e */ /* 0x008fe400000000ff */
[----:B-----5:R-:W-:Y:S01]  /*48b0*/  F2FP.F16.F32.PACK_AB R15, R7, R134 ;  /* 0x00000086070f723e */ /* 0x020fe200000000ff */
[----:B------:R0:W-:Y:S01]  /*48c0*/  STSM.16.M88.4 [R3+0x2a800], R56 ;  /* 0x02a8003803007844 */ /* 0x0001e20000000200 */
[----:B------:R-:W-:-:S03]  /*48d0*/  FADD.FTZ R17, R39, R8 ;  /* 0x0000000827117221 */ /* 0x000fc60000010000 */
[----:B------:R0:W-:Y:S04]  /*48e0*/  STSM.16.M88.4 [R4+0xc000], R60 ;  /* 0x00c0003c04007844 */ /* 0x0001e80000000200 */
[----:B------:R0:W-:Y:S04]  /*48f0*/  STSM.16.M88.4 [R30+0x2a800], R72 ;  /* 0x02a800481e007844 */ /* 0x0001e80000000200 */
[----:B------:R0:W-:Y:S01]  /*4900*/  STSM.16.M88.4 [R6+0xc000], R12 ;  /* 0x00c0000c06007844 */ /* 0x0001e20000000200 */
[----:B------:R-:W-:Y:S01]  /*4910*/  FADD.FTZ R8, R126, R17 ;  /* 0x000000117e087221 */ /* 0x000fe20000010000 */
[----:B------:R1:W-:Y:S06]  /*4920*/  MEMBAR.ALL.CTA ;  /* 0x0000000000007992 */ /* 0x0003ec0000008000 */
[----:B-1----:R-:W1:Y:S01]  /*4930*/  FENCE.VIEW.ASYNC.S ;  /* 0x00000000000073c6 */ /* 0x002e620000000000 */
[----:B------:R-:W-:Y:S01]  /*4940*/  FADD.FTZ R37, R37, R8 ;  /* 0x0000000825257221 */ /* 0x000fe20000010000 */
[----:B------:R-:W-:-:S04]  /*4950*/  IADD3 R8, R16, -0x2, RZ ;  /* 0xfffffffe10087810 */ /* 0x000fc80007ffe0ff */
[----:B------:R-:W-:Y:S01]  /*4960*/  ISETP.GE.AND P2, PT, R8, R121, PT ;  /* 0x000000790800720c */ /* 0x000fe20003f46270 */
[----:B------:R-:W-:Y:S01]  /*4970*/  FADD.FTZ R134, R134, R9 ;  /* 0x0000000986867221 */ /* 0x000fe20000010000 */
[----:B------:R-:W-:Y:S01]  /*4980*/  FADD.FTZ R2, R128, R37 ;  /* 0x0000002580027221 */ /* 0x000fe20000010000 */
[--C-:B------:R-:W-:Y:S01]  /*4990*/  IMAD.MOV.U32 R150, RZ, RZ, R151.reuse ;  /* 0x000000ffff967224 */ /* 0x100fe200078e0097 */
[-C--:B------:R-:W-:Y:S01]  /*49a0*/  MOV R149, R151.reuse ;  /* 0x0000009700957202 */ /* 0x080fe20000000f00 */
[----:B------:R-:W-:Y:S01]  /*49b0*/  FADD.FTZ R9, R7, R134 ;  /* 0x0000008607097221 */ /* 0x000fe20000010000 */
[----:B------:R-:W-:Y:S01]  /*49c0*/  IMAD.MOV.U32 R7, RZ, RZ, RZ ;  /* 0x000000ffff077224 */ /* 0x000fe200078e00ff */
[-C--:B------:R-:W-:Y:S01]  /*49d0*/  MOV R146, R151.reuse ;  /* 0x0000009700927202 */ /* 0x080fe20000000f00 */
[--C-:B------:R-:W-:Y:S01]  /*49e0*/  IMAD.MOV.U32 R148, RZ, RZ, R151.reuse ;  /* 0x000000ffff947224 */ /* 0x100fe200078e0097 */
        /* <DEDUP_REMOVED lines=14> */
[----:B------:R-:W-:Y:S01]  /*4ad0*/  MOV R122, R151 ;  /* 0x00000097007a7202 */ /* 0x000fe20000000f00 */
[----:B------:R-:W-:-:S02]  /*4ae0*/  IMAD.MOV.U32 R136, RZ, RZ, R151 ;  /* 0x000000ffff887224 */ /* 0x000fc400078e0097 */
[--C-:B------:R-:W-:Y:S02]  /*4af0*/  IMAD.MOV.U32 R135, RZ, RZ, R151.reuse ;  /* 0x000000ffff877224 */ /* 0x100fe400078e0097 */
[--C-:B------:R-:W-:Y:S02]  /*4b00*/  IMAD.MOV.U32 R133, RZ, RZ, R151.reuse ;  /* 0x000000ffff857224 */ /* 0x100fe400078e0097 */
[--C-:B------:R-:W-:Y:S02]  /*4b10*/  IMAD.MOV.U32 R132, RZ, RZ, R151.reuse ;  /* 0x000000ffff847224 */ /* 0x100fe400078e0097 */
[--C-:B------:R-:W-:Y:S02]  /*4b20*/  IMAD.MOV.U32 R130, RZ, RZ, R151.reuse ;  /* 0x000000ffff827224 */ /* 0x100fe400078e0097 */
[--C-:B------:R-:W-:Y:S02]  /*4b30*/  IMAD.MOV.U32 R129, RZ, RZ, R151.reuse ;  /* 0x000000ffff817224 */ /* 0x100fe400078e0097 */
[----:B------:R-:W-:-:S02]  /*4b40*/  IMAD.MOV.U32 R127, RZ, RZ, R151 ;  /* 0x000000ffff7f7224 */ /* 0x000fc400078e0097 */
[--C-:B------:R-:W-:Y:S02]  /*4b50*/  IMAD.MOV.U32 R126, RZ, RZ, R151.reuse ;  /* 0x000000ffff7e7224 */ /* 0x100fe400078e0097 */
[--C-:B------:R-:W-:Y:S02]  /*4b60*/  IMAD.MOV.U32 R124, RZ, RZ, R151.reuse ;  /* 0x000000ffff7c7224 */ /* 0x100fe400078e0097 */
[--C-:B------:R-:W-:Y:S02]  /*4b70*/  IMAD.MOV.U32 R123, RZ, RZ, R151.reuse ;  /* 0x000000ffff7b7224 */ /* 0x100fe400078e0097 */
[--C-:B------:R-:W-:Y:S02]  /*4b80*/  IMAD.MOV.U32 R121, RZ, RZ, R151.reuse ;  /* 0x000000ffff797224 */ /* 0x100fe400078e0097 */
[----:B------:R-:W-:Y:S01]  /*4b90*/  IMAD.MOV.U32 R120, RZ, RZ, R151 ;  /* 0x000000ffff787224 */ /* 0x000fe200078e0097 */
[----:B-1----:R-:W-:Y:S01]  /*4ba0*/  NOP ;  /* 0x0000000000007918 */ /* 0x002fe20000000000 */
[----:B0-----:R-:W-:Y:S05]  /*4bb0*/  @!P2 BRA `(.L_x_19) ;  /* 0x000000380064a947 */ /* 0x001fea0003800000 */
[----:B------:R-:W-:Y:S01]  /*4bc0*/  MOV R11, R95 ;  /* 0x0000005f000b7202 */ /* 0x000fe20000000f00 */
[----:B------:R-:W-:Y:S01]  /*4bd0*/  IMAD.MOV.U32 R10, RZ, RZ, R86 ;  /* 0x000000ffff0a7224 */ /* 0x000fe200078e0056 */
[----:B------:R-:W-:Y:S01]  /*4be0*/  CS2R R150, SRZ ;  /* 0x0000000000967805 */ /* 0x000fe2000001ff00 */
[----:B------:R-:W-:Y:S01]  /*4bf0*/  IMAD.MOV.U32 R12, RZ, RZ, RZ ;  /* 0x000000ffff0c7224 */ /* 0x000fe200078e00ff */
        /* <DEDUP_REMOVED lines=14> */
[----:B------:R-:W-:Y:S01]  /*4ce0*/  CS2R R120, SRZ ;  /* 0x0000000000787805 */ /* 0x000fe2000001ff00 */
[----:B------:R-:W-:Y:S01]  /*4cf0*/  UMOV UR4, URZ ;  /* 0x0000003f00047c82 */ /* 0x000fe20008000000 */
[----:B------:R-:W-:-:S05]  /*4d00*/  ULDC UR5, c[0x0][0x9d8] ;  /* 0x0002760000057ab9 */ /* 0x000fca0000000800 */
.L_x_28:
[----:B------:R-:W2:Y:S01]  /*4d10*/  LDL R0, [R1+0xc] ;  /* 0x00000c0001007983 */ /* 0x000ea20000100800 */
[----:B------:R-:W-:-:S04]  /*4d20*/  UIADD3 UR7, UR4, 0x1, URZ ;  /* 0x0000000104077890 */ /* 0x000fc8000fffe03f */
[----:B------:R-:W-:-:S04]  /*4d30*/  UISETP.NE.AND UP0, UPT, UR7, 0x2, UPT ;  /* 0x000000020700788c */ /* 0x000fc8000bf05270 */
[----:B------:R-:W-:Y:S02]  /*4d40*/  USEL UR10, URZ, 0x1, UP0 ;  /* 0x000000013f0a7887 */ /* 0x000fe40008000000 */
[----:B------:R-:W-:-:S04]  /*4d50*/  USEL UR7, UR7, URZ, UP0 ;  /* 0x0000003f07077287 */ /* 0x000fc80008000000 */
[----:B------:R-:W-:Y:S02]  /*4d60*/  LOP3.LUT R7, R12, UR10, RZ, 0x3c, !PT ;  /* 0x0000000a0c077c12 */ /* 0x000fe4000f8e3cff */
[----:B--2---:R-:W-:Y:S02]  /*4d70*/  ISETP.NE.AND P3, PT, R0, RZ, PT ;  /* 0x000000ff0000720c */ /* 0x004fe40003f65270 */
[----:B------:R-:W-:-:S11]  /*4d80*/  MOV R0, UR7 ;  /* 0x0000000700007c02 */ /* 0x000fd60008000f00 */
[----:B------:R-:W-:Y:S05]  /*4d90*/  @P3 BRA `(.L_x_20) ;  /* 0x0000000000283947 */ /* 0x000fea0003800000 */
[----:B------:R-:W-:Y:S05]  /*4da0*/  @!P0 BRA `(.L_x_21) ;  /* 0x0000000000048947 */ /* 0x000fea0003800000 */
[----:B------:R-:W-:Y:S01]  /*4db0*/  BPT.TRAP 0x1 ;  /* 0x000000040000795c */ /* 0x000fe20000300000 */
.L_x_21:
[----:B------:R-:W-:Y:S02]  /*4dc0*/  LEA R14, R0, UR36, 0x3 ;  /* 0x00000024000e7c11 */ /* 0x000fe4000f8e18ff */
[----:B------:R-:W-:-:S04]  /*4dd0*/  SHF.L.U32 R13, R7, 0x1f, RZ ;  /* 0x0000001f070d7819 */ /* 0x000fc800000006ff */
[----:B------:R0:W1:Y:S01]  /*4de0*/  SYNCS.PHASECHK.TRANS64.TRYWAIT P2, [R14+URZ+0x30830], R13 ;  /* 0x0308300d0e0075a7 */ /* 0x000062000804017f */
[----:B------:R-:W-:Y:S05]  /*4df0*/  @!P0 BRA `(.L_x_22) ;  /* 0x0000000000048947 */ /* 0x000fea0003800000 */
[----:B------:R-:W-:Y:S01]  /*4e00*/  BPT.TRAP 0x1 ;  /* 0x000000040000795c */ /* 0x000fe20000300000 */
.L_x_22:
[----:B-1----:R-:W-:Y:S05]  /*4e10*/  @P2 BRA `(.L_x_20) ;  /* 0x0000000000082947 */ /* 0x002fea0003800000 */
[----:B------:R-:W1:Y:S02]  /*4e20*/  SYNCS.PHASECHK.TRANS64.TRYWAIT P2, [R14+URZ+0x30830], R13 ;  /* 0x0308300d0e0075a7 */ /* 0x000e64000804017f */
[----:B-1----:R-:W-:Y:S05]  /*4e30*/  @!P2 BRA `(.L_x_23) ;  /* 0x000000880038a947 */ /* 0x002fea0003800000 */
.L_x_20:
[----:B------:R-:W2:Y:S01]  /*4e40*/  LDL.64 R16, [R1] ;  /* 0x0000000001107983 */ /* 0x000ea20000100a00 */
[----:B------:R-:W3:Y:S01]  /*4e50*/  S2R R15, SR_TID.X ;  /* 0x00000000000f7919 */ /* 0x000ee20000002100 */
[----:B------:R-:W-:Y:S02]  /*4e60*/  R2UR UR18, R0 ;  /* 0x00000000001272ca */ /* 0x000fe400000e0000 */
[----:B---3--:R-:W-:-:S05]  /*4e70*/  SHF.R.U32.HI R15, RZ, 0x7, R15 ;  /* 0x00000007ff0f7819 */ /* 0x008fca000001160f */
[----:B01----:R-:W-:-:S05]  /*4e80*/  VIADD R13, R15, 0x8 ;  /* 0x000000080f0d7836 */ /* 0x003fca0000000000 */
[----:B------:R0:W-:Y:S01]  /*4e90*/  BAR.SYNC.DEFER_BLOCKING R13, 0x100 ;  /* 0x0004000d0000751d */ /* 0x0001e20000010000 */
[----:B------:R-:W-:-:S05]  /*4ea0*/  UIMAD UR18, UR18, 0x600, UR6 ;  /* 0x00000600121278a4 */ /* 0x000fca000f8e0206 */
[----:B------:R-:W-:Y:S02]  /*4eb0*/  UMOV UR23, 0x40000040 ;  /* 0x4000004000177882 */ /* 0x000fe40000000000 */
[----:B------:R-:W-:Y:S01]  /*4ec0*/  UMOV UR22, UR18 ;  /* 0x0000001200167c82 */ /* 0x000fe20008000000 */
[----:B------:R-:W-:Y:S01]  /*4ed0*/  WARPGROUP.ARRIVE ;  /* 0x00000000000079c5 */ /* 0x000fe20000000000 */
[----:B------:R-:W-:Y:S01]  /*4ee0*/  UIADD3 UR10, UR18, 0x2, URZ ;  /* 0x00000002120a7890 */ /* 0x000fe2000fffe03f */
[----:B------:R-:W-:Y:S01]  /*4ef0*/  UMOV UR11, 0x40000040 ;  /* 0x40000040000b7882 */ /* 0x000fe20000000000 */
[----:B--2---:R-:W-:Y:S02]  /*4f00*/  R2UR UR20, R16 ;  /* 0x00000000101472ca */ /* 0x004fe400000e0000 */
[----:B------:R-:W-:-:S13]  /*4f10*/  R2UR UR21, R17 ;  /* 0x00000000111572ca */ /* 0x000fda00000e0000 */
[----:B------:R-:W-:Y:S01]  /*4f20*/  HGMMA.64x192x16.F32 R24, gdesc[UR20], RZ, !UPT, gsb0 ;  /* 0x02e00000141879f0 */ /* 0x000fe2000c0008ff */
[----:B------:R-:W-:Y:S01]  /*4f30*/  UIADD3 UR14, UR18, 0x4, URZ ;  /* 0x00000004120e7890 */ /* 0x000fe2000fffe03f */
[----:B------:R-:W-:Y:S01]  /*4f40*/  UMOV UR15, 0x40000040 ;  /* 0x40000040000f7882 */ /* 0x000fe20000000000 */
[----:B------:R-:W-:Y:S02]  /*4f50*/  WARPGROUP.DEPBAR.LE gsb0, 0x0 ;  /* 0x00008000000079c5 */ /* 0x000fe40000010000 */
[----:B------:R-:W-:-:S15]  /*4f60*/  WARPGROUP.ARRIVE ;  /* 0x00000000000079c5 */ /* 0x000fde0000000000 */
[----:B------:R-:W-:Y:S01]  /*4f70*/  HGMMA.64x192x16.F32 R24, gdesc[UR8], R24, gsb0 ;  /* 0x02e00000081879f0 */ /* 0x000fe20008000818 */
[----:B------:R-:W-:Y:S01]  /*4f80*/  UIADD3 UR18, UR18, 0x6, URZ ;  /* 0x0000000612127890 */ /* 0x000fe2000fffe03f */
[----:B------:R-:W-:Y:S01]  /*4f90*/  UMOV UR19, 0x40000040 ;  /* 0x4000004000137882 */ /* 0x000fe20000000000 */
[----:B------:R-:W-:Y:S02]  /*4fa0*/  WARPGROUP.DEPBAR.LE gsb0, 0x0 ;  /* 0x00008000000079c5 */ /* 0x000fe40000010000 */
[----:B------:R-:W-:-:S15]  /*4fb0*/  WARPGROUP.ARRIVE ;  /* 0x00000000000079c5 */ /* 0x000fde0000000000 */
[----:B------:R-:W-:Y:S03]  /*4fc0*/  HGMMA.64x192x16.F32 R24, gdesc[UR12], R24, gsb0 ;  /* 0x02e000000c1879f0 */ /* 0x000fe60008000818 */
[----:B------:R-:W-:Y:S02]  /*4fd0*/  WARPGROUP.DEPBAR.LE gsb0, 0x0 ;  /* 0x00008000000079c5 */ /* 0x000fe40000010000 */
[----:B------:R-:W-:-:S15]  /*4fe0*/  WARPGROUP.ARRIVE ;  /* 0x00000000000079c5 */ /* 0x000fde0000000000 */
[----:B------:R-:W-:Y:S03]  /*4ff0*/  HGMMA.64x192x16.F32 R24, gdesc[UR16], R24, gsb0 ;  /* 0x02e00000101879f0 */ /* 0x000fe60008000818 */
[----:B------:R-:W-:Y:S02]  /*5000*/  WARPGROUP.DEPBAR.LE gsb0, 0x0 ;  /* 0x00008000000079c5 */ /* 0x000fe40000010000 */
[----:B0-----:R-:W-:Y:S05]  /*5010*/  @P3 BRA `(.L_x_24) ;  /* 0x0000000000283947 */ /* 0x001fea0003800000 */
[----:B------:R-:W-:Y:S05]  /*5020*/  @!P0 BRA `(.L_x_25) ;  /* 0x0000000000048947 */ /* 0x000fea0003800000 */
[----:B------:R-:W-:Y:S01]  /*5030*/  BPT.TRAP 0x1 ;  /* 0x000000040000795c */ /* 0x000fe20000300000 */
.L_x_25:
[----:B------:R-:W-:Y:S01]  /*5040*/  ULEA UR7, UR4, UR36, 0x3 ;  /* 0x0000002404077291 */ /* 0x000fe2000f8e183f */
[----:B------:R-:W-:-:S08]  /*5050*/  SHF.L.U32 R12, R12, 0x1f, RZ ;  /* 0x0000001f0c0c7819 */ /* 0x000fd000000006ff */
[----:B------:R0:W1:Y:S01]  /*5060*/  SYNCS.PHASECHK.TRANS64.TRYWAIT P2, [UR7+0x30850], R12 ;  /* 0x0308500cff0075a7 */ /* 0x0000620008040147 */
[----:B------:R-:W-:Y:S05]  /*5070*/  @!P0 BRA `(.L_x_26) ;  /* 0x0000000000048947 */ /* 0x000fea0003800000 */
[----:B------:R-:W-:Y:S01]  /*5080*/  BPT.TRAP 0x1 ;  /* 0x000000040000795c */ /* 0x000fe20000300000 */
.L_x_26:
[----:B-1----:R-:W-:Y:S05]  /*5090*/  @P2 BRA `(.L_x_24) ;  /* 0x0000000000082947 */ /* 0x002fea0003800000 */
[----:B------:R-:W1:Y:S02]  /*50a0*/  SYNCS.PHASECHK.TRANS64.TRYWAIT P2, [UR7+0x30850], R12 ;  /* 0x0308500cff0075a7 */ /* 0x000e640008040147 */
[----:B-1----:R-:W-:Y:S05]  /*50b0*/  @!P2 BRA `(.L_x_27) ;  /* 0x0000008400aca947 */ /* 0x002fea0003800000 */
.L_x_24:
[----:B-1----:R-:W2:Y:S01]  /*50c0*/  LDL R13, [R1+0x8] ;  /* 0x00000800010d7983 */ /* 0x002ea20000100800 */
[----:B------:R-:W-:Y:S01]  /*50d0*/  UIADD3 UR7, UR36, 0x400, URZ ;  /* 0x0000040024077890 */ /* 0x000fe2000fffe03f */
[----:B------:R-:W-:Y:S01]  /*50e0*/  WARPGROUP.ARRIVE ;  /* 0x00000000000079c5 */ /* 0x000fe20000000000 */
[----:B------:R-:W-:Y:S01]  /*50f0*/  UMOV UR23, 0x40000040 ;  /* 0x4000004000177882 */ /* 0x000fe20000000000 */
[----:B------:R-:W-:Y:S01]  /*5100*/  UMOV UR21, 0x40000040 ;  /* 0x4000004000157882 */ /* 0x000fe20000000000 */
[----:B------:R-:W-:Y:S01]  /*5110*/  USHF.R.U32.HI UR7, URZ, 0x4, UR7 ;  /* 0x000000043f077899 */ /* 0x000fe20008011607 */
[----:B------:R-:W-:Y:S01]  /*5120*/  FMUL.FTZ R34, R34, UR5 ;  /* 0x0000000522227c20 */ /* 0x000fe20008410000 */
[----:B------:R-:W-:Y:S01]  /*5130*/  FMUL.FTZ R35, R35, UR5 ;  /* 0x0000000523237c20 */ /* 0x000fe20008410000 */
[----:B------:R-:W-:Y:S01]  /*5140*/  FMUL.FTZ R42, R42, UR5 ;  /* 0x000000052a2a7c20 */ /* 0x000fe20008410000 */
[----:B------:R-:W-:Y:S01]  /*5150*/  ULOP3.LUT UR7, UR7, 0x3fff, URZ, 0xc0, !UPT ;  /* 0x00003fff07077892 */ /* 0x000fe2000f8ec03f */
[----:B------:R-:W-:Y:S01]  /*5160*/  MUFU.TANH R152, R34 ;  /* 0x0000002200987308 */ /* 0x000fe20000002400 */
[----:B------:R-:W-:Y:S01]  /*5170*/  FMUL.FTZ R38, R38, UR5 ;  /* 0x0000000526267c20 */ /* 0x000fe20008410000 */
[----:B------:R-:W-:Y:S01]  /*5180*/  FMUL.FTZ R47, R47, UR5 ;  /* 0x000000052f2f7c20 */ /* 0x000fe20008410000 */
[----:B------:R-:W-:Y:S01]  /*5190*/  FMUL.FTZ R16, R28, UR5 ;  /* 0x000000051c107c20 */ /* 0x000fe20008410000 */
[----:B0-----:R-:W-:Y:S01]  /*51a0*/  FMUL.FTZ R12, R24, UR5 ;  /* 0x00000005180c7c20 */ /* 0x001fe20008410000 */
[----:B------:R-:W-:Y:S01]  /*51b0*/  FMUL.FTZ R43, R43, UR5 ;  /* 0x000000052b2b7c20 */ /* 0x000fe20008410000 */
[----:B------:R-:W-:Y:S01]  /*51c0*/  FMUL.FTZ R14, R26, UR5 ;  /* 0x000000051a0e7c20 */ /* 0x000fe20008410000 */
[----:B------:R-:W-:Y:S01]  /*51d0*/  FMUL.FTZ R17, R29, UR5 ;  /* 0x000000051d117c20 */ /* 0x000fe20008410000 */
[----:B------:R0:W1:Y:S01]  /*51e0*/  MUFU.TANH R153, R35 ;  /* 0x0000002300997308 */ /* 0x0000620000002400 */
[----:B------:R-:W-:Y:S01]  /*51f0*/  FMUL.FTZ R15, R27, UR5 ;  /* 0x000000051b0f7c20 */ /* 0x000fe20008410000 */
[----:B------:R-:W-:Y:S01]  /*5200*/  FMUL.FTZ R46, R46, UR5 ;  /* 0x000000052e2e7c20 */ /* 0x000fe20008410000 */
[----:B------:R-:W-:Y:S01]  /*5210*/  FMUL.FTZ R18, R30, UR5 ;  /* 0x000000051e127c20 */ /* 0x000fe20008410000 */
[----:B------:R-:W-:Y:S01]  /*5220*/  FMUL.FTZ R24, R40, UR5 ;  /* 0x0000000528187c20 */ /* 0x000fe20008410000 */
[----:B------:R-:W-:Y:S01]  /*5230*/  FMUL.FTZ R26, R44, UR5 ;  /* 0x000000052c1a7c20 */ /* 0x000fe20008410000 */
[----:B------:R-:W-:Y:S01]  /*5240*/  FMUL.FTZ R39, R39, UR5 ;  /* 0x0000000527277c20 */ /* 0x000fe20008410000 */
[----:B------:R-:W-:Y:S01]  /*5250*/  FMUL.FTZ R40, R66, UR5 ;  /* 0x0000000542287c20 */ /* 0x000fe20008410000 */
[----:B------:R-:W-:Y:S01]  /*5260*/  MUFU.TANH R28, R42 ;  /* 0x0000002a001c7308 */ /* 0x000fe20000002400 */
[----:B------:R-:W-:Y:S01]  /*5270*/  FMUL.FTZ R19, R31, UR5 ;  /* 0x000000051f137c20 */ /* 0x000fe20008410000 */
[----:B------:R-:W-:Y:S01]  /*5280*/  FMUL.FTZ R20, R32, UR5 ;  /* 0x0000000520147c20 */ /* 0x000fe20008410000 */
[----:B------:R-:W-:Y:S01]  /*5290*/  FMUL.FTZ R21, R33, UR5 ;  /* 0x0000000521157c20 */ /* 0x000fe20008410000 */
[----:B------:R-:W-:Y:S01]  /*52a0*/  FMUL.FTZ R27, R45, UR5 ;  /* 0x000000052d1b7c20 */ /* 0x000fe20008410000 */
[----:B------:R-:W-:Y:S01]  /*52b0*/  FMUL.FTZ R22, R36, UR5 ;  /* 0x0000000524167c20 */ /* 0x000fe20008410000 */
[----:B------:R-:W-:Y:S01]  /*52c0*/  FMUL.FTZ R156, R51, UR5 ;  /* 0x00000005339c7c20 */ /* 0x000fe20008410000 */
[----:B------:R-:W-:Y:S01]  /*52d0*/  FMUL.FTZ R23, R37, UR5 ;  /* 0x0000000525177c20 */ /* 0x000fe20008410000 */
[----:B------:R3:W-:Y:S01]  /*52e0*/  MUFU.TANH R154, R38 ;  /* 0x00000026009a7308 */ /* 0x0007e20000002400 */
        /* <DEDUP_REMOVED lines=9> */
[----:B0-----:R-:W-:Y:S01]  /*5380*/  FMUL.FTZ R35, R61, UR5 ;  /* 0x000000053d237c20 */ /* 0x001fe20008410000 */
[----:B---3--:R-:W-:Y:S01]  /*5390*/  FMUL.FTZ R38, R64, UR5 ;  /* 0x0000000540267c20 */ /* 0x008fe20008410000 */
        /* <DEDUP_REMOVED lines=9> */
[----:B------:R-:W-:-:S03]  /*5430*/  FMUL.FTZ R60, R86, UR5 ;  /* 0x00000005563c7c20 */ /* 0x000fc60008410000 */
[----:B------:R1:W0:Y:S08]  /*5440*/  MUFU.TANH R29, R43 ;  /* 0x0000002b001d7308 */ /* 0x0002300000002400 */
[----:B------:R-:W-:Y:S01]  /*5450*/  MUFU.TANH R14, R14 ;  /* 0x0000000e000e7308 */ /* 0x000fe20000002400 */
[----:B-1----:R-:W-:Y:S01]  /*5460*/  MOV R43, R153 ;  /* 0x00000099002b7202 */ /* 0x002fe20000000f00 */
[----:B------:R-:W-:Y:S01]  /*5470*/  FMUL.FTZ R153, R58, UR5 ;  /* 0x000000053a997c20 */ /* 0x000fe20008410000 */
[----:B------:R-:W-:-:S05]  /*5480*/  FMUL.FTZ R58, R84, UR5 ;  /* 0x00000005543a7c20 */ /* 0x000fca0008410000 */
[----:B------:R1:W3:Y:S01]  /*5490*/  MUFU.TANH R44, R46 ;  /* 0x0000002e002c7308 */ /* 0x0002e20000002400 */
[----:B0-----:R-:W-:Y:S02]  /*54a0*/  IMAD.MOV.U32 R45, RZ, RZ, R29 ;  /* 0x000000ffff2d7224 */ /* 0x001fe400078e001d */
[----:B------:R-:W-:Y:S01]  /*54b0*/  FMUL.FTZ R29, R49, UR5 ;  /* 0x00000005311d7c20 */ /* 0x000fe20008410000 */
[----:B------:R-:W-:Y:S01]  /*54c0*/  FMUL.FTZ R49, R75, UR5 ;  /* 0x000000054b317c20 */ /* 0x000fe20008410000 */
[----:B------:R-:W-:Y:S02]  /*54d0*/  IMAD.MOV.U32 R63, RZ, RZ, R45 ;  /* 0x000000ffff3f7224 */ /* 0x000fe400078e002d */
[----:B------:R-:W-:Y:S01]  /*54e0*/  FMUL.FTZ R45, R71, UR5 ;  /* 0x00000005472d7c20 */ /* 0x000fe20008410000 */
[----:B------:R-:W-:Y:S01]  /*54f0*/  FMUL.FTZ R71, R99, UR5 ;  /* 0x0000000563477c20 */ /* 0x000fe20008410000 */
[----:B------:R-:W-:Y:S01]  /*5500*/  MUFU.TANH R15, R15 ;  /* 0x0000000f000f7308 */ /* 0x000fe20000002400 */
[----:B-1----:R-:W-:Y:S01]  /*5510*/  MOV R46, R28 ;  /* 0x0000001c002e7202 */ /* 0x002fe20000000f00 */
[----:B------:R-:W-:Y:S01]  /*5520*/  FMUL.FTZ R28, R48, UR5 ;  /* 0x00000005301c7c20 */ /* 0x000fe20008410000 */
[----:B------:R-:W-:-:S02]  /*5530*/  IMAD.MOV.U32 R48, RZ, RZ, R154 ;  /* 0x000000ffff307224 */ /* 0x000fc400078e009a */
[----:B------:R-:W-:Y:S01]  /*5540*/  FMUL.FTZ R154, R55, UR5 ;  /* 0x00000005379a7c20 */ /* 0x000fe20008410000 */
[----:B------:R-:W-:Y:S01]  /*5550*/  FMUL.FTZ R55, R81, UR5 ;  /* 0x0000000551377c20 */ /* 0x000fe20008410000 */
[----:B------:R-:W-:Y:S02]  /*5560*/  IMAD.MOV.U32 R64, RZ, RZ, R46 ;  /* 0x000000ffff407224 */ /* 0x000fe400078e002e */
[----:B------:R-:W-:Y:S01]  /*5570*/  FMUL.FTZ R46, R72, UR5 ;  /* 0x00000005482e7c20 */ /* 0x000fe20008410000 */
[----:B------:R-:W-:Y:S01]  /*5580*/  MUFU.TANH R16, R16 ;  /* 0x0000001000107308 */ /* 0x000fe20000002400 */
[----:B---3--:R-:W-:Y:S01]  /*5590*/  MOV R62, R44 ;  /* 0x0000002c003e7202 */ /* 0x008fe20000000f00 */
[----:B------:R-:W-:Y:S01]  /*55a0*/  FMUL.FTZ R44, R70, UR5 ;  /* 0x00000005462c7c20 */ /* 0x000fe20008410000 */
[----:B------:R-:W-:Y:S01]  /*55b0*/  FMUL.FTZ R72, R96, UR5 ;  /* 0x0000000560487c20 */ /* 0x000fe20008410000 */
[----:B------:R-:W-:Y:S01]  /*55c0*/  FMUL.FTZ R70, R98, UR5 ;  /* 0x0000000562467c20 */ /* 0x000fe20008410000 */
[----:B------:R-:W-:Y:S01]  /*55d0*/  FMUL.FTZ R96, R116, UR5 ;  /* 0x0000000574607c20 */ /* 0x000fe20008410000 */
[----:B------:R-:W-:-:S02]  /*55e0*/  IMAD.MOV.U32 R87, RZ, RZ, R62 ;  /* 0x000000ffff577224 */ /* 0x000fc400078e003e */
[----:B------:R-:W-:Y:S01]  /*55f0*/  FMUL.FTZ R62, R88, UR5 ;  /* 0x00000005583e7c20 */ /* 0x000fe20008410000 */
[----:B------:R0:W1:Y:S01]  /*5600*/  MUFU.TANH R155, R39 ;  /* 0x00000027009b7308 */ /* 0x0000620000002400 */
[----:B------:R-:W-:Y:S02]  /*5610*/  IMAD.MOV.U32 R88, RZ, RZ, R63 ;  /* 0x000000ffff587224 */ /* 0x000fe400078e003f */
[----:B------:R-:W-:Y:S01]  /*5620*/  FMUL.FTZ R63, R89, UR5 ;  /* 0x00000005593f7c20 */ /* 0x000fe20008410000 */
[----:B------:R-:W-:Y:S01]  /*5630*/  MOV R89, R64 ;  /* 0x0000004000597202 */ /* 0x000fe20000000f00 */
[----:B------:R-:W-:Y:S01]  /*5640*/  FMUL.FTZ R64, R90, UR5 ;  /* 0x000000055a407c20 */ /* 0x000fe20008410000 */
[----:B------:R-:W-:Y:S01]  /*5650*/  FMUL.FTZ R98, R117, UR5 ;  /* 0x0000000575627c20 */ /* 0x000fe20008410000 */
[----:B------:R-:W-:Y:S01]  /*5660*/  @!P1 LEA R99, R0, UR36, 0x3 ;  /* 0x0000002400639c11 */ /* 0x000fe2000f8e18ff */
[----:B------:R-:W-:Y:S01]  /*5670*/  MUFU.TANH R18, R18 ;  /* 0x0000001200127308 */ /* 0x000fe20000002400 */
[----:B0-----:R-:W-:-:S03]  /*5680*/  FMUL.FTZ R39, R65, UR5 ;  /* 0x0000000541277c20 */ /* 0x001fc60008410000 */
[----:B------:R-:W-:-:S04]  /*5690*/  @!P1 VIADD R99, R99, 0x30840 ;  /* 0x0003084063639836 */ /* 0x000fc80000000000 */
[----:B------:R-:W-:Y:S01]  /*56a0*/  MUFU.TANH R17, R17 ;  /* 0x0000001100117308 */ /* 0x000fe20000002400 */
[----:B-1----:R-:W-:Y:S02]  /*56b0*/  IMAD.MOV.U32 R47, RZ, RZ, R155 ;  /* 0x000000ffff2f7224 */ /* 0x002fe400078e009b */
[----:B------:R-:W-:Y:S01]  /*56c0*/  FMUL.FTZ R155, R54, UR5 ;  /* 0x00000005369b7c20 */ /* 0x000fe20008410000 */
[----:B------:R-:W-:Y:S01]  /*56d0*/  FMUL.FTZ R54, R80, UR5 ;  /* 0x0000000550367c20 */ /* 0x000fe20008410000 */
[----:B------:R-:W-:Y:S02]  /*56e0*/  @!P1 PRMT R99, RZ, 0x654, R99 ;  /* 0x00000654ff639816 */ /* 0x000fe40000000063 */
[----:B------:R-:W-:Y:S01]  /*56f0*/  MOV R65, R47 ;  /* 0x0000002f00417202 */ /* 0x000fe20000000f00 */
[----:B------:R-:W-:Y:S01]  /*5700*/  FMUL.FTZ R47, R73, UR5 ;  /* 0x00000005492f7c20 */ /* 0x000fe20008410000 */
[----:B------:R-:W-:Y:S01]  /*5710*/  MUFU.TANH R19, R19 ;  /* 0x0000001300137308 */ /* 0x000fe20000002400 */
[----:B------:R-:W-:-:S02]  /*5720*/  FMUL.FTZ R73, R97, UR5 ;  /* 0x0000000561497c20 */ /* 0x000fc40008410000 */
[----:B------:R-:W-:Y:S02]  /*5730*/  IMAD.MOV.U32 R90, RZ, RZ, R65 ;  /* 0x000000ffff5a7224 */ /* 0x000fe400078e0041 */
[----:B------:R-:W-:-:S03]  /*5740*/  FMUL.FTZ R65, R91, UR5 ;  /* 0x000000055b417c20 */ /* 0x000fc60008410000 */
[----:B------:R-:W-:Y:S08]  /*5750*/  MUFU.TANH R20, R20 ;  /* 0x0000001400147308 */ /* 0x000ff00000002400 */
        /* <DEDUP_REMOVED lines=20> */
[----:B------:R-:W-:Y:S01]  /*58a0*/  MUFU.TANH R37, R37 ;  /* 0x0000002500257308 */ /* 0x000fe20000002400 */
[----:B--2---:R-:W-:Y:S01]  /*58b0*/  R2UR UR10, R13 ;  /* 0x000000000d0a72ca */ /* 0x004fe200000e0000 */
[----:B------:R-:W-:Y:S01]  /*58c0*/  FMUL.FTZ R13, R25, UR5 ;  /* 0x00000005190d7c20 */ /* 0x000fe20008410000 */
[----:B------:R-:W-:Y:S01]  /*58d0*/  FMUL.FTZ R25, R41, UR5 ;  /* 0x0000000529197c20 */ /* 0x000fe20008410000 */
[----:B------:R-:W-:-:S02]  /*58e0*/  IMAD.MOV.U32 R41, RZ, RZ, R152 ;  /* 0x000000ffff297224 */ /* 0x000fc400078e0098 */
[----:B------:R-:W-:Y:S01]  /*58f0*/  FMUL.FTZ R152, R59, UR5 ;  /* 0x000000053b987c20 */ /* 0x000fe20008410000 */
[----:B------:R-:W-:Y:S01]  /*5900*/  FMUL.FTZ R59, R85, UR5 ;  /* 0x00000005553b7c20 */ /* 0x000fe20008410000 */
[----:B------:R-:W-:Y:S01]  /*5910*/  MUFU.TANH R38, R38 ;  /* 0x0000002600267308 */ /* 0x000fe20000002400 */
[----:B------:R-:W-:Y:S02]  /*5920*/  IMAD.MOV.U32 R66, RZ, RZ, R41 ;  /* 0x000000ffff427224 */ /* 0x000fe400078e0029 */
[----:B------:R-:W-:Y:S01]  /*5930*/  FMUL.FTZ R41, R67, UR5 ;  /* 0x0000000543297c20 */ /* 0x000fe20008410000 */
[----:B------:R-:W-:Y:S01]  /*5940*/  MOV R67, R42 ;  /* 0x0000002a00437202 */ /* 0x000fe20000000f00 */
[----:B------:R-:W-:Y:S01]  /*5950*/  FMUL.FTZ R42, R68, UR5 ;  /* 0x00000005442a7c20 */ /* 0x000fe20008410000 */
[----:B------:R-:W-:Y:S02]  /*5960*/  IMAD.MOV.U32 R68, RZ, RZ, R43 ;  /* 0x000000ffff447224 */ /* 0x000fe400078e002b */
[----:B------:R-:W-:Y:S01]  /*5970*/  FMUL.FTZ R43, R69, UR5 ;  /* 0x00000005452b7c20 */ /* 0x000fe20008410000 */
[----:B------:R-:W-:Y:S01]  /*5980*/  UIADD3 UR10, UR10, 0x1e800, URZ ;  /* 0x0001e8000a0a7890 */ /* 0x000fe2000fffe03f */
[----:B------:R-:W0:Y:S01]  /*5990*/  MUFU.TANH R13, R13 ;  /* 0x0000000d000d7308 */ /* 0x000e220000002400 */
[----:B------:R-:W-:-:S02]  /*59a0*/  IMAD.MOV.U32 R69, RZ, RZ, R48 ;  /* 0x000000ffff457224 */ /* 0x000fc400078e0030 */
[----:B------:R-:W-:Y:S01]  /*59b0*/  FMUL.FTZ R48, R74, UR5 ;  /* 0x000000054a307c20 */ /* 0x000fe20008410000 */
[----:B------:R-:W-:Y:S01]  /*59c0*/  USHF.R.U32.HI UR10, URZ, 0x4, UR10 ;  /* 0x000000043f0a7899 */ /* 0x000fe2000801160a */
[----:B------:R-:W-:Y:S01]  /*59d0*/  FMNMX.FTZ R74, R12, R10, !PT ;  /* 0x0000000a0c4a7209 */ /* 0x000fe20007810000 */
[----:B------:R-:W-:Y:S01]  /*59e0*/  IMAD.MOV.U32 R79, RZ, RZ, R66 ;  /* 0x000000ffff4f7224 */ /* 0x000fe200078e0042 */
[----:B------:R-:W-:Y:S01]  /*59f0*/  MOV R81, R68 ;  /* 0x0000004400517202 */ /* 0x000fe20000000f00 */
[----:B------:R-:W-:Y:S01]  /*5a00*/  ULOP3.LUT UR14, UR10, 0x3fff, URZ, 0xc0, !UPT ;  /* 0x00003fff0a0e7892 */ /* 0x000fe2000f8ec03f */
[----:B------:R-:W1:Y:S01]  /*5a10*/  MUFU.TANH R25, R25 ;  /* 0x0000001900197308 */ /* 0x000e620000002400 */
[----:B------:R-:W-:Y:S01]  /*5a20*/  UIMAD UR10, UR4, 0x600, UR7 ;  /* 0x00000600040a78a4 */ /* 0x000fe2000f8e0207 */
[----:B------:R-:W-:Y:S01]  /*5a30*/  MOV R100, R79 ;  /* 0x0000004f00647202 */ /* 0x000fe20000000f00 */
[----:B------:R-:W-:Y:S01]  /*5a40*/  ULOP3.LUT UR14, UR14, 0x10000, URZ, 0xfc, !UPT ;  /* 0x000100000e0e7892 */ /* 0x000fe2000f8efc3f */
[----:B------:R-:W-:-:S02]  /*5a50*/  IMAD.MOV.U32 R91, RZ, RZ, R69 ;  /* 0x000000ffff5b7224 */ /* 0x000fc400078e0045 */
[----:B------:R-:W-:Y:S01]  /*5a60*/  FMUL.FTZ R66, R92, UR5 ;  /* 0x000000055c427c20 */ /* 0x000fe20008410000 */
[----:B------:R-:W-:Y:S02]  /*5a70*/  IMAD.MOV.U32 R82, RZ, RZ, R67 ;  /* 0x000000ffff527224 */ /* 0x000fe400078e0043 */
[----:B------:R-:W-:Y:S01]  /*5a80*/  FMUL.FTZ R68, R94, UR5 ;  /* 0x000000055e447c20 */ /* 0x000fe20008410000 */
[----:B------:R-:W-:Y:S01]  /*5a90*/  UMOV UR22, UR10 ;  /* 0x0000000a00167c82 */ /* 0x000fe20008000000 */
[----:B0-----:R-:W-:Y:S01]  /*5aa0*/  FMNMX.FTZ R75, R13, R74, !PT ;  /* 0x0000004a0d4b7209 */ /* 0x001fe20007810000 */
[----:B------:R-:W-:Y:S01]  /*5ab0*/  UMOV UR20, UR14 ;  /* 0x0000000e00147c82 */ /* 0x000fe20008000000 */
[----:B------:R-:W-:Y:S01]  /*5ac0*/  FMNMX.FTZ R74, R14, R11, !PT ;  /* 0x0000000b0e4a7209 */ /* 0x000fe20007810000 */
[----:B------:R-:W-:Y:S01]  /*5ad0*/  HGMMA.64x64x16.F32 R120, gdesc[UR20].tnspB, R120, gsb0 ;  /* 0x40e00000147879f0 */ /* 0x000fe20008000878 */
[----:B------:R-:W-:Y:S01]  /*5ae0*/  UIADD3 UR22, UR10, 0x80, URZ ;  /* 0x000000800a167890 */ /* 0x000fe2000fffe03f */
[----:B------:R-:W0:Y:S01]  /*5af0*/  MUFU.TANH R152, R152 ;  /* 0x0000009800987308 */ /* 0x000e220000002400 */
[----:B------:R-:W-:Y:S01]  /*5b00*/  UIADD3 UR20, UR14, 0x2, URZ ;  /* 0x000000020e147890 */ /* 0x000fe2000fffe03f */
[----:B------:R-:W-:Y:S01]  /*5b10*/  FMNMX.FTZ R77, R15, R74, !PT ;  /* 0x0000004a0f4d7209 */ /* 0x000fe20007810000 */
[----:B------:R-:W-:Y:S01]  /*5b20*/  UMOV UR23, 0x40000040 ;  /* 0x4000004000177882 */ /* 0x000fe20000000000 */
[----:B------:R-:W-:Y:S01]  /*5b30*/  UMOV UR21, 0x40000040 ;  /* 0x4000004000157882 */ /* 0x000fe20000000000 */
[----:B------:R-:W-:Y:S01]  /*5b40*/  FMNMX.FTZ R74, R16, R75, !PT ;  /* 0x0000004b104a7209 */ /* 0x000fe20007810000 */
[----:B------:R-:W-:Y:S01]  /*5b50*/  FMUL.FTZ R67, R93, UR5 ;  /* 0x000000055d437c20 */ /* 0x000fe20008410000 */
[----:B------:R-:W-:Y:S01]  /*5b60*/  FMNMX.FTZ R78, R18, R77, !PT ;  /* 0x0000004d124e7209 */ /* 0x000fe20007810000 */
[----:B------:R-:W2:Y:S01]  /*5b70*/  MUFU.TANH R40, R40 ;  /* 0x0000002800287308 */ /* 0x000ea20000002400 */
[----:B------:R-:W-:Y:S01]  /*5b80*/  FMNMX.FTZ R75, R17, R74, !PT ;  /* 0x0000004a114b7209 */ /* 0x000fe20007810000 */
[----:B------:R-:W-:Y:S01]  /*5b90*/  FMUL.FTZ R69, R95, UR5 ;  /* 0x000000055f457c20 */ /* 0x000fe20008410000 */
[----:B------:R-:W-:Y:S01]  /*5ba0*/  FMNMX.FTZ R78, R19, R78, !PT ;  /* 0x0000004e134e7209 */ /* 0x000fe20007810000 */
[----:B------:R-:W-:Y:S01]  /*5bb0*/  FMUL.FTZ R77, R101, UR5 ;  /* 0x00000005654d7c20 */ /* 0x000fe20008410000 */
[----:B------:R-:W-:-:S02]  /*5bc0*/  FMNMX.FTZ R74, R20, R75, !PT ;  /* 0x0000004b144a7209 */ /* 0x000fc40007810000 */
[----:B------:R-:W-:Y:S01]  /*5bd0*/  FMNMX.FTZ R78, R100, R78, !PT ;  /* 0x0000004e644e7209 */ /* 0x000fe20007810000 */
[----:B------:R-:W3:Y:S01]  /*5be0*/  MUFU.TANH R39, R39 ;  /* 0x0000002700277308 */ /* 0x000ee20000002400 */
[----:B------:R-:W-:Y:S02]  /*5bf0*/  FMNMX.FTZ R75, R21, R74, !PT ;  /* 0x0000004a154b7209 */ /* 0x000fe40007810000 */
[----:B------:R-:W-:Y:S02]  /*5c00*/  FMNMX.FTZ R78, R81, R78, !PT ;  /* 0x0000004e514e7209 */ /* 0x000fe40007810000 */
[----:B------:R-:W-:Y:S02]  /*5c10*/  FMNMX.FTZ R74, R22, R75, !PT ;  /* 0x0000004b164a7209 */ /* 0x000fe40007810000 */
[----:B------:R-:W-:Y:S01]  /*5c20*/  FMNMX.FTZ R78, R91, R78, !PT ;  /* 0x0000004e5b4e7209 */ /* 0x000fe20007810000 */
[----:B------:R-:W4:Y:S01]  /*5c30*/  MUFU.TANH R41, R41 ;  /* 0x0000002900297308 */ /* 0x000f220000002400 */
[----:B------:R-:W-:Y:S01]  /*5c40*/  FMNMX.FTZ R75, R23, R74, !PT ;  /* 0x0000004a174b7209 */ /* 0x000fe20007810000 */
[----:B------:R-:W-:Y:S01]  /*5c50*/  FMUL.FTZ R74, R102, UR5 ;  /* 0x00000005664a7c20 */ /* 0x000fe20008410000 */
[----:B------:R-:W-:Y:S01]  /*5c60*/  FMNMX.FTZ R78, R90, R78, !PT ;  /* 0x0000004e5a4e7209 */ /* 0x000fe20007810000 */
[----:B------:R-:W-:Y:S01]  /*5c70*/  IMAD.MOV.U32 R102, RZ, RZ, R81 ;  /* 0x000000ffff667224 */ /* 0x000fe200078e0051 */
[----:B------:R-:W-:Y:S01]  /*5c80*/  FMNMX.FTZ R80, R24, R75, !PT ;  /* 0x0000004b18507209 */ /* 0x000fe20007810000 */
[----:B------:R-:W-:Y:S01]  /*5c90*/  FMUL.FTZ R75, R103, UR5 ;  /* 0x00000005674b7c20 */ /* 0x000fe20008410000 */
[----:B------:R-:W-:Y:S01]  /*5ca0*/  FMNMX.FTZ R78, R89, R78, !PT ;  /* 0x0000004e594e7209 */ /* 0x000fe20007810000 */
[----:B------:R-:W-:Y:S01]  /*5cb0*/  IMAD.MOV.U32 R103, RZ, RZ, R82 ;  /* 0x000000ffff677224 */ /* 0x000fe200078e0052 */
[----:B-1----:R-:W-:Y:S01]  /*5cc0*/  FMNMX.FTZ R79, R25, R80, !PT ;  /* 0x00000050194f7209 */ /* 0x002fe20007810000 */
[----:B------:R-:W1:Y:S01]  /*5cd0*/  MUFU.TANH R42, R42 ;  /* 0x0000002a002a7308 */ /* 0x000e620000002400 */
[----:B------:R-:W-:Y:S01]  /*5ce0*/  FMNMX.FTZ R78, R88, R78, !PT ;  /* 0x0000004e584e7209 */ /* 0x000fe20007810000 */
[----:B------:R-:W-:Y:S01]  /*5cf0*/  FMUL.FTZ R81, R105, UR5 ;  /* 0x0000000569517c20 */ /* 0x000fe20008410000 */
[----:B------:R-:W-:-:S02]  /*5d00*/  FMNMX.FTZ R80, R26, R79, !PT ;  /* 0x0000004f1a507209 */ /* 0x000fc40007810000 */
[----:B------:R-:W-:Y:S02]  /*5d10*/  FMNMX.FTZ R78, R87, R78, !PT ;  /* 0x0000004e574e7209 */ /* 0x000fe40007810000 */
[----:B------:R-:W-:Y:S01]  /*5d20*/  FMNMX.FTZ R79, R27, R80, !PT ;  /* 0x000000501b4f7209 */ /* 0x000fe20007810000 */
[----:B------:R-:W5:Y:S01]  /*5d30*/  MUFU.TANH R44, R44 ;  /* 0x0000002c002c7308 */ /* 0x000f620000002400 */
[----:B------:R-:W-:Y:S01]  /*5d40*/  FMNMX.FTZ R78, R103, R78, !PT ;  /* 0x0000004e674e7209 */ /* 0x000fe20007810000 */
[----:B------:R-:W-:Y:S01]  /*5d50*/  FMUL.FTZ R80, R104, UR5 ;  /* 0x0000000568507c20 */ /* 0x000fe20008410000 */
[----:B------:R-:W-:Y:S01]  /*5d60*/  FMNMX.FTZ R82, R28, R79, !PT ;  /* 0x0000004f1c527209 */ /* 0x000fe20007810000 */
[----:B------:R-:W-:Y:S01]  /*5d70*/  IMAD.MOV.U32 R104, RZ, RZ, R87 ;  /* 0x000000ffff687224 */ /* 0x000fe200078e0057 */
[----:B------:R-:W-:Y:S02]  /*5d80*/  FMNMX.FTZ R79, R157, R78, !PT ;  /* 0x0000004e9d4f7209 */ /* 0x000fe40007810000 */
[----:B------:R-:W-:Y:S01]  /*5d90*/  FMNMX.FTZ R83, R29, R82, !PT ;  /* 0x000000521d537209 */ /* 0x000fe20007810000 */
[----:B------:R-:W5:Y:S01]  /*5da0*/  MUFU.TANH R43, R43 ;  /* 0x0000002b002b7308 */ /* 0x000f620000002400 */
[----:B------:R-:W-:-:S02]  /*5db0*/  FMNMX.FTZ R78, R156, R79, !PT ;  /* 0x0000004f9c4e7209 */ /* 0x000fc40007810000 */
[----:B------:R-:W-:Y:S02]  /*5dc0*/  FMNMX.FTZ R82, R30, R83, !PT ;  /* 0x000000531e527209 */ /* 0x000fe40007810000 */
[----:B------:R-:W-:Y:S01]  /*5dd0*/  FMNMX.FTZ R79, R155, R78, !PT ;  /* 0x0000004e9b4f7209 */ /* 0x000fe20007810000 */
[----:B------:R-:W-:Y:S01]  /*5de0*/  FMUL.FTZ R78, R106, UR5 ;  /* 0x000000056a4e7c20 */ /* 0x000fe20008410000 */
[----:B------:R-:W-:Y:S01]  /*5df0*/  FMNMX.FTZ R83, R31, R82, !PT ;  /* 0x000000521f537209 */ /* 0x000fe20007810000 */
[----:B------:R-:W5:Y:S01]  /*5e00*/  MUFU.TANH R45, R45 ;  /* 0x0000002d002d7308 */ /* 0x000f620000002400 */
[----:B------:R-:W-:Y:S01]  /*5e10*/  FMNMX.FTZ R82, R154, R79, !PT ;  /* 0x0000004f9a527209 */ /* 0x000fe20007810000 */
[----:B------:R-:W-:Y:S01]  /*5e20*/  IMAD.MOV.U32 R106, RZ, RZ, R89 ;  /* 0x000000ffff6a7224 */ /* 0x000fe200078e0059 */
[----:B------:R-:W-:Y:S01]  /*5e30*/  FMNMX.FTZ R84, R32, R83, !PT ;  /* 0x0000005320547209 */ /* 0x000fe20007810000 */
[----:B------:R-:W-:Y:S01]  /*5e40*/  FMUL.FTZ R79, R107, UR5 ;  /* 0x000000056b4f7c20 */ /* 0x000fe20008410000 */
[----:B------:R-:W-:Y:S01]  /*5e50*/  FMNMX.FTZ R83, R153, R82, !PT ;  /* 0x0000005299537209 */ /* 0x000fe20007810000 */
[----:B------:R-:W-:Y:S01]  /*5e60*/  IMAD.MOV.U32 R107, RZ, RZ, R90 ;  /* 0x000000ffff6b7224 */ /* 0x000fe200078e005a */
[----:B------:R-:W-:Y:S01]  /*5e70*/  FMNMX.FTZ R85, R33, R84, !PT ;  /* 0x0000005421557209 */ /* 0x000fe20007810000 */
[----:B------:R-:W5:Y:S01]  /*5e80*/  MUFU.TANH R46, R46 ;  /* 0x0000002e002e7308 */ /* 0x000f620000002400 */
[----:B0-----:R-:W-:Y:S01]  /*5e90*/  FMNMX.FTZ R83, R152, R83, !PT ;  /* 0x0000005398537209 */ /* 0x001fe20007810000 */
[----:B------:R-:W-:Y:S01]  /*5ea0*/  FMUL.FTZ R84, R108, UR5 ;  /* 0x000000056c547c20 */ /* 0x000fe20008410000 */
[----:B------:R-:W-:Y:S01]  /*5eb0*/  FMNMX.FTZ R82, R34, R85, !PT ;  /* 0x0000005522527209 */ /* 0x000fe20007810000 */
[----:B------:R-:W-:Y:S01]  /*5ec0*/  FMUL.FTZ R90, R112, UR5 ;  /* 0x00000005705a7c20 */ /* 0x000fe20008410000 */
[----:B------:R-:W-:-:S02]  /*5ed0*/  FMNMX.FTZ R86, R36, R83, !PT ;  /* 0x0000005324567209 */ /* 0x000fc40007810000 */
[----:B------:R-:W-:Y:S01]  /*5ee0*/  FMNMX.FTZ R83, R35, R82, !PT ;  /* 0x0000005223537209 */ /* 0x000fe20007810000 */
[----:B------:R-:W-:Y:S02]  /*5ef0*/  WARPGROUP.DEPBAR.LE gsb0, 0x0 ;  /* 0x00008000000079c5 */ /* 0x000fe40000010000 */
[----:B------:R-:W-:Y:S01]  /*5f00*/  WARPGROUP.ARRIVE ;  /* 0x00000000000079c5 */ /* 0x000fe20000000000 */
[----:B------:R-:W-:Y:S01]  /*5f10*/  FMNMX.FTZ R85, R37, R86, !PT ;  /* 0x0000005625557209 */ /* 0x000fe20007810000 */
[----:B------:R-:W0:Y:S01]  /*5f20*/  MUFU.TANH R48, R48 ;  /* 0x0000003000307308 */ /* 0x000e220000002400 */
[----:B------:R-:W-:Y:S02]  /*5f30*/  FMNMX.FTZ R82, R38, R83, !PT ;  /* 0x0000005326527209 */ /* 0x000fe40007810000 */
[----:B--2---:R-:W-:Y:S01]  /*5f40*/  FMNMX.FTZ R86, R40, R85, !PT ;  /* 0x0000005528567209 */ /* 0x004fe20007810000 */
[----:B------:R-:W-:Y:S01]  /*5f50*/  HGMMA.64x64x16.F32 R120, gdesc[UR20].tnspB, R120, gsb0 ;  /* 0x40e00000147879f0 */ /* 0x000fe20008000878 */
[----:B------:R-:W-:Y:S01]  /*5f60*/  UIADD3 UR22, UR10, 0x100, URZ ;  /* 0x000001000a167890 */ /* 0x000fe2000fffe03f */
[----:B---3--:R-:W-:Y:S01]  /*5f70*/  FMNMX.FTZ R83, R39, R82, !PT ;  /* 0x0000005227537209 */ /* 0x008fe20007810000 */
[----:B------:R-:W-:Y:S01]  /*5f80*/  UIADD3 UR20, UR14, 0x4, URZ ;  /* 0x000000040e147890 */ /* 0x000fe2000fffe03f */
[----:B------:R-:W2:Y:S01]  /*5f90*/  MUFU.TANH R47, R47 ;  /* 0x0000002f002f7308 */ /* 0x000ea20000002400 */
[----:B------:R-:W-:Y:S01]  /*5fa0*/  UMOV UR23, 0x40000040 ;  /* 0x4000004000177882 */ /* 0x000fe20000000000 */
[----:B------:R-:W-:Y:S01]  /*5fb0*/  UMOV UR21, 0x40000040 ;  /* 0x4000004000157882 */ /* 0x000fe20000000000 */
[----:B----4-:R-:W-:Y:S01]  /*5fc0*/  FMNMX.FTZ R87, R41, R86, !PT ;  /* 0x0000005629577209 */ /* 0x010fe20007810000 */
[----:B------:R-:W-:Y:S01]  /*5fd0*/  FMUL.FTZ R85, R109, UR5 ;  /* 0x000000056d557c20 */ /* 0x000fe20008410000 */
[----:B-1----:R-:W-:Y:S01]  /*5fe0*/  FMNMX.FTZ R82, R42, R83, !PT ;  /* 0x000000532a527209 */ /* 0x002fe20007810000 */
[----:B------:R-:W1:Y:S01]  /*5ff0*/  S2R R109, SR_TID.X ;  /* 0x00000000006d7919 */ /* 0x000e620000002100 */
[----:B-----5:R-:W-:Y:S01]  /*6000*/  FMNMX.FTZ R86, R44, R87, !PT ;  /* 0x000000572c567209 */ /* 0x020fe20007810000 */
[----:B------:R-:W3:Y:S01]  /*6010*/  MUFU.TANH R49, R49 ;  /* 0x0000003100317308 */ /* 0x000ee20000002400 */
[----:B------:R-:W-:Y:S01]  /*6020*/  FMNMX.FTZ R83, R43, R82, !PT ;  /* 0x000000522b537209 */ /* 0x000fe20007810000 */
[----:B------:R-:W-:Y:S01]  /*6030*/  FMUL.FTZ R82, R110, UR5 ;  /* 0x000000056e527c20 */ /* 0x000fe20008410000 */
[----:B------:R-:W-:Y:S01]  /*6040*/  FMNMX.FTZ R87, R45, R86, !PT ;  /* 0x000000562d577209 */ /* 0x000fe20007810000 */
[----:B------:R-:W-:Y:S01]  /*6050*/  IMAD.MOV.U32 R110, RZ, RZ, R100 ;  /* 0x000000ffff6e7224 */ /* 0x000fe200078e0064 */
[----:B------:R-:W-:-:S02]  /*6060*/  FMNMX.FTZ R86, R46, R83, !PT ;  /* 0x000000532e567209 */ /* 0x000fc40007810000 */
[----:B------:R-:W-:Y:S01]  /*6070*/  MOV R105, R88 ;  /* 0x0000005800697202 */ /* 0x000fe20000000f00 */
[----:B------:R-:W4:Y:S01]  /*6080*/  MUFU.TANH R50, R50 ;  /* 0x0000003200327308 */ /* 0x000f220000002400 */
[----:B0-----:R-:W-:Y:S02]  /*6090*/  FMNMX.FTZ R88, R48, R87, !PT ;  /* 0x0000005730587209 */ /* 0x001fe40007810000 */
[----:B--2---:R-:W-:Y:S02]  /*60a0*/  FMNMX.FTZ R83, R47, R86, !PT ;  /* 0x000000562f537209 */ /* 0x004fe40007810000 */
[----:B------:R-:W-:Y:S01]  /*60b0*/  MOV R108, R91 ;  /* 0x0000005b006c7202 */ /* 0x000fe20000000f00 */
[----:B------:R-:W-:Y:S02]  /*60c0*/  FMUL.FTZ R91, R113, UR5 ;  /* 0x00000005715b7c20 */ /* 0x000fe40008410000 */
[----:B------:R-:W0:Y:S01]  /*60d0*/  MUFU.TANH R52, R52 ;  /* 0x0000003400347308 */ /* 0x000e220000002400 */
[----:B---3--:R-:W-:-:S07]  /*60e0*/  FMNMX.FTZ R87, R49, R88, !PT ;  /* 0x0000005831577209 */ /* 0x008fce0007810000 */
[----:B------:R-:W2:Y:S01]  /*60f0*/  MUFU.TANH R51, R51 ;  /* 0x0000003300337308 */ /* 0x000ea20000002400 */
[----:B----4-:R-:W-:Y:S01]  /*6100*/  FMNMX.FTZ R86, R50, R83, !PT ;  /* 0x0000005332567209 */ /* 0x010fe20007810000 */
[----:B------:R-:W-:Y:S01]  /*6110*/  FMUL.FTZ R83, R111, UR5 ;  /* 0x000000056f537c20 */ /* 0x000fe20008410000 */
[----:B-1----:R-:W-:-:S05]  /*6120*/  ISETP.GE.U32.AND P2, PT, R109, 0x180, PT ;  /* 0x000001806d00780c */ /* 0x002fca0003f46070 */
[----:B------:R-:W1:Y:S01]  /*6130*/  MUFU.TANH R53, R53 ;  /* 0x0000003500357308 */ /* 0x000e620000002400 */
[----:B0-----:R-:W-:Y:S02]  /*6140*/  FMNMX.FTZ R88, R52, R87, !PT ;  /* 0x0000005734587209 */ /* 0x001fe40007810000 */
[----:B------:R-:W-:-:S05]  /*6150*/  SHF.R.U32.HI R109, RZ, 0x7, R109 ;  /* 0x00000007ff6d7819 */ /* 0x000fca000001166d */
[----:B------:R-:W0:Y:S01]  /*6160*/  MUFU.TANH R54, R54 ;  /* 0x0000003600367308 */ /* 0x000e220000002400 */
[----:B--2---:R-:W-:-:S07]  /*6170*/  FMNMX.FTZ R87, R51, R86, !PT ;  /* 0x0000005633577209 */ /* 0x004fce0007810000 */
[----:B------:R-:W2:Y:S01]  /*6180*/  MUFU.TANH R56, R56 ;  /* 0x0000003800387308 */ /* 0x000ea20000002400 */
[----:B-1----:R-:W-:-:S07]  /*6190*/  FMNMX.FTZ R89, R53, R88, !PT ;  /* 0x0000005835597209 */ /* 0x002fce0007810000 */
[----:B------:R-:W1:Y:S01]  /*61a0*/  MUFU.TANH R55, R55 ;  /* 0x0000003700377308 */ /* 0x000e620000002400 */
[----:B0-----:R-:W-:Y:S01]  /*61b0*/  FMNMX.FTZ R86, R54, R87, !PT ;  /* 0x0000005736567209 */ /* 0x001fe20007810000 */
[----:B------:R-:W-:Y:S02]  /*61c0*/  WARPGROUP.DEPBAR.LE gsb0, 0x0 ;  /* 0x00008000000079c5 */ /* 0x000fe40000010000 */
[----:B------:R-:W-:-:S04]  /*61d0*/  WARPGROUP.ARRIVE ;  /* 0x00000000000079c5 */ /* 0x000fc80000000000 */
[----:B------:R-:W0:Y:S01]  /*61e0*/  MUFU.TANH R57, R57 ;  /* 0x0000003900397308 */ /* 0x000e220000002400 */
[----:B--2---:R-:W-:Y:S01]  /*61f0*/  FMNMX.FTZ R88, R56, R89, !PT ;  /* 0x0000005938587209 */ /* 0x004fe20007810000 */
[----:B------:R-:W-:Y:S01]  /*6200*/  HGMMA.64x64x16.F32 R120, gdesc[UR20].tnspB, R120, gsb0 ;  /* 0x40e00000147879f0 */ /* 0x000fe20008000878 */
[----:B------:R-:W-:Y:S01]  /*6210*/  UIADD3 UR22, UR10, 0x180, URZ ;  /* 0x000001800a167890 */ /* 0x000fe2000fffe03f */
[----:B-1----:R-:W-:Y:S01]  /*6220*/  FMNMX.FTZ R87, R55, R86, !PT ;  /* 0x0000005637577209 */ /* 0x002fe20007810000 */
[----:B------:R-:W-:-:S03]  /*6230*/  UIADD3 UR20, UR14, 0x6, URZ ;  /* 0x000000060e147890 */ /* 0x000fc6000fffe03f */
[----:B------:R-:W1:Y:S01]  /*6240*/  MUFU.TANH R58, R58 ;  /* 0x0000003a003a7308 */ /* 0x000e620000002400 */
[----:B------:R-:W-:Y:S01]  /*6250*/  UMOV UR23, 0x40000040 ;  /* 0x4000004000177882 */ /* 0x000fe20000000000 */
[----:B------:R-:W-:-:S06]  /*6260*/  UMOV UR21, 0x40000040 ;  /* 0x4000004000157882 */ /* 0x000fcc0000000000 */
[----:B------:R-:W2:Y:S01]  /*6270*/  MUFU.TANH R60, R60 ;  /* 0x0000003c003c7308 */ /* 0x000ea20000002400 */
[----:B0-----:R-:W-:-:S07]  /*6280*/  FMNMX.FTZ R89, R57, R88, !PT ;  /* 0x0000005839597209 */ /* 0x001fce0007810000 */
[----:B------:R-:W0:Y:S01]  /*6290*/  MUFU.TANH R59, R59 ;  /* 0x0000003b003b7308 */ /* 0x000e220000002400 */
[----:B-1----:R-:W-:-:S07]  /*62a0*/  FMNMX.FTZ R86, R58, R87, !PT ;  /* 0x000000573a567209 */ /* 0x002fce0007810000 */
[----:B------:R-:W1:Y:S01]  /*62b0*/  MUFU.TANH R61, R61 ;  /* 0x0000003d003d7308 */ /* 0x000e620000002400 */
[----:B--2---:R-:W-:-:S07]  /*62c0*/  FMNMX.FTZ R88, R60, R89, !PT ;  /* 0x000000593c587209 */ /* 0x004fce0007810000 */
[----:B------:R-:W2:Y:S01]  /*62d0*/  MUFU.TANH R62, R62 ;  /* 0x0000003e003e7308 */ /* 0x000ea20000002400 */
[----:B0-----:R-:W-:-:S07]  /*62e0*/  FMNMX.FTZ R87, R59, R86, !PT ;  /* 0x000000563b577209 */ /* 0x001fce0007810000 */
[----:B------:R-:W0:Y:S01]  /*62f0*/  MUFU.TANH R64, R64 ;  /* 0x0000004000407308 */ /* 0x000e220000002400 */
[----:B-1----:R-:W-:Y:S01]  /*6300*/  FMNMX.FTZ R89, R61, R88, !PT ;  /* 0x000000583d597209 */ /* 0x002fe20007810000 */
[----:B------:R-:W-:Y:S02]  /*6310*/  FMUL.FTZ R88, R114, UR5 ;  /* 0x0000000572587c20 */ /* 0x000fe40008410000 */
[----:B------:R-:W3:Y:S04]  /*6320*/  LDL R114, [R1+0x10] ;  /* 0x0000100001727983 */ /* 0x000ee80000100800 */
[----:B------:R-:W1:Y:S01]  /*6330*/  MUFU.TANH R63, R63 ;  /* 0x0000003f003f7308 */ /* 0x000e620000002400 */
[----:B--2---:R-:W-:-:S07]  /*6340*/  FMNMX.FTZ R86, R62, R87, !PT ;  /* 0x000000573e567209 */ /* 0x004fce0007810000 */
[----:B------:R-:W2:Y:S01]  /*6350*/  MUFU.TANH R65, R65 ;  /* 0x0000004100417308 */ /* 0x000ea20000002400 */
[----:B0-----:R-:W-:Y:S01]  /*6360*/  FMNMX.FTZ R92, R64, R89, !PT ;  /* 0x00000059405c7209 */ /* 0x001fe20007810000 */
[----:B------:R-:W-:-:S06]  /*6370*/  FMUL.FTZ R89, R115, UR5 ;  /* 0x0000000573597c20 */ /* 0x000fcc0008410000 */
[----:B------:R-:W0:Y:S01]  /*6380*/  MUFU.TANH R66, R66 ;  /* 0x0000004200427308 */ /* 0x000e220000002400 */
[----:B-1----:R-:W-:Y:S01]  /*6390*/  FMNMX.FTZ R87, R63, R86, !PT ;  /* 0x000000563f577209 */ /* 0x002fe20007810000 */
[----:B------:R-:W-:Y:S02]  /*63a0*/  WARPGROUP.DEPBAR.LE gsb0, 0x0 ;  /* 0x00008000000079c5 */ /* 0x000fe40000010000 */
[----:B------:R-:W-:-:S04]  /*63b0*/  WARPGROUP.ARRIVE ;  /* 0x00000000000079c5 */ /* 0x000fc80000000000 */
[----:B------:R-:W1:Y:S01]  /*63c0*/  MUFU.TANH R68, R68 ;  /* 0x0000004400447308 */ /* 0x000e620000002400 */
[----:B--2---:R-:W-:Y:S01]  /*63d0*/  FMNMX.FTZ R93, R65, R92, !PT ;  /* 0x0000005c415d7209 */ /* 0x004fe20007810000 */
[----:B------:R-:W-:Y:S01]  /*63e0*/  HGMMA.64x64x16.F32 R120, gdesc[UR20].tnspB, R120, gsb0 ;  /* 0x40e00000147879f0 */ /* 0x000fe20008000878 */
[----:B------:R-:W-:Y:S01]  /*63f0*/  UIADD3 UR22, UR10, 0x200, URZ ;  /* 0x000002000a167890 */ /* 0x000fe2000fffe03f */
[----:B0-----:R-:W-:Y:S01]  /*6400*/  FMNMX.FTZ R86, R66, R87, !PT ;  /* 0x0000005742567209 */ /* 0x001fe20007810000 */
[----:B------:R-:W-:-:S03]  /*6410*/  UIADD3 UR20, UR14, 0x600, URZ ;  /* 0x000006000e147890 */ /* 0x000fc6000fffe03f */
[----:B------:R-:W0:Y:S01]  /*6420*/  MUFU.TANH R67, R67 ;  /* 0x0000004300437308 */ /* 0x000e220000002400 */
[----:B------:R-:W-:Y:S01]  /*6430*/  UMOV UR23, 0x40000040 ;  /* 0x4000004000177882 */ /* 0x000fe20000000000 */
[----:B------:R-:W-:-:S06]  /*6440*/  UMOV UR21, 0x40000040 ;  /* 0x4000004000157882 */ /* 0x000fcc0000000000 */
[----:B------:R-:W2:Y:S01]  /*6450*/  MUFU.TANH R69, R69 ;  /* 0x0000004500457308 */ /* 0x000ea20000002400 */
[----:B-1----:R-:W-:-:S07]  /*6460*/  FMNMX.FTZ R92, R68, R93, !PT ;  /* 0x0000005d445c7209 */ /* 0x002fce0007810000 */
[----:B------:R-:W1:Y:S01]  /*6470*/  MUFU.TANH R72, R72 ;  /* 0x0000004800487308 */ /* 0x000e620000002400 */
[----:B0-----:R-:W-:-:S07]  /*6480*/  FMNMX.FTZ R87, R67, R86, !PT ;  /* 0x0000005643577209 */ /* 0x001fce0007810000 */
[----:B------:R-:W0:Y:S01]  /*6490*/  MUFU.TANH R70, R70 ;  /* 0x0000004600467308 */ /* 0x000e220000002400 */
[----:B--2---:R-:W-:-:S07]  /*64a0*/  FMNMX.FTZ R93, R69, R92, !PT ;  /* 0x0000005c455d7209 */ /* 0x004fce0007810000 */
[----:B------:R-:W2:Y:S01]  /*64b0*/  MUFU.TANH R73, R73 ;  /* 0x0000004900497308 */ /* 0x000ea20000002400 */
[----:B-1----:R-:W-:-:S07]  /*64c0*/  FMNMX.FTZ R86, R72, R87, !PT ;  /* 0x0000005748567209 */ /* 0x002fce0007810000 */
[----:B------:R-:W1:Y:S01]  /*64d0*/  MUFU.TANH R71, R71 ;  /* 0x0000004700477308 */ /* 0x000e620000002400 */
[----:B0-----:R-:W-:-:S07]  /*64e0*/  FMNMX.FTZ R92, R70, R93, !PT ;  /* 0x0000005d465c7209 */ /* 0x001fce0007810000 */
[----:B------:R-:W0:Y:S01]  /*64f0*/  MUFU.TANH R76, R76 ;  /* 0x0000004c004c7308 */ /* 0x000e220000002400 */
[----:B--2---:R-:W-:-:S07]  /*6500*/  FMNMX.FTZ R87, R73, R86, !PT ;  /* 0x0000005649577209 */ /* 0x004fce0007810000 */
[----:B------:R-:W2:Y:S01]  /*6510*/  MUFU.TANH R74, R74 ;  /* 0x0000004a004a7308 */ /* 0x000ea20000002400 */
[----:B-1----:R-:W-:Y:S01]  /*6520*/  FMNMX.FTZ R93, R71, R92, !PT ;  /* 0x0000005c475d7209 */ /* 0x002fe20007810000 */
[----:B------:R-:W-:-:S06]  /*6530*/  FMUL.FTZ R92, R118, UR5 ;  /* 0x00000005765c7c20 */ /* 0x000fcc0008410000 */
        /* <DEDUP_REMOVED lines=18> */
[----:B--2---:R-:W-:Y:S01]  /*6660*/  FMNMX.FTZ R94, R78, R93, !PT ;  /* 0x0000005d4e5e7209 */ /* 0x004fe20007810000 */
[----:B------:R-:W-:-:S06]  /*6670*/  FMUL.FTZ R93, R119, UR5 ;  /* 0x00000005775d7c20 */ /* 0x000fcc0008410000 */
        /* <DEDUP_REMOVED lines=30> */
[----:B0-----:R-:W-:Y:S02]  /*6860*/  FMNMX.FTZ R86, R92, R95, !PT ;  /* 0x0000005f5c567209 */ /* 0x001fe40007810000 */
[----:B--2---:R-:W-:Y:S02]  /*6870*/  FMNMX.FTZ R87, R98, R87, !PT ;  /* 0x0000005762577209 */ /* 0x004fe40007810000 */
[----:B-1----:R-:W-:-:S03]  /*6880*/  FMNMX.FTZ R97, R93, R86, !PT ;  /* 0x000000565d617209 */ /* 0x002fc60007810000 */
[----:B------:R-:W0:Y:S04]  /*6890*/  SHFL.BFLY PT, R86, R87, 0x2, 0x1f ;  /* 0x0c401f0057567f89 */ /* 0x000e2800000e0000 */
[----:B------:R-:W1:Y:S01]  /*68a0*/  SHFL.BFLY PT, R94, R97, 0x2, 0x1f ;  /* 0x0c401f00615e7f89 */ /* 0x000e6200000e0000 */
[----:B------:R-:W-:Y:S02]  /*68b0*/  WARPGROUP.DEPBAR.LE gsb0, 0x0 ;  /* 0x00008000000079c5 */ /* 0x000fe40000010000 */
[----:B------:R-:W-:-:S06]  /*68c0*/  WARPGROUP.ARRIVE ;  /* 0x00000000000079c5 */ /* 0x000fcc0000000000 */
[----:B------:R-:W-:Y:S01]  /*68d0*/  HGMMA.64x64x16.F32 R120, gdesc[UR20].tnspB, R120, gsb0 ;  /* 0x40e00000147879f0 */ /* 0x000fe20008000878 */
[----:B------:R-:W-:Y:S02]  /*68e0*/  UIADD3 UR22, UR10, 0x380, URZ ;  /* 0x000003800a167890 */ /* 0x000fe4000fffe03f */
[----:B------:R-:W-:Y:S01]  /*68f0*/  UIADD3 UR20, UR14, 0x606, URZ ;  /* 0x000006060e147890 */ /* 0x000fe2000fffe03f */
[----:B0-----:R-:W-:Y:S01]  /*6900*/  FMNMX.FTZ R86, R87, R86, !PT ;  /* 0x0000005657567209 */ /* 0x001fe20007810000 */
[----:B------:R-:W-:Y:S01]  /*6910*/  UMOV UR23, 0x40000040 ;  /* 0x4000004000177882 */ /* 0x000fe20000000000 */
[----:B------:R-:W-:Y:S01]  /*6920*/  UMOV UR21, 0x40000040 ;  /* 0x4000004000157882 */ /* 0x000fe20000000000 */
[----:B-1----:R-:W-:Y:S01]  /*6930*/  FMNMX.FTZ R95, R97, R94, !PT ;  /* 0x0000005e615f7209 */ /* 0x002fe20007810000 */
[----:B------:R-:W0:Y:S01]  /*6940*/  LDC R87, c[0x0][0x988] ;  /* 0x00026200ff577b82 */ /* 0x000e220000000800 */
[----:B------:R-:W1:Y:S01]  /*6950*/  SHFL.BFLY PT, R101, R86, 0x1, 0x1f ;  /* 0x0c201f0056657f89 */ /* 0x000e6200000e0000 */
[----:B------:R-:W-:Y:S01]  /*6960*/  IADD3 R94, R109, 0x9, RZ ;  /* 0x000000096d5e7810 */ /* 0x000fe20007ffe0ff */
[----:B------:R-:W-:-:S02]  /*6970*/  IMAD.MOV.U32 R109, RZ, RZ, R102 ;  /* 0x000000ffff6d7224 */ /* 0x000fc400078e0066 */
[----:B------:R-:W2:Y:S01]  /*6980*/  SHFL.BFLY PT, R102, R95, 0x1, 0x1f ;  /* 0x0c201f005f667f89 */ /* 0x000ea200000e0000 */
[----:B------:R-:W-:Y:S02]  /*6990*/  SEL R97, R94, 0x9, !P2 ;  /* 0x000000095e617807 */ /* 0x000fe40005000000 */
[----:B-1----:R-:W-:Y:S02]  /*69a0*/  FMNMX.FTZ R86, R86, R101, !PT ;  /* 0x0000006556567209 */ /* 0x002fe40007810000 */
[----:B--2---:R-:W-:-:S03]  /*69b0*/  FMNMX.FTZ R95, R95, R102, !PT ;  /* 0x000000665f5f7209 */ /* 0x004fc60007810000 */
[CC--:B0-----:R-:W-:Y:S01]  /*69c0*/  FMUL.FTZ R100, R86.reuse, R87.reuse ;  /* 0x0000005756647220 */ /* 0x0c1fe20000410000 */
[----:B------:R-:W-:Y:S01]  /*69d0*/  FADD.FTZ R10, -R86, R10 ;  /* 0x0000000a560a7221 */ /* 0x000fe20000010100 */
[-C--:B------:R-:W-:Y:S02]  /*69e0*/  FMUL.FTZ R102, R95, R87.reuse ;  /* 0x000000575f667220 */ /* 0x080fe40000410000 */
[-CC-:B------:R-:W-:Y:S01]  /*69f0*/  FFMA.FTZ R94, R12, R87.reuse, -R100.reuse ;  /* 0x000000570c5e7223 */ /* 0x180fe20000010864 */
[-CC-:B------:R-:W-:Y:S01]  /*6a00*/  FFMA.FTZ R16, R16, R87.reuse, -R100.reuse ;  /* 0x0000005710107223 */ /* 0x180fe20000010864 */
[-C--:B------:R-:W-:Y:S01]  /*6a10*/  FFMA.FTZ R17, R17, R87.reuse, -R100 ;  /* 0x0000005711117223 */ /* 0x080fe20000010864 */
[-CC-:B------:R-:W-:Y:S01]  /*6a20*/  FFMA.FTZ R101, R15, R87.reuse, -R102.reuse ;  /* 0x000000570f657223 */ /* 0x180fe20000010866 */
[-CC-:B------:R-:W-:Y:S01]  /*6a30*/  FFMA.FTZ R18, R18, R87.reuse, -R102.reuse ;  /* 0x0000005712127223 */ /* 0x180fe20000010866 */
[-C--:B------:R-:W-:Y:S01]  /*6a40*/  FFMA.FTZ R19, R19, R87.reuse, -R102 ;  /* 0x0000005713137223 */ /* 0x080fe20000010866 */
[----:B------:R-:W-:Y:S01]  /*6a50*/  MUFU.EX2 R94, R94 ;  /* 0x0000005e005e7308 */ /* 0x000fe20000000800 */
[-C--:B------:R-:W-:Y:S01]  /*6a60*/  FMUL.FTZ R10, R10, R87.reuse ;  /* 0x000000570a0a7220 */ /* 0x080fe20000410000 */
[-C--:B------:R-:W-:Y:S01]  /*6a70*/  FFMA.FTZ R20, R20, R87.reuse, -R100 ;  /* 0x0000005714147223 */ /* 0x080fe20000010864 */
[-C--:B------:R-:W-:Y:S01]  /*6a80*/  FFMA.FTZ R112, R110, R87.reuse, -R102 ;  /* 0x000000576e707223 */ /* 0x080fe20000010866 */
[-C--:B------:R-:W-:Y:S01]  /*6a90*/  FFMA.FTZ R21, R21, R87.reuse, -R100 ;  /* 0x0000005715157223 */ /* 0x080fe20000010864 */
[-C--:B------:R-:W-:Y:S01]  /*6aa0*/  FFMA.FTZ R113, R109, R87.reuse, -R102 ;  /* 0x000000576d717223 */ /* 0x080fe20000010866 */
[-C--:B------:R-:W-:Y:S01]  /*6ab0*/  FFMA.FTZ R22, R22, R87.reuse, -R100 ;  /* 0x0000005716167223 */ /* 0x080fe20000010864 */
[-C--:B------:R-:W-:Y:S01]  /*6ac0*/  FFMA.FTZ R110, R108, R87.reuse, -R102 ;  /* 0x000000576c6e7223 */ /* 0x080fe20000010866 */
[----:B------:R-:W-:Y:S01]  /*6ad0*/  MUFU.EX2 R16, R16 ;  /* 0x0000001000107308 */ /* 0x000fe20000000800 */
[-C--:B------:R-:W-:Y:S01]  /*6ae0*/  FFMA.FTZ R23, R23, R87.reuse, -R100 ;  /* 0x0000005717177223 */ /* 0x080fe20000010864 */
[-C--:B------:R-:W-:Y:S01]  /*6af0*/  FFMA.FTZ R111, R107, R87.reuse, -R102 ;  /* 0x000000576b6f7223 */ /* 0x080fe20000010866 */
[-C--:B------:R-:W-:Y:S01]  /*6b00*/  FFMA.FTZ R24, R24, R87.reuse, -R100 ;  /* 0x0000005718187223 */ /* 0x080fe20000010864 */
[----:B------:R-:W-:Y:S01]  /*6b10*/  FFMA.FTZ R108, R106, R87, -R102 ;  /* 0x000000576a6c7223 */ /* 0x000fe20000010866 */
[----:B------:R-:W-:-:S02]  /*6b20*/  WARPGROUP.DEPBAR.LE gsb0, 0x0 ;  /* 0x00008000000079c5 */ /* 0x000fc40000010000 */
[----:B------:R-:W-:Y:S01]  /*6b30*/  WARPGROUP.ARRIVE ;  /* 0x00000000000079c5 */ /* 0x000fe20000000000 */
[----:B------:R-:W-:Y:S01]  /*6b40*/  MUFU.EX2 R17, R17 ;  /* 0x0000001100117308 */ /* 0x000fe20000000800 */
[-C--:B------:R-:W-:Y:S01]  /*6b50*/  FFMA.FTZ R48, R48, R87.reuse, -R102 ;  /* 0x0000005730307223 */ /* 0x080fe20000010866 */
[-C--:B------:R-:W-:Y:S01]  /*6b60*/  FFMA.FTZ R25, R25, R87.reuse, -R100 ;  /* 0x0000005719197223 */ /* 0x080fe20000010864 */
[-C--:B------:R-:W-:Y:S01]  /*6b70*/  FFMA.FTZ R109, R105, R87.reuse, -R102 ;  /* 0x00000057696d7223 */ /* 0x080fe20000010866 */
[-C--:B------:R-:W-:Y:S01]  /*6b80*/  FFMA.FTZ R26, R26, R87.reuse, -R100 ;  /* 0x000000571a1a7223 */ /* 0x080fe20000010864 */
[----:B------:R-:W-:Y:S01]  /*6b90*/  HGMMA.64x64x16.F32 R120, gdesc[UR20].tnspB, R120, gsb0 ;  /* 0x40e00000147879f0 */ /* 0x000fe20008000878 */
[----:B------:R-:W-:Y:S01]  /*6ba0*/  UIADD3 UR22, UR10, 0x400, URZ ;  /* 0x000004000a167890 */ /* 0x000fe2000fffe03f */
[-C--:B------:R-:W-:Y:S01]  /*6bb0*/  FFMA.FTZ R107, R104, R87.reuse, -R102 ;  /* 0x00000057686b7223 */ /* 0x080fe20000010866 */
[----:B------:R-:W-:Y:S01]  /*6bc0*/  UIADD3 UR20, UR14, 0xc00, URZ ;  /* 0x00000c000e147890 */ /* 0x000fe2000fffe03f */
[----:B------:R-:W-:Y:S01]  /*6bd0*/  MUFU.EX2 R101, R101 ;  /* 0x0000006500657308 */ /* 0x000fe20000000800 */
[----:B------:R-:W-:Y:S01]  /*6be0*/  UMOV UR23, 0x40000040 ;  /* 0x4000004000177882 */ /* 0x000fe20000000000 */
[----:B------:R-:W-:Y:S01]  /*6bf0*/  UMOV UR21, 0x40000040 ;  /* 0x4000004000157882 */ /* 0x000fe20000000000 */
[-C--:B------:R-:W-:Y:S01]  /*6c00*/  FFMA.FTZ R27, R27, R87.reuse, -R100 ;  /* 0x000000571b1b7223 */ /* 0x080fe20000010864 */
[-C--:B------:R-:W-:Y:S01]  /*6c10*/  FFMA.FTZ R106, R103, R87.reuse, -R102 ;  /* 0x00000057676a7223 */ /* 0x080fe20000010866 */
[-CC-:B------:R-:W-:Y:S01]  /*6c20*/  FFMA.FTZ R28, R28, R87.reuse, -R100.reuse ;  /* 0x000000571c1c7223 */ /* 0x180fe20000010864 */
[-CC-:B------:R-:W-:Y:S01]  /*6c30*/  FFMA.FTZ R29, R29, R87.reuse, -R100.reuse ;  /* 0x000000571d1d7223 */ /* 0x180fe20000010864 */
[-CC-:B------:R-:W-:Y:S01]  /*6c40*/  FFMA.FTZ R30, R30, R87.reuse, -R100.reuse ;  /* 0x000000571e1e7223 */ /* 0x180fe20000010864 */
[----:B------:R-:W-:Y:S01]  /*6c50*/  MUFU.EX2 R18, R18 ;  /* 0x0000001200127308 */ /* 0x000fe20000000800 */
[-CC-:B------:R-:W-:Y:S01]  /*6c60*/  FFMA.FTZ R31, R31, R87.reuse, -R100.reuse ;  /* 0x000000571f1f7223 */ /* 0x180fe20000010864 */
[-CC-:B------:R-:W-:Y:S01]  /*6c70*/  FFMA.FTZ R32, R32, R87.reuse, -R100.reuse ;  /* 0x0000005720207223 */ /* 0x180fe20000010864 */
[-CC-:B------:R-:W-:Y:S01]  /*6c80*/  FFMA.FTZ R33, R33, R87.reuse, -R100.reuse ;  /* 0x0000005721217223 */ /* 0x180fe20000010864 */
[-CC-:B------:R-:W-:Y:S01]  /*6c90*/  FFMA.FTZ R34, R34, R87.reuse, -R100.reuse ;  /* 0x0000005722227223 */ /* 0x180fe20000010864 */
[-CC-:B------:R-:W-:Y:S01]  /*6ca0*/  FFMA.FTZ R35, R35, R87.reuse, -R100.reuse ;  /* 0x0000005723237223 */ /* 0x180fe20000010864 */
[-CC-:B------:R-:W-:Y:S01]  /*6cb0*/  FFMA.FTZ R38, R38, R87.reuse, -R100.reuse ;  /* 0x0000005726267223 */ /* 0x180fe20000010864 */
[-CC-:B------:R-:W-:Y:S01]  /*6cc0*/  FFMA.FTZ R39, R39, R87.reuse, -R100.reuse ;  /* 0x0000005727277223 */ /* 0x180fe20000010864 */
[----:B------:R-:W0:Y:S01]  /*6cd0*/  MUFU.EX2 R19, R19 ;  /* 0x0000001300137308 */ /* 0x000e220000000800 */
[-CC-:B------:R-:W-:Y:S01]  /*6ce0*/  FFMA.FTZ R42, R42, R87.reuse, -R100.reuse ;  /* 0x000000572a2a7223 */ /* 0x180fe20000010864 */
[-CC-:B------:R-:W-:Y:S01]  /*6cf0*/  FFMA.FTZ R43, R43, R87.reuse, -R100.reuse ;  /* 0x000000572b2b7223 */ /* 0x180fe20000010864 */
[-CC-:B------:R-:W-:Y:S01]  /*6d00*/  FFMA.FTZ R46, R46, R87.reuse, -R100.reuse ;  /* 0x000000572e2e7223 */ /* 0x180fe20000010864 */
[-CC-:B------:R-:W-:Y:S01]  /*6d10*/  FFMA.FTZ R47, R47, R87.reuse, -R100.reuse ;  /* 0x000000572f2f7223 */ /* 0x180fe20000010864 */
        /* <DEDUP_REMOVED lines=12> */
[----:B0-----:R-:W-:Y:S01]  /*6de0*/  F2FP.F16.F32.PACK_AB R15, R19, R18 ;  /* 0x00000012130f723e */ /* 0x001fe200000000ff */
        /* <DEDUP_REMOVED lines=12> */
[----:B------:R-:W-:-:S02]  /*6eb0*/  FFMA.FTZ R98, R98, R87, -R100 ;  /* 0x0000005762627223 */ /* 0x000fc40000010864 */
[----:B------:R-:W-:Y:S08]  /*6ec0*/  MUFU.EX2 R21, R21 ;  /* 0x0000001500157308 */ /* 0x000ff00000000800 */
[----:B------:R-:W-:Y:S08]  /*6ed0*/  MUFU.EX2 R113, R113 ;  /* 0x0000007100717308 */ /* 0x000ff00000000800 */
[----:B------:R-:W-:Y:S01]  /*6ee0*/  MUFU.EX2 R22, R22 ;  /* 0x0000001600167308 */ /* 0x000fe20000000800 */
[----:B------:R-:W-:-:S02]  /*6ef0*/  WARPGROUP.DEPBAR.LE gsb0, 0x0 ;  /* 0x00008000000079c5 */ /* 0x000fc40000010000 */
[----:B------:R-:W-:-:S05]  /*6f00*/  WARPGROUP.ARRIVE ;  /* 0x00000000000079c5 */ /* 0x000fca0000000000 */
[----:B------:R-:W-:Y:S01]  /*6f10*/  MUFU.EX2 R110, R110 ;  /* 0x0000006e006e7308 */ /* 0x000fe20000000800 */
[----:B------:R-:W-:Y:S01]  /*6f20*/  HGMMA.64x64x16.F32 R120, gdesc[UR20].tnspB, R120, gsb0 ;  /* 0x40e00000147879f0 */ /* 0x000fe20008000878 */
[----:B------:R-:W-:Y:S02]  /*6f30*/  UIADD3 UR22, UR10, 0x480, URZ ;  /* 0x000004800a167890 */ /* 0x000fe4000fffe03f */
[----:B------:R-:W-:-:S04]  /*6f40*/  UIADD3 UR20, UR14, 0xc02, URZ ;  /* 0x00000c020e147890 */ /* 0x000fc8000fffe03f */
[----:B------:R-:W-:Y:S01]  /*6f50*/  MUFU.EX2 R23, R23 ;  /* 0x0000001700177308 */ /* 0x000fe20000000800 */
[----:B------:R-:W-:Y:S01]  /*6f60*/  UMOV UR23, 0x40000040 ;  /* 0x4000004000177882 */ /* 0x000fe20000000000 */
[----:B------:R-:W-:-:S06]  /*6f70*/  UMOV UR21, 0x40000040 ;  /* 0x4000004000157882 */ /* 0x000fcc0000000000 */
[----:B------:R-:W-:Y:S08]  /*6f80*/  MUFU.EX2 R111, R111 ;  /* 0x0000006f006f7308 */ /* 0x000ff00000000800 */
[----:B------:R-:W-:Y:S08]  /*6f90*/  MUFU.EX2 R24, R24 ;  /* 0x0000001800187308 */ /* 0x000ff00000000800 */
[----:B------:R-:W-:Y:S08]  /*6fa0*/  MUFU.EX2 R108, R108 ;  /* 0x0000006c006c7308 */ /* 0x000ff00000000800 */
[----:B------:R-:W-:Y:S08]  /*6fb0*/  MUFU.EX2 R25, R25 ;  /* 0x0000001900197308 */ /* 0x000ff00000000800 */
[----:B------:R-:W-:Y:S01]  /*6fc0*/  MUFU.EX2 R109, R109 ;  /* 0x0000006d006d7308 */ /* 0x000fe20000000800 */
[----:B------:R-:W-:-:S07]  /*6fd0*/  FFMA.FTZ R103, R156, R87, -R102 ;  /* 0x000000579c677223 */ /* 0x000fce0000010866 */
        /* <DEDUP_REMOVED lines=11> */
[----:B------:R-:W-:Y:S01]  /*7090*/  UMOV UR21, 0x40000040 ;  /* 0x4000004000157882 */ /* 0x000fe20000000000 */
[----:B------:R-:W-:-:S05]  /*70a0*/  FFMA.FTZ R104, R154, R87, -R102 ;  /* 0x000000579a687223 */ /* 0x000fca0000010866 */
[----:B------:R-:W-:Y:S01]  /*70b0*/  MUFU.EX2 R29, R29 ;  /* 0x0000001d001d7308 */ /* 0x000fe20000000800 */
[----:B------:R-:W-:-:S07]  /*70c0*/  FFMA.FTZ R105, R152, R87, -R102 ;  /* 0x0000005798697223 */ /* 0x000fce0000010866 */
[----:B------:R-:W-:Y:S08]  /*70d0*/  MUFU.EX2 R30, R30 ;  /* 0x0000001e001e7308 */ /* 0x000ff00000000800 */
[----:B------:R-:W-:Y:S01]  /*70e0*/  MUFU.EX2 R31, R31 ;  /* 0x0000001f001f7308 */ /* 0x000fe20000000800 */
[----:B------:R-:W-:-:S07]  /*70f0*/  FFMA.FTZ R37, R37, R87, -R102 ;  /* 0x0000005725257223 */ /* 0x000fce0000010866 */
        /* <DEDUP_REMOVED lines=16> */
[----:B------:R-:W-:Y:S08]  /*7200*/  MUFU.EX2 R43, R43 ;  /* 0x0000002b002b7308 */ /* 0x000ff00000000800 */
[----:B------:R-:W-:Y:S08]  /*7210*/  MUFU.EX2 R46, R46 ;  /* 0x0000002e002e7308 */ /* 0x000ff00000000800 */
[----:B------:R-:W-:Y:S01]  /*7220*/  MUFU.EX2 R47, R47 ;  /* 0x0000002f002f7308 */ /* 0x000fe20000000800 */
[----:B------:R-:W-:-:S07]  /*7230*/  FFMA.FTZ R56, R56, R87, -R102 ;  /* 0x0000005738387223 */ /* 0x000fce0000010866 */
[----:B------:R-:W-:Y:S08]  /*7240*/  MUFU.EX2 R50, R50 ;  /* 0x0000003200327308 */ /* 0x000ff00000000800 */
[----:B------:R-:W-:Y:S08]  /*7250*/  MUFU.EX2 R51, R51 ;  /* 0x0000003300337308 */ /* 0x000ff00000000800 */
[----:B------:R-:W-:Y:S08]  /*7260*/  MUFU.EX2 R54, R54 ;  /* 0x0000003600367308 */ /* 0x000ff00000000800 */
[----:B------:R-:W-:Y:S01]  /*7270*/  MUFU.EX2 R55, R55 ;  /* 0x0000003700377308 */ /* 0x000fe20000000800 */
[----:B------:R-:W-:-:S07]  /*7280*/  FFMA.FTZ R64, R64, R87, -R102 ;  /* 0x0000005740407223 */ /* 0x000fce0000010866 */
[----:B------:R-:W-:Y:S01]  /*7290*/  MUFU.EX2 R58, R58 ;  /* 0x0000003a003a7308 */ /* 0x000fe20000000800 */
[----:B------:R-:W-:Y:S02]  /*72a0*/  WARPGROUP.DEPBAR.LE gsb0, 0x0 ;  /* 0x00008000000079c5 */ /* 0x000fe40000010000 */
[----:B------:R-:W-:-:S05]  /*72b0*/  WARPGROUP.ARRIVE ;  /* 0x00000000000079c5 */ /* 0x000fca0000000000 */
[----:B------:R-:W-:Y:S01]  /*72c0*/  MUFU.EX2 R59, R59 ;  /* 0x0000003b003b7308 */ /* 0x000fe20000000800 */
[----:B------:R-:W-:Y:S07]  /*72d0*/  HGMMA.64x64x16.F32 R120, gdesc[UR20].tnspB, R120, gsb0 ;  /* 0x40e00000147879f0 */ /* 0x000fee0008000878 */
[----:B------:R-:W-:Y:S01]  /*72e0*/  MUFU.EX2 R62, R62 ;  /* 0x0000003e003e7308 */ /* 0x000fe20000000800 */
[----:B------:R-:W-:-:S07]  /*72f0*/  FFMA.FTZ R69, R69, R87, -R102 ;  /* 0x0000005745457223 */ /* 0x000fce0000010866 */
        /* <DEDUP_REMOVED lines=17> */
[----:B------:R-:W-:Y:S02]  /*7410*/  WARPGROUP.DEPBAR.LE gsb0, 0x0 ;  /* 0x00008000000079c5 */ /* 0x000fe40000010000 */
[----:B------:R0:W-:Y:S06]  /*7420*/  BAR.ARV R97, 0x100 ;  /* 0x000400610000751d */ /* 0x0001ec0000002000 */
[----:B------:R1:W-:Y:S01]  /*7430*/  @!P1 SYNCS.ARRIVE.TRANS64.RED.A1T0 RZ, [R99+URZ], RZ ;  /* 0x000000ff63ff99a7 */ /* 0x0003e2000810043f */
[----:B------:R-:W-:Y:S01]  /*7440*/  MUFU.EX2 R84, R84 ;  /* 0x0000005400547308 */ /* 0x000fe20000000800 */
[----:B0-----:R-:W-:Y:S01]  /*7450*/  FFMA.FTZ R97, R13, R87, -R100 ;  /* 0x000000570d617223 */ /* 0x001fe20000010864 */
[----:B-1----:R-:W-:-:S06]  /*7460*/  MOV R99, UR4 ;  /* 0x0000000400637c02 */ /* 0x002fcc0008000f00 */
[----:B------:R-:W0:Y:S01]  /*7470*/  MUFU.EX2 R97, R97 ;  /* 0x0000006100617308 */ /* 0x000e220000000800 */
[----:B------:R-:W-:-:S05]  /*7480*/  @!P1 LEA R99, R99, UR36, 0x3 ;  /* 0x0000002463639c11 */ /* 0x000fca000f8e18ff */
[----:B------:R-:W-:Y:S02]  /*7490*/  @!P1 VIADD R12, R99, 0x30860 ;  /* 0x00030860630c9836 */ /* 0x000fe40000000000 */
[----:B------:R-:W-:Y:S01]  /*74a0*/  FFMA.FTZ R99, R14, R87, -R102 ;  /* 0x000000570e637223 */ /* 0x000fe20000010866 */
[----:B------:R-:W-:Y:S01]  /*74b0*/  F2FP.F16.F32.PACK_AB R14, R17, R16 ;  /* 0x00000010110e723e */ /* 0x000fe200000000ff */
[----:B------:R-:W-:Y:S01]  /*74c0*/  MUFU.EX2 R85, R85 ;  /* 0x0000005500557308 */ /* 0x000fe20000000800 */
[----:B------:R-:W-:-:S04]  /*74d0*/  @!P1 PRMT R12, RZ, 0x654, R12 ;  /* 0x00000654ff0c9816 */ /* 0x000fc8000000000c */
[----:B------:R0:W-:Y:S03]  /*74e0*/  @!P1 SYNCS.ARRIVE.TRANS64.RED.A1T0 RZ, [R12+URZ], RZ ;  /* 0x000000ff0cff99a7 */ /* 0x0001e6000810043f */
[----:B------:R-:W1:Y:S01]  /*74f0*/  MUFU.EX2 R99, R99 ;  /* 0x0000006300637308 */ /* 0x000e620000000800 */
[----:B0-----:R-:W-:Y:S01]  /*7500*/  F2FP.F16.F32.PACK_AB R12, R97, R94 ;  /* 0x0000005e610c723e */ /* 0x001fe200000000ff */
[-CC-:B------:R-:W-:Y:S01]  /*7510*/  FFMA.FTZ R88, R88, R87.reuse, -R102.reuse ;  /* 0x0000005758587223 */ /* 0x180fe20000010866 */
[----:B------:R-:W-:-:S05]  /*7520*/  FFMA.FTZ R89, R89, R87, -R102 ;  /* 0x0000005759597223 */ /* 0x000fca0000010866 */
[----:B------:R-:W-:Y:S01]  /*7530*/  MUFU.EX2 R90, R90 ;  /* 0x0000005a005a7308 */ /* 0x000fe20000000800 */
[----:B-1----:R-:W-:Y:S01]  /*7540*/  F2FP.F16.F32.PACK_AB R13, R101, R99 ;  /* 0x00000063650d723e */ /* 0x002fe200000000ff */
[-CC-:B------:R-:W-:Y:S01]  /*7550*/  FFMA.FTZ R93, R93, R87.reuse, -R102.reuse ;  /* 0x000000575d5d7223 */ /* 0x180fe20000010866 */
[----:B------:R-:W-:-:S05]  /*7560*/  FFMA.FTZ R92, R92, R87, -R102 ;  /* 0x000000575c5c7223 */ /* 0x000fca0000010866 */
[----:B------:R-:W-:Y:S01]  /*7570*/  MUFU.EX2 R91, R91 ;  /* 0x0000005b005b7308 */ /* 0x000fe20000000800 */
[----:B------:R0:W-:Y:S07]  /*7580*/  STSM.16.M88.4 [R3+0x1e800], R12 ;  /* 0x01e8000c03007844 */ /* 0x0001ee0000000200 */
[----:B------:R-:W-:Y:S08]  /*7590*/  MUFU.EX2 R96, R96 ;  /* 0x0000006000607308 */ /* 0x000ff00000000800 */
[----:B------:R-:W-:Y:S01]  /*75a0*/  MUFU.EX2 R98, R98 ;  /* 0x0000006200627308 */ /* 0x000fe20000000800 */
[----:B0-----:R-:W-:-:S04]  /*75b0*/  FADD.FTZ R12, -R95, R11 ;  /* 0x0000000b5f0c7221 */ /* 0x001fc80000010100 */
[----:B------:R-:W-:-:S06]  /*75c0*/  FMUL.FTZ R11, R12, R87 ;  /* 0x000000570c0b7220 */ /* 0x000fcc0000410000 */
[----:B------:R-:W0:Y:S01]  /*75d0*/  MUFU.EX2 R11, R11 ;  /* 0x0000000b000b7308 */ /* 0x000e220000000800 */
[----:B------:R-:W-:Y:S01]  /*75e0*/  FFMA.FTZ R15, R40, R87, -R102 ;  /* 0x00000057280f7223 */ /* 0x000fe20000010866 */
[----:B------:R-:W-:-:S04]  /*75f0*/  FFMA.FTZ R94, R10, R2, R94 ;  /* 0x000000020a5e7223 */ /* 0x000fc8000001005e */
[----:B------:R-:W-:Y:S01]  /*7600*/  FADD.FTZ R97, R97, R94 ;  /* 0x0000005e61617221 */ /* 0x000fe20000010000 */
[-CC-:B------:R-:W-:Y:S01]  /*7610*/  FFMA.FTZ R14, R36, R87.reuse, -R102.reuse ;  /* 0x00000057240e7223 */ /* 0x180fe20000010866 */
[----:B------:R-:W-:Y:S01]  /*7620*/  FFMA.FTZ R36, R44, R87, -R102 ;  /* 0x000000572c247223 */ /* 0x000fe20000010866 */
[----:B0-----:R-:W-:-:S04]  /*7630*/  FFMA.FTZ R40, R11, R9, R99 ;  /* 0x000000090b287223 */ /* 0x001fc80000010063 */
[----:B------:R-:W-:Y:S01]  /*7640*/  FADD.FTZ R101, R101, R40 ;  /* 0x0000002865657221 */ /* 0x000fe20000010000 */
[----:B------:R-:W-:Y:S01]  /*7650*/  FADD.FTZ R40, R16, R97 ;  /* 0x0000006110287221 */ /* 0x000fe20000010000 */
[-CC-:B------:R-:W-:Y:S02]  /*7660*/  FFMA.FTZ R44, R45, R87.reuse, -R102.reuse ;  /* 0x000000572d2c7223 */ /* 0x180fe40000010866 */
[----:B------:R-:W-:Y:S01]  /*7670*/  FADD.FTZ R18, R18, R101 ;  /* 0x0000006512127221 */ /* 0x000fe20000010000 */
[-C--:B------:R-:W-:Y:S01]  /*7680*/  FFMA.FTZ R16, R53, R87.reuse, -R102 ;  /* 0x0000005735107223 */ /* 0x080fe20000010866 */
[----:B------:R-:W-:Y:S02]  /*7690*/  FADD.FTZ R45, R17, R40 ;  /* 0x00000028112d7221 */ /* 0x000fe40000010000 */
[----:B------:R-:W-:Y:S01]  /*76a0*/  FADD.FTZ R53, R19, R18 ;  /* 0x0000001213357221 */ /* 0x000fe20000010000 */
[----:B------:R0:W-:Y:S01]  /*76b0*/  MUFU.EX2 R2, R48 ;  /* 0x0000003000027308 */ /* 0x0001e20000000800 */
[----:B------:R-:W-:Y:S01]  /*76c0*/  FADD.FTZ R40, R20, R45 ;  /* 0x0000002d14287221 */ /* 0x000fe20000010000 */
[----:B------:R-:W-:Y:S01]  /*76d0*/  FFMA.FTZ R19, R61, R87, -R102 ;  /* 0x000000573d137223 */ /* 0x000fe20000010866 */
[----:B0-----:R-:W-:-:S02]  /*76e0*/  FADD.FTZ R48, R112, R53 ;  /* 0x0000003570307221 */ /* 0x001fc40000010000 */
[----:B------:R-:W-:Y:S02]  /*76f0*/  FADD.FTZ R53, R21, R40 ;  /* 0x0000002815357221 */ /* 0x000fe40000010000 */
[----:B------:R-:W-:Y:S02]  /*7700*/  FADD.FTZ R61, R113, R48 ;  /* 0x00000030713d7221 */ /* 0x000fe40000010000 */
[----:B------:R-:W-:Y:S01]  /*7710*/  FADD.FTZ R40, R22, R53 ;  /* 0x0000003516287221 */ /* 0x000fe20000010000 */
[-C--:B------:R-:W-:Y:S01]  /*7720*/  FFMA.FTZ R100, R157, R87.reuse, -R102 ;  /* 0x000000579d647223 */ /* 0x080fe20000010866 */
[----:B------:R-:W-:Y:S02]  /*7730*/  FADD.FTZ R48, R110, R61 ;  /* 0x0000003d6e307221 */ /* 0x000fe40000010000 */
[----:B------:R-:W-:Y:S02]  /*7740*/  FADD.FTZ R53, R23, R40 ;  /* 0x0000002817357221 */ /* 0x000fe40000010000 */
[----:B------:R-:W-:Y:S01]  /*7750*/  FADD.FTZ R61, R111, R48 ;  /* 0x000000306f3d7221 */ /* 0x000fe20000010000 */
[----:B------:R-:W0:Y:S01]  /*7760*/  MUFU.EX2 R100, R100 ;  /* 0x0000006400647308 */ /* 0x000e220000000800 */
[----:B------:R-:W-:Y:S01]  /*7770*/  FADD.FTZ R40, R24, R53 ;  /* 0x0000003518287221 */ /* 0x000fe20000010000 */
[----:B------:R-:W-:Y:S01]  /*7780*/  FFMA.FTZ R12, R155, R87, -R102 ;  /* 0x000000579b0c7223 */ /* 0x000fe20000010866 */
[----:B------:R-:W-:-:S02]  /*7790*/  FADD.FTZ R48, R108, R61 ;  /* 0x0000003d6c307221 */ /* 0x000fc40000010000 */
[----:B------:R-:W-:Y:S02]  /*77a0*/  FADD.FTZ R53, R25, R40 ;  /* 0x0000002819357221 */ /* 0x000fe40000010000 */
[----:B------:R-:W-:Y:S01]  /*77b0*/  FADD.FTZ R48, R109, R48 ;  /* 0x000000306d307221 */ /* 0x000fe20000010000 */
[----:B------:R-:W1:Y:S01]  /*77c0*/  MUFU.EX2 R103, R103 ;  /* 0x0000006700677308 */ /* 0x000e620000000800 */
[----:B------:R-:W-:Y:S01]  /*77d0*/  FADD.FTZ R40, R26, R53 ;  /* 0x000000351a287221 */ /* 0x000fe20000010000 */
[----:B------:R-:W-:Y:S01]  /*77e0*/  FFMA.FTZ R13, R153, R87, -R102 ;  /* 0x00000057990d7223 */ /* 0x000fe20000010866 */
[----:B------:R-:W-:-:S05]  /*77f0*/  FADD.FTZ R53, R107, R48 ;  /* 0x000000306b357221 */ /* 0x000fca0000010000 */
[----:B------:R-:W2:Y:S01]  /*7800*/  MUFU.EX2 R12, R12 ;  /* 0x0000000c000c7308 */ /* 0x000ea20000000800 */
[----:B------:R-:W-:Y:S01]  /*7810*/  FADD.FTZ R61, R27, R40 ;  /* 0x000000281b3d7221 */ /* 0x000fe20000010000 */
[----:B------:R-:W-:-:S06]  /*7820*/  FADD.FTZ R53, R106, R53 ;  /* 0x000000356a357221 */ /* 0x000fcc0000010000 */
[----:B------:R-:W4:Y:S01]  /*7830*/  MUFU.EX2 R104, R104 ;  /* 0x0000006800687308 */ /* 0x000f220000000800 */
[----:B------:R-:W-:Y:S01]  /*7840*/  FADD.FTZ R40, R28, R61 ;  /* 0x0000003d1c287221 */ /* 0x000fe20000010000 */
[----:B0-----:R-:W-:-:S06]  /*7850*/  FADD.FTZ R48, R100, R53 ;  /* 0x0000003564307221 */ /* 0x001fcc0000010000 */
[----:B------:R-:W0:Y:S01]  /*7860*/  MUFU.EX2 R13, R13 ;  /* 0x0000000d000d7308 */ /* 0x000e220000000800 */
[----:B------:R-:W-:Y:S01]  /*7870*/  FADD.FTZ R53, R29, R40 ;  /* 0x000000281d357221 */ /* 0x000fe20000010000 */
[----:B-1----:R-:W-:-:S06]  /*7880*/  FADD.FTZ R61, R103, R48 ;  /* 0x00000030673d7221 */ /* 0x002fcc0000010000 */
[----:B------:R-:W1:Y:S01]  /*7890*/  MUFU.EX2 R105, R105 ;  /* 0x0000006900697308 */ /* 0x000e620000000800 */
[----:B------:R-:W-:Y:S01]  /*78a0*/  FADD.FTZ R40, R30, R53 ;  /* 0x000000351e287221 */ /* 0x000fe20000010000 */
[----:B--2---:R-:W-:-:S06]  /*78b0*/  FADD.FTZ R61, R12, R61 ;  /* 0x0000003d0c3d7221 */ /* 0x004fcc0000010000 */
[----:B------:R-:W2:Y:S01]  /*78c0*/  MUFU.EX2 R14, R14 ;  /* 0x0000000e000e7308 */ /* 0x000ea20000000800 */
[----:B------:R-:W-:Y:S01]  /*78d0*/  FADD.FTZ R53, R31, R40 ;  /* 0x000000281f357221 */ /* 0x000fe20000010000 */
[----:B----4-:R-:W-:-:S06]  /*78e0*/  FADD.FTZ R40, R104, R61 ;  /* 0x0000003d68287221 */ /* 0x010fcc0000010000 */
        /* <DEDUP_REMOVED lines=14> */
[----:B0-----:R-:W-:Y:S01]  /*79d0*/  FADD.FTZ R48, R15, R48 ;  /* 0x000000300f307221 */ /* 0x001fe20000010000 */
[----:B------:R-:W-:Y:S02]  /*79e0*/  FFMA.FTZ R9, R52, R87, -R102 ;  /* 0x0000005734097223 */ /* 0x000fe40000010866 */
[----:B------:R-:W-:Y:S01]  /*79f0*/  FADD.FTZ R53, R39, R40 ;  /* 0x0000002827357221 */ /* 0x000fe20000010000 */
[----:B-1----:R-:W-:Y:S02]  /*7a00*/  FADD.FTZ R61, R41, R48 ;  /* 0x00000030293d7221 */ /* 0x002fe40000010000 */
[----:B------:R-:W0:Y:S01]  /*7a10*/  MUFU.EX2 R49, R49 ;  /* 0x0000003100317308 */ /* 0x000e220000000800 */
[----:B------:R-:W-:Y:S02]  /*7a20*/  F2FP.F16.F32.PACK_AB R30, R31, R30 ;  /* 0x0000001e1f1e723e */ /* 0x000fe400000000ff */
[----:B------:R-:W-:Y:S01]  /*7a30*/  F2FP.F16.F32.PACK_AB R31, R104, R12 ;  /* 0x0000000c681f723e */ /* 0x000fe200000000ff */
[----:B------:R-:W-:Y:S01]  /*7a40*/  FADD.FTZ R12, R42, R53 ;  /* 0x000000352a0c7221 */ /* 0x000fe20000010000 */
[----:B--2---:R-:W-:-:S03]  /*7a50*/  FADD.FTZ R61, R36, R61 ;  /* 0x0000003d243d7221 */ /* 0x004fc60000010000 */
[----:B------:R-:W1:Y:S01]  /*7a60*/  MUFU.EX2 R9, R9 ;  /* 0x0000000900097308 */ /* 0x000e620000000800 */
[----:B------:R-:W-:Y:S01]  /*7a70*/  FADD.FTZ R53, R43, R12 ;  /* 0x0000000c2b357221 */ /* 0x000fe20000010000 */
[----:B----4-:R-:W-:Y:S01]  /*7a80*/  FADD.FTZ R61, R44, R61 ;  /* 0x0000003d2c3d7221 */ /* 0x010fe20000010000 */
[----:B------:R-:W-:-:S05]  /*7a90*/  FFMA.FTZ R17, R57, R87, -R102 ;  /* 0x0000005739117223 */ /* 0x000fca0000010866 */
[----:B------:R-:W2:Y:S01]  /*7aa0*/  MUFU.EX2 R16, R16 ;  /* 0x0000001000107308 */ /* 0x000ea20000000800 */
[----:B------:R-:W-:Y:S01]  /*7ab0*/  FADD.FTZ R40, R46, R53 ;  /* 0x000000352e287221 */ /* 0x000fe20000010000 */
[----:B------:R-:W-:Y:S01]  /*7ac0*/  F2FP.F16.F32.PACK_AB R20, R21, R20 ;  /* 0x000000141514723e */ /* 0x000fe200000000ff */
[----:B------:R-:W-:Y:S01]  /*7ad0*/  FADD.FTZ R48, R2, R61 ;  /* 0x0000003d02307221 */ /* 0x000fe20000010000 */
[----:B------:R-:W-:Y:S01]  /*7ae0*/  F2FP.F16.F32.PACK_AB R22, R23, R22 ;  /* 0x000000161716723e */ /* 0x000fe200000000ff */
[----:B------:R-:W-:Y:S01]  /*7af0*/  FFMA.FTZ R18, R60, R87, -R102 ;  /* 0x000000573c127223 */ /* 0x000fe20000010866 */
[----:B------:R-:W-:Y:S02]  /*7b00*/  F2FP.F16.F32.PACK_AB R21, R113, R112 ;  /* 0x000000707115723e */ /* 0x000fe400000000ff */
[----:B------:R-:W4:Y:S01]  /*7b10*/  MUFU.EX2 R57, R56 ;  /* 0x0000003800397308 */ /* 0x000f220000000800 */
[----:B------:R-:W-:Y:S02]  /*7b20*/  F2FP.F16.F32.PACK_AB R23, R111, R110 ;  /* 0x0000006e6f17723e */ /* 0x000fe400000000ff */
[----:B------:R-:W-:-:S02]  /*7b30*/  F2FP.F16.F32.PACK_AB R32, R33, R32 ;  /* 0x000000202120723e */ /* 0x000fc400000000ff */
[----:B------:R-:W-:Y:S01]  /*7b40*/  F2FP.F16.F32.PACK_AB R33, R105, R13 ;  /* 0x0000000d6921723e */ /* 0x000fe200000000ff */
[----:B------:R-:W-:Y:S01]  /*7b50*/  FADD.FTZ R13, R47, R40 ;  /* 0x000000282f0d7221 */ /* 0x000fe20000010000 */
[----:B0-----:R-:W-:Y:S01]  /*7b60*/  FADD.FTZ R48, R49, R48 ;  /* 0x0000003031307221 */ /* 0x001fe20000010000 */
[----:B------:R-:W0:Y:S01]  /*7b70*/  MUFU.EX2 R17, R17 ;  /* 0x0000001100117308 */ /* 0x000e220000000800 */
[----:B------:R5:W-:Y:S01]  /*7b80*/  STSM.16.M88.4 [R4], R20 ;  /* 0x0000001404007844 */ /* 0x000be20000000200 */
[----:B------:R-:W-:Y:S02]  /*7b90*/  F2FP.F16.F32.PACK_AB R34, R35, R34 ;  /* 0x000000222322723e */ /* 0x000fe400000000ff */
[----:B------:R-:W-:-:S04]  /*7ba0*/  F2FP.F16.F32.PACK_AB R35, R37, R14 ;  /* 0x0000000e2523723e */ /* 0x000fc800000000ff */
[----:B------:R-:W3:Y:S01]  /*7bb0*/  MUFU.EX2 R18, R18 ;  /* 0x0000001200127308 */ /* 0x000ee20000000800 */
[----:B------:R-:W-:Y:S01]  /*7bc0*/  FFMA.FTZ R45, R65, R87, -R102 ;  /* 0x00000057412d7223 */ /* 0x000fe20000010866 */
[----:B-----5:R-:W-:Y:S01]  /*7bd0*/  FADD.FTZ R20, R50, R13 ;  /* 0x0000000d32147221 */ /* 0x020fe20000010000 */
[----:B-1----:R-:W-:-:S05]  /*7be0*/  FADD.FTZ R13, R9, R48 ;  /* 0x00000030090d7221 */ /* 0x002fca0000010000 */
[----:B------:R-:W1:Y:S01]  /*7bf0*/  MUFU.EX2 R19, R19 ;  /* 0x0000001300137308 */ /* 0x000e620000000800 */
[----:B------:R-:W-:Y:S01]  /*7c00*/  FADD.FTZ R21, R51, R20 ;  /* 0x0000001433157221 */ /* 0x000fe20000010000 */
[----:B--2---:R-:W-:Y:S01]  /*7c10*/  FADD.FTZ R14, R16, R13 ;  /* 0x0000000d100e7221 */ /* 0x004fe20000010000 */
[----:B------:R-:W-:Y:S02]  /*7c20*/  FFMA.FTZ R52, R68, R87, -R102 ;  /* 0x0000005744347223 */ /* 0x000fe40000010866 */
[----:B------:R-:W-:Y:S01]  /*7c30*/  FADD.FTZ R20, R54, R21 ;  /* 0x0000001536147221 */ /* 0x000fe20000010000 */
[----:B----4-:R-:W-:Y:S02]  /*7c40*/  FADD.FTZ R14, R57, R14 ;  /* 0x0000000e390e7221 */ /* 0x010fe40000010000 */
[----:B------:R-:W2:Y:S01]  /*7c50*/  MUFU.EX2 R65, R64 ;  /* 0x0000004000417308 */ /* 0x000ea20000000800 */
[----:B------:R-:W-:Y:S01]  /*7c60*/  F2FP.F16.F32.PACK_AB R41, R41, R15 ;  /* 0x0000000f2929723e */ /* 0x000fe200000000ff */
[----:B------:R-:W-:Y:S01]  /*7c70*/  FADD.FTZ R13, R55, R20 ;  /* 0x00000014370d7221 */ /* 0x000fe20000010000 */
[----:B0-----:R-:W-:Y:S01]  /*7c80*/  FADD.FTZ R15, R17, R14 ;  /* 0x0000000e110f7221 */ /* 0x001fe20000010000 */
[----:B------:R-:W-:-:S04]  /*7c90*/  F2FP.F16.F32.PACK_AB R49, R49, R2 ;  /* 0x000000023131723e */ /* 0x000fc800000000ff */
[----:B------:R-:W0:Y:S01]  /*7ca0*/  MUFU.EX2 R45, R45 ;  /* 0x0000002d002d7308 */ /* 0x000e220000000800 */
[----:B------:R-:W-:Y:S01]  /*7cb0*/  FADD.FTZ R14, R58, R13 ;  /* 0x0000000d3a0e7221 */ /* 0x000fe20000010000 */
[----:B---3--:R-:W-:-:S06]  /*7cc0*/  FADD.FTZ R2, R18, R15 ;  /* 0x0000000f12027221 */ /* 0x008fcc0000010000 */
[----:B------:R-:W3:Y:S01]  /*7cd0*/  MUFU.EX2 R52, R52 ;  /* 0x0000003400347308 */ /* 0x000ee20000000800 */
[----:B------:R-:W-:Y:S01]  /*7ce0*/  FADD.FTZ R13, R59, R14 ;  /* 0x0000000e3b0d7221 */ /* 0x000fe20000010000 */
[----:B-1----:R-:W-:-:S06]  /*7cf0*/  FADD.FTZ R2, R19, R2 ;  /* 0x0000000213027221 */ /* 0x002fcc0000010000 */
[----:B------:R-:W1:Y:S01]  /*7d00*/  MUFU.EX2 R69, R69 ;  /* 0x0000004500457308 */ /* 0x000e620000000800 */
[----:B------:R-:W-:Y:S01]  /*7d10*/  FADD.FTZ R14, R62, R13 ;  /* 0x0000000d3e0e7221 */ /* 0x000fe20000010000 */
[----:B--2---:R-:W-:Y:S01]  /*7d20*/  FADD.FTZ R2, R65, R2 ;  /* 0x0000000241027221 */ /* 0x004fe20000010000 */
[----:B------:R-:W-:Y:S02]  /*7d30*/  F2FP.F16.F32.PACK_AB R50, R51, R50 ;  /* 0x000000323332723e */ /* 0x000fe400000000ff */
[----:B------:R-:W-:-:S03]  /*7d40*/  F2FP.F16.F32.PACK_AB R51, R16, R9 ;  /* 0x000000091033723e */ /* 0x000fc600000000ff */
[----:B------:R-:W2:Y:S01]  /*7d50*/  MUFU.EX2 R70, R70 ;  /* 0x0000004600467308 */ /* 0x000ea20000000800 */
[----:B------:R-:W-:Y:S01]  /*7d60*/  FADD.FTZ R9, R63, R14 ;  /* 0x0000000e3f097221 */ /* 0x000fe20000010000 */
[----:B0-----:R-:W-:-:S06]  /*7d70*/  FADD.FTZ R13, R45, R2 ;  /* 0x000000022d0d7221 */ /* 0x001fcc0000010000 */
        /* <DEDUP_REMOVED lines=8> */
[----:B--2---:R-:W-:-:S06]  /*7e00*/  FADD.FTZ R14, R70, R13 ;  /* 0x0000000d460e7221 */ /* 0x004fcc0000010000 */
        /* <DEDUP_REMOVED lines=8> */
[----:B-1----:R-:W-:Y:S01]  /*7e90*/  FADD.FTZ R13, R75, R14 ;  /* 0x0000000e4b0d7221 */ /* 0x002fe20000010000 */
[----:B------:R-:W-:-:S05]  /*7ea0*/  F2FP.F16.F32.PACK_AB R57, R17, R57 ;  /* 0x000000391139723e */ /* 0x000fca00000000ff */
[----:B------:R-:W1:Y:S01]  /*7eb0*/  MUFU.EX2 R83, R83 ;  /* 0x0000005300537308 */ /* 0x000e620000000800 */
[----:B------:R-:W-:Y:S01]  /*7ec0*/  FADD.FTZ R2, R80, R9 ;  /* 0x0000000950027221 */ /* 0x000fe20000010000 */
[----:B--2---:R-:W-:Y:S01]  /*7ed0*/  FADD.FTZ R14, R78, R13 ;  /* 0x0000000d4e0e7221 */ /* 0x004fe20000010000 */
[----:B------:R-:W-:-:S05]  /*7ee0*/  F2FP.F16.F32.PACK_AB R58, R59, R58 ;  /* 0x0000003a3b3a723e */ /* 0x000fca00000000ff */
[----:B------:R-:W2:Y:S01]  /*7ef0*/  MUFU.EX2 R17, R88 ;  /* 0x0000005800117308 */ /* 0x000ea20000000800 */
[----:B------:R-:W-:Y:S01]  /*7f00*/  F2FP.F16.F32.PACK_AB R59, R19, R18 ;  /* 0x00000012133b723e */ /* 0x000fe200000000ff */
[----:B------:R-:W-:Y:S01]  /*7f10*/  FADD.FTZ R9, R81, R2 ;  /* 0x0000000251097221 */ /* 0x000fe20000010000 */
[----:B0-----:R-:W-:-:S05]  /*7f20*/  FADD.FTZ R14, R79, R14 ;  /* 0x0000000e4f0e7221 */ /* 0x001fca0000010000 */
[----:B------:R-:W0:Y:S01]  /*7f30*/  MUFU.EX2 R89, R89 ;  /* 0x0000005900597308 */ /* 0x000e220000000800 */
[----:B------:R-:W-:Y:S01]  /*7f40*/  FADD.FTZ R2, R84, R9 ;  /* 0x0000000954027221 */ /* 0x000fe20000010000 */
[----:B---3--:R-:W-:-:S06]  /*7f50*/  FADD.FTZ R14, R15, R14 ;  /* 0x0000000e0f0e7221 */ /* 0x008fcc0000010000 */
[----:B------:R-:W-:Y:S01]  /*7f60*/  MUFU.EX2 R19, R92 ;  /* 0x0000005c00137308 */ /* 0x000fe20000000800 */
[----:B------:R-:W-:-:S07]  /*7f70*/  F2FP.F16.F32.PACK_AB R24, R25, R24 ;  /* 0x000000181918723e */ /* 0x000fce00000000ff */
[----:B------:R-:W3:Y:S01]  /*7f80*/  MUFU.EX2 R93, R93 ;  /* 0x0000005d005d7308 */ /* 0x000ee20000000800 */
[----:B------:R-:W-:Y:S01]  /*7f90*/  F2FP.F16.F32.PACK_AB R26, R27, R26 ;  /* 0x0000001a1b1a723e */ /* 0x000fe200000000ff */
[----:B------:R-:W-:Y:S01]  /*7fa0*/  FADD.FTZ R9, R85, R2 ;  /* 0x0000000255097221 */ /* 0x000fe20000010000 */
[----:B------:R-:W-:Y:S01]  /*7fb0*/  F2FP.F16.F32.PACK_AB R25, R109, R108 ;  /* 0x0000006c6d19723e */ /* 0x000fe200000000ff */
[----:B-1----:R-:W-:Y:S01]  /*7fc0*/  FADD.FTZ R14, R83, R14 ;  /* 0x0000000e530e7221 */ /* 0x002fe20000010000 */
[----:B------:R-:W-:Y:S02]  /*7fd0*/  F2FP.F16.F32.PACK_AB R27, R106, R107 ;  /* 0x0000006b6a1b723e */ /* 0x000fe400000000ff */
[----:B------:R-:W-:Y:S02]  /*7fe0*/  F2FP.F16.F32.PACK_AB R28, R29, R28 ;  /* 0x0000001c1d1c723e */ /* 0x000fe400000000ff */
[----:B------:R-:W-:Y:S01]  /*7ff0*/  F2FP.F16.F32.PACK_AB R29, R103, R100 ;  /* 0x00000064671d723e */ /* 0x000fe200000000ff */
[----:B------:R-:W-:Y:S01]  /*8000*/  FADD.FTZ R2, R90, R9 ;  /* 0x000000095a027221 */ /* 0x000fe20000010000 */
[----:B------:R-:W-:Y:S01]  /*8010*/  F2FP.F16.F32.PACK_AB R42, R43, R42 ;  /* 0x0000002a2b2a723e */ /* 0x000fe200000000ff */
[----:B--2---:R-:W-:Y:S01]  /*8020*/  FADD.FTZ R14, R17, R14 ;  /* 0x0000000e110e7221 */ /* 0x004fe20000010000 */
[----:B------:R-:W-:-:S02]  /*8030*/  F2FP.F16.F32.PACK_AB R40, R39, R38 ;  /* 0x000000262728723e */ /* 0x000fc400000000ff */
[----:B------:R-:W-:Y:S01]  /*8040*/  F2FP.F16.F32.PACK_AB R43, R44, R36 ;  /* 0x000000242c2b723e */ /* 0x000fe200000000ff */
[----:B------:R-:W-:Y:S01]  /*8050*/  STSM.16.M88.4 [R5], R24 ;  /* 0x0000001805007844 */ /* 0x000fe20000000200 */
[----:B------:R-:W-:Y:S02]  /*8060*/  F2FP.F16.F32.PACK_AB R48, R47, R46 ;  /* 0x0000002e2f30723e */ /* 0x000fe400000000ff */
[----:B------:R-:W-:Y:S01]  /*8070*/  F2FP.F16.F32.PACK_AB R56, R55, R54 ;  /* 0x000000363738723e */ /* 0x000fe200000000ff */
[----:B------:R-:W-:Y:S01]  /*8080*/  STSM.16.M88.4 [R6], R28 ;  /* 0x0000001c06007844 */ /* 0x000fe20000000200 */
[----:B------:R-:W-:Y:S01]  /*8090*/  F2FP.F16.F32.PACK_AB R66, R67, R66 ;  /* 0x000000424342723e */ /* 0x000fe200000000ff */
[----:B------:R-:W-:Y:S01]  /*80a0*/  FADD.FTZ R9, R91, R2 ;  /* 0x000000025b097221 */ /* 0x000fe20000010000 */
[----:B------:R-:W-:Y:S01]  /*80b0*/  F2FP.F16.F32.PACK_AB R64, R63, R62 ;  /* 0x0000003e3f40723e */ /* 0x000fe200000000ff */
[----:B------:R-:W-:Y:S01]  /*80c0*/  STSM.16.M88.4 [R3+0x24800], R32 ;  /* 0x0248002003007844 */ /* 0x000fe20000000200 */
[----:B------:R-:W-:-:S02]  /*80d0*/  F2FP.F16.F32.PACK_AB R65, R45, R65 ;  /* 0x000000412d41723e */ /* 0x000fc400000000ff */
[----:B------:R-:W-:Y:S02]  /*80e0*/  F2FP.F16.F32.PACK_AB R67, R69, R52 ;  /* 0x000000344543723e */ /* 0x000fe400000000ff */
[----:B------:R-:W-:Y:S01]  /*80f0*/  F2FP.F16.F32.PACK_AB R72, R73, R72 ;  /* 0x000000484948723e */ /* 0x000fe200000000ff */
[----:B------:R-:W-:Y:S01]  /*8100*/  STSM.16.M88.4 [R4+0x6000], R40 ;  /* 0x0060002804007844 */ /* 0x000fe20000000200 */
[----:B------:R-:W-:Y:S01]  /*8110*/  F2FP.F16.F32.PACK_AB R73, R71, R70 ;  /* 0x000000464749723e */ /* 0x000fe200000000ff */
[----:B0-----:R-:W-:Y:S01]  /*8120*/  FADD.FTZ R2, R89, R14 ;  /* 0x0000000e59027221 */ /* 0x001fe20000010000 */
[----:B------:R-:W-:Y:S02]  /*8130*/  F2FP.F16.F32.PACK_AB R74, R77, R76 ;  /* 0x0000004c4d4a723e */ /* 0x000fe400000000ff */
[----:B------:R-:W-:Y:S02]  /*8140*/  F2FP.F16.F32.PACK_AB R75, R75, R12 ;  /* 0x0000000c4b4b723e */ /* 0x000fe400000000ff */
[----:B------:R-:W-:Y:S01]  /*8150*/  F2FP.F16.F32.PACK_AB R80, R81, R80 ;  /* 0x000000505150723e */ /* 0x000fe200000000ff */
[----:B------:R-:W-:Y:S01]  /*8160*/  STSM.16.M88.4 [R5+0x6000], R48 ;  /* 0x0060003005007844 */ /* 0x000fe20000000200 */
[----:B------:R-:W-:-:S02]  /*8170*/  F2FP.F16.F32.PACK_AB R81, R79, R78 ;  /* 0x0000004e4f51723e */ /* 0x000fc400000000ff */
[----:B------:R-:W-:Y:S02]  /*8180*/  F2FP.F16.F32.PACK_AB R82, R85, R84 ;  /* 0x000000545552723e */ /* 0x000fe400000000ff */
[----:B------:R-:W-:Y:S01]  /*8190*/  F2FP.F16.F32.PACK_AB R83, R83, R15 ;  /* 0x0000000f5353723e */ /* 0x000fe200000000ff */
[----:B------:R-:W-:Y:S01]  /*81a0*/  STSM.16.M88.4 [R6+0x6000], R56 ;  /* 0x0060003806007844 */ /* 0x000fe20000000200 */
[----:B------:R-:W-:Y:S02]  /*81b0*/  F2FP.F16.F32.PACK_AB R12, R91, R90 ;  /* 0x0000005a5b0c723e */ /* 0x000fe400000000ff */
[----:B------:R-:W-:Y:S02]  /*81c0*/  F2FP.F16.F32.PACK_AB R13, R89, R17 ;  /* 0x00000011590d723e */ /* 0x000fe400000000ff */
[----:B------:R-:W-:Y:S02]  /*81d0*/  F2FP.F16.F32.PACK_AB R14, R98, R96 ;  /* 0x00000060620e723e */ /* 0x000fe400000000ff */
[----:B---3--:R-:W-:Y:S01]  /*81e0*/  F2FP.F16.F32.PACK_AB R15, R93, R19 ;  /* 0x000000135d0f723e */ /* 0x008fe200000000ff */
[----:B------:R-:W-:Y:S04]  /*81f0*/  STSM.16.M88.4 [R3+0x2a800], R64 ;  /* 0x02a8004003007844 */ /* 0x000fe80000000200 */
[----:B------:R-:W-:Y:S04]  /*8200*/  STSM.16.M88.4 [R4+0xc000], R72 ;  /* 0x00c0004804007844 */ /* 0x000fe80000000200 */
[----:B------:R-:W-:Y:S04]  /*8210*/  STSM.16.M88.4 [R5+0xc000], R80 ;  /* 0x00c0005005007844 */ /* 0x000fe80000000200 */
[----:B------:R0:W-:Y:S01]  /*8220*/  STSM.16.M88.4 [R6+0xc000], R12 ;  /* 0x00c0000c06007844 */ /* 0x0001e20000000200 */
[----:B------:R-:W-:Y:S01]  /*8230*/  @!PT LDS RZ, [RZ] ;  /* 0x00000000fffff984 */ /* 0x000fe20000000800 */
[----:B------:R-:W-:Y:S01]  /*8240*/  @!PT LDS RZ, [RZ] ;  /* 0x00000000fffff984 */ /* 0x000fe20000000800 */
[----:B------:R-:W-:Y:S01]  /*8250*/  @!PT LDS RZ, [RZ] ;  /* 0x00000000fffff984 */ /* 0x000fe20000000800 */
[----:B------:R-:W-:Y:S01]  /*8260*/  @!PT LDS RZ, [RZ] ;  /* 0x00000000fffff984 */ /* 0x000fe20000000800 */
[----:B------:R1:W-:Y:S06]  /*8270*/  MEMBAR.ALL.CTA ;  /* 0x0000000000007992 */ /* 0x0003ec0000008000 */
[----:B-1----:R-:W1:Y:S01]  /*8280*/  FENCE.VIEW.ASYNC.S ;  /* 0x00000000000073c6 */ /* 0x002e620000000000 */
[----:B------:R-:W-:Y:S01]  /*8290*/  ISETP.GT.AND P2, PT, R8, R114, PT ;  /* 0x000000720800720c */ /* 0x000fe20003f44270 */
[----:B------:R-:W-:Y:S01]  /*82a0*/  FADD.FTZ R9, R96, R9 ;  /* 0x0000000960097221 */ /* 0x000fe20000010000 */
[----:B------:R-:W-:Y:S01]  /*82b0*/  FADD.FTZ R16, R19, R2 ;  /* 0x0000000213107221 */ /* 0x000fe20000010000 */
[----:B------:R-:W-:Y:S01]  /*82c0*/  R2UR UR4, R0 ;  /* 0x00000000000472ca */ /* 0x000fe200000e0000 */
[-C--:B------:R-:W-:Y:S01]  /*82d0*/  FMUL.FTZ R120, R120, R10.reuse ;  /* 0x0000000a78787220 */ /* 0x080fe20000410000 */
[----:B------:R-:W-:Y:S01]  /*82e0*/  FADD.FTZ R2, R98, R9 ;  /* 0x0000000962027221 */ /* 0x000fe20000010000 */
[-C--:B------:R-:W-:Y:S01]  /*82f0*/  FMUL.FTZ R121, R121, R10.reuse ;  /* 0x0000000a79797220 */ /* 0x080fe20000410000 */
        /* <DEDUP_REMOVED lines=13> */
[----:B------:R-:W-:Y:S01]  /*83d0*/  FMUL.FTZ R149, R149, R10 ;  /* 0x0000000a95957220 */ /* 0x000fe20000410000 */
        /* <DEDUP_REMOVED lines=16> */
[----:B------:R-:W-:Y:S01]  /*84e0*/  FADD.FTZ R9, R93, R16 ;  /* 0x000000105d097221 */ /* 0x000fe20000010000 */
[----:B------:R-:W-:Y:S01]  /*84f0*/  VIADD R8, R8, 0xffffffff ;  /* 0xffffffff08087836 */ /* 0x000fe20000000000 */
[----:B0-----:R-:W-:Y:S01]  /*8500*/  MOV R12, R7 ;  /* 0x00000007000c7202 */ /* 0x001fe20000000f00 */
[----:B------:R-:W-:-:S02]  /*8510*/  IMAD.MOV.U32 R11, RZ, RZ, R95 ;  /* 0x000000ffff0b7224 */ /* 0x000fc400078e005f */
[----:B------:R-:W-:Y:S01]  /*8520*/  IMAD.MOV.U32 R10, RZ, RZ, R86 ;  /* 0x000000ffff0a7224 */ /* 0x000fe200078e0056 */
[----:B-1----:R-:W-:Y:S01]  /*8530*/  NOP ;  /* 0x0000000000007918 */ /* 0x002fe20000000000 */
[----:B------:R-:W-:Y:S05]  /*8540*/  @P2 BRA `(.L_x_28) ;  /* 0xffffffc400f02947 */ /* 0x000fea000383ffff */
.L_x_19:
[----:B------:R-:W-:Y:S06]  /*8550*/  BAR.ARV 0x8, 0x200 ;  /* 0x0208000000007b1d */ /* 0x000fec0000002000 */
[----:B------:R-:W-:Y:S05]  /*8560*/  @!P0 BRA `(.L_x_29) ;  /* 0x0000000000048947 */ /* 0x000fea0003800000 */
[----:B------:R-:W-:Y:S01]  /*8570*/  BPT.TRAP 0x1 ;  /* 0x000000040000795c */ /* 0x000fe20000300000 */
.L_x_29:
[----:B------:R-:W-:Y:S02]  /*8580*/  SHF.L.U32 R7, R7, 0x1f, RZ ;  /* 0x0000001f07077819 */ /* 0x000fe400000006ff */
[----:B------:R-:W-:-:S04]  /*8590*/  LEA R6, R0, UR36, 0x3 ;  /* 0x0000002400067c11 */ /* 0x000fc8000f8e18ff */
[----:B------:R0:W1:Y:S01]  /*85a0*/  SYNCS.PHASECHK.TRANS64.TRYWAIT P2, [R6+URZ+0x30850], R7 ;  /* 0x03085007060075a7 */ /* 0x000062000804017f */
[----:B------:R-:W-:Y:S05]  /*85b0*/  @!P0 BRA `(.L_x_30) ;  /* 0x0000000000048947 */ /* 0x000fea0003800000 */
[----:B------:R-:W-:Y:S01]  /*85c0*/  BPT.TRAP 0x1 ;  /* 0x000000040000795c */ /* 0x000fe20000300000 */
.L_x_30:
[----:B-1----:R-:W-:Y:S05]  /*85d0*/  @P2 BRA `(.L_x_31) ;  /* 0x0000000000082947 */ /* 0x002fea0003800000 */
[----:B------:R-:W1:Y:S02]  /*85e0*/  SYNCS.PHASECHK.TRANS64.TRYWAIT P0, [R6+URZ+0x30850], R7 ;  /* 0x03085007060075a7 */ /* 0x000e64000800017f */
[----:B-1----:R-:W-:Y:S05]  /*85f0*/  @!P0 BRA `(.L_x_32) ;  /* 0x0000005000748947 */ /* 0x002fea0003800000 */
.L_x_31:
[----:B------:R-:W2:Y:S01]  /*8600*/  LDL.LU R3, [R1+0x8] ;  /* 0x0000080001037983 */ /* 0x000ea20000300800 */
[----:B------:R-:W-:Y:S01]  /*8610*/  R2UR UR5, R0 ;  /* 0x00000000000572ca */ /* 0x000fe200000e0000 */
[----:B------:R-:W-:Y:S01]  /*8620*/  UIADD3 UR36, UR36, 0x400, URZ ;  /* 0x0000040024247890 */ /* 0x000fe2000fffe03f */
[----:B------:R-:W-:Y:S01]  /*8630*/  WARPGROUP.ARRIVE ;  /* 0x00000000000079c5 */ /* 0x000fe20000000000 */
[----:B------:R-:W-:Y:S01]  /*8640*/  UMOV UR7, 0x40000040 ;  /* 0x4000004000077882 */ /* 0x000fe20000000000 */
[----:B------:R-:W-:Y:S01]  /*8650*/  UMOV UR11, 0x40000040 ;  /* 0x40000040000b7882 */ /* 0x000fe20000000000 */
[----:B------:R-:W-:Y:S01]  /*8660*/  USHF.R.U32.HI UR36, URZ, 0x4, UR36 ;  /* 0x000000043f247899 */ /* 0x000fe20008011624 */
[----:B------:R-:W3:Y:S01]  /*8670*/  SHFL.BFLY PT, R0, R9, 0x2, 0x1f ;  /* 0x0c401f0009007f89 */ /* 0x000ee200000e0000 */
[----:B------:R-:W-:Y:S01]  /*8680*/  UMOV UR9, 0x40000040 ;  /* 0x4000004000097882 */ /* 0x000fe20000000000 */
[----:B------:R-:W-:Y:S01]  /*8690*/  MOV R33, RZ ;  /* 0x000000ff00217202 */ /* 0x000fe20000000f00 */
[----:B------:R-:W-:Y:S01]  /*86a0*/  ULOP3.LUT UR6, UR36, 0x3fff, URZ, 0xc0, !UPT ;  /* 0x00003fff24067892 */ /* 0x000fe2000f8ec03f */
[----:B------:R-:W-:Y:S01]  /*86b0*/  MOV R16, RZ ;  /* 0x000000ff00107202 */ /* 0x000fe20000000f00 */
[----:B01----:R-:W-:-:S02]  /*86c0*/  @!P1 VIADD R6, R6, 0x30860 ;  /* 0x0003086006069836 */ /* 0x003fc40000000000 */
[----:B------:R-:W-:Y:S01]  /*86d0*/  UIMAD UR6, UR5, 0x600, UR6 ;  /* 0x00000600050678a4 */ /* 0x000fe2000f8e0206 */
[----:B------:R-:W-:Y:S02]  /*86e0*/  IMAD.MOV.U32 R23, RZ, RZ, -0x800000 ;  /* 0xff800000ff177424 */ /* 0x000fe400078e00ff */
[----:B------:R-:W-:Y:S01]  /*86f0*/  UMOV UR5, 0x40000040 ;  /* 0x4000004000057882 */ /* 0x000fe20000000000 */
[----:B------:R-:W-:Y:S01]  /*8700*/  UIADD3 UR10, UR6, 0x80, URZ ;  /* 0x00000080060a7890 */ /* 0x000fe2000fffe03f */
[----:B------:R-:W-:Y:S01]  /*8710*/  @!P1 PRMT R6, RZ, 0x654, R6 ;  /* 0x00000654ff069816 */ /* 0x000fe20000000006 */
[----:B---3--:R-:W-:-:S05]  /*8720*/  FADD.FTZ R4, R0, R9 ;  /* 0x0000000900047221 */ /* 0x008fca0000010000 */
[----:B------:R-:W0:Y:S02]  /*8730*/  SHFL.BFLY PT, R5, R4, 0x1, 0x1f ;  /* 0x0c201f0004057f89 */ /* 0x000e2400000e0000 */
[----:B0-----:R-:W-:-:S05]  /*8740*/  FADD.FTZ R8, R4, R5 ;  /* 0x0000000504087221 */ /* 0x001fca0000010000 */
[----:B------:R-:W-:-:S13]  /*8750*/  FSETP.NE.FTZ.AND P2, PT, R8, RZ, PT ;  /* 0x000000ff0800720b */ /* 0x000fda0003f55000 */
[----:B------:R-:W0:Y:S08]  /*8760*/  @P2 MUFU.LG2 R5, R8 ;  /* 0x0000000800052308 */ /* 0x000e300000000c00 */
[----:B------:R-:W-:Y:S01]  /*8770*/  @P2 MUFU.RCP R16, R8 ;  /* 0x0000000800102308 */ /* 0x000fe20000001000 */
[----:B0-----:R-:W-:Y:S01]  /*8780*/  @P2 FMUL.FTZ R4, R5, 0.69314718246459960938 ;  /* 0x3f31721805042820 */ /* 0x001fe20000410000 */
[----:B--2---:R-:W-:-:S02]  /*8790*/  R2UR UR4, R3 ;  /* 0x00000000030472ca */ /* 0x004fc400000e0000 */
[----:B------:R-:W0:Y:S11]  /*87a0*/  SHFL.BFLY PT, R3, R2, 0x2, 0x1f ;  /* 0x0c401f0002037f89 */ /* 0x000e3600000e0000 */
[----:B------:R-:W-:-:S04]  /*87b0*/  UIADD3 UR4, UR4, 0x1e800, URZ ;  /* 0x0001e80004047890 */ /* 0x000fc8000fffe03f */
[----:B------:R-:W-:-:S04]  /*87c0*/  USHF.R.U32.HI UR4, URZ, 0x4, UR4 ;  /* 0x000000043f047899 */ /* 0x000fc80008011604 */
[----:B------:R-:W-:-:S04]  /*87d0*/  ULOP3.LUT UR4, UR4, 0x3fff, URZ, 0xc0, !UPT ;  /* 0x00003fff04047892 */ /* 0x000fc8000f8ec03f */
[----:B------:R-:W-:Y:S01]  /*87e0*/  ULOP3.LUT UR4, UR4, 0x10000, URZ, 0xfc, !UPT ;  /* 0x0001000004047892 */ /* 0x000fe2000f8efc3f */
[----:B0-----:R-:W-:-:S03]  /*87f0*/  FADD.FTZ R3, R3, R2 ;  /* 0x0000000203037221 */ /* 0x001fc60000010000 */
[----:B------:R-:W-:Y:S02]  /*8800*/  UIADD3 UR8, UR4, 0x2, URZ ;  /* 0x0000000204087890 */ /* 0x000fe4000fffe03f */
[----:B------:R-:W0:Y:S03]  /*8810*/  SHFL.BFLY PT, R0, R3, 0x1, 0x1f ;  /* 0x0c201f0003007f89 */ /* 0x000e2600000e0000 */
[----:B------:R-:W-:Y:S01]  /*8820*/  HGMMA.64x64x16.F32 R120, gdesc[UR4].tnspB, R120, gsb0 ;  /* 0x40e00000047879f0 */ /* 0x000fe20008000878 */
[----:B------:R-:W-:Y:S01]  /*8830*/  UMOV UR7, 0x40000040 ;  /* 0x4000004000077882 */ /* 0x000fe20000000000 */
[----:B------:R-:W-:Y:S01]  /*8840*/  UMOV UR5, 0x40000040 ;  /* 0x4000004000057882 */ /* 0x000fe20000000000 */
[----:B0-----:R-:W-:Y:S01]  /*8850*/  FADD.FTZ R7, R3, R0 ;  /* 0x0000000003077221 */ /* 0x001fe20000010000 */
[----:B------:R-:W-:-:S04]  /*8860*/  IMAD.MOV.U32 R0, RZ, RZ, -0x800000 ;  /* 0xff800000ff007424 */ /* 0x000fc800078e00ff */
[----:B------:R-:W-:-:S13]  /*8870*/  FSETP.NE.FTZ.AND P0, PT, R7, RZ, PT ;  /* 0x000000ff0700720b */ /* 0x000fda0003f15000 */
[----:B------:R-:W0:Y:S01]  /*8880*/  @P0 MUFU.LG2 R2, R7 ;  /* 0x0000000700020308 */ /* 0x000e220000000c00 */
[C---:B------:R-:W-:Y:S01]  /*8890*/  @P0 FMUL.FTZ R3, R87.reuse, 0.69314718246459960938 ;  /* 0x3f31721857030820 */ /* 0x040fe20000410000 */
[----:B------:R-:W-:-:S04]  /*88a0*/  @P2 FMUL.FTZ R87, R87, 0.69314718246459960938 ;  /* 0x3f31721857572820 */ /* 0x000fc80000410000 */
[----:B------:R-:W-:Y:S02]  /*88b0*/  @P2 FFMA.FTZ R0, R87, R95, R4 ;  /* 0x0000005f57002223 */ /* 0x000fe40000010004 */
[----:B------:R-:W1:Y:S01]  /*88c0*/  @P0 MUFU.RCP R33, R7 ;  /* 0x0000000700210308 */ /* 0x000e620000001000 */
[----:B0-----:R-:W-:-:S04]  /*88d0*/  @P0 FMUL.FTZ R2, R2, 0.69314718246459960938 ;  /* 0x3f31721802020820 */ /* 0x001fc80000410000 */
[----:B------:R-:W-:Y:S01]  /*88e0*/  @P0 FFMA.FTZ R23, R3, R86, R2 ;  /* 0x0000005603170223 */ /* 0x000fe20000010002 */
[----:B------:R-:W-:Y:S01]  /*88f0*/  PLOP3.LUT P0, PT, PT, PT, PT, 0x8, 0x0 ;  /* 0x000000000000781c */ /* 0x000fe20003f0e170 */
[----:B------:R-:W-:Y:S02]  /*8900*/  WARPGROUP.DEPBAR.LE gsb0, 0x0 ;  /* 0x00008000000079c5 */ /* 0x000fe40000010000 */
[----:B------:R-:W-:-:S06]  /*8910*/  WARPGROUP.ARRIVE ;  /* 0x00000000000079c5 */ /* 0x000fcc0000000000 */
[----:B------:R-:W-:Y:S01]  /*8920*/  HGMMA.64x64x16.F32 R120, gdesc[UR8].tnspB, R120, gsb0 ;  /* 0x40e00000087879f0 */ /* 0x000fe20008000878 */
[----:B------:R-:W-:Y:S02]  /*8930*/  UIADD3 UR10, UR6, 0x100, URZ ;  /* 0x00000100060a7890 */ /* 0x000fe4000fffe03f */
[----:B------:R-:W-:Y:S01]  /*8940*/  UIADD3 UR8, UR4, 0x4, URZ ;  /* 0x0000000404087890 */ /* 0x000fe2000fffe03f */
[----:B------:R-:W-:Y:S01]  /*8950*/  UMOV UR11, 0x40000040 ;  /* 0x40000040000b7882 */ /* 0x000fe20000000000 */
[----:B------:R-:W-:Y:S01]  /*8960*/  UMOV UR9, 0x40000040 ;  /* 0x4000004000097882 */ /* 0x000fe20000000000 */
        /* <DEDUP_REMOVED lines=56> */
[----:B------:R-:W-:Y:S02]  /*8cf0*/  UIADD3 UR6, UR6, 0x580, URZ ;  /* 0x0000058006067890 */ /* 0x000fe4000fffe03f */
[----:B------:R-:W-:Y:S01]  /*8d00*/  UIADD3 UR4, UR4, 0xc06, URZ ;  /* 0x00000c0604047890 */ /* 0x000fe2000fffe03f */
[----:B------:R-:W-:Y:S02]  /*8d10*/  WARPGROUP.DEPBAR.LE gsb0, 0x0 ;  /* 0x00008000000079c5 */ /* 0x000fe40000010000 */
[----:B------:R-:W-:-:S06]  /*8d20*/  WARPGROUP.ARRIVE ;  /* 0x00000000000079c5 */ /* 0x000fcc0000000000 */
[----:B------:R-:W-:Y:S03]  /*8d30*/  HGMMA.64x64x16.F32 R120, gdesc[UR8].tnspB, R120, gsb0 ;  /* 0x40e00000087879f0 */ /* 0x000fe60008000878 */
[----:B------:R-:W-:Y:S02]  /*8d40*/  WARPGROUP.DEPBAR.LE gsb0, 0x0 ;  /* 0x00008000000079c5 */ /* 0x000fe40000010000 */
[----:B------:R-:W-:-:S06]  /*8d50*/  WARPGROUP.ARRIVE ;  /* 0x00000000000079c5 */ /* 0x000fcc0000000000 */
[----:B------:R-:W-:Y:S03]  /*8d60*/  HGMMA.64x64x16.F32 R120, gdesc[UR4].tnspB, R120, gsb0 ;  /* 0x40e00000047879f0 */ /* 0x000fe60008000878 */
[----:B------:R-:W-:Y:S02]  /*8d70*/  WARPGROUP.DEPBAR.LE gsb0, 0x0 ;  /* 0x00008000000079c5 */ /* 0x000fe40000010000 */
[----:B------:R0:W-:Y:S01]  /*8d80*/  @!P1 SYNCS.ARRIVE.TRANS64.RED.A1T0 RZ, [R6+URZ], RZ ;  /* 0x000000ff06ff99a7 */ /* 0x0001e2000810043f */
[-C--:B-1----:R-:W-:Y:S01]  /*8d90*/  FMUL.FTZ R38, R120, R33.reuse ;  /* 0x0000002178267220 */ /* 0x082fe20000410000 */
[-C--:B------:R-:W-:Y:S01]  /*8da0*/  FMUL.FTZ R39, R121, R33.reuse ;  /* 0x0000002179277220 */ /* 0x080fe20000410000 */
[-C--:B------:R-:W-:Y:S01]  /*8db0*/  FMUL.FTZ R2, R124, R33.reuse ;  /* 0x000000217c027220 */ /* 0x080fe20000410000 */
[-C--:B------:R-:W-:Y:S01]  /*8dc0*/  FMUL.FTZ R3, R125, R33.reuse ;  /* 0x000000217d037220 */ /* 0x080fe20000410000 */
[-C--:B------:R-:W-:Y:S01]  /*8dd0*/  FMUL.FTZ R4, R128, R33.reuse ;  /* 0x0000002180047220 */ /* 0x080fe20000410000 */
[-C--:B------:R-:W-:Y:S01]  /*8de0*/  FMUL.FTZ R5, R129, R33.reuse ;  /* 0x0000002181057220 */ /* 0x080fe20000410000 */
[-C--:B------:R-:W-:Y:S01]  /*8df0*/  FMUL.FTZ R7, R133, R33.reuse ;  /* 0x0000002185077220 */ /* 0x080fe20000410000 */
[-C--:B0-----:R-:W-:Y:S01]  /*8e00*/  FMUL.FTZ R6, R132, R33.reuse ;  /* 0x0000002184067220 */ /* 0x081fe20000410000 */
        /* <DEDUP_REMOVED lines=23> */
[----:B------:R-:W-:-:S07]  /*8f80*/  FMUL.FTZ R151, R151, R16 ;  /* 0x0000001097977220 */ /* 0x000fce0000410000 */
.L_x_12:
[----:B------:R-:W-:Y:S05]  /*8f90*/  @P0 BRA `(.L_x_33) ;  /* 0x0000000c00b80947 */ /* 0x000fea0003800000 */
[----:B------:R-:W2:Y:S01]  /*8fa0*/  LDL.LU R47, [R1+0x14] ;  /* 0x00001400012f7983 */ /* 0x000ea20000300800 */
[----:B------:R-:W0:Y:S01]  /*8fb0*/  LDC R46, c[0x0][0xbe8] ;  /* 0x0002fa00ff2e7b82 */ /* 0x000e220000000800 */
[----:B------:R-:W-:Y:S01]  /*8fc0*/  ULDC.64 UR4, c[0x0][0xbd0] ;  /* 0x0002f40000047ab9 */ /* 0x000fe20000000a00 */
[----:B------:R-:W-:Y:S01]  /*8fd0*/  ULDC.64 UR6, c[0x0][0xb38] ;  /* 0x0002ce0000067ab9 */ /* 0x000fe20000000a00 */
[----:B------:R-:W1:Y:S05]  /*8fe0*/  S2R R16, SR_TID.X ;  /* 0x0000000000107919 */ /* 0x000e6a0000002100 */
[----:B------:R-:W3:Y:S01]  /*8ff0*/  S2UR UR9, SR_CTAID.Z ;  /* 0x00000000000979c3 */ /* 0x000ee20000002700 */
[----:B------:R-:W4:Y:S07]  /*9000*/  S2R R40, SR_CTAID.X ;  /* 0x0000000000287919 */ /* 0x000f2e0000002500 */
[----:B------:R-:W5:Y:S08]  /*9010*/  LDC.64 R48, c[0x0][0xbd8] ;  /* 0x0002f600ff307b82 */ /* 0x000f700000000a00 */
[----:B------:R-:W5:Y:S08]  /*9020*/  S2UR UR8, SR_CTAID.Y ;  /* 0x00000000000879c3 */ /* 0x000f700000002600 */
[----:B------:R-:W5:Y:S01]  /*9030*/  LDC R52, c[0x0][0xc50] ;  /* 0x00031400ff347b82 */ /* 0x000f620000000800 */
[----:B-1----:R-:W-:-:S05]  /*9040*/  VIADD R27, R16, 0xffffff80 ;  /* 0xffffff80101b7836 */ /* 0x002fca0000000000 */
[----:B------:R-:W-:Y:S02]  /*9050*/  SHF.R.S32.HI R22, RZ, 0x1f, R27 ;  /* 0x0000001fff167819 */ /* 0x000fe4000001141b */
[----:B------:R-:W1:Y:S02]  /*9060*/  LDC.64 R50, c[0x0][0xb40] ;  /* 0x0002d000ff327b82 */ /* 0x000e640000000a00 */
[----:B------:R-:W-:-:S04]  /*9070*/  LEA.HI R26, R22, R27, RZ, 0x7 ;  /* 0x0000001b161a7211 */ /* 0x000fc800078f38ff */
[----:B------:R-:W-:-:S04]  /*9080*/  LOP3.LUT R16, R26, 0xffffff80, RZ, 0xc0, !PT ;  /* 0xffffff801a107812 */ /* 0x000fc800078ec0ff */
[----:B------:R-:W-:-:S04]  /*9090*/  IADD3 R53, R27, -R16, RZ ;  /* 0x800000101b357210 */ /* 0x000fc80007ffe0ff */
[----:B------:R-:W-:-:S04]  /*90a0*/  SHF.R.S32.HI R28, RZ, 0x1f, R53 ;  /* 0x0000001fff1c7819 */ /* 0x000fc80000011435 */
[----:B------:R-:W-:-:S04]  /*90b0*/  LEA.HI R54, R28, R53, RZ, 0x2 ;  /* 0x000000351c367211 */ /* 0x000fc800078f10ff */
[--C-:B------:R-:W-:Y:S02]  /*90c0*/  SHF.R.S32.HI R16, RZ, 0x2, R54.reuse ;  /* 0x00000002ff107819 */ /* 0x100fe40000011436 */
[----:B------:R-:W-:Y:S02]  /*90d0*/  SHF.R.S32.HI R17, RZ, 0x1f, R54 ;  /* 0x0000001fff117819 */ /* 0x000fe40000011436 */
[----:B------:R-:W-:Y:S02]  /*90e0*/  LEA.HI R22, R22, R27, RZ, 0x2 ;  /* 0x0000001b16167211 */ /* 0x000fe400078f10ff */
[----:B------:R-:W-:Y:S02]  /*90f0*/  LEA.HI R17, R17, R16, RZ, 0x3 ;  /* 0x0000001011117211 */ /* 0x000fe400078f18ff */
[----:B------:R-:W-:Y:S02]  /*9100*/  LOP3.LUT R22, R22, 0xfffffffc, RZ, 0xc0, !PT ;  /* 0xfffffffc16167812 */ /* 0x000fe400078ec0ff */
[----:B------:R-:W-:-:S02]  /*9110*/  LOP3.LUT R17, R17, 0xfffffff8, RZ, 0xc0, !PT ;  /* 0xfffffff811117812 */ /* 0x000fc400078ec0ff */
[----:B------:R-:W-:Y:S01]  /*9120*/  SHF.R.S32.HI R29, RZ, 0x7, R26 ;  /* 0x00000007ff1d7819 */ /* 0x000fe2000001141a */
[----:B------:R-:W-:Y:S01]  /*9130*/  BAR.SYNC.DEFER_BLOCKING 0x1, 0x180 ;  /* 0x0046000000007b1d */ /* 0x000fe20000010000 */
[----:B0-----:R-:W-:Y:S01]  /*9140*/  ISETP.NE.AND P0, PT, R46, 0x1, PT ;  /* 0x000000012e00780c */ /* 0x001fe20003f05270 */
[----:B------:R-:W-:Y:S02]  /*9150*/  IMAD.IADD R27, R27, 0x1, -R22 ;  /* 0x000000011b1b7824 */ /* 0x000fe400078e0a16 */
[----:B------:R-:W-:Y:S02]  /*9160*/  IMAD.IADD R26, R16, 0x1, -R17 ;  /* 0x00000001101a7824 */ /* 0x000fe400078e0a11 */
[----:B------:R-:W-:Y:S01]  /*9170*/  IMAD.HI R16, R29, 0x55555556, RZ ;  /* 0x555555561d107827 */ /* 0x000fe200078e02ff */
[----:B------:R-:W-:Y:S02]  /*9180*/  LEA.HI R22, R27, R27, RZ, 0x1 ;  /* 0x0000001b1b167211 */ /* 0x000fe400078f08ff */
[----:B------:R-:W-:-:S02]  /*9190*/  LEA.HI R17, R28, R53, RZ, 0x5 ;  /* 0x000000351c117211 */ /* 0x000fc400078f28ff */
[----:B------:R-:W-:Y:S02]  /*91a0*/  LEA.HI R16, R16, R16, RZ, 0x1 ;  /* 0x0000001010107211 */ /* 0x000fe400078f08ff */
[----:B------:R-:W-:Y:S01]  /*91b0*/  LOP3.LUT R28, R22, 0x1ffffffe, RZ, 0xc0, !PT ;  /* 0x1ffffffe161c7812 */ /* 0x000fe200078ec0ff */
[----:B------:R-:W0:Y:S01]  /*91c0*/  @P0 LDC R44, c[0x0][0xbec] ;  /* 0x0002fb00ff2c0b82 */ /* 0x000e220000000800 */
[----:B------:R-:W-:Y:S01]  /*91d0*/  SHF.R.S32.HI R17, RZ, 0x5, R17 ;  /* 0x00000005ff117819 */ /* 0x000fe20000011411 */
[----:B------:R-:W-:Y:S01]  /*91e0*/  IMAD R22, R16, -0x3, R29 ;  /* 0xfffffffd10167824 */ /* 0x000fe200078e021d */
[----:B------:R-:W-:-:S03]  /*91f0*/  IADD3 R29, R27, -R28, RZ ;  /* 0x8000001c1b1d7210 */ /* 0x000fc60007ffe0ff */
[----:B------:R-:W-:Y:S02]  /*9200*/  IMAD R27, R17, 0x10, R26 ;  /* 0x00000010111b7824 */ /* 0x000fe400078e021a */
[----:B------:R-:W3:Y:S08]  /*9210*/  @P0 LDC R56, c[0x0][0xbec] ;  /* 0x0002fb00ff380b82 */ /* 0x000ef00000000800 */
[----:B------:R-:W1:Y:S01]  /*9220*/  @P0 LDC R45, c[0x0][0xbf0] ;  /* 0x0002fc00ff2d0b82 */ /* 0x000e620000000800 */
[----:B------:R-:W-:-:S07]  /*9230*/  IMAD R22, R22, 0x40, R27 ;  /* 0x0000004016167824 */ /* 0x000fce00078e021b */
[----:B------:R-:W1:Y:S01]  /*9240*/  @P0 LDC R55, c[0x0][0xbf0] ;  /* 0x0002fc00ff370b82 */ /* 0x000e620000000800 */
[----:B------:R-:W-:-:S04]  /*9250*/  IMAD R29, R29, 0x8, R22 ;  /* 0x000000081d1d7824 */ /* 0x000fc800078e0216 */
[----:B----4-:R-:W-:-:S04]  /*9260*/  IMAD R29, R40, 0xc0, R29 ;  /* 0x000000c0281d7824 */ /* 0x010fc800078e021d */
[----:B---3--:R-:W-:-:S04]  /*9270*/  @P0 IMAD.HI.U32 R56, R29, R56, RZ ;  /* 0x000000381d380227 */ /* 0x008fc800078e00ff */
[----:B------:R-:W-:Y:S01]  /*9280*/  IMAD R22, R40, 0xc0, R22 ;  /* 0x000000c028167824 */ /* 0x000fe200078e0216 */
[----:B------:R-:W-:Y:S01]  /*9290*/  LOP3.LUT R54, R54, 0x7ffffffc, RZ, 0xc0, !PT ;  /* 0x7ffffffc36367812 */ /* 0x000fe200078ec0ff */
[----:B------:R-:W-:Y:S01]  /*92a0*/  BSSY B0, `(.L_x_34) ;  /* 0x0000089000007945 */ /* 0x000fe20003800000 */
[----:B--2---:R-:W-:Y:S01]  /*92b0*/  SHF.R.S32.HI R42, RZ, 0x1f, R47 ;  /* 0x0000001fff2a7819 */ /* 0x004fe2000001142f */
[----:B------:R-:W-:-:S04]  /*92c0*/  IMAD.WIDE.U32 R16, R47, UR4, RZ ;  /* 0x000000042f107c25 */ /* 0x000fc8000f8e00ff */
[C---:B------:R-:W-:Y:S01]  /*92d0*/  IMAD R26, R42.reuse, UR4, RZ ;  /* 0x000000042a1a7c24 */ /* 0x040fe2000f8e02ff */
[----:B------:R-:W-:Y:S01]  /*92e0*/  USHF.R.S32.HI UR4, URZ, 0x1f, UR9 ;  /* 0x0000001f3f047899 */ /* 0x000fe20008011409 */
[----:B------:R-:W-:Y:S02]  /*92f0*/  IMAD R42, R42, UR6, RZ ;  /* 0x000000062a2a7c24 */ /* 0x000fe4000f8e02ff */
[C---:B------:R-:W-:Y:S02]  /*9300*/  IMAD R41, R47.reuse, UR5, R26 ;  /* 0x000000052f297c24 */ /* 0x040fe4000f8e021a */
[----:B------:R-:W-:-:S03]  /*9310*/  IMAD.WIDE.U32 R26, R47, UR6, RZ ;  /* 0x000000062f1a7c25 */ /* 0x000fc6000f8e00ff */
[----:B------:R-:W-:Y:S01]  /*9320*/  IADD3 R17, R17, R41, RZ ;  /* 0x0000002911117210 */ /* 0x000fe20007ffe0ff */
[C---:B------:R-:W-:Y:S01]  /*9330*/  IMAD R41, R47.reuse, UR7, R42 ;  /* 0x000000072f297c24 */ /* 0x040fe2000f8e022a */
[----:B------:R-:W-:Y:S01]  /*9340*/  IADD3 R47, -R47, RZ, RZ ;  /* 0x000000ff2f2f7210 */ /* 0x000fe20007ffe1ff */
[----:B-----5:R-:W-:Y:S01]  /*9350*/  IMAD R28, R48, UR4, RZ ;  /* 0x00000004301c7c24 */ /* 0x020fe2000f8e02ff */
[----:B------:R-:W-:-:S03]  /*9360*/  ULDC.64 UR6, c[0x0][0xb48] ;  /* 0x0002d20000067ab9 */ /* 0x000fc60000000a00 */
[----:B------:R-:W-:Y:S02]  /*9370*/  IMAD R43, R49, UR9, R28 ;  /* 0x00000009312b7c24 */ /* 0x000fe4000f8e021c */
[----:B------:R-:W-:Y:S02]  /*9380*/  IMAD R49, R52, R47, UR8 ;  /* 0x0000000834317e24 */ /* 0x000fe4000f8e022f */
[----:B------:R-:W-:-:S04]  /*9390*/  IMAD.WIDE.U32 R16, R48, UR9, R16 ;  /* 0x0000000930107c25 */ /* 0x000fc8000f8e0010 */
[----:B0-----:R-:W-:Y:S01]  /*93a0*/  @P0 IMAD.HI.U32 R28, R29, R44, RZ ;  /* 0x0000002c1d1c0227 */ /* 0x001fe200078e00ff */
[----:B------:R-:W-:-:S03]  /*93b0*/  SHF.R.S32.HI R44, RZ, 0x1f, R49 ;  /* 0x0000001fff2c7819 */ /* 0x000fc60000011431 */
[----:B------:R-:W-:Y:S02]  /*93c0*/  IMAD.IADD R27, R27, 0x1, R41 ;  /* 0x000000011b1b7824 */ /* 0x000fe400078e0229 */
[----:B------:R-:W-:Y:S02]  /*93d0*/  IMAD.IADD R17, R17, 0x1, R43 ;  /* 0x0000000111117824 */ /* 0x000fe400078e022b */
[C---:B-1----:R-:W-:Y:S01]  /*93e0*/  IMAD R42, R50.reuse, UR4, RZ ;  /* 0x00000004322a7c24 */ /* 0x042fe2000f8e02ff */
[----:B------:R-:W-:Y:S01]  /*93f0*/  ULDC.64 UR4, c[0x0][0xbe0] ;  /* 0x0002f80000047ab9 */ /* 0x000fe20000000a00 */
[----:B------:R-:W-:Y:S01]  /*9400*/  IMAD.MOV.U32 R41, RZ, RZ, R29 ;  /* 0x000000ffff297224 */ /* 0x000fe200078e001d */
[----:B------:R-:W-:Y:S01]  /*9410*/  @P0 SHF.R.U32.HI R41, RZ, R45, R28 ;  /* 0x0000002dff290219 */ /* 0x000fe2000001161c */
[----:B------:R-:W-:Y:S01]  /*9420*/  IMAD R45, R51, UR9, R42 ;  /* 0x00000009332d7c24 */ /* 0x000fe2000f8e022a */
[----:B------:R-:W-:Y:S01]  /*9430*/  MOV R43, R29 ;  /* 0x0000001d002b7202 */ /* 0x000fe20000000f00 */
[----:B------:R-:W-:Y:S01]  /*9440*/  IMAD.WIDE.U32 R26, R50, UR9, R26 ;  /* 0x00000009321a7c25 */ /* 0x000fe2000f8e001a */
[----:B------:R-:W-:Y:S01]  /*9450*/  @P0 SHF.R.U32.HI R43, RZ, R55, R56 ;  /* 0x00000037ff2b0219 */ /* 0x000fe20000011638 */
[----:B------:R-:W-:-:S02]  /*9460*/  ULDC.64 UR8, c[0x0][0xb28] ;  /* 0x0002ca0000087ab9 */ /* 0x000fc40000000a00 */
[----:B------:R-:W-:Y:S02]  /*9470*/  IMAD R28, R44, UR4, RZ ;  /* 0x000000042c1c7c24 */ /* 0x000fe4000f8e02ff */
[----:B------:R-:W-:-:S04]  /*9480*/  IMAD.WIDE.U32 R16, R49, UR4, R16 ;  /* 0x0000000431107c25 */ /* 0x000fc8000f8e0010 */
[----:B------:R-:W-:Y:S01]  /*9490*/  IMAD.IADD R27, R27, 0x1, R45 ;  /* 0x000000011b1b7824 */ /* 0x000fe200078e022d */
[----:B------:R-:W-:Y:S01]  /*94a0*/  SHF.R.S32.HI R45, RZ, 0x1f, R41 ;  /* 0x0000001fff2d7819 */ /* 0x000fe20000011429 */
[----:B------:R-:W-:Y:S01]  /*94b0*/  IMAD R44, R44, UR6, RZ ;  /* 0x000000062c2c7c24 */ /* 0x000fe2000f8e02ff */
[----:B------:R-:W-:Y:S01]  /*94c0*/  IADD3 R16, P0, R41, R16, RZ ;  /* 0x0000001029107210 */ /* 0x000fe20007f1e0ff */
[C---:B------:R-:W-:Y:S01]  /*94d0*/  IMAD R42, R49.reuse, UR5, R28 ;  /* 0x00000005312a7c24 */ /* 0x040fe2000f8e021c */
[----:B------:R-:W-:Y:S01]  /*94e0*/  SHF.R.S32.HI R28, RZ, 0x1f, R43 ;  /* 0x0000001fff1c7819 */ /* 0x000fe2000001142b */
[----:B------:R-:W-:Y:S01]  /*94f0*/  IMAD.MOV R41, RZ, RZ, -R41 ;  /* 0x000000ffff297224 */ /* 0x000fe200078e0a29 */
[----:B------:R-:W-:Y:S01]  /*9500*/  ULDC.64 UR4, c[0x0][0xb30] ;  /* 0x0002cc0000047ab9 */ /* 0x000fe20000000a00 */
[----:B------:R-:W-:Y:S01]  /*9510*/  IMAD R47, R49, UR7, R44 ;  /* 0x00000007312f7c24 */ /* 0x000fe2000f8e022c */
[----:B------:R-:W-:Y:S01]  /*9520*/  IADD3 R44, -R43, RZ, RZ ;  /* 0x000000ff2b2c7210 */ /* 0x000fe20007ffe1ff */
[----:B------:R-:W-:-:S02]  /*9530*/  IMAD R28, R28, UR4, RZ ;  /* 0x000000041c1c7c24 */ /* 0x000fc4000f8e02ff */
[----:B------:R-:W-:Y:S01]  /*9540*/  IMAD R41, R46, R41, R29 ;  /* 0x000000292e297224 */ /* 0x000fe200078e021d */
[----:B------:R-:W-:Y:S01]  /*9550*/  IADD3.X R17, R45, R17, R42, P0, !PT ;  /* 0x000000112d117210 */ /* 0x000fe200007fe42a */
[----:B------:R-:W-:Y:S01]  /*9560*/  IMAD.WIDE.U32 R26, R49, UR6, R26 ;  /* 0x00000006311a7c25 */ /* 0x000fe2000f8e001a */
[----:B------:R-:W-:-:S03]  /*9570*/  ULDC.64 UR6, c[0x0][0xbc8] ;  /* 0x0002f20000067ab9 */ /* 0x000fc60000000a00 */
[----:B------:R-:W-:Y:S02]  /*9580*/  IMAD R29, R46, R44, R29 ;  /* 0x0000002c2e1d7224 */ /* 0x000fe400078e021d */
[----:B------:R-:W-:Y:S01]  /*9590*/  IMAD R45, R43, UR5, R28 ;  /* 0x000000052b2d7c24 */ /* 0x000fe2000f8e021c */
[----:B------:R-:W-:Y:S01]  /*95a0*/  SHF.R.S32.HI R28, RZ, 0x1f, R41 ;  /* 0x0000001fff1c7819 */ /* 0x000fe20000011429 */
[----:B------:R-:W-:Y:S01]  /*95b0*/  IMAD.IADD R27, R27, 0x1, R47 ;  /* 0x000000011b1b7824 */ /* 0x000fe200078e022f */
[----:B------:R-:W-:Y:S01]  /*95c0*/  SHF.R.S32.HI R42, RZ, 0x1f, R29 ;  /* 0x0000001fff2a7819 */ /* 0x000fe2000001141d */
[----:B------:R-:W0:Y:S01]  /*95d0*/  S2UR UR5, SR_CgaCtaId ;  /* 0x00000000000579c3 */ /* 0x000e220000008800 */
[----:B------:R-:W-:-:S04]  /*95e0*/  IMAD.WIDE.U32 R26, R43, UR4, R26 ;  /* 0x000000042b1a7c25 */ /* 0x000fc8000f8e001a */
[----:B------:R-:W-:Y:S02]  /*95f0*/  IMAD R28, R28, UR6, RZ ;  /* 0x000000061c1c7c24 */ /* 0x000fe4000f8e02ff */
[----:B------:R-:W-:Y:S02]  /*9600*/  IMAD.IADD R27, R27, 0x1, R45 ;  /* 0x000000011b1b7824 */ /* 0x000fe400078e022d */
[----:B------:R-:W-:Y:S02]  /*9610*/  IMAD R42, R42, UR8, RZ ;  /* 0x000000082a2a7c24 */ /* 0x000fe4000f8e02ff */
[C---:B------:R-:W-:Y:S02]  /*9620*/  IMAD R43, R41.reuse, UR7, R28 ;  /* 0x00000007292b7c24 */ /* 0x040fe4000f8e021c */
[----:B------:R-:W-:Y:S01]  /*9630*/  IMAD.WIDE.U32 R16, R41, UR6, R16 ;  /* 0x0000000629107c25 */ /* 0x000fe2000f8e0010 */
[----:B------:R-:W-:-:S03]  /*9640*/  ULDC.64 UR6, c[0x0][0xba8] ;  /* 0x0002ea0000067ab9 */ /* 0x000fc60000000a00 */
[C---:B------:R-:W-:Y:S01]  /*9650*/  IMAD R41, R29.reuse, UR9, R42 ;  /* 0x000000091d297c24 */ /* 0x040fe2000f8e022a */
[----:B------:R-:W-:Y:S01]  /*9660*/  LEA R28, P0, R16, UR6, 0x2 ;  /* 0x00000006101c7c11 */ /* 0x000fe2000f8010ff */
[----:B------:R-:W-:Y:S01]  /*9670*/  IMAD.WIDE.U32 R26, R29, UR8, R26 ;  /* 0x000000081d1a7c25 */ /* 0x000fe2000f8e001a */
[----:B------:R-:W-:Y:S01]  /*9680*/  IADD3 R29, R17, R43, RZ ;  /* 0x0000002b111d7210 */ /* 0x000fe20007ffe0ff */
[----:B------:R-:W-:Y:S01]  /*9690*/  ULDC.64 UR8, c[0x0][0xb00] ;  /* 0x0002c00000087ab9 */ /* 0x000fe20000000a00 */
[----:B------:R-:W-:Y:S01]  /*96a0*/  UMOV UR4, 0x400 ;  /* 0x0000040000047882 */ /* 0x000fe20000000000 */
[----:B------:R-:W-:Y:S01]  /*96b0*/  IMAD.IADD R17, R27, 0x1, R41 ;  /* 0x000000011b117824 */ /* 0x000fe200078e0229 */
[----:B------:R-:W-:Y:S01]  /*96c0*/  LEA R48, P1, R26, UR8, 0x2 ;  /* 0x000000081a307c11 */ /* 0x000fe2000f8210ff */
[----:B------:R-:W-:Y:S01]  /*96d0*/  ULDC UR6, c[0x0][0xa88] ;  /* 0x0002a20000067ab9 */ /* 0x000fe20000000800 */
[----:B------:R-:W-:Y:S02]  /*96e0*/  LEA.HI.X R29, R16, UR7, R29, 0x2, P0 ;  /* 0x00000007101d7c11 */ /* 0x000fe400080f141d */
[----:B------:R-:W-:Y:S01]  /*96f0*/  LEA.HI.X R50, R26, UR9, R17, 0x2, P1 ;  /* 0x000000091a327c11 */ /* 0x000fe200088f1411 */
[----:B------:R-:W-:Y:S04]  /*9700*/  SHFL.IDX PT, R16, R28, RZ, 0x1c1f ;  /* 0x001c1fff1c107589 */ /* 0x000fe800000e0000 */
[----:B------:R-:W1:Y:S04]  /*9710*/  SHFL.IDX PT, R17, R29, RZ, 0x1c1f ;  /* 0x001c1fff1d117589 */ /* 0x000e6800000e0000 */
[----:B------:R-:W-:Y:S04]  /*9720*/  SHFL.IDX PT, R26, R28, 0x1, 0x1c1f ;  /* 0x003c1f001c1a7f89 */ /* 0x000fe800000e0000 */
[----:B------:R-:W2:Y:S01]  /*9730*/  SHFL.IDX PT, R27, R29, 0x1, 0x1c1f ;  /* 0x003c1f001d1b7f89 */ /* 0x000ea200000e0000 */
[----:B0-----:R-:W-:Y:S01]  /*9740*/  ULEA UR4, UR5, UR4, 0x18 ;  /* 0x0000000405047291 */ /* 0x001fe2000f8ec03f */
[----:B------:R-:W-:Y:S01]  /*9750*/  IMAD R45, R46, UR6, RZ ;  /* 0x000000062e2d7c24 */ /* 0x000fe2000f8e02ff */
[----:B------:R-:W-:Y:S01]  /*9760*/  LOP3.LUT P0, RZ, R53, 0x3, RZ, 0xc0, !PT ;  /* 0x0000000335ff7812 */ /* 0x000fe2000780c0ff */
[----:B------:R-:W-:Y:S01]  /*9770*/  VIADD R44, R22, 0x8 ;  /* 0x00000008162c7836 */ /* 0x000fe20000000000 */
[----:B------:R-:W-:-:S02]  /*9780*/  UIADD3 UR4, UR4, 0x30820, URZ ;  /* 0x0003082004047890 */ /* 0x000fc4000fffe03f */
[-C--:B------:R-:W-:Y:S02]  /*9790*/  ISETP.GE.OR P1, PT, R22, R45.reuse, P0 ;  /* 0x0000002d1600720c */ /* 0x080fe40000726670 */
[-C--:B------:R-:W-:Y:S01]  /*97a0*/  ISETP.GE.OR P0, PT, R44, R45.reuse, P0 ;  /* 0x0000002d2c00720c */ /* 0x080fe20000706670 */
[----:B------:R-:W-:Y:S01]  /*97b0*/  UPRMT UR4, URZ, 0x654, UR4 ;  /* 0x000006543f047896 */ /* 0x000fe20008000004 */
[----:B------:R-:W-:-:S08]  /*97c0*/  ISETP.GE.AND P2, PT, R22, R45, PT ;  /* 0x0000002d1600720c */ /* 0x000fd00003f46270 */
[----:B------:R-:W-:Y:S01]  /*97d0*/  SYNCS.ARRIVE.TRANS64.RED.A1T0 RZ, [UR4], RZ ;  /* 0x000000ffffff79a7 */ /* 0x000fe20008100404 */
[----:B-1----:R0:W-:Y:S04]  /*97e0*/  @!P1 ST.E desc[UR42][R16.64], R23 ;  /* 0x0000001710009985 */ /* 0x0021e8000c10192a */
[----:B--2---:R0:W-:Y:S01]  /*97f0*/  @!P0 ST.E desc[UR42][R26.64], R0 ;  /* 0x000000001a008985 */ /* 0x0041e2000c10192a */
[----:B------:R-:W-:-:S03]  /*9800*/  IADD3 R47, R53, -R54, RZ ;  /* 0x80000036352f7210 */ /* 0x000fc60007ffe0ff */
[----:B------:R0:W1:Y:S04]  /*9810*/  SHFL.IDX PT, R42, R48, RZ, 0x1c1f ;  /* 0x001c1fff302a7589 */ /* 0x00006800000e0000 */
[----:B------:R0:W2:Y:S01]  /*9820*/  SHFL.IDX PT, R43, R50, RZ, 0x1c1f ;  /* 0x001c1fff322b7589 */ /* 0x0000a200000e0000 */
[----:B------:R-:W-:Y:S01]  /*9830*/  IMAD.SHL.U32 R47, R47, 0x2, RZ ;  /* 0x000000022f2f7824 */ /* 0x000fe200078e00ff */
[----:B------:R-:W-:Y:S06]  /*9840*/  @P2 BRA `(.L_x_35) ;  /* 0x0000000000b82947 */ /* 0x000fec0003800000 */
[----:B------:R-:W-:Y:S01]  /*9850*/  ULDC UR4, c[0x0][0xac8] ;  /* 0x0002b20000047ab9 */ /* 0x000fe20000000800 */
[C---:B0-----:R-:W-:Y:S01]  /*9860*/  VIADD R0, R47.reuse, 0x8 ;  /* 0x000000082f007836 */ /* 0x041fe20000000000 */
[C---:B------:R-:W-:Y:S01]  /*9870*/  ISETP.GE.AND P0, PT, R47.reuse, UR4, PT ;  /* 0x000000042f007c0c */ /* 0x040fe2000bf06270 */
[C---:B------:R-:W-:Y:S01]  /*9880*/  VIADD R23, R47.reuse, 0x18 ;  /* 0x000000182f177836 */ /* 0x040fe20000000000 */
[C---:B------:R-:W-:Y:S01]  /*9890*/  IADD3 R22, R47.reuse, 0x10, RZ ;  /* 0x000000102f167810 */ /* 0x040fe20007ffe0ff */
[C---:B------:R-:W-:Y:S01]  /*98a0*/  VIADD R26, R47.reuse, 0x20 ;  /* 0x000000202f1a7836 */ /* 0x040fe20000000000 */
[C---:B------:R-:W-:Y:S01]  /*98b0*/  IADD3 R27, R47.reuse, 0x28, RZ ;  /* 0x000000282f1b7810 */ /* 0x040fe20007ffe0ff */
[C---:B------:R-:W-:Y:S01]  /*98c0*/  VIADD R29, R47.reuse, 0x30 ;  /* 0x000000302f1d7836 */ /* 0x040fe20000000000 */
[----:B------:R-:W-:Y:S01]  /*98d0*/  ISETP.GE.AND P1, PT, R22, UR4, PT ;  /* 0x0000000416007c0c */ /* 0x000fe2000bf26270 */
[----:B------:R-:W-:Y:S01]  /*98e0*/  VIADD R40, R47, 0x38 ;  /* 0x000000382f287836 */ /* 0x000fe20000000000 */
[----:B------:R-:W-:-:S02]  /*98f0*/  ISETP.GE.AND P2, PT, R23, UR4, PT ;  /* 0x0000000417007c0c */ /* 0x000fc4000bf46270 */
[----:B------:R-:W-:Y:S02]  /*9900*/  ISETP.GE.AND P3, PT, R26, UR4, PT ;  /* 0x000000041a007c0c */ /* 0x000fe4000bf66270 */
[----:B------:R-:W-:Y:S01]  /*9910*/  ISETP.GE.AND P4, PT, R27, UR4, PT ;  /* 0x000000041b007c0c */ /* 0x000fe2000bf86270 */
[----:B-12---:R-:W-:Y:S01]  /*9920*/  @!P0 IMAD.WIDE R16, R47, 0x4, R42 ;  /* 0x000000042f108825 */ /* 0x006fe200078e022a */
[----:B------:R-:W-:Y:S02]  /*9930*/  ISETP.GE.AND P5, PT, R29, UR4, PT ;  /* 0x000000041d007c0c */ /* 0x000fe4000bfa6270 */
[----:B------:R-:W-:Y:S02]  /*9940*/  ISETP.GE.AND P6, PT, R40, UR4, PT ;  /* 0x0000000428007c0c */ /* 0x000fe4000bfc6270 */
[----:B------:R0:W-:Y:S01]  /*9950*/  @!P0 ST.E.64 desc[UR42][R16.64], R38 ;  /* 0x0000002610008985 */ /* 0x0001e2000c101b2a */
[----:B------:R-:W-:Y:S02]  /*9960*/  ISETP.GE.AND P0, PT, R0, UR4, PT ;  /* 0x0000000400007c0c */ /* 0x000fe4000bf06270 */
[----:B------:R-:W-:-:S02]  /*9970*/  @!P1 LEA.HI R22, R22, R22, RZ, 0x1 ;  /* 0x0000001616169211 */ /* 0x000fc400078f08ff */
[----:B------:R-:W-:Y:S02]  /*9980*/  @!P3 LEA.HI R26, R26, R26, RZ, 0x1 ;  /* 0x0000001a1a1ab211 */ /* 0x000fe400078f08ff */
[----:B------:R-:W-:-:S04]  /*9990*/  @!P4 LEA.HI R28, R27, R27, RZ, 0x1 ;  /* 0x0000001b1b1cc211 */ /* 0x000fc800078f08ff */
[----:B------:R-:W-:-:S03]  /*99a0*/  @!P6 LEA.HI R40, R40, R40, RZ, 0x1 ;  /* 0x000000282828e211 */ /* 0x000fc600078f08ff */
[----:B------:R-:W-:Y:S02]  /*99b0*/  @!P0 LEA.HI R0, R0, R0, RZ, 0x1 ;  /* 0x0000000000008211 */ /* 0x000fe400078f08ff */
[----:B0-----:R-:W-:Y:S02]  /*99c0*/  @!P2 LEA.HI R16, R23, R23, RZ, 0x1 ;  /* 0x000000171710a211 */ /* 0x001fe400078f08ff */
[----:B------:R-:W-:Y:S02]  /*99d0*/  @!P0 LOP3.LUT R17, R0, 0xfffffffe, RZ, 0xc0, !PT ;  /* 0xfffffffe00118812 */ /* 0x000fe400078ec0ff */
[----:B------:R-:W-:Y:S02]  /*99e0*/  @!P5 LEA.HI R38, R29, R29, RZ, 0x1 ;  /* 0x0000001d1d26d211 */ /* 0x000fe400078f08ff */
[----:B------:R-:W-:Y:S02]  /*99f0*/  @!P1 LOP3.LUT R23, R22, 0xfffffffe, RZ, 0xc0, !PT ;  /* 0xfffffffe16179812 */ /* 0x000fe400078ec0ff */
[----:B------:R-:W-:Y:S01]  /*9a00*/  @!P2 LOP3.LUT R27, R16, 0xfffffffe, RZ, 0xc0, !PT ;  /* 0xfffffffe101ba812 */ /* 0x000fe200078ec0ff */
[----:B------:R-:W-:Y:S01]  /*9a10*/  @!P0 IMAD.WIDE R16, R17, 0x4, R42 ;  /* 0x0000000411108825 */ /* 0x000fe200078e022a */
[----:B------:R-:W-:-:S02]  /*9a20*/  @!P3 LOP3.LUT R29, R26, 0xfffffffe, RZ, 0xc0, !PT ;  /* 0xfffffffe1a1db812 */ /* 0x000fc400078ec0ff */
[----:B------:R-:W-:Y:S01]  /*9a30*/  @!P4 LOP3.LUT R39, R28, 0xfffffffe, RZ, 0xc0, !PT ;  /* 0xfffffffe1c27c812 */ /* 0x000fe200078ec0ff */
[--C-:B------:R-:W-:Y:S01]  /*9a40*/  @!P1 IMAD.WIDE R22, R23, 0x4, R42.reuse ;  /* 0x0000000417169825 */ /* 0x100fe200078e022a */
[----:B------:R-:W-:Y:S01]  /*9a50*/  @!P5 LOP3.LUT R41, R38, 0xfffffffe, RZ, 0xc0, !PT ;  /* 0xfffffffe2629d812 */ /* 0x000fe200078ec0ff */
[----:B------:R3:W-:Y:S01]  /*9a60*/  @!P0 ST.E.64 desc[UR42][R16.64], R2 ;  /* 0x0000000210008985 */ /* 0x0007e2000c101b2a */
[----:B------:R-:W-:Y:S01]  /*9a70*/  @!P6 LOP3.LUT R49, R40, 0xfffffffe, RZ, 0xc0, !PT ;  /* 0xfffffffe2831e812 */ /* 0x000fe200078ec0ff */
[--C-:B------:R-:W-:Y:S02]  /*9a80*/  @!P2 IMAD.WIDE R26, R27, 0x4, R42.reuse ;  /* 0x000000041b1aa825 */ /* 0x100fe400078e022a */
[----:B------:R3:W-:Y:S02]  /*9a90*/  @!P1 ST.E.64 desc[UR42][R22.64], R4 ;  /* 0x0000000416009985 */ /* 0x0007e4000c101b2a */
[--C-:B------:R-:W-:Y:S02]  /*9aa0*/  @!P3 IMAD.WIDE R28, R29, 0x4, R42.reuse ;  /* 0x000000041d1cb825 */ /* 0x100fe400078e022a */
[----:B------:R3:W-:Y:S02]  /*9ab0*/  @!P2 ST.E.64 desc[UR42][R26.64], R6 ;  /* 0x000000061a00a985 */ /* 0x0007e4000c101b2a */
[----:B------:R-:W-:-:S02]  /*9ac0*/  @!P4 IMAD.WIDE R38, R39, 0x4, R42 ;  /* 0x000000042726c825 */ /* 0x000fc400078e022a */
[----:B------:R3:W-:Y:S02]  /*9ad0*/  @!P3 ST.E.64 desc[UR42][R28.64], R10 ;  /* 0x0000000a1c00b985 */ /* 0x0007e4000c101b2a */
[--C-:B------:R-:W-:Y:S02]  /*9ae0*/  @!P5 IMAD.WIDE R40, R41, 0x4, R42.reuse ;  /* 0x000000042928d825 */ /* 0x100fe400078e022a */
[----:B------:R3:W-:Y:S02]  /*9af0*/  @!P4 ST.E.64 desc[UR42][R38.64], R14 ;  /* 0x0000000e2600c985 */ /* 0x0007e4000c101b2a */
[----:B------:R-:W-:Y:S02]  /*9b00*/  @!P6 IMAD.WIDE R42, R49, 0x4, R42 ;  /* 0x00000004312ae825 */ /* 0x000fe400078e022a */
[----:B------:R3:W-:Y:S04]  /*9b10*/  @!P5 ST.E.64 desc[UR42][R40.64], R20 ;  /* 0x000000142800d985 */ /* 0x0007e8000c101b2a */
[----:B------:R3:W-:Y:S02]  /*9b20*/  @!P6 ST.E.64 desc[UR42][R42.64], R32 ;  /* 0x000000202a00e985 */ /* 0x0007e4000c101b2a */
.L_x_35:
[----:B------:R-:W-:Y:S05]  /*9b30*/  BSYNC B0 ;  /* 0x0000000000007941 */ /* 0x000fea0003800000 */
.L_x_34:
[----:B------:R-:W-:Y:S01]  /*9b40*/  ISETP.GE.AND P0, PT, R44, R45, PT ;  /* 0x0000002d2c00720c */ /* 0x000fe20003f06270 */
[----:B0--3--:R3:W4:Y:S04]  /*9b50*/  SHFL.IDX PT, R17, R50, 0x1, 0x1c1f ;  /* 0x003c1f0032117f89 */ /* 0x00972800000e0000 */
[----:B------:R3:W0:Y:S08]  /*9b60*/  SHFL.IDX PT, R16, R48, 0x1, 0x1c1f ;  /* 0x003c1f0030107f89 */ /* 0x00063000000e0000 */
[----:B---3--:R-:W-:Y:S05]  /*9b70*/  @P0 BRA `(.L_x_10) ;  /* 0x0000003800b00947 */ /* 0x008fea0003800000 */
[C---:B------:R-:W-:Y:S01]  /*9b80*/  IADD3 R0, R47.reuse, 0x8, RZ ;  /* 0x000000082f007810 */ /* 0x040fe20007ffe0ff */
[----:B------:R-:W-:Y:S01]  /*9b90*/  ULDC UR4, c[0x0][0xac8] ;  /* 0x0002b20000047ab9 */ /* 0x000fe20000000800 */
[C---:B------:R-:W-:Y:S01]  /*9ba0*/  VIADD R6, R47.reuse, 0x10 ;  /* 0x000000102f067836 */ /* 0x040fe20000000000 */
[C---:B------:R-:W-:Y:S01]  /*9bb0*/  IADD3 R10, R47.reuse, 0x20, RZ ;  /* 0x000000202f0a7810 */ /* 0x040fe20007ffe0ff */
[C---:B------:R-:W-:Y:S01]  /*9bc0*/  VIADD R7, R47.reuse, 0x18 ;  /* 0x000000182f077836 */ /* 0x040fe20000000000 */
[----:B------:R-:W-:Y:S01]  /*9bd0*/  ISETP.GE.AND P1, PT, R0, UR4, PT ;  /* 0x0000000400007c0c */ /* 0x000fe2000bf26270 */
[C---:B------:R-:W-:Y:S01]  /*9be0*/  VIADD R11, R47.reuse, 0x28 ;  /* 0x000000282f0b7836 */ /* 0x040fe20000000000 */
[----:B------:R-:W-:Y:S01]  /*9bf0*/  ISETP.GE.AND P2, PT, R6, UR4, PT ;  /* 0x0000000406007c0c */ /* 0x000fe2000bf46270 */
[----:B------:R-:W-:Y:S01]  /*9c00*/  VIADD R15, R47, 0x30 ;  /* 0x000000302f0f7836 */ /* 0x000fe20000000000 */
[----:B------:R-:W-:Y:S02]  /*9c10*/  ISETP.GE.AND P3, PT, R7, UR4, PT ;  /* 0x0000000407007c0c */ /* 0x000fe4000bf66270 */
[----:B------:R-:W-:-:S02]  /*9c20*/  ISETP.GE.AND P4, PT, R10, UR4, PT ;  /* 0x000000040a007c0c */ /* 0x000fc4000bf86270 */
[----:B------:R-:W-:Y:S02]  /*9c30*/  ISETP.GE.AND P0, PT, R47, UR4, PT ;  /* 0x000000042f007c0c */ /* 0x000fe4000bf06270 */
[----:B------:R-:W-:Y:S02]  /*9c40*/  ISETP.GE.AND P5, PT, R11, UR4, PT ;  /* 0x000000040b007c0c */ /* 0x000fe4000bfa6270 */
[----:B------:R-:W-:Y:S02]  /*9c50*/  ISETP.GE.AND P6, PT, R15, UR4, PT ;  /* 0x000000040f007c0c */ /* 0x000fe4000bfc6270 */
[----:B------:R-:W-:Y:S02]  /*9c60*/  @!P1 LEA.HI R0, R0, R0, RZ, 0x1 ;  /* 0x0000000000009211 */ /* 0x000fe400078f08ff */
[----:B------:R-:W-:Y:S02]  /*9c70*/  @!P2 LEA.HI R6, R6, R6, RZ, 0x1 ;  /* 0x000000060606a211 */ /* 0x000fe400078f08ff */
[----:B------:R-:W-:-:S02]  /*9c80*/  @!P1 LOP3.LUT R5, R0, 0xfffffffe, RZ, 0xc0, !PT ;  /* 0xfffffffe00059812 */ /* 0x000fc400078ec0ff */
[----:B------:R-:W-:Y:S01]  /*9c90*/  @!P3 LEA.HI R0, R7, R7, RZ, 0x1 ;  /* 0x000000070700b211 */ /* 0x000fe200078f08ff */
[--C-:B0---4-:R-:W-:Y:S01]  /*9ca0*/  @!P0 IMAD.WIDE R2, R47, 0x4, R16.reuse ;  /* 0x000000042f028825 */ /* 0x111fe200078e0210 */
[----:B------:R-:W-:Y:S02]  /*9cb0*/  @!P4 LEA.HI R10, R10, R10, RZ, 0x1 ;  /* 0x0000000a0a0ac211 */ /* 0x000fe400078f08ff */
[----:B------:R-:W-:Y:S01]  /*9cc0*/  @!P5 LEA.HI R14, R11, R11, RZ, 0x1 ;  /* 0x0000000b0b0ed211 */ /* 0x000fe200078f08ff */
[----:B------:R-:W-:Y:S01]  /*9cd0*/  @!P1 IMAD.WIDE R4, R5, 0x4, R16 ;  /* 0x0000000405049825 */ /* 0x000fe200078e0210 */
[----:B------:R-:W-:Y:S01]  /*9ce0*/  @!P6 LEA.HI R20, R15, R15, RZ, 0x1 ;  /* 0x0000000f0f14e211 */ /* 0x000fe200078f08ff */
[----:B------:R0:W-:Y:S01]  /*9cf0*/  @!P0 ST.E.64 desc[UR42][R2.64], R30 ;  /* 0x0000001e02008985 */ /* 0x0001e2000c101b2a */
[----:B------:R-:W-:Y:S02]  /*9d00*/  @!P2 LOP3.LUT R7, R6, 0xfffffffe, RZ, 0xc0, !PT ;  /* 0xfffffffe0607a812 */ /* 0x000fe400078ec0ff */
[----:B------:R-:W-:Y:S01]  /*9d10*/  @!P3 LOP3.LUT R11, R0, 0xfffffffe, RZ, 0xc0, !PT ;  /* 0xfffffffe000bb812 */ /* 0x000fe200078ec0ff */
[----:B------:R3:W-:Y:S01]  /*9d20*/  @!P1 ST.E.64 desc[UR42][R4.64], R36 ;  /* 0x0000002404009985 */ /* 0x0007e2000c101b2a */
[----:B------:R-:W-:-:S02]  /*9d30*/  @!P4 LOP3.LUT R15, R10, 0xfffffffe, RZ, 0xc0, !PT ;  /* 0xfffffffe0a0fc812 */ /* 0x000fc400078ec0ff */
[----:B------:R-:W-:Y:S02]  /*9d40*/  @!P5 LOP3.LUT R21, R14, 0xfffffffe, RZ, 0xc0, !PT ;  /* 0xfffffffe0e15d812 */ /* 0x000fe400078ec0ff */
[----:B------:R-:W-:Y:S02]  /*9d50*/  @!P6 LOP3.LUT R23, R20, 0xfffffffe, RZ, 0xc0, !PT ;  /* 0xfffffffe1417e812 */ /* 0x000fe400078ec0ff */
[----:B------:R-:W-:Y:S01]  /*9d60*/  IADD3 R47, R47, 0x38, RZ ;  /* 0x000000382f2f7810 */ /* 0x000fe20007ffe0ff */
[----:B0-----:R-:W-:-:S03]  /*9d70*/  @!P2 IMAD.WIDE R2, R7, 0x4, R16 ;  /* 0x000000040702a825 */ /* 0x001fc600078e0210 */
[----:B------:R-:W-:Y:S01]  /*9d80*/  ISETP.GE.AND P0, PT, R47, UR4, PT ;  /* 0x000000042f007c0c */ /* 0x000fe2000bf06270 */
[--C-:B---3--:R-:W-:Y:S01]  /*9d90*/  @!P3 IMAD.WIDE R4, R11, 0x4, R16.reuse ;  /* 0x000000040b04b825 */ /* 0x108fe200078e0210 */
[----:B------:R3:W-:Y:S03]  /*9da0*/  @!P2 ST.E.64 desc[UR42][R2.64], R8 ;  /* 0x000000080200a985 */ /* 0x0007e6000c101b2a */
[--C-:B------:R-:W-:Y:S01]  /*9db0*/  @!P4 IMAD.WIDE R6, R15, 0x4, R16.reuse ;  /* 0x000000040f06c825 */ /* 0x100fe200078e0210 */
[----:B------:R3:W-:Y:S03]  /*9dc0*/  @!P3 ST.E.64 desc[UR42][R4.64], R12 ;  /* 0x0000000c0400b985 */ /* 0x0007e6000c101b2a */
[--C-:B------:R-:W-:Y:S01]  /*9dd0*/  @!P5 IMAD.WIDE R10, R21, 0x4, R16.reuse ;  /* 0x00000004150ad825 */ /* 0x100fe200078e0210 */
[----:B------:R3:W-:Y:S03]  /*9de0*/  @!P4 ST.E.64 desc[UR42][R6.64], R18 ;  /* 0x000000120600c985 */ /* 0x0007e6000c101b2a */
[----:B------:R-:W-:Y:S01]  /*9df0*/  @!P6 IMAD.WIDE R14, R23, 0x4, R16 ;  /* 0x00000004170ee825 */ /* 0x000fe200078e0210 */
[----:B------:R3:W-:Y:S04]  /*9e00*/  @!P5 ST.E.64 desc[UR42][R10.64], R24 ;  /* 0x000000180a00d985 */ /* 0x0007e8000c101b2a */
[----:B------:R3:W-:Y:S01]  /*9e10*/  @!P6 ST.E.64 desc[UR42][R14.64], R34 ;  /* 0x000000220e00e985 */ /* 0x0007e2000c101b2a */
[----:B------:R-:W-:Y:S05]  /*9e20*/  @P0 BRA `(.L_x_10) ;  /* 0x0000003800040947 */ /* 0x000fea0003800000 */
[----:B------:R-:W-:-:S04]  /*9e30*/  LEA.HI R47, R47, R47, RZ, 0x1 ;  /* 0x0000002f2f2f7211 */ /* 0x000fc800078f08ff */
[----:B---3--:R-:W-:-:S05]  /*9e40*/  LOP3.LUT R3, R47, 0xfffffffe, RZ, 0xc0, !PT ;  /* 0xfffffffe2f037812 */ /* 0x008fca00078ec0ff */
[----:B------:R-:W-:-:S05]  /*9e50*/  IMAD.WIDE R2, R3, 0x4, R16 ;  /* 0x0000000403027825 */ /* 0x000fca00078e0210 */
[----:B------:R0:W-:Y:S01]  /*9e60*/  ST.E.64 desc[UR42][R2.64], R150 ;  /* 0x0000009602007985 */ /* 0x0001e2000c101b2a */
[----:B------:R-:W-:Y:S05]  /*9e70*/  BRA `(.L_x_10) ;  /* 0x0000003400f07947 */ /* 0x000fea0003800000 */
.L_x_33:
[----:B------:R-:W0:Y:S02]  /*9e80*/  S2R R2, SR_TID.X ;  /* 0x0000000000027919 */ /* 0x000e240000002100 */
[----:B0-----:R-:W-:-:S05]  /*9e90*/  VIADD R0, R2, 0xffffff80 ;  /* 0xffffff8002007836 */ /* 0x001fca0000000000 */
[----:B------:R-:W-:-:S13]  /*9ea0*/  ISETP.GT.AND P0, PT, R0, 0xbf, PT ;  /* 0x000000bf0000780c */ /* 0x000fda0003f04270 */
[----:B------:R-:W-:Y:S05]  /*9eb0*/  @P0 BRA `(.L_x_10) ;  /* 0x0000003400e00947 */ /* 0x000fea0003800000 */
[----:B------:R-:W0:Y:S01]  /*9ec0*/  S2R R0, SR_CTAID.X ;  /* 0x0000000000007919 */ /* 0x000e220000002500 */
[----:B------:R-:W1:Y:S01]  /*9ed0*/  LDC R6, c[0x0][0xbe8] ;  /* 0x0002fa00ff067b82 */ /* 0x000e620000000800 */
[----:B------:R-:W-:Y:S02]  /*9ee0*/  ULDC UR4, c[0x0][0xa88] ;  /* 0x0002a20000047ab9 */ /* 0x000fe40000000800 */
[----:B-1----:R-:W-:Y:S02]  /*9ef0*/  IMAD R3, R6, UR4, RZ ;  /* 0x0000000406037c24 */ /* 0x002fe4000f8e02ff */
[----:B0-----:R-:W-:-:S04]  /*9f00*/  IMAD R0, R0, 0xc0, R2 ;  /* 0x000000c000007824 */ /* 0x001fc800078e0202 */
[----:B------:R-:W-:-:S05]  /*9f10*/  VIADD R0, R0, 0xffffff80 ;  /* 0xffffff8000007836 */ /* 0x000fca0000000000 */
[----:B------:R-:W-:-:S13]  /*9f20*/  ISETP.GE.AND P0, PT, R0, R3, PT ;  /* 0x000000030000720c */ /* 0x000fda0003f06270 */
[----:B------:R-:W-:Y:S05]  /*9f30*/  @P0 BRA `(.L_x_10) ;  /* 0x0000003400c00947 */ /* 0x000fea0003800000 */
[----:B------:R-:W2:Y:S01]  /*9f40*/  LDL.LU R7, [R1+0x14] ;  /* 0x0000140001077983 */ /* 0x000ea20000300800 */
[----:B------:R-:W-:Y:S01]  /*9f50*/  ISETP.NE.AND P0, PT, R6, 0x1, PT ;  /* 0x000000010600780c */ /* 0x000fe20003f05270 */
[----:B------:R-:W0:Y:S01]  /*9f60*/  S2UR UR4, SR_CTAID.Z ;  /* 0x00000000000479c3 */ /* 0x000e220000002700 */
[----:B------:R-:W-:-:S07]  /*9f70*/  ULDC.64 UR6, c[0x0][0xbd0] ;  /* 0x0002f40000067ab9 */ /* 0x000fce0000000a00 */
[----:B------:R-:W1:Y:S08]  /*9f80*/  LDC.64 R12, c[0x0][0xbd8] ;  /* 0x0002f600ff0c7b82 */ /* 0x000e700000000a00 */
[----:B------:R-:W3:Y:S08]  /*9f90*/  @P0 LDC R9, c[0x0][0xbec] ;  /* 0x0002fb00ff090b82 */ /* 0x000ef00000000800 */
[----:B------:R-:W4:Y:S01]  /*9fa0*/  S2UR UR8, SR_CTAID.Y ;  /* 0x00000000000879c3 */ /* 0x000f220000002600 */
[----:B0-----:R-:W-:-:S07]  /*9fb0*/  USHF.R.S32.HI UR5, URZ, 0x1f, UR4 ;  /* 0x0000001f3f057899 */ /* 0x001fce0008011404 */
[----:B------:R-:W4:Y:S01]  /*9fc0*/  LDC R8, c[0x0][0xc50] ;  /* 0x00031400ff087b82 */ /* 0x000f220000000800 */
[----:B-1----:R-:W-:-:S04]  /*9fd0*/  IMAD R10, R12, UR5, RZ ;  /* 0x000000050c0a7c24 */ /* 0x002fc8000f8e02ff */
[----:B------:R-:W-:-:S03]  /*9fe0*/  IMAD R13, R13, UR4, R10 ;  /* 0x000000040d0d7c24 */ /* 0x000fc6000f8e020a */
[----:B------:R-:W0:Y:S01]  /*9ff0*/  @P0 LDC R11, c[0x0][0xbf0] ;  /* 0x0002fc00ff0b0b82 */ /* 0x000e220000000800 */
[----:B--2---:R-:W-:Y:S01]  /*a000*/  SHF.R.S32.HI R4, RZ, 0x1f, R7 ;  /* 0x0000001fff047819 */ /* 0x004fe20000011407 */
[----:B------:R-:W-:-:S04]  /*a010*/  IMAD.WIDE.U32 R2, R7, UR6, RZ ;  /* 0x0000000607027c25 */ /* 0x000fc8000f8e00ff */
[----:B------:R-:W-:-:S04]  /*a020*/  IMAD R4, R4, UR6, RZ ;  /* 0x0000000604047c24 */ /* 0x000fc8000f8e02ff */
[C---:B------:R-:W-:Y:S01]  /*a030*/  IMAD R5, R7.reuse, UR7, R4 ;  /* 0x0000000707057c24 */ /* 0x040fe2000f8e0204 */
[----:B------:R-:W-:Y:S01]  /*a040*/  IADD3 R7, -R7, RZ, RZ ;  /* 0x000000ff07077210 */ /* 0x000fe20007ffe1ff */
[----:B---3--:R-:W-:-:S04]  /*a050*/  @P0 IMAD.HI.U32 R4, R0, R9, RZ ;  /* 0x0000000900040227 */ /* 0x008fc800078e00ff */
[----:B------:R-:W-:Y:S02]  /*a060*/  IMAD.IADD R3, R3, 0x1, R5 ;  /* 0x0000000103037824 */ /* 0x000fe400078e0205 */
[----:B------:R-:W-:Y:S01]  /*a070*/  IMAD.MOV.U32 R5, RZ, RZ, R0 ;  /* 0x000000ffff057224 */ /* 0x000fe200078e0000 */
[----:B0-----:R-:W-:Y:S01]  /*a080*/  @P0 SHF.R.U32.HI R5, RZ, R11, R4 ;  /* 0x0000000bff050219 */ /* 0x001fe20000011604 */
[----:B----4-:R-:W-:Y:S02]  /*a090*/  IMAD R9, R8, R7, UR8 ;  /* 0x0000000808097e24 */ /* 0x010fe4000f8e0207 */
[----:B------:R-:W-:Y:S01]  /*a0a0*/  IMAD.WIDE.U32 R2, R12, UR4, R2 ;  /* 0x000000040c027c25 */ /* 0x000fe2000f8e0002 */
[----:B------:R-:W-:Y:S01]  /*a0b0*/  IADD3 R7, -R5, RZ, RZ ;  /* 0x000000ff05077210 */ /* 0x000fe20007ffe1ff */
[----:B------:R-:W-:Y:S01]  /*a0c0*/  ULDC.64 UR4, c[0x0][0xbe0] ;  /* 0x0002f80000047ab9 */ /* 0x000fe20000000a00 */
[----:B------:R-:W-:Y:S01]  /*a0d0*/  SHF.R.S32.HI R4, RZ, 0x1f, R9 ;  /* 0x0000001fff047819 */ /* 0x000fe20000011409 */
[----:B------:R-:W-:-:S02]  /*a0e0*/  IMAD.IADD R3, R13, 0x1, R3 ;  /* 0x000000010d037824 */ /* 0x000fc400078e0203 */
[----:B------:R-:W-:Y:S02]  /*a0f0*/  IMAD R7, R6, R7, R0 ;  /* 0x0000000706077224 */ /* 0x000fe400078e0200 */
[----:B------:R-:W-:Y:S02]  /*a100*/  IMAD R4, R4, UR4, RZ ;  /* 0x0000000404047c24 */ /* 0x000fe4000f8e02ff */
[----:B------:R-:W-:Y:S01]  /*a110*/  IMAD.WIDE.U32 R2, R9, UR4, R2 ;  /* 0x0000000409027c25 */ /* 0x000fe2000f8e0002 */
[----:B------:R-:W-:-:S03]  /*a120*/  SHF.R.S32.HI R0, RZ, 0x1f, R7 ;  /* 0x0000001fff007819 */ /* 0x000fc60000011407 */
[----:B------:R-:W-:Y:S01]  /*a130*/  IMAD R4, R9, UR5, R4 ;  /* 0x0000000509047c24 */ /* 0x000fe2000f8e0204 */
[----:B------:R-:W-:Y:S01]  /*a140*/  SHF.R.S32.HI R9, RZ, 0x1f, R5 ;  /* 0x0000001fff097819 */ /* 0x000fe20000011405 */
[----:B------:R-:W-:Y:S01]  /*a150*/  ULDC.64 UR4, c[0x0][0xbc8] ;  /* 0x0002f20000047ab9 */ /* 0x000fe20000000a00 */
[----:B------:R-:W-:Y:S01]  /*a160*/  IADD3 R2, P0, R5, R2, RZ ;  /* 0x0000000205027210 */ /* 0x000fe20007f1e0ff */
[----:B------:R-:W-:-:S03]  /*a170*/  IMAD R0, R0, UR4, RZ ;  /* 0x0000000400007c24 */ /* 0x000fc6000f8e02ff */
[----:B------:R-:W-:Y:S01]  /*a180*/  IADD3.X R3, R9, R3, R4, P0, !PT ;  /* 0x0000000309037210 */ /* 0x000fe200007fe404 */
[C---:B------:R-:W-:Y:S02]  /*a190*/  IMAD R5, R7.reuse, UR5, R0 ;  /* 0x0000000507057c24 */ /* 0x040fe4000f8e0200 */
[----:B------:R-:W-:Y:S01]  /*a1a0*/  IMAD.WIDE.U32 R2, R7, UR4, R2 ;  /* 0x0000000407027c25 */ /* 0x000fe2000f8e0002 */
[----:B------:R-:W-:-:S03]  /*a1b0*/  ULDC.64 UR4, c[0x0][0xba8] ;  /* 0x0002ea0000047ab9 */ /* 0x000fc60000000a00 */
[----:B------:R-:W-:Y:S01]  /*a1c0*/  IMAD.IADD R3, R3, 0x1, R5 ;  /* 0x0000000103037824 */ /* 0x000fe200078e0205 */
[----:B------:R-:W-:-:S04]  /*a1d0*/  LEA R4, P0, R2, UR4, 0x2 ;  /* 0x0000000402047c11 */ /* 0x000fc8000f8010ff */
[----:B------:R-:W-:Y:S02]  /*a1e0*/  LEA.HI.X R5, R2, UR5, R3, 0x2, P0 ;  /* 0x0000000502057c11 */ /* 0x000fe400080f1403 */
[----:B------:R-:W-:-:S05]  /*a1f0*/  MOV R3, 0xff800000 ;  /* 0xff80000000037802 */ /* 0x000fca0000000f00 */
[----:B------:R0:W-:Y:S01]  /*a200*/  STG.E desc[UR42][R4.64], R3 ;  /* 0x0000000304007986 */ /* 0x0001e2000c10192a */
[----:B------:R-:W-:Y:S05]  /*a210*/  BRA `(.L_x_10) ;  /* 0x0000003400087947 */ /* 0x000fea0003800000 */
.L_x_8:
[----:B------:R-:W-:-:S08]  /*a220*/  NOP ;  /* 0x0000000000007918 */ /* 0x000fd00000000000 */
[----:B------:R-:W0:-:S00]  /*a230*/  USETMAXREG.DEALLOC.CTAPOOL 0x20 ;  /* 0x00000020000079c8 */ /* 0x000e0000080e0500 */
[----:B0-----:R-:W-:Y:S01]  /*a240*/  LOP3.LUT R22, R0, 0x3, RZ, 0xc0, !PT ;  /* 0x0000000300167812 */ /* 0x001fe200078ec0ff */
[----:B------:R-:W0:Y:S05]  /*a250*/  S2R R17, SR_CTAID.Z ;  /* 0x0000000000117919 */ /* 0x000e2a0000002700 */
[----:B------:R-:W1:Y:S01]  /*a260*/  S2UR UR6, SR_CTAID.Y ;  /* 0x00000000000679c3 */ /* 0x000e620000002600 */
[----:B------:R-:W2:Y:S02]  /*a270*/  SHFL.IDX PT, R0, R22, RZ, 0x1f ;  /* 0x00001fff16007589 */ /* 0x000ea400000e0000 */
[----:B--2---:R-:W-:-:S13]  /*a280*/  ISETP.NE.AND P0, PT, R0, RZ, PT ;  /* 0x000000ff0000720c */ /* 0x004fda0003f05270 */
[----:B01----:R-:W-:Y:S05]  /*a290*/  @!P0 BRA `(.L_x_36) ;  /* 0x0000000000288947 */ /* 0x003fea0003800000 */
[----:B------:R-:W-:Y:S01]  /*a2a0*/  ULDC UR7, c[0x0][0xc50] ;  /* 0x0003140000077ab9 */ /* 0x000fe20000000800 */
[----:B------:R-:W-:Y:S01]  /*a2b0*/  UMOV UR36, UR6 ;  /* 0x0000000600247c82 */ /* 0x000fe20008000000 */
[----:B------:R-:W-:-:S06]  /*a2c0*/  UISETP.NE.AND UP0, UPT, UR7, 0x1, UPT ;  /* 0x000000010700788c */ /* 0x000fcc000bf05270 */
[----:B------:R-:W-:-:S13]  /*a2d0*/  PLOP3.LUT P0, PT, PT, PT, UP0, 0x80, 0x0 ;  /* 0x000000000000781c */ /* 0x000fda0003f0f008 */
[----:B------:R-:W-:Y:S05]  /*a2e0*/  @!P0 BRA `(.L_x_37) ;  /* 0x0000000000308947 */ /* 0x000fea0003800000 */
[----:B------:R-:W-:Y:S01]  /*a2f0*/  ULDC UR4, c[0x0][0xc54] ;  /* 0x0003150000047ab9 */ /* 0x000fe20000000800 */
[----:B------:R-:W-:Y:S01]  /*a300*/  ULDC UR36, c[0x0][0xc58] ;  /* 0x0003160000247ab9 */ /* 0x000fe20000000800 */
[----:B------:R-:W-:-:S04]  /*a310*/  UIMAD.WIDE.U32 UR4, UR6, UR4, URZ ;  /* 0x00000004060472a5 */ /* 0x000fc8000f8e003f */
[----:B------:R-:W-:Y:S01]  /*a320*/  USHF.R.U32.HI UR36, URZ, UR36, UR5 ;  /* 0x000000243f247299 */ /* 0x000fe20008011605 */
[----:B------:R-:W-:Y:S11]  /*a330*/  BRA `(.L_x_37) ;  /* 0x00000000001c7947 */ /* 0x000ff60003800000 */
.L_x_36:
[----:B------:R-:W-:Y:S01]  /*a340*/  ULDC UR7, c[0x0][0xc50] ;  /* 0x0003140000077ab9 */ /* 0x000fe20000000800 */
[----:B------:R-:W-:Y:S01]  /*a350*/  UMOV UR36, UR6 ;  /* 0x0000000600247c82 */ /* 0x000fe20008000000 */
[----:B------:R-:W-:-:S11]  /*a360*/  UISETP.NE.AND UP0, UPT, UR7, 0x1, UPT ;  /* 0x000000010700788c */ /* 0x000fd6000bf05270 */
[----:B------:R-:W-:Y:S01]  /*a370*/  @UP0 ULDC UR4, c[0x0][0xc54] ;  /* 0x0003150000040ab9 */ /* 0x000fe20000000800 */
[----:B------:R-:W-:Y:S01]  /*a380*/  @UP0 ULDC UR8, c[0x0][0xc58] ;  /* 0x0003160000080ab9 */ /* 0x000fe20000000800 */
[----:B------:R-:W-:-:S04]  /*a390*/  UIMAD.WIDE.U32 UR4, UR6, UR4, URZ ;  /* 0x00000004060472a5 */ /* 0x000fc8000f8e003f */
[----:B------:R-:W-:-:S12]  /*a3a0*/  @UP0 USHF.R.U32.HI UR36, URZ, UR8, UR5 ;  /* 0x000000083f240299 */ /* 0x000fd80008011605 */
.L_x_37:
[----:B------:R-:W-:Y:S01]  /*a3b0*/  ISETP.GE.AND P0, PT, R17, RZ, PT ;  /* 0x000000ff1100720c */ /* 0x000fe20003f06270 */
[----:B------:R-:W-:Y:S01]  /*a3c0*/  UIADD3 UR4, -UR36, URZ, URZ ;  /* 0x0000003f24047290 */ /* 0x000fe2000fffe13f */
[----:B------:R-:W-:Y:S01]  /*a3d0*/  IMAD.MOV.U32 R8, RZ, RZ, 0x1 ;  /* 0x00000001ff087424 */ /* 0x000fe200078e00ff */
[----:B------:R-:W-:Y:S01]  /*a3e0*/  MOV R2, 0x1 ;  /* 0x0000000100027802 */ /* 0x000fe20000000f00 */
[----:B------:R-:W-:Y:S01]  /*a3f0*/  IMAD.MOV.U32 R0, RZ, RZ, RZ ;  /* 0x000000ffff007224 */ /* 0x000fe200078e00ff */
[----:B------:R-:W-:-:S08]  /*a400*/  UIMAD UR6, UR7, UR4, UR6 ;  /* 0x00000004070672a4 */ /* 0x000fd0000f8e0206 */
[----:B------:R-:W-:Y:S05]  /*a410*/  @!P0 BRA `(.L_x_38) ;  /* 0x0000002c00cc8947 */ /* 0x000fea0003800000 */
[----:B------:R-:W-:Y:S01]  /*a420*/  ULDC.64 UR4, c[0x0][0x418] ;  /* 0x0001060000047ab9 */ /* 0x000fe20000000a00 */
[----:B------:R-:W-:Y:S01]  /*a430*/  ULOP3.LUT UR40, UR6, 0xffff, URZ, 0xc0, !UPT ;  /* 0x0000ffff06287892 */ /* 0x000fe2000f8ec03f */
[----:B------:R-:W-:Y:S01]  /*a440*/  IMAD.MOV.U32 R25, RZ, RZ, RZ ;  /* 0x000000ffff197224 */ /* 0x000fe200078e00ff */
[----:B------:R-:W-:-:S03]  /*a450*/  UISETP.NE.U32.AND UP0, UPT, UR4, URZ, UPT ;  /* 0x0000003f0400728c */ /* 0x000fc6000bf05070 */
[----:B------:R-:W-:Y:S01]  /*a460*/  ULDC UR4, c[0x0][0x424] ;  /* 0x0001090000047ab9 */ /* 0x000fe20000000800 */
[----:B------:R-:W-:-:S03]  /*a470*/  UISETP.NE.AND.EX UP0, UPT, UR5, URZ, UPT, UP0 ;  /* 0x0000003f0500728c */ /* 0x000fc6000bf05300 */
[----:B------:R-:W-:Y:S01]  /*a480*/  ULDC UR5, c[0x0][0x2f0] ;  /* 0x0000bc0000057ab9 */ /* 0x000fe20000000800 */
[----:B------:R-:W-:-:S04]  /*a490*/  USEL UR4, UR4, 0x1, UP0 ;  /* 0x0000000104047887 */ /* 0x000fc80008000000 */
[----:B------:R-:W-:-:S04]  /*a4a0*/  UIMAD UR4, UR4, UR5, URZ ;  /* 0x00000005040472a4 */ /* 0x000fc8000f8e023f */
[----:B------:R-:W-:Y:S02]  /*a4b0*/  UISETP.GE.AND UP0, UPT, UR4, 0x1, UPT ;  /* 0x000000010400788c */ /* 0x000fe4000bf06270 */
[----:B------:R-:W-:-:S04]  /*a4c0*/  UIADD3 UR5, UR4, 0xbf, URZ ;  /* 0x000000bf04057890 */ /* 0x000fc8000fffe03f */
[----:B------:R-:W-:Y:S01]  /*a4d0*/  PLOP3.LUT P0, PT, PT, PT, UP0, 0x80, 0x0 ;  /* 0x000000000000781c */ /* 0x000fe20003f0f008 */
[----:B------:R-:W-:-:S04]  /*a4e0*/  UIMAD.WIDE UR4, UR5, 0x2aaaaaab, URZ ;  /* 0x2aaaaaab050478a5 */ /* 0x000fc8000f8e023f */
[----:B------:R-:W-:-:S04]  /*a4f0*/  USHF.R.U32.HI UR39, URZ, 0x1f, UR5 ;  /* 0x0000001f3f277899 */ /* 0x000fc80008011605 */
[----:B------:R-:W-:-:S04]  /*a500*/  ULEA.HI.SX32 UR39, UR5, UR39, 0x1b ;  /* 0x0000002705277291 */ /* 0x000fc8000f8fda3f */
[----:B------:R-:W-:Y:S08]  /*a510*/  @!P0 BRA `(.L_x_39) ;  /* 0x0000000000808947 */ /* 0x000ff00003800000 */
[----:B------:R-:W-:-:S04]  /*a520*/  USHF.R.U32.HI UR4, URZ, 0x10, UR6 ;  /* 0x000000103f047899 */ /* 0x000fc80008011606 */
[----:B------:R-:W-:-:S11]  /*a530*/  UISETP.NE.AND UP0, UPT, UR4, URZ, UPT ;  /* 0x0000003f0400728c */ /* 0x000fd6000bf05270 */
[----:B------:R-:W-:Y:S02]  /*a540*/  @!UP0 ULDC UR4, c[0x0][0x9f0] ;  /* 0x00027c0000048ab9 */ /* 0x000fe40000000800 */
[----:B------:R-:W-:Y:S01]  /*a550*/  IMAD.U32 R4, RZ, RZ, UR4 ;  /* 0x00000004ff047e24 */ /* 0x000fe2000f8e00ff */
[----:B------:R-:W-:-:S04]  /*a560*/  UIADD3 UR5, UR39, -0x1, UR4 ;  /* 0xffffffff27057890 */ /* 0x000fc8000fffe004 */
[-C--:B------:R-:W-:Y:S02]  /*a570*/  IABS R5, R4.reuse ;  /* 0x0000000400057213 */ /* 0x080fe40000000000 */
[----:B------:R-:W-:Y:S01]  /*a580*/  IMAD.U32 R6, RZ, RZ, UR5 ;  /* 0x00000005ff067e24 */ /* 0x000fe2000f8e00ff */
[----:B------:R-:W-:Y:S01]  /*a590*/  IABS R4, R4 ;  /* 0x0000000400047213 */ /* 0x000fe20000000000 */
[----:B------:R-:W0:Y:S01]  /*a5a0*/  I2F.RP R0, R5 ;  /* 0x0000000500007306 */ /* 0x000e220000209400 */
[----:B------:R-:W-:Y:S02]  /*a5b0*/  ULOP3.LUT UR5, UR5, UR4, URZ, 0x3c, !UPT ;  /* 0x0000000405057292 */ /* 0x000fe4000f8e3c3f */
[----:B------:R-:W-:-:S04]  /*a5c0*/  IADD3 R4, RZ, -R4, RZ ;  /* 0x80000004ff047210 */ /* 0x000fc80007ffe0ff */
[----:B------:R-:W-:Y:S01]  /*a5d0*/  ISETP.LE.AND P2, PT, RZ, UR5, PT ;  /* 0x00000005ff007c0c */ /* 0x000fe2000bf43270 */
[----:B0-----:R-:W0:Y:S02]  /*a5e0*/  MUFU.RCP R0, R0 ;  /* 0x0000000000007308 */ /* 0x001e240000001000 */
[----:B0-----:R-:W-:Y:S02]  /*a5f0*/  IADD3 R2, R0, 0xffffffe, RZ ;  /* 0x0ffffffe00027810 */ /* 0x001fe40007ffe0ff */
[----:B------:R-:W-:-:S04]  /*a600*/  IABS R0, R6 ;  /* 0x0000000600007213 */ /* 0x000fc80000000000 */
[----:B------:R0:W1:Y:S02]  /*a610*/  F2I.FTZ.U32.TRUNC.NTZ R3, R2 ;  /* 0x0000000200037305 */ /* 0x000064000021f000 */
[----:B0-----:R-:W-:Y:S02]  /*a620*/  IMAD.MOV.U32 R2, RZ, RZ, RZ ;  /* 0x000000ffff027224 */ /* 0x001fe400078e00ff */
[----:B-1----:R-:W-:-:S04]  /*a630*/  IMAD.MOV R10, RZ, RZ, -R3 ;  /* 0x000000ffff0a7224 */ /* 0x002fc800078e0a03 */
        /* <DEDUP_REMOVED lines=8> */
[----:B------:R-:W-:Y:S02]  /*a6c0*/  ISETP.NE.AND P1, PT, RZ, UR4, PT ;  /* 0x00000004ff007c0c */ /* 0x000fe4000bf25270 */
[----:B------:R-:W-:-:S13]  /*a6d0*/  ISETP.GE.U32.AND P0, PT, R0, R5, PT ;  /* 0x000000050000720c */ /* 0x000fda0003f06070 */
[----:B------:R-:W-:-:S05]  /*a6e0*/  @P0 VIADD R3, R3, 0x1 ;  /* 0x0000000103030836 */ /* 0x000fca0000000000 */
[----:B------:R-:W-:Y:S02]  /*a6f0*/  @!P2 IADD3 R3, -R3, RZ, RZ ;  /* 0x000000ff0303a210 */ /* 0x000fe40007ffe1ff */
[----:B------:R-:W-:-:S05]  /*a700*/  @!P1 LOP3.LUT R3, RZ, UR4, RZ, 0x33, !PT ;  /* 0x00000004ff039c12 */ /* 0x000fca000f8e33ff */
[----:B------:R-:W-:-:S07]  /*a710*/  IMAD.MOV.U32 R25, RZ, RZ, R3 ;  /* 0x000000ffff197224 */ /* 0x000fce00078e0003 */
.L_x_39:
[----:B------:R-:W-:Y:S01]  /*a720*/  IMAD R24, R25, UR40, RZ ;  /* 0x0000002819187c24 */ /* 0x000fe2000f8e02ff */
[----:B------:R-:W-:Y:S01]  /*a730*/  MOV R2, 0x1 ;  /* 0x0000000100027802 */ /* 0x000fe20000000f00 */
[----:B------:R-:W-:-:S03]  /*a740*/  IMAD.MOV.U32 R0, RZ, RZ, RZ ;  /* 0x000000ffff007224 */ /* 0x000fc600078e00ff */
[----:B------:R-:W-:-:S04]  /*a750*/  VIADDMNMX R26, R24, R25, UR39, PT ;  /* 0x00000027181a7e46 */ /* 0x000fc8000b800119 */
[----:B------:R-:W-:-:S13]  /*a760*/  ISETP.GT.AND P0, PT, R26, R24, PT ;  /* 0x000000181a00720c */ /* 0x000fda0003f04270 */
[----:B------:R-:W-:Y:S05]  /*a770*/  @!P0 BRA `(.L_x_38) ;  /* 0x0000002800f48947 */ /* 0x000fea0003800000 */
[----:B------:R-:W0:Y:S01]  /*a780*/  S2UR UR4, SR_CgaCtaId ;  /* 0x00000000000479c3 */ /* 0x000e220000008800 */
[----:B------:R-:W-:Y:S02]  /*a790*/  UMOV UR38, 0x400 ;  /* 0x0000040000267882 */ /* 0x000fe40000000000 */
[----:B0-----:R-:W-:-:S04]  /*a7a0*/  ULEA UR38, UR4, UR38, 0x18 ;  /* 0x0000002604267291 */ /* 0x001fc8000f8ec03f */
[----:B------:R-:W-:-:S04]  /*a7b0*/  UIADD3 UR4, UR38, 0x12400, URZ ;  /* 0x0001240026047890 */ /* 0x000fc8000fffe03f */
[----:B------:R-:W-:-:S06]  /*a7c0*/  ULOP3.LUT UP0, URZ, UR4, 0x3ff, URZ, 0xc0, !UPT ;  /* 0x000003ff043f7892 */ /* 0x000fcc000f80c03f */
[----:B------:R-:W-:-:S13]  /*a7d0*/  PLOP3.LUT P0, PT, PT, PT, UP0, 0x80, 0x0 ;  /* 0x000000000000781c */ /* 0x000fda0003f0f008 */
[----:B------:R-:W-:Y:S05]  /*a7e0*/  @!P0 BRA `(.L_x_40) ;  /* 0x0000000000408947 */ /* 0x000fea0003800000 */
[----:B------:R-:W-:Y:S01]  /*a7f0*/  MOV R2, 0x0 ;  /* 0x0000000000027802 */ /* 0x000fe20000000f00 */
[----:B------:R-:W-:Y:S01]  /*a800*/  ULDC.64 UR4, c[0x4][0xa8] ;  /* 0x01002a0000047ab9 */ /* 0x000fe20000000a00 */
[----:B------:R-:W-:Y:S01]  /*a810*/  ULDC.64 UR6, c[0x4][0xb0] ;  /* 0x01002c0000067ab9 */ /* 0x000fe20000000a00 */
[----:B------:R-:W-:Y:S01]  /*a820*/  IMAD.U32 R4, RZ, RZ, UR4 ;  /* 0x00000004ff047e24 */ /* 0x000fe2000f8e00ff */
[----:B------:R-:W-:Y:S01]  /*a830*/  MOV R6, UR6 ;  /* 0x0000000600067c02 */ /* 0x000fe20008000f00 */
[----:B------:R-:W-:Y:S01]  /*a840*/  IMAD.U32 R5, RZ, RZ, UR5 ;  /* 0x00000005ff057e24 */ /* 0x000fe2000f8e00ff */
[----:B------:R-:W0:Y:S01]  /*a850*/  LDC.64 R2, c[0x4][R2] ;  /* 0x0100000002027b82 */ /* 0x000e220000000a00 */
[----:B------:R-:W-:Y:S01]  /*a860*/  ULDC.64 UR4, c[0x4][0x30] ;  /* 0x01000c0000047ab9 */ /* 0x000fe20000000a00 */
[----:B------:R-:W-:Y:S01]  /*a870*/  IMAD.U32 R7, RZ, RZ, UR7 ;  /* 0x00000007ff077e24 */ /* 0x000fe2000f8e00ff */
[----:B------:R-:W-:Y:S01]  /*a880*/  MOV R11, UR5 ;  /* 0x00000005000b7c02 */ /* 0x000fe20008000f00 */
[----:B------:R-:W-:Y:S01]  /*a890*/  IMAD.U32 R10, RZ, RZ, UR4 ;  /* 0x00000004ff0a7e24 */ /* 0x000fe2000f8e00ff */
[----:B------:R-:W-:Y:S01]  /*a8a0*/  MOV R13, RZ ;  /* 0x000000ff000d7202 */ /* 0x000fe20000000f00 */
[----:B------:R-:W-:-:S02]  /*a8b0*/  IMAD.MOV.U32 R8, RZ, RZ, 0x70 ;  /* 0x00000070ff087424 */ /* 0x000fc400078e00ff */
[----:B------:R-:W-:-:S07]  /*a8c0*/  IMAD.MOV.U32 R12, RZ, RZ, 0x1 ;  /* 0x00000001ff0c7424 */ /* 0x000fce00078e00ff */
[----:B------:R-:W-:-:S07]  /*a8d0*/  LEPC R20, `(.L_x_40) ;  /* 0x000000001014794e */ /* 0x000fce0000000000 */
[----:B0-----:R-:W-:Y:S05]  /*a8e0*/  CALL.ABS.NOINC R2 ;  /* 0x0000000002007343 */ /* 0x001fea0003c00000 */
.L_x_40:
        /* <DEDUP_REMOVED lines=8> */
[----:B------:R0:W1:Y:S01]  /*a970*/  LDC.64 R2, c[0x4][R16] ;  /* 0x0100000010027b82 */ /* 0x0000620000000a00 */
[----:B------:R-:W-:Y:S01]  /*a980*/  IMAD.U32 R5, RZ, RZ, UR5 ;  /* 0x00000005ff057e24 */ /* 0x000fe2000f8e00ff */
[----:B------:R-:W-:Y:S01]  /*a990*/  ULDC.64 UR4, c[0x4][0x38] ;  /* 0x01000e0000047ab9 */ /* 0x000fe20000000a00 */
[----:B------:R-:W-:Y:S01]  /*a9a0*/  MOV R6, UR6 ;  /* 0x0000000600067c02 */ /* 0x000fe20008000f00 */
[----:B------:R-:W-:Y:S01]  /*a9b0*/  IMAD.U32 R7, RZ, RZ, UR7 ;  /* 0x00000007ff077e24 */ /* 0x000fe2000f8e00ff */
[----:B------:R-:W-:Y:S01]  /*a9c0*/  MOV R11, UR5 ;  /* 0x00000005000b7c02 */ /* 0x000fe20008000f00 */
[----:B------:R-:W-:Y:S01]  /*a9d0*/  IMAD.U32 R10, RZ, RZ, UR4 ;  /* 0x00000004ff0a7e24 */ /* 0x000fe2000f8e00ff */
[----:B------:R-:W-:Y:S01]  /*a9e0*/  MOV R13, RZ ;  /* 0x000000ff000d7202 */ /* 0x000fe20000000f00 */
[----:B------:R-:W-:-:S02]  /*a9f0*/  IMAD.MOV.U32 R8, RZ, RZ, 0x70 ;  /* 0x00000070ff087424 */ /* 0x000fc400078e00ff */
[----:B0-----:R-:W-:-:S07]  /*aa00*/  IMAD.MOV.U32 R12, RZ, RZ, 0x1 ;  /* 0x00000001ff0c7424 */ /* 0x001fce00078e00ff */
[----:B------:R-:W-:-:S07]  /*aa10*/  LEPC R20, `(.L_x_42) ;  /* 0x000000001014794e */ /* 0x000fce0000000000 */
[----:B-1----:R-:W-:Y:S05]  /*aa20*/  CALL.ABS.NOINC R2 ;  /* 0x0000000002007343 */ /* 0x002fea0003c00000 */
.L_x_42:
[----:B------:R0:W1:Y:S01]  /*aa30*/  LDC.64 R2, c[0x4][R16] ;  /* 0x0100000010027b82 */ /* 0x0000620000000a00 */
[----:B------:R-:W-:Y:S01]  /*aa40*/  ULDC.64 UR4, c[0x4][0xa8] ;  /* 0x01002a0000047ab9 */ /* 0x000fe20000000a00 */
[----:B------:R-:W-:Y:S01]  /*aa50*/  ULDC.64 UR6, c[0x4][0xb0] ;  /* 0x01002c0000067ab9 */ /* 0x000fe20000000a00 */
[----:B------:R-:W-:Y:S01]  /*aa60*/  IMAD.U32 R4, RZ, RZ, UR4 ;  /* 0x00000004ff047e24 */ /* 0x000fe2000f8e00ff */
[----:B------:R-:W-:Y:S01]  /*aa70*/  MOV R6, UR6 ;  /* 0x0000000600067c02 */ /* 0x000fe20008000f00 */
[----:B------:R-:W-:Y:S01]  /*aa80*/  IMAD.U32 R5, RZ, RZ, UR5 ;  /* 0x00000005ff057e24 */ /* 0x000fe2000f8e00ff */
[----:B------:R-:W-:Y:S01]  /*aa90*/  ULDC.64 UR4, c[0x4][0x40] ;  /* 0x0100100000047ab9 */ /* 0x000fe20000000a00 */
        /* <DEDUP_REMOVED lines=8> */
.L_x_41:
[----:B------:R-:W0:Y:S01]  /*ab20*/  LDC.64 R2, c[0x0][0x9f8] ;  /* 0x00027e00ff027b82 */ /* 0x000e220000000a00 */
[----:B------:R-:W-:-:S07]  /*ab30*/  IMAD.MOV.U32 R18, RZ, RZ, R17 ;  /* 0x000000ffff127224 */ /* 0x000fce00078e0011 */
[----:B------:R-:W1:Y:S01]  /*ab40*/  LDC.64 R4, c[0x0][0x418] ;  /* 0x00010600ff047b82 */ /* 0x000e620000000a00 */
[----:B0-----:R-:W-:-:S04]  /*ab50*/  ISETP.NE.U32.AND P0, PT, R2, RZ, PT ;  /* 0x000000ff0200720c */ /* 0x001fc80003f05070 */
[----:B------:R-:W-:-:S13]  /*ab60*/  ISETP.NE.AND.EX P0, PT, R3, RZ, PT, P0 ;  /* 0x000000ff0300720c */ /* 0x000fda0003f05300 */
[----:B------:R-:W0:Y:S02]  /*ab70*/  @P0 LDC.64 R2, c[0x0][0x9f8] ;  /* 0x00027e00ff020b82 */ /* 0x000e240000000a00 */
[----:B0-----:R-:W-:-:S05]  /*ab80*/  @P0 IMAD.WIDE R2, R17, 0x4, R2 ;  /* 0x0000000411020825 */ /* 0x001fca00078e0202 */
[----:B------:R-:W2:Y:S01]  /*ab90*/  @P0 LDG.E R18, desc[UR42][R2.64] ;  /* 0x0000002a02120981 */ /* 0x000ea2000c1e1900 */
[----:B-1----:R-:W-:Y:S01]  /*aba0*/  ISETP.NE.U32.AND P0, PT, R4, RZ, PT ;  /* 0x000000ff0400720c */ /* 0x002fe20003f05070 */
[----:B------:R-:W-:Y:S01]  /*abb0*/  UMOV UR4, 0xffffffff ;  /* 0xffffffff00047882 */ /* 0x000fe20000000000 */
[----:B------:R-:W-:Y:S02]  /*abc0*/  VIADD R17, R26, 0xffffffff ;  /* 0xffffffff1a117836 */ /* 0x000fe40000000000 */
[----:B------:R-:W-:-:S04]  /*abd0*/  ISETP.NE.AND.EX P1, PT, R5, RZ, PT, P0 ;  /* 0x000000ff0500720c */ /* 0x000fc80003f25300 */
[----:B------:R-:W-:Y:S02]  /*abe0*/  P2R R23, PR, RZ, 0x2 ;  /* 0x00000002ff177803 */ /* 0x000fe40000000000 */
[----:B--2---:R-:W-:Y:S02]  /*abf0*/  SHF.R.S32.HI R19, RZ, 0x1f, R18 ;  /* 0x0000001fff137819 */ /* 0x004fe40000011412 */
[----:B------:R-:W-:Y:S01]  /*ac00*/  SEL R16, R18, RZ, !P1 ;  /* 0x000000ff12107207 */ /* 0x000fe20004800000 */
[----:B------:R-:W-:Y:S06]  /*ac10*/  BRA.DIV UR4, `(.L_x_43) ;  /* 0x0000002e04007947 */ /* 0x000fec000b800000 */
[----:B------:R0:W1:Y:S02]  /*ac20*/  SHFL.IDX PT, R14, R22, RZ, 0x1f ;  /* 0x00001fff160e7589 */ /* 0x00006400000e0000 */
.L_x_111:
[----:B-1----:R-:W-:Y:S02]  /*ac30*/  ISETP.NE.AND P0, PT, R14, RZ, PT ;  /* 0x000000ff0e00720c */ /* 0x002fe40003f05270 */
[----:B------:R-:W-:-:S04]  /*ac40*/  PLOP3.LUT P2, PT, PT, PT, PT, 0x8, 0x0 ;  /* 0x000000000000781c */ /* 0x000fc80003f4e170 */
[----:B0-----:R-:W-:-:S07]  /*ac50*/  P2R R22, PR, RZ, 0x4 ;  /* 0x00000004ff167803 */ /* 0x001fce0000000000 */
[----:B------:R-:W-:Y:S05]  /*ac60*/  @P0 BRA `(.L_x_44) ;  /* 0x0000000000d00947 */ /* 0x000fea0003800000 */
[----:B------:R-:W-:-:S03]  /*ac70*/  UMOV UR4, 0xffffffff ;  /* 0xffffffff00047882 */ /* 0x000fc60000000000 */
[----:B------:R-:W-:Y:S05]  /*ac80*/  BRA.DIV UR4, `(.L_x_45) ;  /* 0x0000002e04047947 */ /* 0x000fea000b800000 */
[----:B------:R-:W-:-:S13]  /*ac90*/  ELECT P6, URZ, PT ;  /* 0x00000000003f782f */ /* 0x000fda00038c0000 */
.L_x_114:
[----:B------:R-:W-:Y:S05]  /*aca0*/  @!P6 BRA `(.L_x_44) ;  /* 0x0000000000c0e947 */ /* 0x000fea0003800000 */
[----:B------:R-:W-:Y:S01]  /*acb0*/  MOV R0, 0x1 ;  /* 0x0000000100007802 */ /* 0x000fe20000000f00 */
[----:B------:R-:W-:-:S03]  /*acc0*/  IMAD.MOV.U32 R16, RZ, RZ, R18 ;  /* 0x000000ffff107224 */ /* 0x000fc600078e0012 */
[----:B------:R-:W-:Y:S01]  /*acd0*/  SHF.L.U32 R0, R0, 0x1f, RZ ;  /* 0x0000001f00007819 */ /* 0x000fe200000006ff */
[----:B------:R-:W-:Y:S06]  /*ace0*/  @!P1 BRA `(.L_x_46) ;  /* 0x0000000000489947 */ /* 0x000fec0003800000 */
[----:B------:R-:W0:Y:S01]  /*acf0*/  LDC R6, c[0x0][0x43c] ;  /* 0x00010f00ff067b82 */ /* 0x000e220000000800 */
[----:B------:R-:W-:Y:S01]  /*ad00*/  IMAD.MOV.U32 R7, RZ, RZ, R17 ;  /* 0x000000ffff077224 */ /* 0x000fe200078e0011 */
[----:B------:R-:W-:Y:S02]  /*ad10*/  ULDC.64 UR4, c[0x0][0x428] ;  /* 0x00010a0000047ab9 */ /* 0x000fe40000000a00 */
[----:B------:R-:W-:-:S04]  /*ad20*/  IMAD R9, R19, UR4, RZ ;  /* 0x0000000413097c24 */ /* 0x000fc8000f8e02ff */
[----:B------:R-:W-:Y:S01]  /*ad30*/  IMAD R9, R18, UR5, R9 ;  /* 0x0000000512097c24 */ /* 0x000fe2000f8e0209 */
[----:B0-----:R-:W-:-:S13]  /*ad40*/  ISETP.NE.AND P0, PT, R6, 0x1, PT ;  /* 0x000000010600780c */ /* 0x001fda0003f05270 */
[----:B------:R-:W0:Y:S02]  /*ad50*/  @P0 LDC.64 R2, c[0x0][0x440] ;  /* 0x00011000ff020b82 */ /* 0x000e240000000a00 */
[----:B0-----:R-:W-:-:S05]  /*ad60*/  @P0 IMAD.HI.U32 R2, R17, R2, RZ ;  /* 0x0000000211020227 */ /* 0x001fca00078e00ff */
[----:B------:R-:W-:-:S04]  /*ad70*/  @P0 SHF.R.U32.HI R7, RZ, R3, R2 ;  /* 0x00000003ff070219 */ /* 0x000fc80000011602 */
[----:B------:R-:W-:Y:S02]  /*ad80*/  SHF.R.S32.HI R3, RZ, 0x1f, R7 ;  /* 0x0000001fff037819 */ /* 0x000fe40000011407 */
[----:B------:R-:W-:-:S05]  /*ad90*/  MOV R2, R7 ;  /* 0x0000000700027202 */ /* 0x000fca0000000f00 */
[----:B------:R-:W-:-:S04]  /*ada0*/  IMAD.WIDE.U32 R2, R18, UR4, R2 ;  /* 0x0000000412027c25 */ /* 0x000fc8000f8e0002 */
[----:B------:R-:W-:Y:S01]  /*adb0*/  IMAD.IADD R3, R3, 0x1, R9 ;  /* 0x0000000103037824 */ /* 0x000fe200078e0209 */
[----:B------:R-:W-:-:S04]  /*adc0*/  LEA R4, P0, R2, R4, 0x2 ;  /* 0x0000000402047211 */ /* 0x000fc800078010ff */
[----:B------:R-:W-:-:S05]  /*add0*/  LEA.HI.X R5, R2, R5, R3, 0x2, P0 ;  /* 0x0000000502057211 */ /* 0x000fca00000f1403 */
[----:B------:R0:W5:Y:S01]  /*ade0*/  LDG.E R16, desc[UR42][R4.64] ;  /* 0x0000002a04107981 */ /* 0x000162000c1e1900 */
[----:B------:R-:W-:-:S04]  /*adf0*/  IMAD.MOV R2, RZ, RZ, -R7 ;  /* 0x000000ffff027224 */ /* 0x000fc800078e0a07 */
[----:B------:R-:W-:-:S07]  /*ae00*/  IMAD R17, R6, R2, R17 ;  /* 0x0000000206117224 */ /* 0x000fce00078e0211 */
.L_x_46:
[----:B------:R-:W1:Y:S01]  /*ae10*/  SYNCS.PHASECHK.TRANS64.TRYWAIT P0, [UR38+0x30840], R0 ;  /* 0x03084000ff0075a7 */ /* 0x000e620008000166 */
[----:B------:R-:W-:Y:S01]  /*ae20*/  ISETP.NE.AND P1, PT, R28, RZ, PT ;  /* 0x000000ff1c00720c */ /* 0x000fe20003f25270 */
[----:B-1----:R-:W-:-:S12]  /*ae30*/  @!P0 BRA `(.L_x_47) ;  /* 0x0000002800b88947 */ /* 0x002fd80003800000 */
.L_x_115:
[----:B------:R-:W-:Y:S05]  /*ae40*/  @P1 BRA `(.L_x_48) ;  /* 0x0000000000181947 */ /* 0x000fea0003800000 */
[----:B------:R-:W2:Y:S01]  /*ae50*/  S2R R2, SR_TID.X ;  /* 0x0000000000027919 */ /* 0x000ea20000002100 */
[----:B-1----:R-:W-:-:S04]  /*ae60*/  MOV R0, 0x6000 ;  /* 0x0000600000007802 */ /* 0x002fc80000000f00 */
[----:B------:R3:W-:Y:S01]  /*ae70*/  SYNCS.ARRIVE.TRANS64 RZ, [UR38+0x30830], R0 ;  /* 0x03083000ffff79a7 */ /* 0x0007e20008000026 */
[----:B--2---:R-:W-:-:S13]  /*ae80*/  LOP3.LUT P0, RZ, R2, 0x1f, RZ, 0xc0, !PT ;  /* 0x0000001f02ff7812 */ /* 0x004fda000780c0ff */
[----:B---3--:R-:W-:Y:S05]  /*ae90*/  @!P0 BRA `(.L_x_48) ;  /* 0x0000000000048947 */ /* 0x008fea0003800000 */
[----:B------:R-:W-:Y:S01]  /*aea0*/  BPT.TRAP 0x1 ;  /* 0x000000040000795c */ /* 0x000fe20000300000 */
.L_x_48:
[----:B------:R-:W-:Y:S01]  /*aeb0*/  R2UR UR11, R17 ;  /* 0x00000000110b72ca */ /* 0x000fe200000e0000 */
[----:B------:R-:W-:Y:S01]  /*aec0*/  ULDC.64 UR4, c[0x0][0x198] ;  /* 0x0000660000047ab9 */ /* 0x000fe20000000a00 */
[----:B-----5:R-:W-:Y:S01]  /*aed0*/  R2UR UR13, R16 ;  /* 0x00000000100d72ca */ /* 0x020fe200000e0000 */
[----:B------:R-:W-:Y:S01]  /*aee0*/  UIADD3 UR4, UP0, UR4, 0x370, URZ ;  /* 0x0000037004047890 */ /* 0x000fe2000ff1e03f */
[----:B------:R-:W-:Y:S01]  /*aef0*/  PLOP3.LUT P0, PT, PT, PT, PT, 0x80, 0x0 ;  /* 0x000000000000781c */ /* 0x000fe20003f0f070 */
[----:B------:R-:W-:Y:S02]  /*af00*/  UIADD3 UR8, UR38, 0x12400, URZ ;  /* 0x0001240026087890 */ /* 0x000fe4000fffe03f */
[----:B------:R-:W-:Y:S01]  /*af10*/  UIADD3 UR9, UR38, 0x30830, URZ ;  /* 0x0003083026097890 */ /* 0x000fe2000fffe03f */
[----:B------:R-:W-:Y:S01]  /*af20*/  P2R R22, PR, RZ, 0x1 ;  /* 0x00000001ff167803 */ /* 0x000fe20000000000 */
[----:B------:R-:W-:Y:S01]  /*af30*/  UIADD3.X UR5, URZ, UR5, URZ, UP0, !UPT ;  /* 0x000000053f057290 */ /* 0x000fe200087fe43f */
[----:B------:R-:W-:Y:S01]  /*af40*/  UMOV UR6, 0x0 ;  /* 0x0000000000067882 */ /* 0x000fe20000000000 */
[----:B------:R-:W-:-:S02]  /*af50*/  UMOV UR7, 0x14f00000 ;  /* 0x14f0000000077882 */ /* 0x000fc40000000000 */
[----:B------:R-:W-:Y:S01]  /*af60*/  UIMAD UR11, UR11, 0xc0, URZ ;  /* 0x000000c00b0b78a4 */ /* 0x000fe2000f8e023f */
[----:B------:R-:W-:Y:S01]  /*af70*/  UMOV UR10, URZ ;  /* 0x0000003f000a7c82 */ /* 0x000fe20008000000 */
[----:B------:R-:W-:-:S07]  /*af80*/  UMOV UR12, UR36 ;  /* 0x00000024000c7c82 */ /* 0x000fce0008000000 */
[----:B------:R2:W-:Y:S02]  /*af90*/  UTMALDG.4D [UR8], [UR4], desc[UR6] ;  /* 0x00000608040075b4 */ /* 0x0005e40008019000 */
[----:B--2---:R-:W-:Y:S01]  /*afa0*/  NOP ;  /* 0x0000000000007918 */ /* 0x004fe20000000000 */
.L_x_44:
[----:B------:R-:W-:Y:S05]  /*afb0*/  WARPSYNC.ALL ;  /* 0x0000000000007948 */ /* 0x000fea0003800000 */
[----:B-1----:R-:W1:Y:S01]  /*afc0*/  S2R R0, SR_CTAID.Z ;  /* 0x0000000000007919 */ /* 0x002e620000002700 */
[----:B------:R-:W-:Y:S02]  /*afd0*/  UIADD3 UR5, UR38, 0xc400, URZ ;  /* 0x0000c40026057890 */ /* 0x000fe4000fffe03f */
[----:B------:R-:W-:Y:S01]  /*afe0*/  USHF.R.S32.HI UR4, URZ, 0x1f, UR36 ;  /* 0x0000001f3f047899 */ /* 0x000fe20008011424 */
[----:B------:R-:W-:Y:S01]  /*aff0*/  BAR.SYNC.DEFER_BLOCKING 0x8, 0x200 ;  /* 0x0208000000007b1d */ /* 0x000fe20000010000 */
[----:B------:R-:W-:-:S05]  /*b000*/  ULOP3.LUT UP0, URZ, UR5, 0x3ff, URZ, 0xc0, !UPT ;  /* 0x000003ff053f7892 */ /* 0x000fca000f80c03f */
[----:B------:R-:W-:Y:S01]  /*b010*/  ULDC.64 UR6, c[0x0][0x2d8] ;  /* 0x0000b60000067ab9 */ /* 0x000fe20000000a00 */
[----:B------:R-:W-:Y:S01]  /*b020*/  PLOP3.LUT P0, PT, PT, PT, UP0, 0x80, 0x0 ;  /* 0x000000000000781c */ /* 0x000fe20003f0f008 */
[----:B------:R-:W-:Y:S02]  /*b030*/  UIMAD UR4, UR4, UR6, URZ ;  /* 0x00000006040472a4 */ /* 0x000fe4000f8e023f */
[----:B------:R-:W-:Y:S02]  /*b040*/  UIMAD.WIDE.U32 UR44, UR36, UR6, URZ ;  /* 0x00000006242c72a5 */ /* 0x000fe4000f8e003f */
[----:B------:R-:W-:-:S04]  /*b050*/  UIMAD UR4, UR36, UR7, UR4 ;  /* 0x00000007240472a4 */ /* 0x000fc8000f8e0204 */
[----:B------:R-:W-:Y:S01]  /*b060*/  UIADD3 UR41, UR45, UR4, URZ ;  /* 0x000000042d297290 */ /* 0x000fe2000fffe03f */
[----:B-1----:R-:W-:-:S03]  /*b070*/  SHF.R.S32.HI R29, RZ, 0x1f, R0 ;  /* 0x0000001fff1d7819 */ /* 0x002fc60000011400 */
[----:B------:R-:W-:Y:S08]  /*b080*/  @!P0 BRA `(.L_x_49) ;  /* 0x0000000000408947 */ /* 0x000ff00003800000 */
[----:B------:R-:W-:Y:S01]  /*b090*/  MOV R2, 0x0 ;  /* 0x0000000000027802 */ /* 0x000fe20000000f00 */
[----:B------:R-:W-:Y:S01]  /*b0a0*/  ULDC.64 UR6, c[0x4][0xa8] ;  /* 0x01002a0000067ab9 */ /* 0x000fe20000000a00 */
[----:B------:R-:W-:Y:S01]  /*b0b0*/  ULDC.64 UR8, c[0x4][0xb0] ;  /* 0x01002c0000087ab9 */ /* 0x000fe20000000a00 */
[----:B------:R-:W-:Y:S01]  /*b0c0*/  ULDC.64 UR4, c[0x4][0x20] ;  /* 0x0100080000047ab9 */ /* 0x000fe20000000a00 */
[----:B0-----:R-:W-:Y:S01]  /*b0d0*/  IMAD.U32 R4, RZ, RZ, UR6 ;  /* 0x00000006ff047e24 */ /* 0x001fe2000f8e00ff */
[----:B------:R-:W-:Y:S01]  /*b0e0*/  MOV R6, UR8 ;  /* 0x0000000800067c02 */ /* 0x000fe20008000f00 */
[----:B------:R-:W0:Y:S01]  /*b0f0*/  LDC.64 R2, c[0x4][R2] ;  /* 0x0100000002027b82 */ /* 0x000e220000000a00 */
[----:B------:R-:W-:Y:S01]  /*b100*/  IMAD.U32 R5, RZ, RZ, UR7 ;  /* 0x00000007ff057e24 */ /* 0x000fe2000f8e00ff */
[----:B------:R-:W-:Y:S01]  /*b110*/  MOV R11, UR5 ;  /* 0x00000005000b7c02 */ /* 0x000fe20008000f00 */
[----:B------:R-:W-:Y:S01]  /*b120*/  IMAD.U32 R7, RZ, RZ, UR9 ;  /* 0x00000009ff077e24 */ /* 0x000fe2000f8e00ff */
[----:B------:R-:W-:Y:S01]  /*b130*/  MOV R13, RZ ;  /* 0x000000ff000d7202 */ /* 0x000fe20000000f00 */
[----:B------:R-:W-:-:S02]  /*b140*/  IMAD.U32 R10, RZ, RZ, UR4 ;  /* 0x00000004ff0a7e24 */ /* 0x000fc4000f8e00ff */
[----:B------:R-:W-:Y:S02]  /*b150*/  IMAD.MOV.U32 R8, RZ, RZ, 0x70 ;  /* 0x00000070ff087424 */ /* 0x000fe400078e00ff */
[----:B------:R-:W-:-:S07]  /*b160*/  IMAD.MOV.U32 R12, RZ, RZ, 0x1 ;  /* 0x00000001ff0c7424 */ /* 0x000fce00078e00ff */
[----:B------:R-:W-:-:S07]  /*b170*/  LEPC R20, `(.L_x_49) ;  /* 0x000000001014794e */ /* 0x000fce0000000000 */
[----:B0-----:R-:W-:Y:S05]  /*b180*/  CALL.ABS.NOINC R2 ;  /* 0x0000000002007343 */ /* 0x001fea0003c00000 */
.L_x_49:
[----:B------:R-:W1:Y:S01]  /*b190*/  LDC R20, c[0x0][0x448] ;  /* 0x00011200ff147b82 */ /* 0x000e620000000800 */
[----:B------:R-:W2:Y:S01]  /*b1a0*/  S2R R12, SR_TID.X ;  /* 0x00000000000c7919 */ /* 0x000ea20000002100 */
[----:B------:R-:W-:Y:S01]  /*b1b0*/  SHF.R.U32.HI R6, RZ, 0x3, R28 ;  /* 0x00000003ff067819 */ /* 0x000fe2000001161c */
[----:B------:R-:W-:Y:S01]  /*b1c0*/  UMOV UR4, UR44 ;  /* 0x0000002c00047c82 */ /* 0x000fe20008000000 */
[----:B------:R-:W-:Y:S01]  /*b1d0*/  UMOV UR5, UR41 ;  /* 0x0000002900057c82 */ /* 0x000fe20008000000 */
[----:B------:R-:W3:Y:S01]  /*b1e0*/  S2R R21, SR_CTAID.X ;  /* 0x0000000000157919 */ /* 0x000ee20000002500 */
[----:B------:R-:W-:Y:S01]  /*b1f0*/  ULDC.64 UR6, c[0x0][0x2c8] ;  /* 0x0000b20000067ab9 */ /* 0x000fe20000000a00 */
[----:B------:R-:W4:Y:S01]  /*b200*/  S2R R10, SR_CTAID.Z ;  /* 0x00000000000a7919 */ /* 0x000f220000002700 */
[----:B-1----:R-:W-:Y:S01]  /*b210*/  ISETP.NE.AND P0, PT, R20, 0x1, PT ;  /* 0x000000011400780c */ /* 0x002fe20003f05270 */
[----:B--2---:R-:W-:-:S12]  /*b220*/  IMAD.SHL.U32 R3, R12, 0x10, RZ ;  /* 0x000000100c037824 */ /* 0x004fd800078e00ff */
[----:B------:R-:W1:Y:S01]  /*b230*/  @P0 LDC R0, c[0x0][0x44c] ;  /* 0x00011300ff000b82 */ /* 0x000e620000000800 */
[----:B------:R-:W-:-:S05]  /*b240*/  LOP3.LUT R3, R6, 0x70, R3, 0xf8, !PT ;  /* 0x0000007006037812 */ /* 0x000fca00078ef803 */
[----:B---3--:R-:W-:Y:S02]  /*b250*/  IMAD R7, R21, 0xc0, R3 ;  /* 0x000000c015077824 */ /* 0x008fe400078e0203 */
[----:B0-----:R-:W0:Y:S02]  /*b260*/  @P0 LDC R5, c[0x0][0x450] ;  /* 0x00011400ff050b82 */ /* 0x001e240000000800 */
[----:B------:R-:W-:Y:S01]  /*b270*/  IMAD.MOV.U32 R9, RZ, RZ, R7 ;  /* 0x000000ffff097224 */ /* 0x000fe200078e0007 */
[----:B------:R-:W-:-:S05]  /*b280*/  IADD3 R8, R7, 0x80, RZ ;  /* 0x0000008007087810 */ /* 0x000fca0007ffe0ff */
[----:B------:R-:W2:Y:S08]  /*b290*/  @P0 LDC R11, c[0x0][0x44c] ;  /* 0x00011300ff0b0b82 */ /* 0x000eb00000000800 */
[----:B------:R-:W3:Y:S01]  /*b2a0*/  @P0 LDC R4, c[0x0][0x450] ;  /* 0x00011400ff040b82 */ /* 0x000ee20000000800 */
[----:B-1----:R-:W-:-:S07]  /*b2b0*/  @P0 IMAD.HI.U32 R0, R7, R0, RZ ;  /* 0x0000000007000227 */ /* 0x002fce00078e00ff */
[----:B------:R-:W1:Y:S01]  /*b2c0*/  LDC.64 R2, c[0x0][0x2e0] ;  /* 0x0000b800ff027b82 */ /* 0x000e620000000a00 */
[----:B0-----:R-:W-:Y:S01]  /*b2d0*/  @P0 SHF.R.U32.HI R9, RZ, R5, R0 ;  /* 0x00000005ff090219 */ /* 0x001fe20000011600 */
[----:B------:R-:W-:Y:S02]  /*b2e0*/  IMAD.MOV.U32 R0, RZ, RZ, R8 ;  /* 0x000000ffff007224 */ /* 0x000fe400078e0008 */
[----:B--2---:R-:W-:-:S05]  /*b2f0*/  @P0 IMAD.HI.U32 R5, R8, R11, RZ ;  /* 0x0000000b08050227 */ /* 0x004fca00078e00ff */
[----:B---3--:R-:W-:Y:S01]  /*b300*/  @P0 SHF.R.U32.HI R0, RZ, R4, R5 ;  /* 0x00000004ff000219 */ /* 0x008fe20000011605 */
[----:B-1----:R-:W-:-:S04]  /*b310*/  IMAD R4, R29, R2, RZ ;  /* 0x000000021d047224 */ /* 0x002fc800078e02ff */
[C---:B----4-:R-:W-:Y:S01]  /*b320*/  IMAD R5, R10.reuse, R3, R4 ;  /* 0x000000030a057224 */ /* 0x050fe200078e0204 */
[----:B------:R-:W-:Y:S01]  /*b330*/  SHF.R.S32.HI R4, RZ, 0x1f, R9 ;  /* 0x0000001fff047819 */ /* 0x000fe20000011409 */
[----:B------:R-:W-:Y:S01]  /*b340*/  IMAD.WIDE.U32 R2, R10, R2, UR4 ;  /* 0x000000040a027e25 */ /* 0x000fe2000f8e0002 */
[----:B------:R-:W-:Y:S01]  /*b350*/  ULDC.64 UR4, c[0x0][0x2d0] ;  /* 0x0000b40000047ab9 */ /* 0x000fe20000000a00 */
[----:B------:R-:W-:Y:S02]  /*b360*/  SHF.R.S32.HI R10, RZ, 0x1f, R0 ;  /* 0x0000001fff0a7819 */ /* 0x000fe40000011400 */
[----:B------:R-:W-:Y:S02]  /*b370*/  IMAD R4, R4, UR4, RZ ;  /* 0x0000000404047c24 */ /* 0x000fe4000f8e02ff */
[----:B------:R-:W-:Y:S02]  /*b380*/  IMAD.IADD R3, R3, 0x1, R5 ;  /* 0x0000000103037824 */ /* 0x000fe400078e0205 */
[----:B------:R-:W-:-:S02]  /*b390*/  IMAD R11, R9, UR5, R4 ;  /* 0x00000005090b7c24 */ /* 0x000fc4000f8e0204 */
[C---:B------:R-:W-:Y:S01]  /*b3a0*/  IMAD.WIDE.U32 R4, R9.reuse, UR4, R2 ;  /* 0x0000000409047c25 */ /* 0x040fe2000f8e0002 */
[----:B------:R-:W-:-:S03]  /*b3b0*/  IADD3 R9, -R9, RZ, RZ ;  /* 0x000000ff09097210 */ /* 0x000fc60007ffe1ff */
[----:B------:R-:W-:Y:S02]  /*b3c0*/  IMAD.IADD R5, R5, 0x1, R11 ;  /* 0x0000000105057824 */ /* 0x000fe400078e020b */
[----:B------:R-:W-:Y:S02]  /*b3d0*/  IMAD R9, R20, R9, R7 ;  /* 0x0000000914097224 */ /* 0x000fe400078e0207 */
[----:B------:R-:W-:Y:S02]  /*b3e0*/  IMAD.MOV R7, RZ, RZ, -R0 ;  /* 0x000000ffff077224 */ /* 0x000fe400078e0a00 */
[----:B------:R-:W-:Y:S02]  /*b3f0*/  IMAD R11, R10, UR4, RZ ;  /* 0x000000040a0b7c24 */ /* 0x000fe4000f8e02ff */
[----:B------:R-:W-:Y:S01]  /*b400*/  IMAD R7, R20, R7, R8 ;  /* 0x0000000714077224 */ /* 0x000fe200078e0208 */
[----:B------:R-:W-:Y:S01]  /*b410*/  SHF.R.S32.HI R8, RZ, 0x1f, R9 ;  /* 0x0000001fff087819 */ /* 0x000fe20000011409 */
[----:B------:R-:W-:-:S04]  /*b420*/  IMAD.WIDE.U32 R2, R0, UR4, R2 ;  /* 0x0000000400027c25 */ /* 0x000fc8000f8e0002 */
[----:B------:R-:W-:Y:S01]  /*b430*/  IMAD R13, R0, UR5, R11 ;  /* 0x00000005000d7c24 */ /* 0x000fe2000f8e020b */
[----:B------:R-:W-:Y:S01]  /*b440*/  SHF.R.S32.HI R0, RZ, 0x1f, R7 ;  /* 0x0000001fff007819 */ /* 0x000fe20000011407 */
[----:B------:R-:W-:Y:S01]  /*b450*/  IMAD R8, R8, UR6, RZ ;  /* 0x0000000608087c24 */ /* 0x000fe2000f8e02ff */
[----:B------:R-:W-:Y:S01]  /*b460*/  ULDC.64 UR4, c[0x0][0x280] ;  /* 0x0000a00000047ab9 */ /* 0x000fe20000000a00 */
[----:B------:R-:W-:Y:S01]  /*b470*/  IMAD.WIDE.U32 R4, R9, UR6, R4 ;  /* 0x0000000609047c25 */ /* 0x000fe2000f8e0004 */
[----:B------:R-:W-:-:S03]  /*b480*/  IADD3 R3, R3, R13, RZ ;  /* 0x0000000d03037210 */ /* 0x000fc60007ffe0ff */
[----:B------:R-:W-:Y:S01]  /*b490*/  IMAD R11, R9, UR7, R8 ;  /* 0x00000007090b7c24 */ /* 0x000fe2000f8e0208 */
[----:B------:R-:W-:Y:S01]  /*b4a0*/  LEA R9, P0, R4, UR4, 0x1 ;  /* 0x0000000404097c11 */ /* 0x000fe2000f8008ff */
[----:B------:R-:W-:Y:S02]  /*b4b0*/  IMAD R0, R0, UR6, RZ ;  /* 0x0000000600007c24 */ /* 0x000fe4000f8e02ff */
[----:B------:R-:W-:Y:S02]  /*b4c0*/  IMAD.IADD R11, R5, 0x1, R11 ;  /* 0x00000001050b7824 */ /* 0x000fe400078e020b */
[C---:B------:R-:W-:Y:S02]  /*b4d0*/  IMAD R13, R7.reuse, UR7, R0 ;  /* 0x00000007070d7c24 */ /* 0x040fe4000f8e0200 */
[----:B------:R-:W-:Y:S01]  /*b4e0*/  IMAD.WIDE.U32 R2, R7, UR6, R2 ;  /* 0x0000000607027c25 */ /* 0x000fe2000f8e0002 */
[----:B------:R-:W-:Y:S02]  /*b4f0*/  LEA.HI.X R10, R4, UR5, R11, 0x1, P0 ;  /* 0x00000005040a7c11 */ /* 0x000fe400080f0c0b */
[----:B------:R-:W-:Y:S01]  /*b500*/  SHF.L.U32 R7, R12, 0x3, RZ ;  /* 0x000000030c077819 */ /* 0x000fe200000006ff */
[----:B------:R-:W-:Y:S01]  /*b510*/  IMAD.IADD R3, R3, 0x1, R13 ;  /* 0x0000000103037824 */ /* 0x000fe200078e020d */
[----:B------:R-:W-:Y:S01]  /*b520*/  LEA R0, P0, R2, UR4, 0x1 ;  /* 0x0000000402007c11 */ /* 0x000fe2000f8008ff */
[----:B------:R-:W-:Y:S01]  /*b530*/  ULDC UR4, c[0x0][0x2b8] ;  /* 0x0000ae0000047ab9 */ /* 0x000fe20000000800 */
[----:B------:R-:W-:-:S02]  /*b540*/  IMAD.SHL.U32 R4, R28, 0x8, RZ ;  /* 0x000000081c047824 */ /* 0x000fc400078e00ff */
[----:B------:R-:W-:Y:S02]  /*b550*/  LEA.HI.X R8, R2, UR5, R3, 0x1, P0 ;  /* 0x0000000502087c11 */ /* 0x000fe400080f0c03 */
[C---:B------:R-:W-:Y:S02]  /*b560*/  LOP3.LUT R2, R7.reuse, 0x1f8, RZ, 0xc0, !PT ;  /* 0x000001f807027812 */ /* 0x040fe400078ec0ff */
[----:B------:R-:W-:Y:S02]  /*b570*/  LOP3.LUT R7, R7, 0x38, RZ, 0xc0, !PT ;  /* 0x0000003807077812 */ /* 0x000fe400078ec0ff */
[----:B------:R-:W-:Y:S02]  /*b580*/  LOP3.LUT R3, R2, 0x38, R12, 0x78, !PT ;  /* 0x0000003802037812 */ /* 0x000fe400078e780c */
[----:B------:R-:W-:Y:S01]  /*b590*/  ISETP.GE.AND P0, PT, R7, UR4, PT ;  /* 0x0000000407007c0c */ /* 0x000fe2000bf06270 */
[----:B------:R-:W-:Y:S01]  /*b5a0*/  UMOV UR4, 0xffffffff ;  /* 0xffffffff00047882 */ /* 0x000fe20000000000 */
[----:B------:R-:W-:-:S02]  /*b5b0*/  LOP3.LUT R4, R3, 0x200, R4, 0xf8, !PT ;  /* 0x0000020003047812 */ /* 0x000fc400078ef804 */
[----:B------:R-:W-:Y:S09]  /*b5c0*/  BRA.DIV UR4, `(.L_x_50) ;  /* 0x0000002204ec7947 */ /* 0x000ff2000b800000 */
[----:B------:R-:W0:Y:S01]  /*b5d0*/  S2R R2, SR_CTAID.X ;  /* 0x0000000000027919 */ /* 0x000e220000002500 */
[----:B------:R-:W-:Y:S02]  /*b5e0*/  ULDC UR4, c[0x0][0x288] ;  /* 0x0000a20000047ab9 */ /* 0x000fe40000000800 */
[----:B------:R-:W-:Y:S01]  /*b5f0*/  IMAD R5, R20, UR4, RZ ;  /* 0x0000000414057c24 */ /* 0x000fe2000f8e02ff */
[----:B------:R-:W1:Y:S04]  /*b600*/  SHFL.IDX PT, R14, R9, RZ, 0x181f ;  /* 0x00181fff090e7589 */ /* 0x000e6800000e0000 */
[----:B------:R-:W-:Y:S04]  /*b610*/  SHFL.IDX PT, R21, R10, 0x1, 0x181f ;  /* 0x00381f000a157f89 */ /* 0x000fe800000e0000 */
[----:B------:R-:W-:Y:S01]  /*b620*/  SHFL.IDX PT, R20, R10, 0x2, 0x181f ;  /* 0x00581f000a147f89 */ /* 0x000fe200000e0000 */
[----:B0-----:R-:W-:-:S03]  /*b630*/  IMAD R6, R2, 0xc0, R6 ;  /* 0x000000c002067824 */ /* 0x001fc600078e0206 */
[----:B------:R-:W0:Y:S01]  /*b640*/  SHFL.IDX PT, R2, R10, RZ, 0x181f ;  /* 0x00181fff0a027589 */ /* 0x000e2200000e0000 */
[C---:B------:R-:W-:Y:S01]  /*b650*/  VIADD R12, R6.reuse, 0x10 ;  /* 0x00000010060c7836 */ /* 0x040fe20000000000 */
[----:B------:R-:W-:-:S13]  /*b660*/  ISETP.GE.AND P1, PT, R6, R5, PT ;  /* 0x000000050600720c */ /* 0x000fda0003f26270 */
[----:B-1----:R-:W-:Y:S02]  /*b670*/  @!P1 LEA R14, P2, R7, R14, 0x1 ;  /* 0x0000000e070e9211 */ /* 0x002fe400078408ff */
[----:B------:R-:W-:-:S03]  /*b680*/  @!P1 LEA R29, R4, UR38, 0x1 ;  /* 0x00000026041d9c11 */ /* 0x000fc6000f8e08ff */
[----:B0-----:R-:W-:Y:S01]  /*b690*/  @!P1 IMAD.X R3, RZ, RZ, R2, P2 ;  /* 0x000000ffff039224 */ /* 0x001fe200010e0602 */
[----:B------:R-:W-:Y:S02]  /*b6a0*/  @!P1 MOV R2, R14 ;  /* 0x0000000e00029202 */ /* 0x000fe40000000f00 */
[----:B------:R-:W-:Y:S04]  /*b6b0*/  SHFL.IDX PT, R14, R9, 0x2, 0x181f ;  /* 0x00581f00090e7f89 */ /* 0x000fe800000e0000 */
[----:B------:R0:W-:Y:S01]  /*b6c0*/  @!P1 LDGSTS.E.BYPASS.LTC128B.128 [R29+0xc400], desc[UR42][R2.64], !P0 ;  /* 0x0c400000021d9fae */ /* 0x0001e2000c101d6a */
[----:B------:R-:W-:Y:S01]  /*b6d0*/  ISETP.GE.AND P1, PT, R12, R5, PT ;  /* 0x000000050c00720c */ /* 0x000fe20003f26270 */
[----:B------:R-:W-:-:S05]  /*b6e0*/  VIADD R12, R6, 0x20 ;  /* 0x00000020060c7836 */ /* 0x000fca0000000000 */
[----:B------:R-:W-:Y:S01]  /*b6f0*/  ISETP.GE.AND P2, PT, R12, R5, PT ;  /* 0x000000050c00720c */ /* 0x000fe20003f46270 */
[----:B------:R-:W-:Y:S01]  /*b700*/  VIADD R12, R6, 0x30 ;  /* 0x00000030060c7836 */ /* 0x000fe20000000000 */
[----:B0-----:R-:W0:Y:S11]  /*b710*/  SHFL.IDX PT, R2, R9, 0x1, 0x181f ;  /* 0x00381f0009027f89 */ /* 0x001e3600000e0000 */
[----:B------:R-:W-:-:S02]  /*b720*/  @!P2 LEA R29, R4, UR38, 0x1 ;  /* 0x00000026041dac11 */ /* 0x000fc4000f8e08ff */
[----:B0-----:R-:W-:-:S04]  /*b730*/  @!P1 LEA R2, P3, R7, R2, 0x1 ;  /* 0x0000000207029211 */ /* 0x001fc800078608ff */
[----:B------:R-:W-:Y:S02]  /*b740*/  @!P1 IADD3.X R3, RZ, R21, RZ, P3, !PT ;  /* 0x00000015ff039210 */ /* 0x000fe40001ffe4ff */
[----:B------:R-:W-:-:S05]  /*b750*/  @!P1 LEA R21, R4, UR38, 0x1 ;  /* 0x0000002604159c11 */ /* 0x000fca000f8e08ff */
[----:B------:R0:W-:Y:S02]  /*b760*/  @!P1 LDGSTS.E.BYPASS.LTC128B.128 [R21+0xcc00], desc[UR42][R2.64], !P0 ;  /* 0x0cc0000002159fae */ /* 0x0001e4000c101d6a */
[----:B0-----:R-:W-:Y:S02]  /*b770*/  @!P2 LEA R2, P1, R7, R14, 0x1 ;  /* 0x0000000e0702a211 */ /* 0x001fe400078208ff */
[----:B------:R-:W-:Y:S03]  /*b780*/  SHFL.IDX PT, R21, R10, 0x3, 0x181f ;  /* 0x00781f000a157f89 */ /* 0x000fe600000e0000 */
[----:B------:R-:W-:Y:S01]  /*b790*/  @!P2 IMAD.X R3, RZ, RZ, R20, P1 ;  /* 0x000000ffff03a224 */ /* 0x000fe200008e0614 */
[----:B------:R-:W-:Y:S01]  /*b7a0*/  ISETP.GE.AND P1, PT, R12, R5, PT ;  /* 0x000000050c00720c */ /* 0x000fe20003f26270 */
[----:B------:R-:W-:Y:S01]  /*b7b0*/  SHFL.IDX PT, R14, R9, 0x4, 0x181f ;  /* 0x00981f00090e7f89 */ /* 0x000fe200000e0000 */
[----:B------:R-:W-:-:S03]  /*b7c0*/  IADD3 R12, R6, 0x40, RZ ;  /* 0x00000040060c7810 */ /* 0x000fc60007ffe0ff */
[----:B------:R0:W-:Y:S01]  /*b7d0*/  @!P2 LDGSTS.E.BYPASS.LTC128B.128 [R29+0xd400], desc[UR42][R2.64], !P0 ;  /* 0x0d400000021dafae */ /* 0x0001e2000c101d6a */
[----:B------:R-:W-:Y:S02]  /*b7e0*/  ISETP.GE.AND P2, PT, R12, R5, PT ;  /* 0x000000050c00720c */ /* 0x000fe40003f46270 */
[----:B------:R-:W-:Y:S01]  /*b7f0*/  IADD3 R12, R6, 0x50, RZ ;  /* 0x00000050060c7810 */ /* 0x000fe20007ffe0ff */
[----:B------:R-:W-:Y:S04]  /*b800*/  SHFL.IDX PT, R20, R10, 0x4, 0x181f ;  /* 0x00981f000a147f89 */ /* 0x000fe800000e0000 */
[----:B0-----:R-:W0:Y:S02]  /*b810*/  SHFL.IDX PT, R29, R9, 0x3, 0x181f ;  /* 0x00781f00091d7f89 */ /* 0x001e2400000e0000 */
[----:B0-----:R-:W-:-:S04]  /*b820*/  @!P1 LEA R2, P3, R7, R29, 0x1 ;  /* 0x0000001d07029211 */ /* 0x001fc800078608ff */
[C---:B------:R-:W-:Y:S01]  /*b830*/  @!P2 LEA R29, R4.reuse, UR38, 0x1 ;  /* 0x00000026041dac11 */ /* 0x040fe2000f8e08ff */
[----:B------:R-:W-:Y:S01]  /*b840*/  @!P1 IMAD.X R3, RZ, RZ, R21, P3 ;  /* 0x000000ffff039224 */ /* 0x000fe200018e0615 */
[----:B------:R-:W-:-:S05]  /*b850*/  @!P1 LEA R21, R4, UR38, 0x1 ;  /* 0x0000002604159c11 */ /* 0x000fca000f8e08ff */
[----:B------:R0:W-:Y:S02]  /*b860*/  @!P1 LDGSTS.E.BYPASS.LTC128B.128 [R21+0xdc00], desc[UR42][R2.64], !P0 ;  /* 0x0dc0000002159fae */ /* 0x0001e4000c101d6a */
[----:B0-----:R-:W-:Y:S02]  /*b870*/  @!P2 LEA R2, P1, R7, R14, 0x1 ;  /* 0x0000000e0702a211 */ /* 0x001fe400078208ff */
[----:B------:R-:W-:Y:S03]  /*b880*/  SHFL.IDX PT, R21, R10, 0x5, 0x181f ;  /* 0x00b81f000a157f89 */ /* 0x000fe600000e0000 */
[----:B------:R-:W-:Y:S01]  /*b890*/  @!P2 IMAD.X R3, RZ, RZ, R20, P1 ;  /* 0x000000ffff03a224 */ /* 0x000fe200008e0614 */
[----:B------:R-:W-:Y:S01]  /*b8a0*/  ISETP.GE.AND P1, PT, R12, R5, PT ;  /* 0x000000050c00720c */ /* 0x000fe20003f26270 */
[----:B------:R-:W-:Y:S01]  /*b8b0*/  SHFL.IDX PT, R14, R9, 0x6, 0x181f ;  /* 0x00d81f00090e7f89 */ /* 0x000fe200000e0000 */
[----:B------:R-:W-:-:S03]  /*b8c0*/  VIADD R12, R6, 0x60 ;  /* 0x00000060060c7836 */ /* 0x000fc60000000000 */
[----:B------:R0:W-:Y:S02]  /*b8d0*/  @!P2 LDGSTS.E.BYPASS.LTC128B.128 [R29+0xe400], desc[UR42][R2.64], !P0 ;  /* 0x0e400000021dafae */ /* 0x0001e4000c101d6a */
[----:B------:R-:W-:Y:S01]  /*b8e0*/  ISETP.GE.AND P2, PT, R12, R5, PT ;  /* 0x000000050c00720c */ /* 0x000fe20003f46270 */
[----:B------:R-:W-:Y:S01]  /*b8f0*/  VIADD R12, R6, 0x70 ;  /* 0x00000070060c7836 */ /* 0x000fe20000000000 */
[----:B------:R-:W-:Y:S04]  /*b900*/  SHFL.IDX PT, R20, R10, 0x6, 0x181f ;  /* 0x00d81f000a147f89 */ /* 0x000fe800000e0000 */
[----:B------:R-:W-:Y:S04]  /*b910*/  SHFL.IDX PT, R10, R10, 0x7, 0x181f ;  /* 0x00f81f000a0a7f89 */ /* 0x000fe800000e0000 */
[----:B0-----:R-:W0:Y:S02]  /*b920*/  SHFL.IDX PT, R29, R9, 0x5, 0x181f ;  /* 0x00b81f00091d7f89 */ /* 0x001e2400000e0000 */
[----:B0-----:R-:W-:-:S02]  /*b930*/  @!P1 LEA R2, P3, R7, R29, 0x1 ;  /* 0x0000001d07029211 */ /* 0x001fc400078608ff */
[----:B------:R-:W-:-:S03]  /*b940*/  @!P1 LEA R29, R4, UR38, 0x1 ;  /* 0x00000026041d9c11 */ /* 0x000fc6000f8e08ff */
[----:B------:R-:W-:Y:S01]  /*b950*/  @!P1 IMAD.X R3, RZ, RZ, R21, P3 ;  /* 0x000000ffff039224 */ /* 0x000fe200018e0615 */
[----:B------:R-:W-:-:S04]  /*b960*/  @!P2 LEA R21, R4, UR38, 0x1 ;  /* 0x000000260415ac11 */ /* 0x000fc8000f8e08ff */
[----:B------:R0:W-:Y:S02]  /*b970*/  @!P1 LDGSTS.E.BYPASS.LTC128B.128 [R29+0xec00], desc[UR42][R2.64], !P0 ;  /* 0x0ec00000021d9fae */ /* 0x0001e4000c101d6a */
[----:B0-----:R-:W-:Y:S02]  /*b980*/  @!P2 LEA R2, P1, R7, R14, 0x1 ;  /* 0x0000000e0702a211 */ /* 0x001fe400078208ff */
[----:B------:R-:W0:Y:S02]  /*b990*/  SHFL.IDX PT, R14, R9, 0x7, 0x181f ;  /* 0x00f81f00090e7f89 */ /* 0x000e2400000e0000 */
[----:B------:R-:W-:Y:S02]  /*b9a0*/  @!P2 IADD3.X R3, RZ, R20, RZ, P1, !PT ;  /* 0x00000014ff03a210 */ /* 0x000fe40000ffe4ff */
[----:B------:R-:W-:Y:S01]  /*b9b0*/  ISETP.GE.AND P1, PT, R12, R5, PT ;  /* 0x000000050c00720c */ /* 0x000fe20003f26270 */
[----:B------:R-:W-:Y:S01]  /*b9c0*/  SHFL.IDX PT, R20, R8, RZ, 0x181f ;  /* 0x00181fff08147589 */ /* 0x000fe200000e0000 */
[----:B------:R-:W-:-:S03]  /*b9d0*/  VIADD R12, R6, 0x80 ;  /* 0x00000080060c7836 */ /* 0x000fc60000000000 */
[----:B------:R1:W-:Y:S02]  /*b9e0*/  @!P2 LDGSTS.E.BYPASS.LTC128B.128 [R21+0xf400], desc[UR42][R2.64], !P0 ;  /* 0x0f4000000215afae */ /* 0x0003e4000c101d6a */
[----:B------:R-:W-:Y:S01]  /*b9f0*/  ISETP.GE.AND P2, PT, R12, R5, PT ;  /* 0x000000050c00720c */ /* 0x000fe20003f46270 */
[----:B------:R-:W-:Y:S01]  /*ba00*/  VIADD R12, R6, 0x90 ;  /* 0x00000090060c7836 */ /* 0x000fe20000000000 */
[----:B------:R-:W-:Y:S04]  /*ba10*/  SHFL.IDX PT, R9, R8, 0x2, 0x181f ;  /* 0x00581f0008097f89 */ /* 0x000fe800000e0000 */
[----:B------:R-:W-:Y:S01]  /*ba20*/  @!P1 LEA R29, R4, UR38, 0x1 ;  /* 0x00000026041d9c11 */ /* 0x000fe2000f8e08ff */
[----:B-1----:R-:W1:Y:S01]  /*ba30*/  SHFL.IDX PT, R21, R0, RZ, 0x181f ;  /* 0x00181fff00157589 */ /* 0x002e6200000e0000 */
[----:B0-----:R-:W-:-:S03]  /*ba40*/  @!P1 LEA R2, P3, R7, R14, 0x1 ;  /* 0x0000000e07029211 */ /* 0x001fc600078608ff */
[----:B------:R-:W-:Y:S01]  /*ba50*/  SHFL.IDX PT, R14, R0, 0x2, 0x181f ;  /* 0x00581f00000e7f89 */ /* 0x000fe200000e0000 */
[----:B------:R-:W-:-:S03]  /*ba60*/  @!P1 IADD3.X R3, RZ, R10, RZ, P3, !PT ;  /* 0x0000000aff039210 */ /* 0x000fc60001ffe4ff */
[----:B------:R-:W-:Y:S04]  /*ba70*/  SHFL.IDX PT, R10, R8, 0x1, 0x181f ;  /* 0x00381f00080a7f89 */ /* 0x000fe800000e0000 */
[----:B------:R1:W-:Y:S04]  /*ba80*/  @!P1 LDGSTS.E.BYPASS.LTC128B.128 [R29+0xfc00], desc[UR42][R2.64], !P0 ;  /* 0x0fc00000021d9fae */ /* 0x0003e8000c101d6a */
[----:B------:R-:W-:Y:S01]  /*ba90*/  SHFL.IDX PT, R8, R8, 0x3, 0x181f ;  /* 0x00781f0008087f89 */ /* 0x000fe200000e0000 */
[----:B-1----:R-:W-:Y:S02]  /*baa0*/  @!P2 LEA R2, P1, R7, R21, 0x1 ;  /* 0x000000150702a211 */ /* 0x002fe400078208ff */
[----:B------:R-:W-:-:S03]  /*bab0*/  @!P2 LEA R21, R4, UR38, 0x1 ;  /* 0x000000260415ac11 */ /* 0x000fc6000f8e08ff */
[----:B------:R-:W-:Y:S01]  /*bac0*/  @!P2 IMAD.X R3, RZ, RZ, R20, P1 ;  /* 0x000000ffff03a224 */ /* 0x000fe200008e0614 */
[----:B------:R-:W-:Y:S01]  /*bad0*/  ISETP.GE.AND P1, PT, R12, R5, PT ;  /* 0x000000050c00720c */ /* 0x000fe20003f26270 */
[----:B------:R-:W0:Y:S01]  /*bae0*/  SHFL.IDX PT, R20, R0, 0x1, 0x181f ;  /* 0x00381f0000147f89 */ /* 0x000e2200000e0000 */
[----:B------:R-:W-:-:S03]  /*baf0*/  IADD3 R12, R6, 0xa0, RZ ;  /* 0x000000a0060c7810 */ /* 0x000fc60007ffe0ff */
[----:B------:R1:W-:Y:S01]  /*bb00*/  @!P2 LDGSTS.E.BYPASS.LTC128B.128 [R21+0x10400], desc[UR42][R2.64], !P0 ;  /* 0x104000000215afae */ /* 0x0003e2000c101d6a */
[----:B------:R-:W-:-:S07]  /*bb10*/  ISETP.GE.AND P2, PT, R12, R5, PT ;  /* 0x000000050c00720c */ /* 0x000fce0003f46270 */
[----:B-1----:R-:W-:Y:S02]  /*bb20*/  @!P1 LEA R21, R4, UR38, 0x1 ;  /* 0x0000002604159c11 */ /* 0x002fe4000f8e08ff */
[----:B0-----:R-:W-:-:S05]  /*bb30*/  @!P1 LEA R2, P3, R7, R20, 0x1 ;  /* 0x0000001407029211 */ /* 0x001fca00078608ff */
[----:B------:R-:W-:-:S05]  /*bb40*/  @!P1 IMAD.X R3, RZ, RZ, R10, P3 ;  /* 0x000000ffff039224 */ /* 0x000fca00018e060a */
[----:B------:R0:W-:Y:S02]  /*bb50*/  @!P1 LDGSTS.E.BYPASS.LTC128B.128 [R21+0x10c00], desc[UR42][R2.64], !P0 ;  /* 0x10c0000002159fae */ /* 0x0001e4000c101d6a */
[----:B0-----:R-:W-:Y:S02]  /*bb60*/  @!P2 LEA R2, P1, R7, R14, 0x1 ;  /* 0x0000000e0702a211 */ /* 0x001fe400078208ff */
[----:B------:R0:W1:Y:S03]  /*bb70*/  SHFL.IDX PT, R14, R0, 0x3, 0x181f ;  /* 0x00781f00000e7f89 */ /* 0x00006600000e0000 */
[----:B------:R-:W-:Y:S01]  /*bb80*/  @!P2 IMAD.X R3, RZ, RZ, R9, P1 ;  /* 0x000000ffff03a224 */ /* 0x000fe200008e0609 */
[----:B------:R-:W-:-:S05]  /*bb90*/  @!P2 LEA R9, R4, UR38, 0x1 ;  /* 0x000000260409ac11 */ /* 0x000fca000f8e08ff */
[----:B------:R0:W-:Y:S02]  /*bba0*/  @!P2 LDGSTS.E.BYPASS.LTC128B.128 [R9+0x11400], desc[UR42][R2.64], !P0 ;  /* 0x114000000209afae */ /* 0x0001e4000c101d6a */
.L_x_140:
[----:B------:R-:W-:Y:S01]  /*bbb0*/  IADD3 R6, R6, 0xb0, RZ ;  /* 0x000000b006067810 */ /* 0x000fe20007ffe0ff */
[----:B0-----:R-:W-:-:S03]  /*bbc0*/  IMAD.MOV.U32 R0, RZ, RZ, 0x1 ;  /* 0x00000001ff007424 */ /* 0x001fc600078e00ff */
[----:B------:R-:W-:Y:S02]  /*bbd0*/  ISETP.GE.AND P1, PT, R6, R5, PT ;  /* 0x000000050600720c */ /* 0x000fe40003f26270 */
[----:B------:R-:W-:-:S11]  /*bbe0*/  SHF.L.U32 R0, R0, 0x1f, RZ ;  /* 0x0000001f00007819 */ /* 0x000fd600000006ff */
[----:B-1----:R-:W-:Y:S02]  /*bbf0*/  @!P1 LEA R2, P2, R7, R14, 0x1 ;  /* 0x0000000e07029211 */ /* 0x002fe400078408ff */
[----:B------:R-:W-:-:S03]  /*bc00*/  @!P1 LEA R5, R4, UR38, 0x1 ;  /* 0x0000002604059c11 */ /* 0x000fc6000f8e08ff */
[----:B------:R-:W-:-:S05]  /*bc10*/  @!P1 IMAD.X R3, RZ, RZ, R8, P2 ;  /* 0x000000ffff039224 */ /* 0x000fca00010e0608 */
[----:B------:R-:W-:Y:S01]  /*bc20*/  @!PT LDS RZ, [RZ] ;  /* 0x00000000fffff984 */ /* 0x000fe20000000800 */
[----:B------:R-:W-:Y:S01]  /*bc30*/  @!PT LDS RZ, [RZ] ;  /* 0x00000000fffff984 */ /* 0x000fe20000000800 */
[----:B------:R-:W-:Y:S01]  /*bc40*/  @!PT LDS RZ, [RZ] ;  /* 0x00000000fffff984 */ /* 0x000fe20000000800 */
[----:B------:R0:W-:Y:S01]  /*bc50*/  @!P1 LDGSTS.E.BYPASS.LTC128B.128 [R5+0x11c00], desc[UR42][R2.64], !P0 ;  /* 0x11c0000002059fae */ /* 0x0001e2000c101d6a */
[----:B------:R-:W-:Y:S01]  /*bc60*/  NOP ;  /* 0x0000000000007918 */ /* 0x000fe20000000000 */
[----:B------:R-:W-:Y:S02]  /*bc70*/  SYNCS.ARRIVE.TRANS64.RED.A0T1 RZ, [UR38+0x30800], RZ ;  /* 0x030800ffffff79a7 */ /* 0x000fe40008200426 */
[----:B------:R-:W-:Y:S01]  /*bc80*/  ARRIVES.LDGSTSBAR.64.TRANSCNT [UR38+0x30800] ;  /* 0x03080000ff0079b0 */ /* 0x000fe20008000aa6 */
[----:B------:R-:W-:Y:S01]  /*bc90*/  NOP ;  /* 0x0000000000007918 */ /* 0x000fe20000000000 */
[----:B------:R-:W-:Y:S01]  /*bca0*/  SYNCS.ARRIVE.TRANS64.A1T0 RZ, [UR38+0x30800], RZ ;  /* 0x030800ffffff79a7 */ /* 0x000fe20008100026 */
[----:B------:R-:W-:-:S04]  /*bcb0*/  IADD3 R7, R26, -0x2, RZ ;  /* 0xfffffffe1a077810 */ /* 0x000fc80007ffe0ff */
[----:B------:R-:W-:Y:S01]  /*bcc0*/  ISETP.GE.AND P1, PT, R7, R24, PT ;  /* 0x000000180700720c */ /* 0x000fe20003f26270 */
[----:B------:R-:W1:Y:S02]  /*bcd0*/  SYNCS.PHASECHK.TRANS64.TRYWAIT P0, [UR38+0x30820], R0 ;  /* 0x03082000ff0075a7 */ /* 0x000e640008000166 */
[----:B01----:R-:W-:Y:S10]  /*bce0*/  @!P0 BRA `(.L_x_51) ;  /* 0x0000002800bc8947 */ /* 0x003ff40003800000 */
.L_x_141:
[----:B------:R-:W-:Y:S02]  /*bcf0*/  IMAD.MOV.U32 R8, RZ, RZ, 0x1 ;  /* 0x00000001ff087424 */ /* 0x000fe400078e00ff */
[----:B0-----:R-:W-:Y:S01]  /*bd00*/  IMAD.MOV.U32 R0, RZ, RZ, RZ ;  /* 0x000000ffff007224 */ /* 0x001fe200078e00ff */
[----:B------:R-:W-:Y:S06]  /*bd10*/  @!P1 BRA `(.L_x_52) ;  /* 0x0000001000d09947 */ /* 0x000fec0003800000 */
[----:B------:R-:W-:Y:S01]  /*bd20*/  UIADD3 UR4, UR40, 0x1, URZ ;  /* 0x0000000128047890 */ /* 0x000fe2000fffe03f */
[----:B------:R-:W0:Y:S01]  /*bd30*/  S2R R4, SR_TID.X ;  /* 0x0000000000047919 */ /* 0x000e220000002100 */
[----:B------:R-:W-:Y:S02]  /*bd40*/  LOP3.LUT R24, RZ, R24, RZ, 0x33, !PT ;  /* 0x00000018ff187212 */ /* 0x000fe400078e33ff */
[----:B------:R-:W-:Y:S02]  /*bd50*/  MOV R8, 0x1 ;  /* 0x0000000100087802 */ /* 0x000fe40000000f00 */
[----:B------:R-:W-:-:S05]  /*bd60*/  IMAD R25, R25, UR4, RZ ;  /* 0x0000000419197c24 */ /* 0x000fca000f8e02ff */
[----:B------:R-:W-:-:S04]  /*bd70*/  VIMNMX R25, R25, UR39, PT ;  /* 0x0000002719197c48 */ /* 0x000fc8000bfe0100 */
[----:B------:R-:W-:Y:S02]  /*bd80*/  IADD3 R3, -R25, RZ, RZ ;  /* 0x000000ff19037210 */ /* 0x000fe40007ffe1ff */
[----:B------:R-:W-:Y:S02]  /*bd90*/  LOP3.LUT R2, RZ, R25, RZ, 0x33, !PT ;  /* 0x00000019ff027212 */ /* 0x000fe400078e33ff */
[----:B------:R-:W-:-:S05]  /*bda0*/  VIADDMNMX R24, R3, 0x1, R24, !PT ;  /* 0x0000000103187846 */ /* 0x000fca0007800118 */
[----:B------:R-:W-:Y:S02]  /*bdb0*/  VIADD R3, R24, 0xfffffffe ;  /* 0xfffffffe18037836 */ /* 0x000fe40000000000 */
[----:B------:R-:W-:-:S03]  /*bdc0*/  IMAD.IADD R10, R25, 0x1, R24 ;  /* 0x00000001190a7824 */ /* 0x000fc600078e0218 */
[----:B------:R-:W-:Y:S02]  /*bdd0*/  ISETP.NE.AND P0, PT, R3, R2, PT ;  /* 0x000000020300720c */ /* 0x000fe40003f05270 */
[----:B------:R-:W-:Y:S02]  /*bde0*/  LOP3.LUT R9, R10, 0x1, RZ, 0xc0, !PT ;  /* 0x000000010a097812 */ /* 0x000fe400078ec0ff */
[----:B0-----:R-:W-:Y:S01]  /*bdf0*/  LOP3.LUT R6, R4, 0x1f, RZ, 0xc0, !PT ;  /* 0x0000001f04067812 */ /* 0x001fe200078ec0ff */
[----:B------:R-:W-:-:S08]  /*be00*/  IMAD.MOV.U32 R4, RZ, RZ, R16 ;  /* 0x000000ffff047224 */ /* 0x000fd000078e0010 */
[----:B------:R-:W-:Y:S05]  /*be10*/  @!P0 BRA `(.L_x_53) ;  /* 0x0000000c00148947 */ /* 0x000fea0003800000 */
[----:B------:R-:W-:Y:S01]  /*be20*/  BSSY B0, `(.L_x_53) ;  /* 0x00000c4000007945 */ /* 0x000fe20003800000 */
[----:B------:R-:W-:Y:S01]  /*be30*/  IMAD.IADD R10, R10, 0x1, -R9 ;  /* 0x000000010a0a7824 */ /* 0x000fe200078e0a09 */
[----:B------:R-:W-:Y:S01]  /*be40*/  MOV R11, 0x1 ;  /* 0x00000001000b7802 */ /* 0x000fe20000000f00 */
[----:B------:R-:W-:-:S07]  /*be50*/  IMAD.MOV.U32 R4, RZ, RZ, R16 ;  /* 0x000000ffff047224 */ /* 0x000fce00078e0010 */
.L_x_80:
[----:B------:R-:W-:Y:S01]  /*be60*/  ISETP.NE.AND P0, PT, R22, RZ, PT ;  /* 0x000000ff1600720c */ /* 0x000fe20003f05270 */
[----:B------:R-:W-:Y:S01]  /*be70*/  VIADD R10, R10, 0xfffffffe ;  /* 0xfffffffe0a0a7836 */ /* 0x000fe20000000000 */
[----:B------:R-:W-:Y:S04]  /*be80*/  BSSY B1, `(.L_x_54) ;  /* 0x000005b000017945 */ /* 0x000fe80003800000 */
[----:B------:R-:W-:-:S07]  /*be90*/  ISETP.NE.AND P1, PT, R10, RZ, PT ;  /* 0x000000ff0a00720c */ /* 0x000fce0003f25270 */
[----:B------:R-:W-:Y:S06]  /*bea0*/  @!P0 BRA `(.L_x_55) ;  /* 0x0000000400608947 */ /* 0x000fec0003800000 */
[----:B------:R-:W-:Y:S02]  /*beb0*/  ISETP.NE.AND P0, PT, R23, RZ, PT ;  /* 0x000000ff1700720c */ /* 0x000fe40003f05270 */
[----:B------:R-:W-:Y:S02]  /*bec0*/  SHF.L.U32 R8, R11, 0x1f, RZ ;  /* 0x0000001f0b087819 */ /* 0x000fe400000006ff */
[----:B------:R-:W-:-:S09]  /*bed0*/  MOV R12, R7 ;  /* 0x00000007000c7202 */ /* 0x000fd20000000f00 */
[----:B------:R-:W-:Y:S05]  /*bee0*/  @!P0 BRA `(.L_x_56) ;  /* 0x00000000004c8947 */ /* 0x000fea0003800000 */
        /* <DEDUP_REMOVED lines=9> */
[--C-:B------:R-:W-:Y:S01]  /*bf80*/  SHF.R.S32.HI R3, RZ, 0x1f, R13.reuse ;  /* 0x0000001fff037819 */ /* 0x100fe2000001140d */
[----:B------:R-:W-:-:S04]  /*bf90*/  IMAD.MOV.U32 R2, RZ, RZ, R13 ;  /* 0x000000ffff027224 */ /* 0x000fc800078e000d */
[----:B------:R-:W-:Y:S01]  /*bfa0*/  IMAD.WIDE.U32 R2, R18, UR4, R2 ;  /* 0x0000000412027c25 */ /* 0x000fe2000f8e0002 */
[----:B------:R-:W-:-:S04]  /*bfb0*/  ULDC.64 UR4, c[0x0][0x418] ;  /* 0x0001060000047ab9 */ /* 0x000fc80000000a00 */
[----:B------:R-:W-:Y:S02]  /*bfc0*/  IADD3 R3, R5, R3, RZ ;  /* 0x0000000305037210 */ /* 0x000fe40007ffe0ff */
[----:B------:R-:W-:-:S04]  /*bfd0*/  LEA R4, P0, R2, UR4, 0x2 ;  /* 0x0000000402047c11 */ /* 0x000fc8000f8010ff */
[----:B------:R-:W-:-:S05]  /*bfe0*/  LEA.HI.X R5, R2, UR5, R3, 0x2, P0 ;  /* 0x0000000502057c11 */ /* 0x000fca00080f1403 */
[----:B------:R0:W5:Y:S01]  /*bff0*/  LDG.E R4, desc[UR42][R4.64] ;  /* 0x0000002a04047981 */ /* 0x000162000c1e1900 */
[----:B------:R-:W-:-:S04]  /*c000*/  IMAD.MOV R2, RZ, RZ, -R13 ;  /* 0x000000ffff027224 */ /* 0x000fc800078e0a0d */
[----:B------:R-:W-:-:S07]  /*c010*/  IMAD R12, R12, R2, R7 ;  /* 0x000000020c0c7224 */ /* 0x000fce00078e0207 */
.L_x_56:
[----:B------:R-:W1:Y:S01]  /*c020*/  SYNCS.PHASECHK.TRANS64.TRYWAIT P0, [UR38+0x30848], R8 ;  /* 0x03084808ff0075a7 */ /* 0x000e620008000166 */
[----:B------:R-:W-:Y:S01]  /*c030*/  BSSY B2, `(.L_x_57) ;  /* 0x0000003000027945 */ /* 0x000fe20003800000 */
[----:B------:R-:W-:-:S03]  /*c040*/  ISETP.NE.AND P2, PT, R28, RZ, PT ;  /* 0x000000ff1c00720c */ /* 0x000fc60003f45270 */
[----:B-1----:R-:W-:Y:S10]  /*c050*/  @!P0 BRA `(.L_x_58) ;  /* 0x0000002400f88947 */ /* 0x002ff40003800000 */
.L_x_142:
[----:B------:R-:W-:Y:S05]  /*c060*/  BSYNC B2 ;  /* 0x0000000000027941 */ /* 0x000fea0003800000 */
.L_x_57:
[----:B------:R-:W-:Y:S04]  /*c070*/  BSSY B2, `(.L_x_59) ;  /* 0x0000007000027945 */ /* 0x000fe80003800000 */
[----:B------:R-:W-:Y:S05]  /*c080*/  @P2 BRA `(.L_x_60) ;  /* 0x0000000000142947 */ /* 0x000fea0003800000 */
[----:B------:R-:W-:Y:S01]  /*c090*/  ISETP.NE.AND P0, PT, R6, RZ, PT ;  /* 0x000000ff0600720c */ /* 0x000fe20003f05270 */
[----:B------:R-:W-:-:S04]  /*c0a0*/  IMAD.MOV.U32 R2, RZ, RZ, 0x6000 ;  /* 0x00006000ff027424 */ /* 0x000fc800078e00ff */
[----:B------:R2:W-:Y:S08]  /*c0b0*/  SYNCS.ARRIVE.TRANS64 RZ, [UR38+0x30838], R2 ;  /* 0x03083802ffff79a7 */ /* 0x0005f00008000026 */
[----:B--2---:R-:W-:Y:S05]  /*c0c0*/  @!P0 BRA `(.L_x_60) ;  /* 0x0000000000048947 */ /* 0x004fea0003800000 */
[----:B------:R-:W-:Y:S01]  /*c0d0*/  BPT.TRAP 0x1 ;  /* 0x000000040000795c */ /* 0x000fe20000300000 */
.L_x_60:
[----:B------:R-:W-:Y:S05]  /*c0e0*/  BSYNC B2 ;  /* 0x0000000000027941 */ /* 0x000fea0003800000 */
.L_x_59:
[----:B0-----:R-:W-:Y:S01]  /*c0f0*/  MOV R5, RZ ;  /* 0x000000ff00057202 */ /* 0x001fe20000000f00 */
[----:B------:R-:W-:Y:S01]  /*c100*/  ULDC.64 UR4, c[0x0][0x198] ;  /* 0x0000660000047ab9 */ /* 0x000fe20000000a00 */
[----:B------:R-:W-:Y:S01]  /*c110*/  PLOP3.LUT P0, PT, PT, PT, PT, 0x80, 0x0 ;  /* 0x000000000000781c */ /* 0x000fe20003f0f070 */
[----:B------:R-:W-:Y:S01]  /*c120*/  UIADD3 UR4, UP0, UR4, 0x370, URZ ;  /* 0x0000037004047890 */ /* 0x000fe2000ff1e03f */
[----:B------:R-:W-:Y:S01]  /*c130*/  R2UR UR34, R5 ;  /* 0x00000000052272ca */ /* 0x000fe200000e0000 */
[----:B------:R-:W-:Y:S01]  /*c140*/  IMAD R2, R12, 0xc0, RZ ;  /* 0x000000c00c027824 */ /* 0x000fe200078e02ff */
[----:B------:R-:W-:Y:S02]  /*c150*/  UIADD3 UR32, UR38, 0x18400, URZ ;  /* 0x0001840026207890 */ /* 0x000fe4000fffe03f */
[----:B------:R-:W-:Y:S02]  /*c160*/  UIADD3 UR33, UR38, 0x30838, URZ ;  /* 0x0003083826217890 */ /* 0x000fe4000fffe03f */
[----:B------:R-:W-:Y:S01]  /*c170*/  UIADD3.X UR5, URZ, UR5, URZ, UP0, !UPT ;  /* 0x000000053f057290 */ /* 0x000fe200087fe43f */
[----:B------:R-:W-:Y:S01]  /*c180*/  UMOV UR6, 0x0 ;  /* 0x0000000000067882 */ /* 0x000fe20000000000 */
[----:B------:R-:W-:-:S10]  /*c190*/  UMOV UR7, 0x14f00000 ;  /* 0x14f0000000077882 */ /* 0x000fd40000000000 */
.L_x_61:
[----:B------:R-:W-:-:S13]  /*c1a0*/  @P0 ELECT P3, URZ, PT ;  /* 0x00000000003f082f */ /* 0x000fda0003860000 */
[----:B-----5:R-:W-:Y:S02]  /*c1b0*/  @P3 R2UR UR37, R4 ;  /* 0x00000000042532ca */ /* 0x020fe400000e0000 */
[----:B------:R-:W-:Y:S02]  /*c1c0*/  @P3 R2UR UR35, R2 ;  /* 0x00000000022332ca */ /* 0x000fe400000e0000 */
[----:B------:R-:W-:Y:S02]  /*c1d0*/  @P3 PLOP3.LUT P0, PT, P3, PT, PT, 0x8, 0x0 ;  /* 0x000000000000381c */ /* 0x000fe40001f0e170 */
[----:B------:R-:W-:-:S09]  /*c1e0*/  PLOP3.LUT P3, PT, PT, PT, PT, 0x8, 0x0 ;  /* 0x000000000000781c */ /* 0x000fd20003f6e170 */
[----:B------:R0:W-:Y:S02]  /*c1f0*/  UTMALDG.4D [UR32], [UR4], desc[UR6] ;  /* 0x00000620040075b4 */ /* 0x0001e40008019000 */
[----:B0-----:R-:W-:Y:S05]  /*c200*/  @P0 BRA.U.ANY `(.L_x_61) ;  /* 0xfffffffd00e40947 */ /* 0x001fea000393ffff */
[----:B------:R-:W0:Y:S01]  /*c210*/  SYNCS.PHASECHK.TRANS64.TRYWAIT P0, [UR38+0x30860], R8 ;  /* 0x03086008ff0075a7 */ /* 0x000e220008000166 */
[----:B------:R-:W-:Y:S04]  /*c220*/  BSSY B2, `(.L_x_62) ;  /* 0x0000002000027945 */ /* 0x000fe80003800000 */
[----:B0-----:R-:W-:Y:S05]  /*c230*/  @!P0 BRA `(.L_x_63) ;  /* 0x0000002400988947 */ /* 0x001fea0003800000 */
.L_x_143:
[----:B------:R-:W-:Y:S05]  /*c240*/  BSYNC B2 ;  /* 0x0000000000027941 */ /* 0x000fea0003800000 */
.L_x_62:
[----:B------:R-:W-:Y:S01]  /*c250*/  BSSY B2, `(.L_x_64) ;  /* 0x0000009000027945 */ /* 0x000fe20003800000 */
[----:B------:R-:W-:Y:S02]  /*c260*/  IMAD.MOV.U32 R2, RZ, RZ, 0x0 ;  /* 0x00000000ff027424 */ /* 0x000fe400078e00ff */
[----:B01----:R-:W-:Y:S01]  /*c270*/  IMAD.MOV.U32 R3, RZ, RZ, 0x14f00000 ;  /* 0x14f00000ff037424 */ /* 0x003fe200078e00ff */
[----:B------:R-:W-:Y:S06]  /*c280*/  @P2 BRA `(.L_x_65) ;  /* 0x0000000000142947 */ /* 0x000fec0003800000 */
[----:B------:R-:W-:Y:S02]  /*c290*/  ISETP.NE.AND P0, PT, R6, RZ, PT ;  /* 0x000000ff0600720c */ /* 0x000fe40003f05270 */
[----:B------:R-:W-:-:S04]  /*c2a0*/  MOV R8, 0x6000 ;  /* 0x0000600000087802 */ /* 0x000fc80000000f00 */
[----:B------:R0:W-:Y:S07]  /*c2b0*/  SYNCS.ARRIVE.TRANS64 RZ, [UR38+0x30850], R8 ;  /* 0x03085008ffff79a7 */ /* 0x0001ee0008000026 */
[----:B------:R-:W-:Y:S05]  /*c2c0*/  @!P0 BRA `(.L_x_65) ;  /* 0x0000000000048947 */ /* 0x000fea0003800000 */
[----:B------:R-:W-:Y:S01]  /*c2d0*/  BPT.TRAP 0x1 ;  /* 0x000000040000795c */ /* 0x000fe20000300000 */
.L_x_65:
[----:B------:R-:W-:Y:S05]  /*c2e0*/  BSYNC B2 ;  /* 0x0000000000027941 */ /* 0x000fea0003800000 */
.L_x_64:
[----:B------:R-:W-:Y:S01]  /*c2f0*/  R2UR UR7, R3 ;  /* 0x00000000030772ca */ /* 0x000fe200000e0000 */
[----:B------:R-:W-:Y:S01]  /*c300*/  ULDC.64 UR4, c[0x0][0x198] ;  /* 0x0000660000047ab9 */ /* 0x000fe20000000a00 */
[----:B------:R-:W-:Y:S01]  /*c310*/  R2UR UR10, R5 ;  /* 0x00000000050a72ca */ /* 0x000fe200000e0000 */
[----:B------:R-:W-:Y:S01]  /*c320*/  UIADD3 UR4, UP0, UR4, 0x470, URZ ;  /* 0x0000047004047890 */ /* 0x000fe2000ff1e03f */
[----:B------:R-:W-:Y:S01]  /*c330*/  R2UR UR6, R2 ;  /* 0x00000000020672ca */ /* 0x000fe200000e0000 */
[----:B------:R-:W-:Y:S01]  /*c340*/  IMAD R2, R17, 0xc0, RZ ;  /* 0x000000c011027824 */ /* 0x000fe200078e02ff */
[----:B------:R-:W-:Y:S01]  /*c350*/  PLOP3.LUT P0, PT, PT, PT, PT, 0x80, 0x0 ;  /* 0x000000000000781c */ /* 0x000fe20003f0f070 */
[----:B------:R-:W-:Y:S02]  /*c360*/  UIADD3 UR8, UR38, 0x400, URZ ;  /* 0x0000040026087890 */ /* 0x000fe4000fffe03f */
[----:B------:R-:W-:Y:S02]  /*c370*/  UIADD3 UR9, UR38, 0x30850, URZ ;  /* 0x0003085026097890 */ /* 0x000fe4000fffe03f */
[----:B------:R-:W-:-:S12]  /*c380*/  UIADD3.X UR5, URZ, UR5, URZ, UP0, !UPT ;  /* 0x000000053f057290 */ /* 0x000fd800087fe43f */
.L_x_66:
[----:B------:R-:W-:-:S13]  /*c390*/  @P0 ELECT P2, URZ, PT ;  /* 0x00000000003f082f */ /* 0x000fda0003840000 */
[----:B------:R-:W-:Y:S01]  /*c3a0*/  @P2 R2UR UR13, R16 ;  /* 0x00000000100d22ca */ /* 0x000fe200000e0000 */
[----:B------:R-:W-:Y:S01]  /*c3b0*/  UMOV UR12, UR36 ;  /* 0x00000024000c7c82 */ /* 0x000fe20008000000 */
[----:B------:R-:W-:Y:S02]  /*c3c0*/  @P2 R2UR UR11, R2 ;  /* 0x00000000020b22ca */ /* 0x000fe400000e0000 */
[----:B------:R-:W-:Y:S02]  /*c3d0*/  @P2 PLOP3.LUT P0, PT, P2, PT, PT, 0x8, 0x0 ;  /* 0x000000000000281c */ /* 0x000fe4000170e170 */
[----:B------:R-:W-:-:S09]  /*c3e0*/  PLOP3.LUT P2, PT, PT, PT, PT, 0x8, 0x0 ;  /* 0x000000000000781c */ /* 0x000fd20003f4e170 */
[----:B------:R1:W-:Y:S02]  /*c3f0*/  UTMALDG.4D [UR8], [UR4], desc[UR6] ;  /* 0x00000608040075b4 */ /* 0x0003e40008019000 */
[----:B-1----:R-:W-:Y:S05]  /*c400*/  @P0 BRA.U.ANY `(.L_x_66) ;  /* 0xfffffffd00e00947 */ /* 0x002fea000393ffff */
[----:B------:R-:W-:Y:S02]  /*c410*/  IMAD.MOV.U32 R17, RZ, RZ, R12 ;  /* 0x000000ffff117224 */ /* 0x000fe400078e000c */
[----:B------:R-:W-:-:S07]  /*c420*/  IMAD.MOV.U32 R16, RZ, RZ, R4 ;  /* 0x000000ffff107224 */ /* 0x000fce00078e0004 */
.L_x_55:
[----:B------:R-:W-:Y:S05]  /*c430*/  BSYNC B1 ;  /* 0x0000000000017941 */ /* 0x000fea0003800000 */
.L_x_54:
[----:B------:R-:W-:Y:S01]  /*c440*/  ISETP.NE.AND P0, PT, R22, RZ, PT ;  /* 0x000000ff1600720c */ /* 0x000fe20003f05270 */
[----:B------:R-:W-:Y:S01]  /*c450*/  BSSY B1, `(.L_x_67) ;  /* 0x000005d000017945 */ /* 0x000fe20003800000 */
[----:B0-----:R-:W-:-:S11]  /*c460*/  LOP3.LUT R8, R11, 0x1, RZ, 0x3c, !PT ;  /* 0x000000010b087812 */ /* 0x001fd600078e3cff */
[----:B------:R-:W-:Y:S05]  /*c470*/  @!P0 BRA `(.L_x_68) ;  /* 0x0000000400688947 */ /* 0x000fea0003800000 */
[----:B------:R-:W-:Y:S02]  /*c480*/  ISETP.NE.AND P0, PT, R23, RZ, PT ;  /* 0x000000ff1700720c */ /* 0x000fe40003f05270 */
[----:B------:R-:W-:Y:S02]  /*c490*/  SHF.L.U32 R12, R8, 0x1f, RZ ;  /* 0x0000001f080c7819 */ /* 0x000fe400000006ff */
[----:B------:R-:W-:-:S09]  /*c4a0*/  IADD3 R13, R7, -0x1, RZ ;  /* 0xffffffff070d7810 */ /* 0x000fd20007ffe0ff */
        /* <DEDUP_REMOVED lines=20> */
.L_x_69:
[----:B------:R-:W1:Y:S01]  /*c5f0*/  SYNCS.PHASECHK.TRANS64.TRYWAIT P0, [UR38+0x30840], R12 ;  /* 0x0308400cff0075a7 */ /* 0x000e620008000166 */
[----:B------:R-:W-:Y:S01]  /*c600*/  BSSY B2, `(.L_x_70) ;  /* 0x0000003000027945 */ /* 0x000fe20003800000 */
[----:B------:R-:W-:-:S03]  /*c610*/  ISETP.NE.AND P2, PT, R28, RZ, PT ;  /* 0x000000ff1c00720c */ /* 0x000fc60003f45270 */
[----:B-1----:R-:W-:Y:S10]  /*c620*/  @!P0 BRA `(.L_x_71) ;  /* 0x0000002000b48947 */ /* 0x002ff40003800000 */
.L_x_144:
[----:B------:R-:W-:Y:S05]  /*c630*/  BSYNC B2 ;  /* 0x0000000000027941 */ /* 0x000fea0003800000 */
.L_x_70:
[----:B------:R-:W-:Y:S04]  /*c640*/  BSSY B2, `(.L_x_72) ;  /* 0x0000007000027945 */ /* 0x000fe80003800000 */
[----:B------:R-:W-:Y:S05]  /*c650*/  @P2 BRA `(.L_x_73) ;  /* 0x0000000000142947 */ /* 0x000fea0003800000 */
[----:B------:R-:W-:Y:S01]  /*c660*/  ISETP.NE.AND P0, PT, R6, RZ, PT ;  /* 0x000000ff0600720c */ /* 0x000fe20003f05270 */
[----:B------:R-:W-:-:S04]  /*c670*/  IMAD.MOV.U32 R2, RZ, RZ, 0x6000 ;  /* 0x00006000ff027424 */ /* 0x000fc800078e00ff */
[----:B------:R2:W-:Y:S08]  /*c680*/  SYNCS.ARRIVE.TRANS64 RZ, [UR38+0x30830], R2 ;  /* 0x03083002ffff79a7 */ /* 0x0005f00008000026 */
[----:B--2---:R-:W-:Y:S05]  /*c690*/  @!P0 BRA `(.L_x_73) ;  /* 0x0000000000048947 */ /* 0x004fea0003800000 */
[----:B------:R-:W-:Y:S01]  /*c6a0*/  BPT.TRAP 0x1 ;  /* 0x000000040000795c */ /* 0x000fe20000300000 */
.L_x_73:
[----:B------:R-:W-:Y:S05]  /*c6b0*/  BSYNC B2 ;  /* 0x0000000000027941 */ /* 0x000fea0003800000 */
.L_x_72:
        /* <DEDUP_REMOVED lines=11> */
.L_x_74:
[----:B------:R-:W-:-:S13]  /*c770*/  @P0 ELECT P3, URZ, PT ;  /* 0x00000000003f082f */ /* 0x000fda0003860000 */
[----:B-----5:R-:W-:Y:S01]  /*c780*/  @P3 R2UR UR13, R4 ;  /* 0x00000000040d32ca */ /* 0x020fe200000e0000 */
[----:B------:R-:W-:Y:S01]  /*c790*/  UMOV UR12, UR36 ;  /* 0x00000024000c7c82 */ /* 0x000fe20008000000 */
[----:B------:R-:W-:Y:S02]  /*c7a0*/  @P3 R2UR UR11, R2 ;  /* 0x00000000020b32ca */ /* 0x000fe400000e0000 */
[----:B------:R-:W-:Y:S02]  /*c7b0*/  @P3 PLOP3.LUT P0, PT, P3, PT, PT, 0x8, 0x0 ;  /* 0x000000000000381c */ /* 0x000fe40001f0e170 */
[----:B------:R-:W-:-:S09]  /*c7c0*/  PLOP3.LUT P3, PT, PT, PT, PT, 0x8, 0x0 ;  /* 0x000000000000781c */ /* 0x000fd20003f6e170 */
[----:B------:R0:W-:Y:S02]  /*c7d0*/  UTMALDG.4D [UR8], [UR4], desc[UR6] ;  /* 0x00000608040075b4 */ /* 0x0001e40008019000 */
[----:B0-----:R-:W-:Y:S05]  /*c7e0*/  @P0 BRA.U.ANY `(.L_x_74) ;  /* 0xfffffffd00e00947 */ /* 0x001fea000393ffff */
[----:B------:R-:W-:Y:S01]  /*c7f0*/  SHF.L.U32 R2, R11, 0x1f, RZ ;  /* 0x0000001f0b027819 */ /* 0x000fe200000006ff */
[----:B------:R-:W-:Y:S03]  /*c800*/  BSSY B2, `(.L_x_75) ;  /* 0x0000003000027945 */ /* 0x000fe60003800000 */
[----:B------:R-:W0:Y:S02]  /*c810*/  SYNCS.PHASECHK.TRANS64.TRYWAIT P0, [UR38+0x30868], R2 ;  /* 0x03086802ff0075a7 */ /* 0x000e240008000166 */
[----:B0-----:R-:W-:Y:S05]  /*c820*/  @!P0 BRA `(.L_x_76) ;  /* 0x00000020004c8947 */ /* 0x001fea0003800000 */
.L_x_145:
[----:B------:R-:W-:Y:S05]  /*c830*/  BSYNC B2 ;  /* 0x0000000000027941 */ /* 0x000fea0003800000 */
.L_x_75:
[----:B------:R-:W-:Y:S01]  /*c840*/  BSSY B2, `(.L_x_77) ;  /* 0x0000009000027945 */ /* 0x000fe20003800000 */
[----:B0-----:R-:W-:Y:S02]  /*c850*/  IMAD.MOV.U32 R2, RZ, RZ, 0x0 ;  /* 0x00000000ff027424 */ /* 0x001fe400078e00ff */
[----:B-1----:R-:W-:Y:S01]  /*c860*/  IMAD.MOV.U32 R3, RZ, RZ, 0x14f00000 ;  /* 0x14f00000ff037424 */ /* 0x002fe200078e00ff */
[----:B------:R-:W-:Y:S06]  /*c870*/  @P2 BRA `(.L_x_78) ;  /* 0x0000000000142947 */ /* 0x000fec0003800000 */
[----:B------:R-:W-:Y:S02]  /*c880*/  ISETP.NE.AND P0, PT, R6, RZ, PT ;  /* 0x000000ff0600720c */ /* 0x000fe40003f05270 */
[----:B------:R-:W-:-:S04]  /*c890*/  MOV R11, 0x6000 ;  /* 0x00006000000b7802 */ /* 0x000fc80000000f00 */
[----:B------:R0:W-:Y:S07]  /*c8a0*/  SYNCS.ARRIVE.TRANS64 RZ, [UR38+0x30858], R11 ;  /* 0x0308580bffff79a7 */ /* 0x0001ee0008000026 */
[----:B------:R-:W-:Y:S05]  /*c8b0*/  @!P0 BRA `(.L_x_78) ;  /* 0x0000000000048947 */ /* 0x000fea0003800000 */
[----:B------:R-:W-:Y:S01]  /*c8c0*/  BPT.TRAP 0x1 ;  /* 0x000000040000795c */ /* 0x000fe20000300000 */
.L_x_78:
[----:B------:R-:W-:Y:S05]  /*c8d0*/  BSYNC B2 ;  /* 0x0000000000027941 */ /* 0x000fea0003800000 */
.L_x_77:
        /* <DEDUP_REMOVED lines=10> */
.L_x_79:
        /* <DEDUP_REMOVED lines=10> */
.L_x_68:
[----:B------:R-:W-:Y:S05]  /*ca20*/  BSYNC B1 ;  /* 0x0000000000017941 */ /* 0x000fea0003800000 */
.L_x_67:
[----:B------:R-:W-:Y:S01]  /*ca30*/  IADD3 R7, R7, -0x2, RZ ;  /* 0xfffffffe07077810 */ /* 0x000fe20007ffe0ff */
[----:B0-----:R-:W-:Y:S01]  /*ca40*/  IMAD.MOV.U32 R11, RZ, RZ, R8 ;  /* 0x000000ffff0b7224 */ /* 0x001fe200078e0008 */
[----:B------:R-:W-:Y:S06]  /*ca50*/  @P1 BRA `(.L_x_80) ;  /* 0xfffffff400001947 */ /* 0x000fec000383ffff */
[----:B------:R-:W-:Y:S05]  /*ca60*/  BSYNC B0 ;  /* 0x0000000000007941 */ /* 0x000fea0003800000 */
.L_x_53:
[----:B------:R-:W-:Y:S01]  /*ca70*/  ISETP.NE.AND P0, PT, R9, RZ, PT ;  /* 0x000000ff0900720c */ /* 0x000fe20003f05270 */
[----:B------:R-:W-:-:S12]  /*ca80*/  BSSY B0, `(.L_x_52) ;  /* 0x000005d000007945 */ /* 0x000fd80003800000 */
[----:B------:R-:W-:Y:S05]  /*ca90*/  @!P0 BRA `(.L_x_81) ;  /* 0x00000004006c8947 */ /* 0x000fea0003800000 */
[----:B------:R-:W-:Y:S01]  /*caa0*/  ISETP.NE.AND P1, PT, R22, RZ, PT ;  /* 0x000000ff1600720c */ /* 0x000fe20003f25270 */
[----:B------:R-:W-:-:S12]  /*cab0*/  IMAD.MOV.U32 R0, RZ, RZ, 0x1 ;  /* 0x00000001ff007424 */ /* 0x000fd800078e00ff */
[----:B------:R-:W-:Y:S05]  /*cac0*/  @!P1 BRA `(.L_x_81) ;  /* 0x0000000400609947 */ /* 0x000fea0003800000 */
[----:B------:R-:W-:Y:S02]  /*cad0*/  ISETP.NE.AND P1, PT, R23, RZ, PT ;  /* 0x000000ff1700720c */ /* 0x000fe40003f25270 */
[----:B------:R-:W-:-:S11]  /*cae0*/  SHF.L.U32 R9, R8, 0x1f, RZ ;  /* 0x0000001f08097819 */ /* 0x000fd600000006ff */
[----:B------:R-:W-:Y:S05]  /*caf0*/  @!P1 BRA `(.L_x_82) ;  /* 0x00000000004c9947 */ /* 0x000fea0003800000 */
[----:B------:R-:W0:Y:S01]  /*cb00*/  LDC R10, c[0x0][0x43c] ;  /* 0x00010f00ff0a7b82 */ /* 0x000e220000000800 */
[----:B------:R-:W-:Y:S01]  /*cb10*/  MOV R11, R7 ;  /* 0x00000007000b7202 */ /* 0x000fe20000000f00 */
        /* <DEDUP_REMOVED lines=10> */
[----:B------:R-:W-:-:S03]  /*cbc0*/  ULDC.64 UR4, c[0x0][0x418] ;  /* 0x0001060000047ab9 */ /* 0x000fc60000000a00 */
[----:B------:R-:W-:Y:S01]  /*cbd0*/  IMAD.IADD R3, R19, 0x1, R3 ;  /* 0x0000000113037824 */ /* 0x000fe200078e0203 */
[----:B------:R-:W-:-:S04]  /*cbe0*/  LEA R4, P0, R2, UR4, 0x2 ;  /* 0x0000000402047c11 */ /* 0x000fc8000f8010ff */
[----:B------:R-:W-:-:S05]  /*cbf0*/  LEA.HI.X R5, R2, UR5, R3, 0x2, P0 ;  /* 0x0000000502057c11 */ /* 0x000fca00080f1403 */
[----:B------:R0:W5:Y:S01]  /*cc00*/  LDG.E R4, desc[UR42][R4.64] ;  /* 0x0000002a04047981 */ /* 0x000162000c1e1900 */
[----:B------:R-:W-:-:S05]  /*cc10*/  IADD3 R2, -R11, RZ, RZ ;  /* 0x000000ff0b027210 */ /* 0x000fca0007ffe1ff */
[----:B------:R-:W-:-:S07]  /*cc20*/  IMAD R7, R10, R2, R7 ;  /* 0x000000020a077224 */ /* 0x000fce00078e0207 */
.L_x_82:
[----:B------:R-:W1:Y:S01]  /*cc30*/  SYNCS.PHASECHK.TRANS64.TRYWAIT P0, [UR38+0x30848], R9 ;  /* 0x03084809ff0075a7 */ /* 0x000e620008000166 */
[----:B------:R-:W-:Y:S01]  /*cc40*/  BSSY B1, `(.L_x_83) ;  /* 0x0000003000017945 */ /* 0x000fe20003800000 */
[----:B------:R-:W-:-:S03]  /*cc50*/  ISETP.NE.AND P1, PT, R28, RZ, PT ;  /* 0x000000ff1c00720c */ /* 0x000fc60003f25270 */
[----:B-1----:R-:W-:Y:S10]  /*cc60*/  @!P0 BRA `(.L_x_84) ;  /* 0x0000001c00548947 */ /* 0x002ff40003800000 */
.L_x_146:
[----:B------:R-:W-:Y:S05]  /*cc70*/  BSYNC B1 ;  /* 0x0000000000017941 */ /* 0x000fea0003800000 */
.L_x_83:
[----:B------:R-:W-:Y:S04]  /*cc80*/  BSSY B1, `(.L_x_85) ;  /* 0x0000007000017945 */ /* 0x000fe80003800000 */
[----:B------:R-:W-:Y:S05]  /*cc90*/  @P1 BRA `(.L_x_86) ;  /* 0x0000000000141947 */ /* 0x000fea0003800000 */
[----:B------:R-:W-:Y:S01]  /*cca0*/  ISETP.NE.AND P0, PT, R6, RZ, PT ;  /* 0x000000ff0600720c */ /* 0x000fe20003f05270 */
[----:B-1----:R-:W-:-:S04]  /*ccb0*/  IMAD.MOV.U32 R2, RZ, RZ, 0x6000 ;  /* 0x00006000ff027424 */ /* 0x002fc800078e00ff */
[----:B------:R2:W-:Y:S08]  /*ccc0*/  SYNCS.ARRIVE.TRANS64 RZ, [UR38+0x30838], R2 ;  /* 0x03083802ffff79a7 */ /* 0x0005f00008000026 */
[----:B--2---:R-:W-:Y:S05]  /*ccd0*/  @!P0 BRA `(.L_x_86) ;  /* 0x0000000000048947 */ /* 0x004fea0003800000 */
[----:B------:R-:W-:Y:S01]  /*cce0*/  BPT.TRAP 0x1 ;  /* 0x000000040000795c */ /* 0x000fe20000300000 */
.L_x_86:
[----:B------:R-:W-:Y:S05]  /*ccf0*/  BSYNC B1 ;  /* 0x0000000000017941 */ /* 0x000fea0003800000 */
.L_x_85:
[----:B0-----:R-:W-:Y:S01]  /*cd00*/  IMAD.MOV.U32 R5, RZ, RZ, RZ ;  /* 0x000000ffff057224 */ /* 0x001fe200078e00ff */
[----:B------:R-:W-:Y:S01]  /*cd10*/  ULDC.64 UR4, c[0x0][0x198] ;  /* 0x0000660000047ab9 */ /* 0x000fe20000000a00 */
[----:B------:R-:W-:Y:S01]  /*cd20*/  PLOP3.LUT P0, PT, PT, PT, PT, 0x80, 0x0 ;  /* 0x000000000000781c */ /* 0x000fe20003f0f070 */
[----:B------:R-:W-:Y:S01]  /*cd30*/  UIADD3 UR4, UP0, UR4, 0x370, URZ ;  /* 0x0000037004047890 */ /* 0x000fe2000ff1e03f */
[----:B-1----:R-:W-:Y:S01]  /*cd40*/  IMAD R2, R7, 0xc0, RZ ;  /* 0x000000c007027824 */ /* 0x002fe200078e02ff */
[----:B------:R-:W-:Y:S01]  /*cd50*/  R2UR UR10, R5 ;  /* 0x00000000050a72ca */ /* 0x000fe200000e0000 */
[----:B------:R-:W-:Y:S02]  /*cd60*/  UIADD3 UR8, UR38, 0x18400, URZ ;  /* 0x0001840026087890 */ /* 0x000fe4000fffe03f */
[----:B------:R-:W-:Y:S02]  /*cd70*/  UIADD3 UR9, UR38, 0x30838, URZ ;  /* 0x0003083826097890 */ /* 0x000fe4000fffe03f */
[----:B------:R-:W-:Y:S01]  /*cd80*/  UIADD3.X UR5, URZ, UR5, URZ, UP0, !UPT ;  /* 0x000000053f057290 */ /* 0x000fe200087fe43f */
[----:B------:R-:W-:Y:S01]  /*cd90*/  UMOV UR6, 0x0 ;  /* 0x0000000000067882 */ /* 0x000fe20000000000 */
[----:B------:R-:W-:-:S10]  /*cda0*/  UMOV UR7, 0x14f00000 ;  /* 0x14f0000000077882 */ /* 0x000fd40000000000 */
.L_x_87:
        /* <DEDUP_REMOVED lines=11> */
.L_x_147:
[----:B------:R-:W-:Y:S05]  /*ce60*/  BSYNC B1 ;  /* 0x0000000000017941 */ /* 0x000fea0003800000 */
.L_x_88:
[----:B------:R-:W-:Y:S01]  /*ce70*/  BSSY B1, `(.L_x_90) ;  /* 0x0000009000017945 */ /* 0x000fe20003800000 */
[----:B0-----:R-:W-:Y:S01]  /*ce80*/  MOV R2, 0x0 ;  /* 0x0000000000027802 */ /* 0x001fe20000000f00 */
[----:B------:R-:W-:Y:S02]  /*ce90*/  IMAD.MOV.U32 R3, RZ, RZ, 0x14f00000 ;  /* 0x14f00000ff037424 */ /* 0x000fe400078e00ff */
[----:B------:R-:W-:Y:S05]  /*cea0*/  @P1 BRA `(.L_x_91) ;  /* 0x0000000000141947 */ /* 0x000fea0003800000 */
[----:B------:R-:W-:Y:S01]  /*ceb0*/  ISETP.NE.AND P0, PT, R6, RZ, PT ;  /* 0x000000ff0600720c */ /* 0x000fe20003f05270 */
[----:B------:R-:W-:-:S04]  /*cec0*/  IMAD.MOV.U32 R9, RZ, RZ, 0x6000 ;  /* 0x00006000ff097424 */ /* 0x000fc800078e00ff */
[----:B------:R0:W-:Y:S08]  /*ced0*/  SYNCS.ARRIVE.TRANS64 RZ, [UR38+0x30850], R9 ;  /* 0x03085009ffff79a7 */ /* 0x0001f00008000026 */
[----:B0-----:R-:W-:Y:S05]  /*cee0*/  @!P0 BRA `(.L_x_91) ;  /* 0x0000000000048947 */ /* 0x001fea0003800000 */
[----:B------:R-:W-:Y:S01]  /*cef0*/  BPT.TRAP 0x1 ;  /* 0x000000040000795c */ /* 0x000fe20000300000 */
.L_x_91:
[----:B------:R-:W-:Y:S05]  /*cf00*/  BSYNC B1 ;  /* 0x0000000000017941 */ /* 0x000fea0003800000 */
.L_x_90:
        /* <DEDUP_REMOVED lines=10> */
.L_x_92:
[----:B------:R-:W-:-:S13]  /*cfb0*/  @P0 ELECT P1, URZ, PT ;  /* 0x00000000003f082f */ /* 0x000fda0003820000 */
[----:B------:R-:W-:Y:S01]  /*cfc0*/  @P1 R2UR UR13, R16 ;  /* 0x00000000100d12ca */ /* 0x000fe200000e0000 */
[----:B------:R-:W-:Y:S01]  /*cfd0*/  UMOV UR12, UR36 ;  /* 0x00000024000c7c82 */ /* 0x000fe20008000000 */
[----:B------:R-:W-:Y:S02]  /*cfe0*/  @P1 R2UR UR11, R2 ;  /* 0x00000000020b12ca */ /* 0x000fe400000e0000 */
[----:B------:R-:W-:Y:S02]  /*cff0*/  @P1 PLOP3.LUT P0, PT, P1, PT, PT, 0x8, 0x0 ;  /* 0x000000000000181c */ /* 0x000fe40000f0e170 */
[----:B------:R-:W-:-:S09]  /*d000*/  PLOP3.LUT P1, PT, PT, PT, PT, 0x8, 0x0 ;  /* 0x000000000000781c */ /* 0x000fd20003f2e170 */
[----:B------:R0:W-:Y:S02]  /*d010*/  UTMALDG.4D [UR8], [UR4], desc[UR6] ;  /* 0x00000608040075b4 */ /* 0x0001e40008019000 */
[----:B0-----:R-:W-:Y:S05]  /*d020*/  @P0 BRA.U.ANY `(.L_x_92) ;  /* 0xfffffffd00e00947 */ /* 0x001fea000393ffff */
[----:B------:R-:W-:Y:S01]  /*d030*/  MOV R17, R7 ;  /* 0x0000000700117202 */ /* 0x000fe20000000f00 */
[----:B------:R-:W-:-:S07]  /*d040*/  IMAD.MOV.U32 R16, RZ, RZ, R4 ;  /* 0x000000ffff107224 */ /* 0x000fce00078e0004 */
.L_x_81:
[----:B------:R-:W-:Y:S05]  /*d050*/  BSYNC B0 ;  /* 0x0000000000007941 */ /* 0x000fea0003800000 */
.L_x_52:
[----:B------:R-:W-:Y:S01]  /*d060*/  ISETP.NE.AND P0, PT, R22, RZ, PT ;  /* 0x000000ff1600720c */ /* 0x000fe20003f05270 */
[----:B------:R-:W-:-:S12]  /*d070*/  BSSY B0, `(.L_x_93) ;  /* 0x0000027000007945 */ /* 0x000fd80003800000 */
[----:B------:R-:W-:Y:S05]  /*d080*/  @!P0 BRA `(.L_x_94) ;  /* 0x0000000000948947 */ /* 0x000fea0003800000 */
[----:B------:R-:W-:Y:S01]  /*d090*/  LEA R3, R0, UR38, 0x3 ;  /* 0x0000002600037c11 */ /* 0x000fe2000f8e18ff */
[----:B------:R-:W-:Y:S01]  /*d0a0*/  BSSY B1, `(.L_x_95) ;  /* 0x0000005000017945 */ /* 0x000fe20003800000 */
[----:B------:R-:W-:Y:S02]  /*d0b0*/  SHF.L.U32 R2, R8, 0x1f, RZ ;  /* 0x0000001f08027819 */ /* 0x000fe400000006ff */
[----:B------:R-:W-:Y:S02]  /*d0c0*/  ISETP.NE.AND P1, PT, R28, RZ, PT ;  /* 0x000000ff1c00720c */ /* 0x000fe40003f25270 */
[----:B------:R-:W0:Y:S02]  /*d0d0*/  SYNCS.PHASECHK.TRANS64.TRYWAIT P0, [R3+URZ+0x30860], R2 ;  /* 0x03086002030075a7 */ /* 0x000e24000800017f */
[----:B0-----:R-:W-:Y:S09]  /*d0e0*/  @!P0 BRA `(.L_x_96) ;  /* 0x0000001800648947 */ /* 0x001ff20003800000 */
.L_x_148:
[----:B------:R-:W-:Y:S05]  /*d0f0*/  BSYNC B1 ;  /* 0x0000000000017941 */ /* 0x000fea0003800000 */
.L_x_95:
[----:B------:R-:W-:Y:S04]  /*d100*/  BSSY B1, `(.L_x_97) ;  /* 0x0000008000017945 */ /* 0x000fe80003800000 */
[----:B------:R-:W-:Y:S05]  /*d110*/  @P1 BRA `(.L_x_98) ;  /* 0x0000000000181947 */ /* 0x000fea0003800000 */
[----:B------:R-:W1:Y:S01]  /*d120*/  S2R R4, SR_TID.X ;  /* 0x0000000000047919 */ /* 0x000e620000002100 */
[----:B0-----:R-:W-:-:S04]  /*d130*/  IMAD.MOV.U32 R2, RZ, RZ, 0x6000 ;  /* 0x00006000ff027424 */ /* 0x001fc800078e00ff */
[----:B------:R2:W-:Y:S01]  /*d140*/  SYNCS.ARRIVE.TRANS64 RZ, [R3+URZ+0x30850], R2 ;  /* 0x0308500203ff79a7 */ /* 0x0005e2000800003f */
[----:B-1----:R-:W-:-:S13]  /*d150*/  LOP3.LUT P0, RZ, R4, 0x1f, RZ, 0xc0, !PT ;  /* 0x0000001f04ff7812 */ /* 0x002fda000780c0ff */
[----:B--2---:R-:W-:Y:S05]  /*d160*/  @!P0 BRA `(.L_x_98) ;  /* 0x0000000000048947 */ /* 0x004fea0003800000 */
[----:B------:R-:W-:Y:S01]  /*d170*/  BPT.TRAP 0x1 ;  /* 0x000000040000795c */ /* 0x000fe20000300000 */
.L_x_98:
[----:B------:R-:W-:Y:S05]  /*d180*/  BSYNC B1 ;  /* 0x0000000000017941 */ /* 0x000fea0003800000 */
.L_x_97:
[----:B------:R-:W-:Y:S01]  /*d190*/  R2UR UR8, R0 ;  /* 0x00000000000872ca */ /* 0x000fe200000e0000 */
[----:B------:R-:W-:Y:S01]  /*d1a0*/  ULDC.64 UR4, c[0x0][0x198] ;  /* 0x0000660000047ab9 */ /* 0x000fe20000000a00 */
[----:B------:R-:W-:Y:S01]  /*d1b0*/  R2UR UR9, R3 ;  /* 0x00000000030972ca */ /* 0x000fe200000e0000 */
[----:B------:R-:W-:Y:S01]  /*d1c0*/  UIADD3 UR4, UP0, UR4, 0x470, URZ ;  /* 0x0000047004047890 */ /* 0x000fe2000ff1e03f */
[----:B------:R-:W-:Y:S01]  /*d1d0*/  PLOP3.LUT P0, PT, PT, PT, PT, 0x80, 0x0 ;  /* 0x000000000000781c */ /* 0x000fe20003f0f070 */
[----:B------:R-:W-:Y:S01]  /*d1e0*/  IMAD R17, R17, 0xc0, RZ ;  /* 0x000000c011117824 */ /* 0x000fe200078e02ff */
[----:B------:R-:W-:Y:S01]  /*d1f0*/  UMOV UR6, 0x0 ;  /* 0x0000000000067882 */ /* 0x000fe20000000000 */
[----:B------:R-:W-:Y:S01]  /*d200*/  UIADD3.X UR5, URZ, UR5, URZ, UP0, !UPT ;  /* 0x000000053f057290 */ /* 0x000fe200087fe43f */
[----:B------:R-:W-:Y:S01]  /*d210*/  UMOV UR7, 0x14f00000 ;  /* 0x14f0000000077882 */ /* 0x000fe20000000000 */
[----:B------:R-:W-:-:S04]  /*d220*/  UMOV UR10, URZ ;  /* 0x0000003f000a7c82 */ /* 0x000fc80008000000 */
[----:B------:R-:W-:Y:S02]  /*d230*/  UIMAD UR8, UR8, 0x6000, UR38 ;  /* 0x00006000080878a4 */ /* 0x000fe4000f8e0226 */
[----:B------:R-:W-:Y:S02]  /*d240*/  UIADD3 UR9, UR9, 0x30850, URZ ;  /* 0x0003085009097890 */ /* 0x000fe4000fffe03f */
[----:B------:R-:W-:-:S12]  /*d250*/  UIADD3 UR8, UR8, 0x400, URZ ;  /* 0x0000040008087890 */ /* 0x000fd8000fffe03f */
.L_x_99:
        /* <DEDUP_REMOVED lines=8> */
.L_x_94:
[----:B------:R-:W-:Y:S05]  /*d2e0*/  BSYNC B0 ;  /* 0x0000000000007941 */ /* 0x000fea0003800000 */
.L_x_93:
[----:B------:R-:W-:Y:S01]  /*d2f0*/  IADD3 R0, R0, 0x1, RZ ;  /* 0x0000000100007810 */ /* 0x000fe20007ffe0ff */
[----:B0-----:R-:W-:-:S03]  /*d300*/  IMAD.MOV.U32 R2, RZ, RZ, RZ ;  /* 0x000000ffff027224 */ /* 0x001fc600078e00ff */
[----:B------:R-:W-:-:S04]  /*d310*/  ISETP.NE.AND P0, PT, R0, 0x2, PT ;  /* 0x000000020000780c */ /* 0x000fc80003f05270 */
[----:B------:R-:W-:Y:S02]  /*d320*/  SEL R3, RZ, 0x1, P0 ;  /* 0x00000001ff037807 */ /* 0x000fe40000000000 */
[----:B------:R-:W-:Y:S02]  /*d330*/  SEL R0, R0, RZ, P0 ;  /* 0x000000ff00007207 */ /* 0x000fe40000000000 */
[----:B------:R-:W-:-:S07]  /*d340*/  LOP3.LUT R8, R8, R3, RZ, 0x3c, !PT ;  /* 0x0000000308087212 */ /* 0x000fce00078e3cff */
.L_x_38:
[----:B------:R-:W0:Y:S01]  /*d350*/  S2R R4, SR_CgaCtaId ;  /* 0x0000000000047919 */ /* 0x000e220000008800 */
[----:B------:R-:W-:Y:S02]  /*d360*/  MOV R3, 0x400 ;  /* 0x0000040000037802 */ /* 0x000fe40000000f00 */
[----:B------:R-:W-:Y:S02]  /*d370*/  SHF.L.U32 R2, R2, 0x1f, RZ ;  /* 0x0000001f02027819 */ /* 0x000fe400000006ff */
[----:B0-----:R-:W-:-:S04]  /*d380*/  LEA R7, R4, R3, 0x18 ;  /* 0x0000000304077211 */ /* 0x001fc800078ec0ff */
[----:B------:R-:W0:Y:S02]  /*d390*/  SYNCS.PHASECHK.TRANS64.TRYWAIT P0, [R7+URZ+0x30820], R2 ;  /* 0x03082002070075a7 */ /* 0x000e24000800017f */
[----:B0-----:R-:W-:Y:S05]  /*d3a0*/  @!P0 BRA `(.L_x_100) ;  /* 0x0000001400c88947 */ /* 0x001fea0003800000 */
.L_x_149:
[----:B------:R-:W-:-:S03]  /*d3b0*/  UMOV UR4, 0xffffffff ;  /* 0xffffffff00047882 */ /* 0x000fc60000000000 */
[----:B------:R-:W-:Y:S05]  /*d3c0*/  BRA.DIV UR4, `(.L_x_101) ;  /* 0x0000001604d47947 */ /* 0x000fea000b800000 */
[----:B0-----:R-:W0:Y:S02]  /*d3d0*/  S2R R2, SR_TID.X ;  /* 0x0000000000027919 */ /* 0x001e240000002100 */
[----:B0-----:R-:W-:-:S04]  /*d3e0*/  SHF.R.U32.HI R2, RZ, 0x5, R2 ;  /* 0x00000005ff027819 */ /* 0x001fc80000011602 */
[----:B------:R-:W-:-:S05]  /*d3f0*/  LOP3.LUT R2, R2, 0x3, RZ, 0xc0, !PT ;  /* 0x0000000302027812 */ /* 0x000fca00078ec0ff */
[----:B------:R0:W1:Y:S02]  /*d400*/  SHFL.IDX PT, R14, R2, RZ, 0x1f ;  /* 0x00001fff020e7589 */ /* 0x00006400000e0000 */
.L_x_152:
[----:B-1----:R-:W-:-:S13]  /*d410*/  ISETP.NE.AND P0, PT, R14, RZ, PT ;  /* 0x000000ff0e00720c */ /* 0x002fda0003f05270 */
[----:B------:R-:W-:Y:S05]  /*d420*/  @P0 BRA `(.L_x_10) ;  /* 0x0000000000840947 */ /* 0x000fea0003800000 */
[----:B------:R-:W-:-:S03]  /*d430*/  UMOV UR4, 0xffffffff ;  /* 0xffffffff00047882 */ /* 0x000fc60000000000 */
[----:B------:R-:W-:Y:S05]  /*d440*/  BRA.DIV UR4, `(.L_x_102) ;  /* 0x0000001604e87947 */ /* 0x000fea000b800000 */
[----:B------:R-:W-:-:S13]  /*d450*/  ELECT P6, URZ, PT ;  /* 0x00000000003f782f */ /* 0x000fda00038c0000 */
.L_x_155:
[----:B------:R-:W-:Y:S05]  /*d460*/  @!P6 BRA `(.L_x_10) ;  /* 0x000000000074e947 */ /* 0x000fea0003800000 */
[----:B------:R-:W-:-:S04]  /*d470*/  LOP3.LUT R27, R27, 0x2, RZ, 0xfc, !PT ;  /* 0x000000021b1b7812 */ /* 0x000fc800078efcff */
[----:B------:R-:W-:-:S13]  /*d480*/  ISETP.NE.AND P2, PT, R27, 0x3, PT ;  /* 0x000000031b00780c */ /* 0x000fda0003f45270 */
[----:B------:R-:W-:Y:S05]  /*d490*/  @!P2 BRA `(.L_x_103) ;  /* 0x000000000004a947 */ /* 0x000fea0003800000 */
[----:B------:R-:W-:Y:S01]  /*d4a0*/  BPT.TRAP 0x1 ;  /* 0x000000040000795c */ /* 0x000fe20000300000 */
.L_x_103:
[----:B------:R-:W-:Y:S01]  /*d4b0*/  VIADD R9, R7, 0x30840 ;  /* 0x0003084007097836 */ /* 0x000fe20000000000 */
[----:B------:R-:W-:Y:S01]  /*d4c0*/  SHF.L.U32 R4, R8, 0x1f, RZ ;  /* 0x0000001f08047819 */ /* 0x000fe200000006ff */
[----:B0-----:R-:W-:-:S03]  /*d4d0*/  VIADD R2, R0, 0x1 ;  /* 0x0000000100027836 */ /* 0x001fc60000000000 */
[----:B------:R-:W-:Y:S02]  /*d4e0*/  LEA R5, R0, R9, 0x3 ;  /* 0x0000000900057211 */ /* 0x000fe400078e18ff */
[C---:B------:R-:W-:Y:S02]  /*d4f0*/  ISETP.NE.AND P1, PT, R2.reuse, 0x2, PT ;  /* 0x000000020200780c */ /* 0x040fe40003f25270 */
[----:B------:R-:W0:Y:S02]  /*d500*/  SYNCS.PHASECHK.TRANS64.TRYWAIT P0, [R5+URZ], R4 ;  /* 0x00000004050075a7 */ /* 0x000e24000800017f */
[----:B------:R-:W-:Y:S02]  /*d510*/  SEL R3, RZ, 0x1, P1 ;  /* 0x00000001ff037807 */ /* 0x000fe40000800000 */
[----:B------:R-:W-:Y:S02]  /*d520*/  SEL R6, R2, RZ, P1 ;  /* 0x000000ff02067207 */ /* 0x000fe40000800000 */
[----:B------:R-:W-:-:S03]  /*d530*/  LOP3.LUT R2, R8, R3, RZ, 0x3c, !PT ;  /* 0x0000000308027212 */ /* 0x000fc600078e3cff */
[----:B------:R-:W-:Y:S01]  /*d540*/  IMAD R3, R6, 0x8, R9 ;  /* 0x0000000806037824 */ /* 0x000fe200078e0209 */
[----:B------:R-:W-:Y:S01]  /*d550*/  SHF.L.U32 R2, R2, 0x1f, RZ ;  /* 0x0000001f02027819 */ /* 0x000fe200000006ff */
[----:B0-----:R-:W-:Y:S06]  /*d560*/  @!P0 BRA `(.L_x_104) ;  /* 0x0000001400c08947 */ /* 0x001fec0003800000 */
.L_x_156:
[----:B------:R-:W1:Y:S02]  /*d570*/  SYNCS.PHASECHK.TRANS64.TRYWAIT P0, [R3+URZ], R2 ;  /* 0x00000002030075a7 */ /* 0x000e64000800017f */
[----:B-1----:R-:W-:Y:S05]  /*d580*/  @!P0 BRA `(.L_x_105) ;  /* 0x0000001400cc8947 */ /* 0x002fea0003800000 */
.L_x_157:
[----:B------:R-:W-:Y:S05]  /*d590*/  @!P2 BRA `(.L_x_106) ;  /* 0x000000000004a947 */ /* 0x000fea0003800000 */
[----:B------:R-:W-:Y:S01]  /*d5a0*/  BPT.TRAP 0x1 ;  /* 0x000000040000795c */ /* 0x000fe20000300000 */
.L_x_106:
[----:B-1----:R-:W-:-:S05]  /*d5b0*/  IADD3 R3, R7, 0x30860, RZ ;  /* 0x0003086007037810 */ /* 0x002fca0007ffe0ff */
[----:B0-----:R-:W-:-:S04]  /*d5c0*/  IMAD R5, R0, 0x8, R3 ;  /* 0x0000000800057824 */ /* 0x001fc800078e0203 */
[----:B------:R-:W0:Y:S02]  /*d5d0*/  SYNCS.PHASECHK.TRANS64.TRYWAIT P0, [R5+URZ], R4 ;  /* 0x00000004050075a7 */ /* 0x000e24000800017f */
[----:B0-----:R-:W-:Y:S05]  /*d5e0*/  @!P0 BRA `(.L_x_107) ;  /* 0x0000001400c88947 */ /* 0x001fea0003800000 */
.L_x_158:
[----:B------:R-:W-:-:S07]  /*d5f0*/  IMAD R3, R6, 0x8, R3 ;  /* 0x0000000806037824 */ /* 0x000fce00078e0203 */
.L_x_108:
[----:B-1----:R1:W2:Y:S02]  /*d600*/  SYNCS.PHASECHK.TRANS64.TRYWAIT P0, [R3+URZ], R2 ;  /* 0x00000002030075a7 */ /* 0x0022a4000800017f */
[----:B--2---:R-:W-:Y:S05]  /*d610*/  @!P0 NANOSLEEP.SYNCS 0x989680 ;  /* 0x009896800000895d */ /* 0x004fea0003900000 */
[----:B------:R-:W2:Y:S02]  /*d620*/  @!P0 SYNCS.PHASECHK.TRANS64 P0, [R3+URZ], R2 ;  /* 0x00000002030085a7 */ /* 0x000ea4000800007f */
[----:B--2---:R-:W-:Y:S05]  /*d630*/  @!P0 BRA `(.L_x_108) ;  /* 0xfffffffc00f08947 */ /* 0x004fea000383ffff */
.L_x_10:
[----:B------:R-:W-:Y:S05]  /*d640*/  BSYNC B6 ;  /* 0x0000000000067941 */ /* 0x000fea0003800000 */
.L_x_7:
[----:B------:R-:W-:Y:S05]  /*d650*/  EXIT ;  /* 0x000000000000794d */ /* 0x000fea0003800000 */
.L_x_14:
[----:B0-----:R-:W-:-:S04]  /*d660*/  MOV R7, UR36 ;  /* 0x0000002400077c02 */ /* 0x001fc80008000f00 */
[----:B------:R0:W1:Y:S03]  /*d670*/  SYNCS.PHASECHK.TRANS64.TRYWAIT P1, [R7+URZ+0x30800], R8 ;  /* 0x03080008070075a7 */ /* 0x000066000802017f */
[----:B-1----:R-:W-:Y:S05]  /*d680*/  @!P1 NANOSLEEP.SYNCS 0x989680 ;  /* 0x009896800000995d */ /* 0x002fea0003900000 */
[----:B------:R-:W1:Y:S02]  /*d690*/  @!P1 SYNCS.PHASECHK.TRANS64 P1, [R7+URZ+0x30800], R8 ;  /* 0x03080008070095a7 */ /* 0x000e64000802007f */
[----:B-1----:R-:W-:Y:S05]  /*d6a0*/  @!P1 BRA `(.L_x_14) ;  /* 0xfffffffc00ec9947 */ /* 0x002fea000383ffff */
[----:B------:R-:W-:Y:S05]  /*d6b0*/  BRA `(.L_x_109) ;  /* 0xffffff3800c47947 */ /* 0x000fea000383ffff */
.L_x_18:
[----:B0-----:R-:W-:-:S04]  /*d6c0*/  IMAD.U32 R9, RZ, RZ, UR36 ;  /* 0x00000024ff097e24 */ /* 0x001fc8000f8e00ff */
[----:B------:R0:W2:Y:S03]  /*d6d0*/  SYNCS.PHASECHK.TRANS64.TRYWAIT P2, [R9+URZ+0x30830], R8 ;  /* 0x03083008090075a7 */ /* 0x0000a6000804017f */
[----:B--2---:R-:W-:Y:S05]  /*d6e0*/  @!P2 NANOSLEEP.SYNCS 0x989680 ;  /* 0x009896800000a95d */ /* 0x004fea0003900000 */
[----:B------:R-:W2:Y:S02]  /*d6f0*/  @!P2 SYNCS.PHASECHK.TRANS64 P2, [R9+URZ+0x30830], R8 ;  /* 0x030830080900a5a7 */ /* 0x000ea4000804007f */
[----:B--2---:R-:W-:Y:S05]  /*d700*/  @!P2 BRA `(.L_x_18) ;  /* 0xfffffffc00eca947 */ /* 0x004fea000383ffff */
[----:B------:R-:W-:Y:S05]  /*d710*/  BRA `(.L_x_17) ;  /* 0xffffff3800f87947 */ /* 0x000fea000383ffff */
.L_x_23:
[----:B-1----:R1:W2:Y:S02]  /*d720*/  SYNCS.PHASECHK.TRANS64.TRYWAIT P2, [R14+URZ+0x30830], R13 ;  /* 0x0308300d0e0075a7 */ /* 0x0022a4000804017f */
[----:B--2---:R-:W-:Y:S05]  /*d730*/  @!P2 NANOSLEEP.SYNCS 0x989680 ;  /* 0x009896800000a95d */ /* 0x004fea0003900000 */
[----:B------:R-:W2:Y:S02]  /*d740*/  @!P2 SYNCS.PHASECHK.TRANS64 P2, [R14+URZ+0x30830], R13 ;  /* 0x0308300d0e00a5a7 */ /* 0x000ea4000804007f */
[----:B--2---:R-:W-:Y:S05]  /*d750*/  @!P2 BRA `(.L_x_23) ;  /* 0xfffffffc00f0a947 */ /* 0x004fea000383ffff */
[----:B------:R-:W-:Y:S05]  /*d760*/  BRA `(.L_x_20) ;  /* 0xffffff7400b47947 */ /* 0x000fea000383ffff */
.L_x_27:
[----:B-1----:R-:W-:-:S04]  /*d770*/  IMAD.U32 R13, RZ, RZ, UR7 ;  /* 0x00000007ff0d7e24 */ /* 0x002fc8000f8e00ff */
[----:B------:R1:W2:Y:S03]  /*d780*/  SYNCS.PHASECHK.TRANS64.TRYWAIT P2, [R13+URZ+0x30850], R12 ;  /* 0x0308500c0d0075a7 */ /* 0x0002a6000804017f */
[----:B--2---:R-:W-:Y:S05]  /*d790*/  @!P2 NANOSLEEP.SYNCS 0x989680 ;  /* 0x009896800000a95d */ /* 0x004fea0003900000 */
[----:B------:R-:W2:Y:S02]  /*d7a0*/  @!P2 SYNCS.PHASECHK.TRANS64 P2, [R13+URZ+0x30850], R12 ;  /* 0x0308500c0d00a5a7 */ /* 0x000ea4000804007f */
[----:B--2---:R-:W-:Y:S05]  /*d7b0*/  @!P2 BRA `(.L_x_27) ;  /* 0xfffffffc00eca947 */ /* 0x004fea000383ffff */
[----:B------:R-:W-:Y:S05]  /*d7c0*/  BRA `(.L_x_24) ;  /* 0xffffff78003c7947 */ /* 0x000fea000383ffff */
.L_x_32:
[----:B-1----:R1:W2:Y:S02]  /*d7d0*/  SYNCS.PHASECHK.TRANS64.TRYWAIT P0, [R6+URZ+0x30850], R7 ;  /* 0x03085007060075a7 */ /* 0x0022a4000800017f */
[----:B--2---:R-:W-:Y:S05]  /*d7e0*/  @!P0 NANOSLEEP.SYNCS 0x989680 ;  /* 0x009896800000895d */ /* 0x004fea0003900000 */
[----:B------:R-:W2:Y:S02]  /*d7f0*/  @!P0 SYNCS.PHASECHK.TRANS64 P0, [R6+URZ+0x30850], R7 ;  /* 0x03085007060085a7 */ /* 0x000ea4000800007f */
[----:B--2---:R-:W-:Y:S05]  /*d800*/  @!P0 BRA `(.L_x_32) ;  /* 0xfffffffc00f08947 */ /* 0x004fea000383ffff */
[----:B------:R-:W-:Y:S05]  /*d810*/  BRA `(.L_x_31) ;  /* 0xffffffac00787947 */ /* 0x000fea000383ffff */
.L_x_43:
[----:B------:R-:W-:Y:S01]  /*d820*/  MOV R13, R22 ;  /* 0x00000016000d7202 */ /* 0x000fe20000000f00 */
[----:B------:R-:W-:Y:S01]  /*d830*/  IMAD.MOV.U32 R12, RZ, RZ, RZ ;  /* 0x000000ffff0c7224 */ /* 0x000fe200078e00ff */
[----:B------:R-:W-:Y:S01]  /*d840*/  MOV R15, 0xffffffff ;  /* 0xffffffff000f7802 */ /* 0x000fe20000000f00 */
[----:B------:R-:W-:-:S07]  /*d850*/  IMAD.MOV.U32 R11, RZ, RZ, 0x1f ;  /* 0x0000001fff0b7424 */ /* 0x000fce00078e00ff */
[----:B------:R-:W-:Y:S05]  /*d860*/  WARPSYNC.COLLECTIVE R15, `(.L_x_110) ;  /* 0x000000000f087348 */ /* 0x000fea0003c00000 */
[----:B------:R0:W1:Y:S02]  /*d870*/  SHFL.IDX P6, R14, R13, R12, R11 ;  /* 0x0000000c0d0e7389 */ /* 0x00006400000c000b */
[----:B01----:R-:W-:Y:S01]  /*d880*/  ENDCOLLECTIVE ;  /* 0x000000000000791b */ /* 0x003fe20003800000 */
.L_x_110:
[----:B------:R-:W-:Y:S05]  /*d890*/  BRA `(.L_x_111) ;  /* 0xffffffd000e47947 */ /* 0x000fea000383ffff */
.L_x_45:
[----:B------:R-:W-:Y:S01]  /*d8a0*/  BSSY B0, `(.L_x_112) ;  /* 0x0000006000007945 */ /* 0x000fe20003800000 */
[----:B------:R-:W-:-:S07]  /*d8b0*/  IMAD.MOV.U32 R15, RZ, RZ, -0x1 ;  /* 0xffffffffff0f7424 */ /* 0x000fce00078e00ff */
[----:B------:R-:W-:Y:S05]  /*d8c0*/  WARPSYNC.COLLECTIVE R15, `(.L_x_113) ;  /* 0x000000000f0c7348 */ /* 0x000fea0003c00000 */
[----:B------:R-:W-:Y:S02]  /*d8d0*/  ELECT P6, UR62, PT ;  /* 0x00000000003e782f */ /* 0x000fe400038c0000 */
[----:B------:R-:W-:Y:S01]  /*d8e0*/  MOV R14, UR62 ;  /* 0x0000003e000e7c02 */ /* 0x000fe20008000f00 */
[----:B------:R-:W-:Y:S10]  /*d8f0*/  ENDCOLLECTIVE ;  /* 0x000000000000791b */ /* 0x000ff40003800000 */
.L_x_113:
[----:B------:R-:W-:Y:S05]  /*d900*/  BSYNC B0 ;  /* 0x0000000000007941 */ /* 0x000fea0003800000 */
.L_x_112:
[----:B------:R-:W-:Y:S05]  /*d910*/  BRA `(.L_x_114) ;  /* 0xffffffd000e07947 */ /* 0x000fea000383ffff */
.L_x_47:
[----:B-1----:R-:W-:-:S04]  /*d920*/  IMAD.U32 R3, RZ, RZ, UR38 ;  /* 0x00000026ff037e24 */ /* 0x002fc8000f8e00ff */
[----:B------:R1:W2:Y:S03]  /*d930*/  SYNCS.PHASECHK.TRANS64.TRYWAIT P0, [R3+URZ+0x30840], R0 ;  /* 0x03084000030075a7 */ /* 0x0002a6000800017f */
[----:B--2---:R-:W-:Y:S05]  /*d940*/  @!P0 NANOSLEEP.SYNCS 0x989680 ;  /* 0x009896800000895d */ /* 0x004fea0003900000 */
[----:B------:R-:W2:Y:S02]  /*d950*/  @!P0 SYNCS.PHASECHK.TRANS64 P0, [R3+URZ+0x30840], R0 ;  /* 0x03084000030085a7 */ /* 0x000ea4000800007f */
[----:B--2---:R-:W-:Y:S05]  /*d960*/  @!P0 BRA `(.L_x_47) ;  /* 0xfffffffc00ec8947 */ /* 0x004fea000383ffff */
[----:B------:R-:W-:Y:S05]  /*d970*/  BRA `(.L_x_115) ;  /* 0xffffffd400307947 */ /* 0x000fea000383ffff */
.L_x_50:
[----:B------:R-:W-:Y:S01]  /*d980*/  MOV R13, R10 ;  /* 0x0000000a000d7202 */ /* 0x000fe20000000f00 */
[----:B------:R-:W-:Y:S01]  /*d990*/  IMAD.MOV.U32 R12, RZ, RZ, RZ ;  /* 0x000000ffff0c7224 */ /* 0x000fe200078e00ff */
[----:B------:R-:W-:Y:S01]  /*d9a0*/  MOV R15, 0xffffffff ;  /* 0xffffffff000f7802 */ /* 0x000fe20000000f00 */
[----:B------:R-:W-:Y:S02]  /*d9b0*/  IMAD.MOV.U32 R11, RZ, RZ, 0x181f ;  /* 0x0000181fff0b7424 */ /* 0x000fe400078e00ff */
[----:B------:R-:W-:-:S07]  /*d9c0*/  IMAD R6, R21, 0xc0, R6 ;  /* 0x000000c015067824 */ /* 0x000fce00078e0206 */
[----:B------:R-:W-:Y:S05]  /*d9d0*/  WARPSYNC.COLLECTIVE R15, `(.L_x_116) ;  /* 0x000000000f087348 */ /* 0x000fea0003c00000 */
[----:B------:R0:W1:Y:S02]  /*d9e0*/  SHFL.IDX P6, R14, R13, R12, R11 ;  /* 0x0000000c0d0e7389 */ /* 0x00006400000c000b */
[----:B01----:R-:W-:Y:S01]  /*d9f0*/  ENDCOLLECTIVE ;  /* 0x000000000000791b */ /* 0x003fe20003800000 */
.L_x_116:
[----:B------:R-:W-:Y:S02]  /*da00*/  IMAD.MOV.U32 R13, RZ, RZ, R9 ;  /* 0x000000ffff0d7224 */ /* 0x000fe400078e0009 */
[----:B------:R-:W-:-:S07]  /*da10*/  IMAD.MOV.U32 R2, RZ, RZ, R14 ;  /* 0x000000ffff027224 */ /* 0x000fce00078e000e */
[----:B------:R-:W-:Y:S05]  /*da20*/  WARPSYNC.COLLECTIVE R15, `(.L_x_117) ;  /* 0x000000000f087348 */ /* 0x000fea0003c00000 */
[----:B------:R0:W1:Y:S02]  /*da30*/  SHFL.IDX P6, R14, R13, R12, R11 ;  /* 0x0000000c0d0e7389 */ /* 0x00006400000c000b */
[----:B01----:R-:W-:Y:S01]  /*da40*/  ENDCOLLECTIVE ;  /* 0x000000000000791b */ /* 0x003fe20003800000 */
.L_x_117:
[----:B------:R-:W-:Y:S02]  /*da50*/  ULDC UR4, c[0x0][0x288] ;  /* 0x0000a20000047ab9 */ /* 0x000fe40000000800 */
[----:B------:R-:W-:-:S05]  /*da60*/  IMAD R5, R20, UR4, RZ ;  /* 0x0000000414057c24 */ /* 0x000fca000f8e02ff */
[----:B------:R-:W-:Y:S02]  /*da70*/  ISETP.GE.AND P1, PT, R6, R5, PT ;  /* 0x000000050600720c */ /* 0x000fe40003f26270 */
[----:B------:R-:W-:Y:S01]  /*da80*/  MOV R13, R10 ;  /* 0x0000000a000d7202 */ /* 0x000fe20000000f00 */
[----:B------:R-:W-:-:S10]  /*da90*/  IMAD.MOV.U32 R12, RZ, RZ, 0x1 ;  /* 0x00000001ff0c7424 */ /* 0x000fd400078e00ff */
[----:B------:R-:W-:Y:S02]  /*daa0*/  @!P1 LEA R29, R4, UR38, 0x1 ;  /* 0x00000026041d9c11 */ /* 0x000fe4000f8e08ff */
[----:B------:R-:W-:-:S04]  /*dab0*/  @!P1 LEA R14, P2, R7, R14, 0x1 ;  /* 0x0000000e070e9211 */ /* 0x000fc800078408ff */
[----:B------:R-:W-:Y:S01]  /*dac0*/  @!P1 IADD3.X R3, RZ, R2, RZ, P2, !PT ;  /* 0x00000002ff039210 */ /* 0x000fe200017fe4ff */
[----:B------:R-:W-:Y:S02]  /*dad0*/  @!P1 IMAD.MOV.U32 R2, RZ, RZ, R14 ;  /* 0x000000ffff029224 */ /* 0x000fe400078e000e */
[----:B------:R-:W-:-:S03]  /*dae0*/  VIADD R14, R6, 0x10 ;  /* 0x00000010060e7836 */ /* 0x000fc60000000000 */
[----:B------:R-:W-:Y:S01]  /*daf0*/  @!PT LDS RZ, [RZ] ;  /* 0x00000000fffff984 */ /* 0x000fe20000000800 */
[----:B------:R-:W-:Y:S01]  /*db00*/  @!PT LDS RZ, [RZ] ;  /* 0x00000000fffff984 */ /* 0x000fe20000000800 */
[----:B------:R-:W-:Y:S01]  /*db10*/  @!PT LDS RZ, [RZ] ;  /* 0x00000000fffff984 */ /* 0x000fe20000000800 */
[----:B------:R0:W-:Y:S02]  /*db20*/  @!P1 LDGSTS.E.BYPASS.LTC128B.128 [R29+0xc400], desc[UR42][R2.64], !P0 ;  /* 0x0c400000021d9fae */ /* 0x0001e4000c101d6a */
[----:B------:R-:W-:-:S13]  /*db30*/  ISETP.GE.AND P1, PT, R14, R5, PT ;  /* 0x000000050e00720c */ /* 0x000fda0003f26270 */
[----:B0-----:R-:W-:Y:S05]  /*db40*/  WARPSYNC.COLLECTIVE R15, `(.L_x_118) ;  /* 0x000000000f087348 */ /* 0x001fea0003c00000 */
[----:B------:R1:W2:Y:S02]  /*db50*/  SHFL.IDX P6, R14, R13, R12, R11 ;  /* 0x0000000c0d0e7389 */ /* 0x0002a400000c000b */
[----:B012---:R-:W-:Y:S01]  /*db60*/  ENDCOLLECTIVE ;  /* 0x000000000000791b */ /* 0x007fe20003800000 */
.L_x_118:
[----:B------:R-:W-:Y:S01]  /*db70*/  MOV R13, R9 ;  /* 0x00000009000d7202 */ /* 0x000fe20000000f00 */
[----:B------:R-:W-:-:S07]  /*db80*/  IMAD.MOV.U32 R21, RZ, RZ, R14 ;  /* 0x000000ffff157224 */ /* 0x000fce00078e000e */
[----:B------:R-:W-:Y:S05]  /*db90*/  WARPSYNC.COLLECTIVE R15, `(.L_x_119) ;  /* 0x000000000f087348 */ /* 0x000fea0003c00000 */
[----:B------:R0:W1:Y:S02]  /*dba0*/  SHFL.IDX P6, R14, R13, R12, R11 ;  /* 0x0000000c0d0e7389 */ /* 0x00006400000c000b */
[----:B01----:R-:W-:Y:S01]  /*dbb0*/  ENDCOLLECTIVE ;  /* 0x000000000000791b */ /* 0x003fe20003800000 */
.L_x_119:
[----:B------:R-:W-:Y:S02]  /*dbc0*/  IMAD.MOV.U32 R13, RZ, RZ, R10 ;  /* 0x000000ffff0d7224 */ /* 0x000fe400078e000a */
[----:B------:R-:W-:Y:S02]  /*dbd0*/  IMAD.MOV.U32 R12, RZ, RZ, 0x2 ;  /* 0x00000002ff0c7424 */ /* 0x000fe400078e00ff */
[----:B------:R-:W-:Y:S01]  /*dbe0*/  IMAD.MOV.U32 R2, RZ, RZ, R14 ;  /* 0x000000ffff027224 */ /* 0x000fe200078e000e */
[----:B------:R-:W-:-:S04]  /*dbf0*/  IADD3 R14, R6, 0x20, RZ ;  /* 0x00000020060e7810 */ /* 0x000fc80007ffe0ff */
[----:B------:R-:W-:-:S13]  /*dc00*/  ISETP.GE.AND P2, PT, R14, R5, PT ;  /* 0x000000050e00720c */ /* 0x000fda0003f46270 */
[----:B------:R-:W-:Y:S05]  /*dc10*/  WARPSYNC.COLLECTIVE R15, `(.L_x_120) ;  /* 0x000000000f087348 */ /* 0x000fea0003c00000 */
[----:B------:R0:W1:Y:S02]  /*dc20*/  SHFL.IDX P6, R14, R13, R12, R11 ;  /* 0x0000000c0d0e7389 */ /* 0x00006400000c000b */
[----:B01----:R-:W-:Y:S01]  /*dc30*/  ENDCOLLECTIVE ;  /* 0x000000000000791b */ /* 0x003fe20003800000 */
.L_x_120:
[----:B------:R-:W-:-:S05]  /*dc40*/  @!P1 LEA R2, P3, R7, R2, 0x1 ;  /* 0x0000000207029211 */ /* 0x000fca00078608ff */
[----:B------:R-:W-:Y:S01]  /*dc50*/  @!P1 IMAD.X R3, RZ, RZ, R21, P3 ;  /* 0x000000ffff039224 */ /* 0x000fe200018e0615 */
[C---:B------:R-:W-:Y:S02]  /*dc60*/  @!P1 LEA R21, R4.reuse, UR38, 0x1 ;  /* 0x0000002604159c11 */ /* 0x040fe4000f8e08ff */
[----:B------:R-:W-:-:S03]  /*dc70*/  @!P2 LEA R29, R4, UR38, 0x1 ;  /* 0x00000026041dac11 */ /* 0x000fc6000f8e08ff */
[----:B------:R-:W-:Y:S01]  /*dc80*/  @!PT LDS RZ, [RZ] ;  /* 0x00000000fffff984 */ /* 0x000fe20000000800 */
[----:B------:R-:W-:Y:S01]  /*dc90*/  @!PT LDS RZ, [RZ] ;  /* 0x00000000fffff984 */ /* 0x000fe20000000800 */
[----:B------:R-:W-:Y:S01]  /*dca0*/  @!PT LDS RZ, [RZ] ;  /* 0x00000000fffff984 */ /* 0x000fe20000000800 */
[----:B------:R0:W-:Y:S01]  /*dcb0*/  @!P1 LDGSTS.E.BYPASS.LTC128B.128 [R21+0xcc00], desc[UR42][R2.64], !P0 ;  /* 0x0cc0000002159fae */ /* 0x0001e2000c101d6a */
[----:B------:R-:W-:Y:S01]  /*dcc0*/  IMAD.MOV.U32 R13, RZ, RZ, R9 ;  /* 0x000000ffff0d7224 */ /* 0x000fe200078e0009 */
[----:B------:R-:W-:-:S07]  /*dcd0*/  MOV R20, R14 ;  /* 0x0000000e00147202 */ /* 0x000fce0000000f00 */
[----:B0-----:R-:W-:Y:S05]  /*dce0*/  WARPSYNC.COLLECTIVE R15, `(.L_x_121) ;  /* 0x000000000f087348 */ /* 0x001fea0003c00000 */
[----:B------:R1:W2:Y:S02]  /*dcf0*/  SHFL.IDX P6, R14, R13, R12, R11 ;  /* 0x0000000c0d0e7389 */ /* 0x0002a400000c000b */
[----:B012---:R-:W-:Y:S01]  /*dd00*/  ENDCOLLECTIVE ;  /* 0x000000000000791b */ /* 0x007fe20003800000 */
.L_x_121:
[----:B------:R-:W-:Y:S02]  /*dd10*/  IMAD.MOV.U32 R13, RZ, RZ, R10 ;  /* 0x000000ffff0d7224 */ /* 0x000fe400078e000a */
[----:B------:R-:W-:Y:S01]  /*dd20*/  IMAD.MOV.U32 R12, RZ, RZ, 0x3 ;  /* 0x00000003ff0c7424 */ /* 0x000fe200078e00ff */
[----:B------:R-:W-:Y:S02]  /*dd30*/  @!P2 LEA R2, P1, R7, R14, 0x1 ;  /* 0x0000000e0702a211 */ /* 0x000fe400078208ff */
[----:B------:R-:W-:-:S03]  /*dd40*/  IADD3 R14, R6, 0x30, RZ ;  /* 0x00000030060e7810 */ /* 0x000fc60007ffe0ff */
[----:B------:R-:W-:Y:S01]  /*dd50*/  @!P2 IMAD.X R3, RZ, RZ, R20, P1 ;  /* 0x000000ffff03a224 */ /* 0x000fe200008e0614 */
[----:B------:R-:W-:-:S13]  /*dd60*/  ISETP.GE.AND P1, PT, R14, R5, PT ;  /* 0x000000050e00720c */ /* 0x000fda0003f26270 */
[----:B------:R-:W-:Y:S05]  /*dd70*/  WARPSYNC.COLLECTIVE R15, `(.L_x_122) ;  /* 0x000000000f087348 */ /* 0x000fea0003c00000 */
[----:B------:R0:W1:Y:S02]  /*dd80*/  SHFL.IDX P6, R14, R13, R12, R11 ;  /* 0x0000000c0d0e7389 */ /* 0x00006400000c000b */
[----:B01----:R-:W-:Y:S01]  /*dd90*/  ENDCOLLECTIVE ;  /* 0x000000000000791b */ /* 0x003fe20003800000 */
.L_x_122:
        /* <DEDUP_REMOVED lines=9> */
.L_x_123:
[----:B------:R-:W-:Y:S01]  /*de30*/  IMAD.MOV.U32 R13, RZ, RZ, R10 ;  /* 0x000000ffff0d7224 */ /* 0x000fe200078e000a */
[----:B------:R-:W-:Y:S01]  /*de40*/  MOV R12, 0x4 ;  /* 0x00000004000c7802 */ /* 0x000fe20000000f00 */
[----:B------:R-:W-:Y:S02]  /*de50*/  IMAD.MOV.U32 R29, RZ, RZ, R14 ;  /* 0x000000ffff1d7224 */ /* 0x000fe400078e000e */
[----:B------:R-:W-:-:S03]  /*de60*/  VIADD R14, R6, 0x40 ;  /* 0x00000040060e7836 */ /* 0x000fc60000000000 */
[----:B------:R-:W-:Y:S02]  /*de70*/  @!P1 LEA R2, P3, R7, R29, 0x1 ;  /* 0x0000001d07029211 */ /* 0x000fe400078608ff */
[----:B------:R-:W-:-:S13]  /*de80*/  ISETP.GE.AND P2, PT, R14, R5, PT ;  /* 0x000000050e00720c */ /* 0x000fda0003f46270 */
[----:B------:R-:W-:Y:S05]  /*de90*/  WARPSYNC.COLLECTIVE R15, `(.L_x_124) ;  /* 0x000000000f087348 */ /* 0x000fea0003c00000 */
[----:B------:R0:W1:Y:S02]  /*dea0*/  SHFL.IDX P6, R14, R13, R12, R11 ;  /* 0x0000000c0d0e7389 */ /* 0x00006400000c000b */
[----:B01----:R-:W-:Y:S01]  /*deb0*/  ENDCOLLECTIVE ;  /* 0x000000000000791b */ /* 0x003fe20003800000 */
.L_x_124:
[----:B------:R-:W-:Y:S02]  /*dec0*/  @!P1 IADD3.X R3, RZ, R21, RZ, P3, !PT ;  /* 0x00000015ff039210 */ /* 0x000fe40001ffe4ff */
[----:B------:R-:W-:-:S05]  /*ded0*/  @!P1 LEA R21, R4, UR38, 0x1 ;  /* 0x0000002604159c11 */ /* 0x000fca000f8e08ff */
[----:B------:R-:W-:Y:S01]  /*dee0*/  @!PT LDS RZ, [RZ] ;  /* 0x00000000fffff984 */ /* 0x000fe20000000800 */
[----:B------:R-:W-:Y:S01]  /*def0*/  @!PT LDS RZ, [RZ] ;  /* 0x00000000fffff984 */ /* 0x000fe20000000800 */
[----:B------:R-:W-:Y:S01]  /*df00*/  @!PT LDS RZ, [RZ] ;  /* 0x00000000fffff984 */ /* 0x000fe20000000800 */
[----:B------:R0:W-:Y:S01]  /*df10*/  @!P1 LDGSTS.E.BYPASS.LTC128B.128 [R21+0xdc00], desc[UR42][R2.64], !P0 ;  /* 0x0dc0000002159fae */ /* 0x0001e2000c101d6a */
[----:B------:R-:W-:Y:S01]  /*df20*/  @!P2 LEA R29, R4, UR38, 0x1 ;  /* 0x00000026041dac11 */ /* 0x000fe2000f8e08ff */
[----:B------:R-:W-:Y:S02]  /*df30*/  IMAD.MOV.U32 R13, RZ, RZ, R9 ;  /* 0x000000ffff0d7224 */ /* 0x000fe400078e0009 */
[----:B------:R-:W-:-:S07]  /*df40*/  IMAD.MOV.U32 R20, RZ, RZ, R14 ;  /* 0x000000ffff147224 */ /* 0x000fce00078e000e */
[----:B0-----:R-:W-:Y:S05]  /*df50*/  WARPSYNC.COLLECTIVE R15, `(.L_x_125) ;  /* 0x000000000f087348 */ /* 0x001fea0003c00000 */
[----:B------:R1:W2:Y:S02]  /*df60*/  SHFL.IDX P6, R14, R13, R12, R11 ;  /* 0x0000000c0d0e7389 */ /* 0x0002a400000c000b */
[----:B012---:R-:W-:Y:S01]  /*df70*/  ENDCOLLECTIVE ;  /* 0x000000000000791b */ /* 0x007fe20003800000 */
.L_x_125:
[----:B------:R-:W-:Y:S01]  /*df80*/  IMAD.MOV.U32 R13, RZ, RZ, R10 ;  /* 0x000000ffff0d7224 */ /* 0x000fe200078e000a */
[----:B------:R-:W-:Y:S02]  /*df90*/  MOV R12, 0x5 ;  /* 0x00000005000c7802 */ /* 0x000fe40000000f00 */
[----:B------:R-:W-:Y:S01]  /*dfa0*/  @!P2 LEA R2, P1, R7, R14, 0x1 ;  /* 0x0000000e0702a211 */ /* 0x000fe200078208ff */
[----:B------:R-:W-:-:S03]  /*dfb0*/  VIADD R14, R6, 0x50 ;  /* 0x00000050060e7836 */ /* 0x000fc60000000000 */
[----:B------:R-:W-:Y:S02]  /*dfc0*/  @!P2 IADD3.X R3, RZ, R20, RZ, P1, !PT ;  /* 0x00000014ff03a210 */ /* 0x000fe40000ffe4ff */
[----:B------:R-:W-:-:S13]  /*dfd0*/  ISETP.GE.AND P1, PT, R14, R5, PT ;  /* 0x000000050e00720c */ /* 0x000fda0003f26270 */
[----:B------:R-:W-:Y:S05]  /*dfe0*/  WARPSYNC.COLLECTIVE R15, `(.L_x_126) ;  /* 0x000000000f087348 */ /* 0x000fea0003c00000 */
[----:B------:R0:W1:Y:S02]  /*dff0*/  SHFL.IDX P6, R14, R13, R12, R11 ;  /* 0x0000000c0d0e7389 */ /* 0x00006400000c000b */
[----:B01----:R-:W-:Y:S01]  /*e000*/  ENDCOLLECTIVE ;  /* 0x000000000000791b */ /* 0x003fe20003800000 */
.L_x_126:
[----:B------:R-:W-:Y:S01]  /*e010*/  @!PT LDS RZ, [RZ] ;  /* 0x00000000fffff984 */ /* 0x000fe20000000800 */
[----:B------:R-:W-:Y:S01]  /*e020*/  @!PT LDS RZ, [RZ] ;  /* 0x00000000fffff984 */ /* 0x000fe20000000800 */
[----:B------:R-:W-:Y:S01]  /*e030*/  @!PT LDS RZ, [RZ] ;  /* 0x00000000fffff984 */ /* 0x000fe20000000800 */
[----:B------:R0:W-:Y:S01]  /*e040*/  @!P2 LDGSTS.E.BYPASS.LTC128B.128 [R29+0xe400], desc[UR42][R2.64], !P0 ;  /* 0x0e400000021dafae */ /* 0x0001e2000c101d6a */
[----:B------:R-:W-:Y:S02]  /*e050*/  IMAD.MOV.U32 R13, RZ, RZ, R9 ;  /* 0x000000ffff0d7224 */ /* 0x000fe400078e0009 */
[----:B------:R-:W-:-:S07]  /*e060*/  IMAD.MOV.U32 R21, RZ, RZ, R14 ;  /* 0x000000ffff157224 */ /* 0x000fce00078e000e */
[----:B0-----:R-:W-:Y:S05]  /*e070*/  WARPSYNC.COLLECTIVE R15, `(.L_x_127) ;  /* 0x000000000f087348 */ /* 0x001fea0003c00000 */
[----:B------:R1:W2:Y:S02]  /*e080*/  SHFL.IDX P6, R14, R13, R12, R11 ;  /* 0x0000000c0d0e7389 */ /* 0x0002a400000c000b */
[----:B012---:R-:W-:Y:S01]  /*e090*/  ENDCOLLECTIVE ;  /* 0x000000000000791b */ /* 0x007fe20003800000 */
.L_x_127:
[----:B------:R-:W-:Y:S01]  /*e0a0*/  MOV R13, R10 ;  /* 0x0000000a000d7202 */ /* 0x000fe20000000f00 */
[----:B------:R-:W-:Y:S01]  /*e0b0*/  IMAD.MOV.U32 R12, RZ, RZ, 0x6 ;  /* 0x00000006ff0c7424 */ /* 0x000fe200078e00ff */
[----:B------:R-:W-:Y:S01]  /*e0c0*/  MOV R29, R14 ;  /* 0x0000000e001d7202 */ /* 0x000fe20000000f00 */
[----:B------:R-:W-:-:S03]  /*e0d0*/  VIADD R14, R6, 0x60 ;  /* 0x00000060060e7836 */ /* 0x000fc60000000000 */
[----:B------:R-:W-:Y:S02]  /*e0e0*/  @!P1 LEA R2, P3, R7, R29, 0x1 ;  /* 0x0000001d07029211 */ /* 0x000fe400078608ff */
[----:B------:R-:W-:-:S13]  /*e0f0*/  ISETP.GE.AND P2, PT, R14, R5, PT ;  /* 0x000000050e00720c */ /* 0x000fda0003f46270 */
[----:B------:R-:W-:Y:S05]  /*e100*/  WARPSYNC.COLLECTIVE R15, `(.L_x_128) ;  /* 0x000000000f087348 */ /* 0x000fea0003c00000 */
[----:B------:R0:W1:Y:S02]  /*e110*/  SHFL.IDX P6, R14, R13, R12, R11 ;  /* 0x0000000c0d0e7389 */ /* 0x00006400000c000b */
[----:B01----:R-:W-:Y:S01]  /*e120*/  ENDCOLLECTIVE ;  /* 0x000000000000791b */ /* 0x003fe20003800000 */
.L_x_128:
[----:B------:R-:W-:Y:S01]  /*e130*/  @!P1 IMAD.X R3, RZ, RZ, R21, P3 ;  /* 0x000000ffff039224 */ /* 0x000fe200018e0615 */
[----:B------:R-:W-:-:S05]  /*e140*/  @!P1 LEA R29, R4, UR38, 0x1 ;  /* 0x00000026041d9c11 */ /* 0x000fca000f8e08ff */
[----:B------:R-:W-:Y:S01]  /*e150*/  @!PT LDS RZ, [RZ] ;  /* 0x00000000fffff984 */ /* 0x000fe20000000800 */
[----:B------:R-:W-:Y:S01]  /*e160*/  @!PT LDS RZ, [RZ] ;  /* 0x00000000fffff984 */ /* 0x000fe20000000800 */
[----:B------:R-:W-:Y:S01]  /*e170*/  @!PT LDS RZ, [RZ] ;  /* 0x00000000fffff984 */ /* 0x000fe20000000800 */
[----:B------:R0:W-:Y:S01]  /*e180*/  @!P1 LDGSTS.E.BYPASS.LTC128B.128 [R29+0xec00], desc[UR42][R2.64], !P0 ;  /* 0x0ec00000021d9fae */ /* 0x0001e2000c101d6a */
[----:B------:R-:W-:Y:S02]  /*e190*/  @!P2 LEA R21, R4, UR38, 0x1 ;  /* 0x000000260415ac11 */ /* 0x000fe4000f8e08ff */
[----:B------:R-:W-:Y:S01]  /*e1a0*/  MOV R13, R9 ;  /* 0x00000009000d7202 */ /* 0x000fe20000000f00 */
[----:B------:R-:W-:-:S07]  /*e1b0*/  IMAD.MOV.U32 R20, RZ, RZ, R14 ;  /* 0x000000ffff147224 */ /* 0x000fce00078e000e */
[----:B0-----:R-:W-:Y:S05]  /*e1c0*/  WARPSYNC.COLLECTIVE R15, `(.L_x_129) ;  /* 0x000000000f087348 */ /* 0x001fea0003c00000 */
[----:B------:R1:W2:Y:S02]  /*e1d0*/  SHFL.IDX P6, R14, R13, R12, R11 ;  /* 0x0000000c0d0e7389 */ /* 0x0002a400000c000b */
[----:B012---:R-:W-:Y:S01]  /*e1e0*/  ENDCOLLECTIVE ;  /* 0x000000000000791b */ /* 0x007fe20003800000 */
.L_x_129:
[----:B------:R-:W-:Y:S01]  /*e1f0*/  IMAD.MOV.U32 R13, RZ, RZ, R10 ;  /* 0x000000ffff0d7224 */ /* 0x000fe200078e000a */
[----:B------:R-:W-:Y:S02]  /*e200*/  MOV R12, 0x7 ;  /* 0x00000007000c7802 */ /* 0x000fe40000000f00 */
[----:B------:R-:W-:-:S13]  /*e210*/  @!P2 LEA R2, P1, R7, R14, 0x1 ;  /* 0x0000000e0702a211 */ /* 0x000fda00078208ff */
[----:B------:R-:W-:Y:S05]  /*e220*/  WARPSYNC.COLLECTIVE R15, `(.L_x_130) ;  /* 0x000000000f087348 */ /* 0x000fea0003c00000 */
[----:B------:R0:W1:Y:S02]  /*e230*/  SHFL.IDX P6, R14, R13, R12, R11 ;  /* 0x0000000c0d0e7389 */ /* 0x00006400000c000b */
[----:B01----:R-:W-:Y:S01]  /*e240*/  ENDCOLLECTIVE ;  /* 0x000000000000791b */ /* 0x003fe20003800000 */
.L_x_130:
[----:B------:R-:W-:-:S05]  /*e250*/  @!P2 IMAD.X R3, RZ, RZ, R20, P1 ;  /* 0x000000ffff03a224 */ /* 0x000fca00008e0614 */
[----:B------:R-:W-:Y:S01]  /*e260*/  @!PT LDS RZ, [RZ] ;  /* 0x00000000fffff984 */ /* 0x000fe20000000800 */
[----:B------:R-:W-:Y:S01]  /*e270*/  @!PT LDS RZ, [RZ] ;  /* 0x00000000fffff984 */ /* 0x000fe20000000800 */
[----:B------:R-:W-:Y:S01]  /*e280*/  @!PT LDS RZ, [RZ] ;  /* 0x00000000fffff984 */ /* 0x000fe20000000800 */
[----:B------:R0:W-:Y:S01]  /*e290*/  @!P2 LDGSTS.E.BYPASS.LTC128B.128 [R21+0xf400], desc[UR42][R2.64], !P0 ;  /* 0x0f4000000215afae */ /* 0x0001e2000c101d6a */
[----:B------:R-:W-:Y:S01]  /*e2a0*/  IMAD.MOV.U32 R13, RZ, RZ, R9 ;  /* 0x000000ffff0d7224 */ /* 0x000fe200078e0009 */
[----:B0-----:R-:W-:Y:S01]  /*e2b0*/  IADD3 R2, R6, 0x70, RZ ;  /* 0x0000007006027810 */ /* 0x001fe20007ffe0ff */
[----:B------:R-:W-:-:S03]  /*e2c0*/  IMAD.MOV.U32 R10, RZ, RZ, R14 ;  /* 0x000000ffff0a7224 */ /* 0x000fc600078e000e */
[----:B------:R-:W-:-:S13]  /*e2d0*/  ISETP.GE.AND P1, PT, R2, R5, PT ;  /* 0x000000050200720c */ /* 0x000fda0003f26270 */
[----:B------:R-:W-:Y:S05]  /*e2e0*/  WARPSYNC.COLLECTIVE R15, `(.L_x_131) ;  /* 0x000000000f087348 */ /* 0x000fea0003c00000 */
[----:B------:R0:W1:Y:S02]  /*e2f0*/  SHFL.IDX P6, R14, R13, R12, R11 ;  /* 0x0000000c0d0e7389 */ /* 0x00006400000c000b */
[----:B01----:R-:W-:Y:S01]  /*e300*/  ENDCOLLECTIVE ;  /* 0x000000000000791b */ /* 0x003fe20003800000 */
.L_x_131:
[----:B------:R-:W-:Y:S02]  /*e310*/  @!P1 LEA R29, R4, UR38, 0x1 ;  /* 0x00000026041d9c11 */ /* 0x000fe4000f8e08ff */
[----:B------:R-:W-:Y:S01]  /*e320*/  MOV R13, R8 ;  /* 0x00000008000d7202 */ /* 0x000fe20000000f00 */
[----:B------:R-:W-:Y:S01]  /*e330*/  IMAD.MOV.U32 R12, RZ, RZ, RZ ;  /* 0x000000ffff0c7224 */ /* 0x000fe200078e00ff */
[----:B------:R-:W-:-:S13]  /*e340*/  @!P1 LEA R2, P3, R7, R14, 0x1 ;  /* 0x0000000e07029211 */ /* 0x000fda00078608ff */
[----:B------:R-:W-:Y:S05]  /*e350*/  WARPSYNC.COLLECTIVE R15, `(.L_x_132) ;  /* 0x000000000f087348 */ /* 0x000fea0003c00000 */
[----:B------:R0:W1:Y:S02]  /*e360*/  SHFL.IDX P6, R14, R13, R12, R11 ;  /* 0x0000000c0d0e7389 */ /* 0x00006400000c000b */
[----:B01----:R-:W-:Y:S01]  /*e370*/  ENDCOLLECTIVE ;  /* 0x000000000000791b */ /* 0x003fe20003800000 */
.L_x_132:
[----:B------:R-:W-:Y:S02]  /*e380*/  @!P1 IMAD.X R3, RZ, RZ, R10, P3 ;  /* 0x000000ffff039224 */ /* 0x000fe400018e060a */
[----:B------:R-:W-:-:S03]  /*e390*/  VIADD R10, R6, 0x80 ;  /* 0x00000080060a7836 */ /* 0x000fc60000000000 */
[----:B------:R-:W-:Y:S01]  /*e3a0*/  @!PT LDS RZ, [RZ] ;  /* 0x00000000fffff984 */ /* 0x000fe20000000800 */
[----:B------:R-:W-:Y:S01]  /*e3b0*/  @!PT LDS RZ, [RZ] ;  /* 0x00000000fffff984 */ /* 0x000fe20000000800 */
[----:B------:R-:W-:Y:S01]  /*e3c0*/  @!PT LDS RZ, [RZ] ;  /* 0x00000000fffff984 */ /* 0x000fe20000000800 */
[----:B------:R0:W-:Y:S02]  /*e3d0*/  @!P1 LDGSTS.E.BYPASS.LTC128B.128 [R29+0xfc00], desc[UR42][R2.64], !P0 ;  /* 0x0fc00000021d9fae */ /* 0x0001e4000c101d6a */
[----:B------:R-:W-:Y:S02]  /*e3e0*/  ISETP.GE.AND P2, PT, R10, R5, PT ;  /* 0x000000050a00720c */ /* 0x000fe40003f46270 */
[----:B------:R-:W-:Y:S02]  /*e3f0*/  IADD3 R10, R6, 0x90, RZ ;  /* 0x00000090060a7810 */ /* 0x000fe40007ffe0ff */
[----:B------:R-:W-:Y:S01]  /*e400*/  MOV R13, R0 ;  /* 0x00000000000d7202 */ /* 0x000fe20000000f00 */
[----:B------:R-:W-:-:S08]  /*e410*/  IMAD.MOV.U32 R20, RZ, RZ, R14 ;  /* 0x000000ffff147224 */ /* 0x000fd000078e000e */
[----:B0-----:R-:W-:Y:S05]  /*e420*/  WARPSYNC.COLLECTIVE R15, `(.L_x_133) ;  /* 0x000000000f087348 */ /* 0x001fea0003c00000 */
[----:B------:R1:W2:Y:S02]  /*e430*/  SHFL.IDX P6, R14, R13, R12, R11 ;  /* 0x0000000c0d0e7389 */ /* 0x0002a400000c000b */
[----:B012---:R-:W-:Y:S01]  /*e440*/  ENDCOLLECTIVE ;  /* 0x000000000000791b */ /* 0x007fe20003800000 */
.L_x_133:
[----:B------:R-:W-:Y:S02]  /*e450*/  IMAD.MOV.U32 R13, RZ, RZ, R8 ;  /* 0x000000ffff0d7224 */ /* 0x000fe400078e0008 */
[----:B------:R-:W-:Y:S02]  /*e460*/  IMAD.MOV.U32 R12, RZ, RZ, 0x1 ;  /* 0x00000001ff0c7424 */ /* 0x000fe400078e00ff */
[----:B------:R-:W-:-:S07]  /*e470*/  IMAD.MOV.U32 R21, RZ, RZ, R14 ;  /* 0x000000ffff157224 */ /* 0x000fce00078e000e */
[----:B------:R-:W-:Y:S05]  /*e480*/  WARPSYNC.COLLECTIVE R15, `(.L_x_134) ;  /* 0x000000000f087348 */ /* 0x000fea0003c00000 */
[----:B------:R0:W1:Y:S02]  /*e490*/  SHFL.IDX P6, R14, R13, R12, R11 ;  /* 0x0000000c0d0e7389 */ /* 0x00006400000c000b */
[----:B01----:R-:W-:Y:S01]  /*e4a0*/  ENDCOLLECTIVE ;  /* 0x000000000000791b */ /* 0x003fe20003800000 */
.L_x_134:
[----:B------:R-:W-:Y:S02]  /*e4b0*/  @!P2 LEA R2, P1, R7, R21, 0x1 ;  /* 0x000000150702a211 */ /* 0x000fe400078208ff */
[----:B------:R-:W-:-:S03]  /*e4c0*/  @!P2 LEA R21, R4, UR38, 0x1 ;  /* 0x000000260415ac11 */ /* 0x000fc6000f8e08ff */
[----:B------:R-:W-:Y:S01]  /*e4d0*/  @!P2 IMAD.X R3, RZ, RZ, R20, P1 ;  /* 0x000000ffff03a224 */ /* 0x000fe200008e0614 */
[----:B------:R-:W-:-:S04]  /*e4e0*/  ISETP.GE.AND P1, PT, R10, R5, PT ;  /* 0x000000050a00720c */ /* 0x000fc80003f26270 */
        /* <DEDUP_REMOVED lines=9> */
.L_x_135:
[----:B------:R-:W-:Y:S01]  /*e580*/  @!P1 LEA R21, R4, UR38, 0x1 ;  /* 0x0000002604159c11 */ /* 0x000fe2000f8e08ff */
[----:B------:R-:W-:Y:S02]  /*e590*/  IMAD.MOV.U32 R13, RZ, RZ, R8 ;  /* 0x000000ffff0d7224 */ /* 0x000fe400078e0008 */
[----:B------:R-:W-:Y:S02]  /*e5a0*/  IMAD.MOV.U32 R12, RZ, RZ, 0x2 ;  /* 0x00000002ff0c7424 */ /* 0x000fe400078e00ff */
[----:B------:R-:W-:-:S07]  /*e5b0*/  IMAD.MOV.U32 R20, RZ, RZ, R14 ;  /* 0x000000ffff147224 */ /* 0x000fce00078e000e */
[----:B------:R-:W-:Y:S05]  /*e5c0*/  WARPSYNC.COLLECTIVE R15, `(.L_x_136) ;  /* 0x000000000f087348 */ /* 0x000fea0003c00000 */
[----:B------:R0:W1:Y:S02]  /*e5d0*/  SHFL.IDX P6, R14, R13, R12, R11 ;  /* 0x0000000c0d0e7389 */ /* 0x00006400000c000b */
[----:B01----:R-:W-:Y:S01]  /*e5e0*/  ENDCOLLECTIVE ;  /* 0x000000000000791b */ /* 0x003fe20003800000 */
.L_x_136:
[----:B------:R-:W-:-:S04]  /*e5f0*/  @!P1 LEA R2, P3, R7, R20, 0x1 ;  /* 0x0000001407029211 */ /* 0x000fc800078608ff */
[----:B------:R-:W-:-:S05]  /*e600*/  @!P1 IADD3.X R3, RZ, R10, RZ, P3, !PT ;  /* 0x0000000aff039210 */ /* 0x000fca0001ffe4ff */
[----:B------:R-:W-:Y:S01]  /*e610*/  @!PT LDS RZ, [RZ] ;  /* 0x00000000fffff984 */ /* 0x000fe20000000800 */
[----:B------:R-:W-:Y:S01]  /*e620*/  @!PT LDS RZ, [RZ] ;  /* 0x00000000fffff984 */ /* 0x000fe20000000800 */
[----:B------:R-:W-:Y:S01]  /*e630*/  @!PT LDS RZ, [RZ] ;  /* 0x00000000fffff984 */ /* 0x000fe20000000800 */
[----:B------:R0:W-:Y:S01]  /*e640*/  @!P1 LDGSTS.E.BYPASS.LTC128B.128 [R21+0x10c00], desc[UR42][R2.64], !P0 ;  /* 0x10c0000002159fae */ /* 0x0001e2000c101d6a */
[----:B------:R-:W-:Y:S01]  /*e650*/  IMAD.MOV.U32 R13, RZ, RZ, R0 ;  /* 0x000000ffff0d7224 */ /* 0x000fe200078e0000 */
[----:B------:R-:W-:Y:S01]  /*e660*/  MOV R9, R14 ;  /* 0x0000000e00097202 */ /* 0x000fe20000000f00 */
[----:B0-----:R-:W-:-:S07]  /*e670*/  VIADD R2, R6, 0xa0 ;  /* 0x000000a006027836 */ /* 0x001fce0000000000 */
[----:B------:R-:W-:Y:S05]  /*e680*/  WARPSYNC.COLLECTIVE R15, `(.L_x_137) ;  /* 0x000000000f087348 */ /* 0x000fea0003c00000 */
[----:B------:R0:W1:Y:S02]  /*e690*/  SHFL.IDX P6, R14, R13, R12, R11 ;  /* 0x0000000c0d0e7389 */ /* 0x00006400000c000b */
[----:B01----:R-:W-:Y:S01]  /*e6a0*/  ENDCOLLECTIVE ;  /* 0x000000000000791b */ /* 0x003fe20003800000 */
.L_x_137:
[----:B------:R-:W-:Y:S01]  /*e6b0*/  ISETP.GE.AND P2, PT, R2, R5, PT ;  /* 0x000000050200720c */ /* 0x000fe20003f46270 */
[----:B------:R-:W-:Y:S02]  /*e6c0*/  IMAD.MOV.U32 R13, RZ, RZ, R8 ;  /* 0x000000ffff0d7224 */ /* 0x000fe400078e0008 */
[----:B------:R-:W-:-:S10]  /*e6d0*/  IMAD.MOV.U32 R12, RZ, RZ, 0x3 ;  /* 0x00000003ff0c7424 */ /* 0x000fd400078e00ff */
[----:B------:R-:W-:-:S13]  /*e6e0*/  @!P2 LEA R2, P1, R7, R14, 0x1 ;  /* 0x0000000e0702a211 */ /* 0x000fda00078208ff */
[----:B------:R-:W-:Y:S05]  /*e6f0*/  WARPSYNC.COLLECTIVE R15, `(.L_x_138) ;  /* 0x000000000f087348 */ /* 0x000fea0003c00000 */
[----:B------:R0:W1:Y:S02]  /*e700*/  SHFL.IDX P6, R14, R13, R12, R11 ;  /* 0x0000000c0d0e7389 */ /* 0x00006400000c000b */
[----:B01----:R-:W-:Y:S01]  /*e710*/  ENDCOLLECTIVE ;  /* 0x000000000000791b */ /* 0x003fe20003800000 */
.L_x_138:
[----:B------:R-:W-:Y:S02]  /*e720*/  @!P2 IADD3.X R3, RZ, R9, RZ, P1, !PT ;  /* 0x00000009ff03a210 */ /* 0x000fe40000ffe4ff */
[----:B------:R-:W-:-:S05]  /*e730*/  @!P2 LEA R9, R4, UR38, 0x1 ;  /* 0x000000260409ac11 */ /* 0x000fca000f8e08ff */
        /* <DEDUP_REMOVED lines=9> */
.L_x_139:
[----:B------:R-:W-:Y:S05]  /*e7d0*/  BRA `(.L_x_140) ;  /* 0xffffffd000f47947 */ /* 0x000fea000383ffff */
.L_x_51:
[----:B0-----:R-:W-:-:S04]  /*e7e0*/  IMAD.U32 R3, RZ, RZ, UR38 ;  /* 0x00000026ff037e24 */ /* 0x001fc8000f8e00ff */
[----:B------:R0:W1:Y:S03]  /*e7f0*/  SYNCS.PHASECHK.TRANS64.TRYWAIT P0, [R3+URZ+0x30820], R0 ;  /* 0x03082000030075a7 */ /* 0x000066000800017f */
[----:B-1----:R-:W-:Y:S05]  /*e800*/  @!P0 NANOSLEEP.SYNCS 0x989680 ;  /* 0x009896800000895d */ /* 0x002fea0003900000 */
[----:B------:R-:W1:Y:S02]  /*e810*/  @!P0 SYNCS.PHASECHK.TRANS64 P0, [R3+URZ+0x30820], R0 ;  /* 0x03082000030085a7 */ /* 0x000e64000800007f */
[----:B-1----:R-:W-:Y:S05]  /*e820*/  @!P0 BRA `(.L_x_51) ;  /* 0xfffffffc00ec8947 */ /* 0x002fea000383ffff */
[----:B------:R-:W-:Y:S05]  /*e830*/  BRA `(.L_x_141) ;  /* 0xffffffd4002c7947 */ /* 0x000fea000383ffff */
.L_x_58:
[----:B-1----:R-:W-:-:S04]  /*e840*/  MOV R3, UR38 ;  /* 0x0000002600037c02 */ /* 0x002fc80008000f00 */
[----:B------:R1:W2:Y:S03]  /*e850*/  SYNCS.PHASECHK.TRANS64.TRYWAIT P0, [R3+URZ+0x30848], R8 ;  /* 0x03084808030075a7 */ /* 0x0002a6000800017f */
[----:B--2---:R-:W-:Y:S05]  /*e860*/  @!P0 NANOSLEEP.SYNCS 0x989680 ;  /* 0x009896800000895d */ /* 0x004fea0003900000 */
[----:B------:R-:W2:Y:S02]  /*e870*/  @!P0 SYNCS.PHASECHK.TRANS64 P0, [R3+URZ+0x30848], R8 ;  /* 0x03084808030085a7 */ /* 0x000ea4000800007f */
[----:B--2---:R-:W-:Y:S05]  /*e880*/  @!P0 BRA `(.L_x_58) ;  /* 0xfffffffc00ec8947 */ /* 0x004fea000383ffff */
[----:B------:R-:W-:Y:S05]  /*e890*/  BRA `(.L_x_142) ;  /* 0xffffffd400f07947 */ /* 0x000fea000383ffff */
.L_x_63:
[----:B01----:R-:W-:-:S04]  /*e8a0*/  IMAD.U32 R3, RZ, RZ, UR38 ;  /* 0x00000026ff037e24 */ /* 0x003fc8000f8e00ff */
[----:B------:R0:W1:Y:S03]  /*e8b0*/  SYNCS.PHASECHK.TRANS64.TRYWAIT P0, [R3+URZ+0x30860], R8 ;  /* 0x03086008030075a7 */ /* 0x000066000800017f */
[----:B-1----:R-:W-:Y:S05]  /*e8c0*/  @!P0 NANOSLEEP.SYNCS 0x989680 ;  /* 0x009896800000895d */ /* 0x002fea0003900000 */
[----:B------:R-:W1:Y:S02]  /*e8d0*/  @!P0 SYNCS.PHASECHK.TRANS64 P0, [R3+URZ+0x30860], R8 ;  /* 0x03086008030085a7 */ /* 0x000e64000800007f */
[----:B-1----:R-:W-:Y:S05]  /*e8e0*/  @!P0 BRA `(.L_x_63) ;  /* 0xfffffffc00ec8947 */ /* 0x002fea000383ffff */
[----:B------:R-:W-:Y:S05]  /*e8f0*/  BRA `(.L_x_143) ;  /* 0xffffffd800507947 */ /* 0x000fea000383ffff */
.L_x_71:
[----:B-1----:R-:W-:-:S04]  /*e900*/  IMAD.U32 R3, RZ, RZ, UR38 ;  /* 0x00000026ff037e24 */ /* 0x002fc8000f8e00ff */
[----:B------:R1:W2:Y:S03]  /*e910*/  SYNCS.PHASECHK.TRANS64.TRYWAIT P0, [R3+URZ+0x30840], R12 ;  /* 0x0308400c030075a7 */ /* 0x0002a6000800017f */
[----:B--2---:R-:W-:Y:S05]  /*e920*/  @!P0 NANOSLEEP.SYNCS 0x989680 ;  /* 0x009896800000895d */ /* 0x004fea0003900000 */
[----:B------:R-:W2:Y:S02]  /*e930*/  @!P0 SYNCS.PHASECHK.TRANS64 P0, [R3+URZ+0x30840], R12 ;  /* 0x0308400c030085a7 */ /* 0x000ea4000800007f */
[----:B--2---:R-:W-:Y:S05]  /*e940*/  @!P0 BRA `(.L_x_71) ;  /* 0xfffffffc00ec8947 */ /* 0x004fea000383ffff */
[----:B------:R-:W-:Y:S05]  /*e950*/  BRA `(.L_x_144) ;  /* 0xffffffdc00347947 */ /* 0x000fea000383ffff */
.L_x_76:
[----:B01----:R-:W-:-:S04]  /*e960*/  MOV R3, UR38 ;  /* 0x0000002600037c02 */ /* 0x003fc80008000f00 */
[----:B------:R0:W1:Y:S03]  /*e970*/  SYNCS.PHASECHK.TRANS64.TRYWAIT P0, [R3+URZ+0x30868], R2 ;  /* 0x03086802030075a7 */ /* 0x000066000800017f */
[----:B-1----:R-:W-:Y:S05]  /*e980*/  @!P0 NANOSLEEP.SYNCS 0x989680 ;  /* 0x009896800000895d */ /* 0x002fea0003900000 */
[----:B------:R-:W1:Y:S02]  /*e990*/  @!P0 SYNCS.PHASECHK.TRANS64 P0, [R3+URZ+0x30868], R2 ;  /* 0x03086802030085a7 */ /* 0x000e64000800007f */
[----:B-1----:R-:W-:Y:S05]  /*e9a0*/  @!P0 BRA `(.L_x_76) ;  /* 0xfffffffc00ec8947 */ /* 0x002fea000383ffff */
[----:B------:R-:W-:Y:S05]  /*e9b0*/  BRA `(.L_x_145) ;  /* 0xffffffdc009c7947 */ /* 0x000fea000383ffff */
.L_x_84:
[----:B-1----:R-:W-:-:S04]  /*e9c0*/  IMAD.U32 R2, RZ, RZ, UR38 ;  /* 0x00000026ff027e24 */ /* 0x002fc8000f8e00ff */
[----:B------:R1:W2:Y:S03]  /*e9d0*/  SYNCS.PHASECHK.TRANS64.TRYWAIT P0, [R2+URZ+0x30848], R9 ;  /* 0x03084809020075a7 */ /* 0x0002a6000800017f */
[----:B--2---:R-:W-:Y:S05]  /*e9e0*/  @!P0 NANOSLEEP.SYNCS 0x989680 ;  /* 0x009896800000895d */ /* 0x004fea0003900000 */
[----:B------:R-:W2:Y:S02]  /*e9f0*/  @!P0 SYNCS.PHASECHK.TRANS64 P0, [R2+URZ+0x30848], R9 ;  /* 0x03084809020085a7 */ /* 0x000ea4000800007f */
[----:B--2---:R-:W-:Y:S05]  /*ea00*/  @!P0 BRA `(.L_x_84) ;  /* 0xfffffffc00ec8947 */ /* 0x004fea000383ffff */
[----:B------:R-:W-:Y:S05]  /*ea10*/  BRA `(.L_x_146) ;  /* 0xffffffe000947947 */ /* 0x000fea000383ffff */
.L_x_89:
[----:B0-----:R-:W-:-:S04]  /*ea20*/  IMAD.U32 R2, RZ, RZ, UR38 ;  /* 0x00000026ff027e24 */ /* 0x001fc8000f8e00ff */
[----:B------:R0:W1:Y:S03]  /*ea30*/  SYNCS.PHASECHK.TRANS64.TRYWAIT P0, [R2+URZ+0x30860], R9 ;  /* 0x03086009020075a7 */ /* 0x000066000800017f */
[----:B-1----:R-:W-:Y:S05]  /*ea40*/  @!P0 NANOSLEEP.SYNCS 0x989680 ;  /* 0x009896800000895d */ /* 0x002fea0003900000 */
[----:B------:R-:W1:Y:S02]  /*ea50*/  @!P0 SYNCS.PHASECHK.TRANS64 P0, [R2+URZ+0x30860], R9 ;  /* 0x03086009020085a7 */ /* 0x000e64000800007f */
[----:B-1----:R-:W-:Y:S05]  /*ea60*/  @!P0 BRA `(.L_x_89) ;  /* 0xfffffffc00ec8947 */ /* 0x002fea000383ffff */
[----:B------:R-:W-:Y:S05]  /*ea70*/  BRA `(.L_x_147) ;  /* 0xffffffe000f87947 */ /* 0x000fea000383ffff */
.L_x_96:
[----:B0-----:R0:W1:Y:S02]  /*ea80*/  SYNCS.PHASECHK.TRANS64.TRYWAIT P0, [R3+URZ+0x30860], R2 ;  /* 0x03086002030075a7 */ /* 0x001064000800017f */
[----:B-1----:R-:W-:Y:S05]  /*ea90*/  @!P0 NANOSLEEP.SYNCS 0x989680 ;  /* 0x009896800000895d */ /* 0x002fea0003900000 */
[----:B------:R-:W1:Y:S02]  /*eaa0*/  @!P0 SYNCS.PHASECHK.TRANS64 P0, [R3+URZ+0x30860], R2 ;  /* 0x03086002030085a7 */ /* 0x000e64000800007f */
[----:B-1----:R-:W-:Y:S05]  /*eab0*/  @!P0 BRA `(.L_x_96) ;  /* 0xfffffffc00f08947 */ /* 0x002fea000383ffff */
[----:B------:R-:W-:Y:S05]  /*eac0*/  BRA `(.L_x_148) ;  /* 0xffffffe400887947 */ /* 0x000fea000383ffff */
.L_x_100:
[----:B0-----:R0:W1:Y:S02]  /*ead0*/  SYNCS.PHASECHK.TRANS64.TRYWAIT P0, [R7+URZ+0x30820], R2 ;  /* 0x03082002070075a7 */ /* 0x001064000800017f */
[----:B-1----:R-:W-:Y:S05]  /*eae0*/  @!P0 NANOSLEEP.SYNCS 0x989680 ;  /* 0x009896800000895d */ /* 0x002fea0003900000 */
[----:B------:R-:W1:Y:S02]  /*eaf0*/  @!P0 SYNCS.PHASECHK.TRANS64 P0, [R7+URZ+0x30820], R2 ;  /* 0x03082002070085a7 */ /* 0x000e64000800007f */
[----:B-1----:R-:W-:Y:S05]  /*eb00*/  @!P0 BRA `(.L_x_100) ;  /* 0xfffffffc00f08947 */ /* 0x002fea000383ffff */
[----:B------:R-:W-:Y:S05]  /*eb10*/  BRA `(.L_x_149) ;  /* 0xffffffe800247947 */ /* 0x000fea000383ffff */
.L_x_101:
[----:B------:R-:W1:Y:S01]  /*eb20*/  S2R R3, SR_TID.X ;  /* 0x0000000000037919 */ /* 0x000e620000002100 */
[----:B------:R-:W-:Y:S01]  /*eb30*/  BSSY B0, `(.L_x_150) ;  /* 0x000000a000007945 */ /* 0x000fe20003800000 */
[----:B------:R-:W-:Y:S01]  /*eb40*/  IMAD.MOV.U32 R12, RZ, RZ, RZ ;  /* 0x000000ffff0c7224 */ /* 0x000fe200078e00ff */
[----:B------:R-:W-:Y:S01]  /*eb50*/  MOV R15, 0xffffffff ;  /* 0xffffffff000f7802 */ /* 0x000fe20000000f00 */
[----:B------:R-:W-:Y:S01]  /*eb60*/  IMAD.MOV.U32 R11, RZ, RZ, 0x1f ;  /* 0x0000001fff0b7424 */ /* 0x000fe200078e00ff */
[----:B-1----:R-:W-:-:S04]  /*eb70*/  SHF.R.U32.HI R3, RZ, 0x5, R3 ;  /* 0x00000005ff037819 */ /* 0x002fc80000011603 */
[----:B------:R-:W-:-:S04]  /*eb80*/  LOP3.LUT R3, R3, 0x3, RZ, 0xc0, !PT ;  /* 0x0000000303037812 */ /* 0x000fc800078ec0ff */
[----:B------:R-:W-:-:S07]  /*eb90*/  MOV R13, R3 ;  /* 0x00000003000d7202 */ /* 0x000fce0000000f00 */
[----:B0-----:R-:W-:Y:S05]  /*eba0*/  WARPSYNC.COLLECTIVE R15, `(.L_x_151) ;  /* 0x000000000f087348 */ /* 0x001fea0003c00000 */
[----:B------:R1:W2:Y:S02]  /*ebb0*/  SHFL.IDX P6, R14, R13, R12, R11 ;  /* 0x0000000c0d0e7389 */ /* 0x0002a400000c000b */
[----:B012---:R-:W-:Y:S01]  /*ebc0*/  ENDCOLLECTIVE ;  /* 0x000000000000791b */ /* 0x007fe20003800000 */
.L_x_151:
[----:B------:R-:W-:Y:S05]  /*ebd0*/  BSYNC B0 ;  /* 0x0000000000007941 */ /* 0x000fea0003800000 */
.L_x_150:
[----:B------:R-:W-:Y:S05]  /*ebe0*/  BRA `(.L_x_152) ;  /* 0xffffffe800087947 */ /* 0x000fea000383ffff */
.L_x_102:
[----:B------:R-:W-:Y:S01]  /*ebf0*/  BSSY B0, `(.L_x_153) ;  /* 0x0000006000007945 */ /* 0x000fe20003800000 */
[----:B------:R-:W-:-:S07]  /*ec00*/  IMAD.MOV.U32 R15, RZ, RZ, -0x1 ;  /* 0xffffffffff0f7424 */ /* 0x000fce00078e00ff */
[----:B0-----:R-:W-:Y:S05]  /*ec10*/  WARPSYNC.COLLECTIVE R15, `(.L_x_154) ;  /* 0x000000000f0c7348 */ /* 0x001fea0003c00000 */
[----:B------:R-:W-:Y:S02]  /*ec20*/  ELECT P6, UR62, PT ;  /* 0x00000000003e782f */ /* 0x000fe400038c0000 */
[----:B------:R-:W-:Y:S01]  /*ec30*/  MOV R14, UR62 ;  /* 0x0000003e000e7c02 */ /* 0x000fe20008000f00 */
[----:B0-----:R-:W-:Y:S10]  /*ec40*/  ENDCOLLECTIVE ;  /* 0x000000000000791b */ /* 0x001ff40003800000 */
.L_x_154:
[----:B------:R-:W-:Y:S05]  /*ec50*/  BSYNC B0 ;  /* 0x0000000000007941 */ /* 0x000fea0003800000 */
.L_x_153:
[----:B------:R-:W-:Y:S05]  /*ec60*/  BRA `(.L_x_155) ;  /* 0xffffffe400fc7947 */ /* 0x000fea000383ffff */
.L_x_104:
[----:B0-----:R0:W1:Y:S02]  /*ec70*/  SYNCS.PHASECHK.TRANS64.TRYWAIT P0, [R5+URZ], R4 ;  /* 0x00000004050075a7 */ /* 0x001064000800017f */
[----:B-1----:R-:W-:Y:S05]  /*ec80*/  @!P0 NANOSLEEP.SYNCS 0x989680 ;  /* 0x009896800000895d */ /* 0x002fea0003900000 */
[----:B------:R-:W1:Y:S02]  /*ec90*/  @!P0 SYNCS.PHASECHK.TRANS64 P0, [R5+URZ], R4 ;  /* 0x00000004050085a7 */ /* 0x000e64000800007f */
[----:B-1----:R-:W-:Y:S05]  /*eca0*/  @!P0 BRA `(.L_x_104) ;  /* 0xfffffffc00f08947 */ /* 0x002fea000383ffff */
[----:B------:R-:W-:Y:S05]  /*ecb0*/  BRA `(.L_x_156) ;  /* 0xffffffe8002c7947 */ /* 0x000fea000383ffff */
.L_x_105:
[----:B-1----:R1:W2:Y:S02]  /*ecc0*/  SYNCS.PHASECHK.TRANS64.TRYWAIT P0, [R3+URZ], R2 ;  /* 0x00000002030075a7 */ /* 0x0022a4000800017f */
[----:B--2---:R-:W-:Y:S05]  /*ecd0*/  @!P0 NANOSLEEP.SYNCS 0x989680 ;  /* 0x009896800000895d */ /* 0x004fea0003900000 */
[----:B------:R-:W2:Y:S02]  /*ece0*/  @!P0 SYNCS.PHASECHK.TRANS64 P0, [R3+URZ], R2 ;  /* 0x00000002030085a7 */ /* 0x000ea4000800007f */
[----:B--2---:R-:W-:Y:S05]  /*ecf0*/  @!P0 BRA `(.L_x_105) ;  /* 0xfffffffc00f08947 */ /* 0x004fea000383ffff */
[----:B------:R-:W-:Y:S05]  /*ed00*/  BRA `(.L_x_157) ;  /* 0xffffffe800207947 */ /* 0x000fea000383ffff */
.L_x_107:
[----:B0-----:R0:W1:Y:S02]  /*ed10*/  SYNCS.PHASECHK.TRANS64.TRYWAIT P0, [R5+URZ], R4 ;  /* 0x00000004050075a7 */ /* 0x001064000800017f */
[----:B-1----:R-:W-:Y:S05]  /*ed20*/  @!P0 NANOSLEEP.SYNCS 0x989680 ;  /* 0x009896800000895d */ /* 0x002fea0003900000 */
[----:B------:R-:W1:Y:S02]  /*ed30*/  @!P0 SYNCS.PHASECHK.TRANS64 P0, [R5+URZ], R4 ;  /* 0x00000004050085a7 */ /* 0x000e64000800007f */
[----:B-1----:R-:W-:Y:S05]  /*ed40*/  @!P0 BRA `(.L_x_107) ;  /* 0xfffffffc00f08947 */ /* 0x002fea000383ffff */
[----:B------:R-:W-:Y:S05]  /*ed50*/  BRA `(.L_x_158) ;  /* 0xffffffe800247947 */ /* 0x000fea000383ffff */
.L_x_159:
[----:B------:R-:W-:-:S00]  /*ed60*/  BRA `(.L_x_159) ;  /* 0xfffffffc00fc7947 */ /* 0x000fc0000383ffff */
[----:B------:R-:W-:-:S00]  /*ed70*/  NOP ;  /* 0x0000000000007918 */ /* 0x000fc00000000000 */
        /* <DEDUP_REMOVED lines=8> */
.L_x_2701:


//--------------------- .text._ZN7cutlass13device_kernelIN5flash11enable_sm90INS1_16FlashAttnFwdSm90INS1_25CollectiveMainloopFwdSm90ILi2EN4cute5tupleIJNS5_1CILi1EEES8_S8_EEENS6_IJNS7_ILi192EEESA_NS7_ILi64EEEEEELi64ENS_6half_tEfNS_4arch4Sm90ELb0ELb0ELb1ELb1ELb0ELb0ELb0ELb0ELb1ELb1ELb1ELb0EEENS1_21CollectiveEpilogueFwdINS6_IJSA_SB_SA_EEES9_SD_SF_Li384ELb1ELb1ELb1ELb0EEENS1_36VarlenDynamicPersistentTileSchedulerILi192ELi192ELi384ELi128ELb1ELb1ELb1ELb0ELb1ELb1EEEEEEEEEvNT_6ParamsE --------------------------
	.section	.text._ZN7cutlass13device_kernelIN5flash11enable_sm90INS1_16FlashAttnFwdSm90INS1_25CollectiveMainloopFwdSm90ILi2EN4cute5tupleIJNS5_1CILi1EEES8_S8_EEENS6_IJNS7_ILi192EEESA_NS7_ILi64EEEEEELi64ENS_6half_tEfNS_4arch4Sm90ELb0ELb0ELb1ELb1ELb0ELb0ELb0ELb0ELb1ELb1ELb1ELb0EEENS1_21CollectiveEpilogueFwdINS6_IJSA_SB_SA_EEES9_SD_SF_Li384ELb1ELb1ELb1ELb0EEENS1_36VarlenDynamicPersistentTileSchedulerILi192ELi192ELi384ELi128ELb1ELb1ELb1ELb0ELb1ELb1EEEEEEEEEvNT_6ParamsE,"ax",@progbits
	.align	128
.text._ZN7cutlass13device_kernelIN5flash11enable_sm90INS1_16FlashAttnFwdSm90INS1_25CollectiveMainloopFwdSm90ILi2EN4cute5tupleIJNS5_1CILi1EEES8_S8_EEENS6_IJNS7_ILi192EEESA_NS7_ILi64EEEEEELi64ENS_6half_tEfNS_4arch4Sm90ELb0ELb0ELb1ELb1ELb0ELb0ELb0ELb0ELb1ELb1ELb1ELb0EEENS1_21CollectiveEpilogueFwdINS6_IJSA_SB_SA_EEES9_SD_SF_Li384ELb1ELb1ELb1ELb0EEENS1_36VarlenDynamicPersistentTileSchedulerILi192ELi192ELi384ELi128ELb1ELb1ELb1ELb0ELb1ELb1EEEEEEEEEvNT_6ParamsE:
        .type           _ZN7cutlass13device_kernelIN5flash11enable_sm90INS1_16FlashAttnFwdSm90INS1_25CollectiveMainloopFwdSm90ILi2EN4cute5tupleIJNS5_1CILi1EEES8_S8_EEENS6_IJNS7_ILi192EEESA_NS7_ILi64EEEEEELi64ENS_6half_tEfNS_4arch4Sm90ELb0ELb0ELb1ELb1ELb0ELb0ELb0ELb0ELb1ELb1ELb1ELb0EEENS1_21CollectiveEpilogueFwdINS6_IJSA_SB_SA_EEES9_SD_SF_Li384ELb1ELb1ELb1ELb0EEENS1_36VarlenDynamicPersistentTileSchedulerILi192ELi192ELi384ELi128ELb1ELb1ELb1ELb0ELb1ELb1EEEEEEEEEvNT_6ParamsE,@function
        .size           _ZN7cutlass13device_kernelIN5flash11enable_sm90INS1_16FlashAttnFwdSm90INS1_25CollectiveMainloopFwdSm90ILi2EN4cute5tupleIJNS5_1CILi1EEES8_S8_EEENS6_IJNS7_ILi192EEESA_NS7_ILi64EEEEEELi64ENS_6half_tEfNS_4arch4Sm90ELb0ELb0ELb1ELb1ELb0ELb0ELb0ELb0ELb1ELb1ELb1ELb0EEENS1_21CollectiveEpilogueFwdINS6_IJSA_SB_SA_EEES9_SD_SF_Li384ELb1ELb1ELb1ELb0EEENS1_36VarlenDynamicPersistentTileSchedulerILi192ELi192ELi384ELi128ELb1ELb1ELb1ELb0ELb1ELb1EEEEEEEEEvNT_6ParamsE,(.L_x_2702 - _ZN7cutlass13device_kernelIN5flash11enable_sm90INS1_16FlashAttnFwdSm90INS1_25CollectiveMainloopFwdSm90ILi2EN4cute5tupleIJNS5_1CILi1EEES8_S8_EEENS6_IJNS7_ILi192EEESA_NS7_ILi64EEEEEELi64ENS_6half_tEfNS_4arch4Sm90ELb0ELb0ELb1ELb1ELb0ELb0ELb0ELb0ELb1ELb1ELb1ELb0EEENS1_21CollectiveEpilogueFwdINS6_IJSA_SB_SA_EEES9_SD_SF_Li384ELb1ELb1ELb1ELb0EEENS1_36VarlenDynamicPersistentTileSchedulerILi192ELi192ELi384ELi128ELb1ELb1ELb1ELb0ELb1ELb1EEEEEEEEEvNT_6ParamsE)
        .other          _ZN7cutlass13device_kernelIN5flash11enable_sm90INS1_16FlashAttnFwdSm90INS1_25CollectiveMainloopFwdSm90ILi2EN4cute5tupleIJNS5_1CILi1EEES8_S8_EEENS6_IJNS7_ILi192EEESA_NS7_ILi64EEEEEELi64ENS_6half_tEfNS_4arch4Sm90ELb0ELb0ELb1ELb1ELb0ELb0ELb0ELb0ELb1ELb1ELb1ELb0EEENS1_21CollectiveEpilogueFwdINS6_IJSA_SB_SA_EEES9_SD_SF_Li384ELb1ELb1ELb1ELb0EEENS1_36VarlenDynamicPersistentTileSchedulerILi192ELi192ELi384ELi128ELb1ELb1ELb1ELb0ELb1ELb1EEEEEEEEEvNT_6ParamsE,@"STO_CUDA_ENTRY STV_DEFAULT"
_ZN7cutlass13device_kernelIN5flash11enable_sm90INS1_16FlashAttnFwdSm90INS1_25CollectiveMainloopFwdSm90ILi2EN4cute5tupleIJNS5_1CILi1EEES8_S8_EEENS6_IJNS7_ILi192EEESA_NS7_ILi64EEEEEELi64ENS_6half_tEfNS_4arch4Sm90ELb0ELb0ELb1ELb1ELb0ELb0ELb0ELb0ELb1ELb1ELb1ELb0EEENS1_21CollectiveEpilogueFwdINS6_IJSA_SB_SA_EEES9_SD_SF_Li384ELb1ELb1ELb1ELb0EEENS1_36VarlenDynamicPersistentTileSchedulerILi192ELi192ELi384ELi128ELb1ELb1ELb1ELb0ELb1ELb1EEEEEEEEEvNT_6ParamsE:
        /* <DEDUP_REMOVED lines=17> */
.L_x_161:
[----:B------:R-:W-:Y:S05]  /*0110*/  BSYNC B0 ;  /* 0x0000000000007941 */ /* 0x000fea0003800000 */
.L_x_160:
        /* <DEDUP_REMOVED lines=40> */
.L_x_162:
        /* <DEDUP_REMOVED lines=22> */
.L_x_163:
        /* <DEDUP_REMOVED lines=18> */
.L_x_164:
        /* <DEDUP_REMOVED lines=22> */
.L_x_165:
        /* <DEDUP_REMOVED lines=22> */
.L_x_166:
[----:B--2---:R-:W-:Y:S01]  /*08e0*/  ISETP.NE.AND P0, PT, R2, RZ, PT ;  /* 0x000000ff0200720c */ /* 0x004fe20003f05270 */
[----:B------:R-:W-:Y:S01]  /*08f0*/  IMAD.MOV.U32 R2, RZ, RZ, 0x1 ;  /* 0x00000001ff027424 */ /* 0x000fe200078e00ff */
[----:B------:R-:W-:Y:S01]  /*0900*/  NOP ;  /* 0x0000000000007918 */ /* 0x000fe20000000000 */
[----:B------:R-:W-:-:S03]  /*0910*/  ULDC.64 UR38, c[0x0][0x208] ;  /* 0x0000820000267ab9 */ /* 0x000fc60000000a00 */
[----:B------:R-:W-:-:S05]  /*0920*/  SEL R2, R2, 0x2, !P0 ;  /* 0x0000000202027807 */ /* 0x000fca0004000000 */
[----:B------:R2:W-:Y:S01]  /*0930*/  STL [R1+0x4c], R2 ;  /* 0x00004c0201007387 */ /* 0x0005e20000100800 */
[----:B01-34-:R-:W-:Y:S06]  /*0940*/  BAR.SYNC.DEFER_BLOCKING 0x0 ;  /* 0x0000000000007b1d */ /* 0x01bfec0000010000 */
[----:B------:R-:W-:Y:S05]  /*0950*/  @!P0 BRA `(.L_x_167) ;  /* 0x000000b000308947 */ /* 0x000fea0003800000 */
.L_x_168:
[----:B------:R-:W-:-:S08]  /*0960*/  NOP ;  /* 0x0000000000007918 */ /* 0x000fd00000000000 */
[----:B------:R-:W0:Y:S02]  /*0970*/  USETMAXREG.TRY_ALLOC.CTAPOOL UP0, 0xa0 ;  /* 0x000000a0000079c8 */ /* 0x000e240008000600 */
[----:B0-----:R-:W-:-:S13]  /*0980*/  PLOP3.LUT P0, PT, PT, PT, UP0, 0x80, 0x0 ;  /* 0x000000000000781c */ /* 0x001fda0003f0f008 */
[----:B------:R-:W-:Y:S05]  /*0990*/  @!P0 BRA `(.L_x_168) ;  /* 0xfffffffc00f08947 */ /* 0x000fea000383ffff */
[----:B--2---:R-:W0:Y:S01]  /*09a0*/  S2R R2, SR_TID.X ;  /* 0x0000000000027919 */ /* 0x004e220000002100 */
[----:B------:R-:W1:Y:S01]  /*09b0*/  S2UR UR4, SR_CgaCtaId ;  /* 0x00000000000479c3 */ /* 0x000e620000008800 */
[----:B------:R-:W-:-:S07]  /*09c0*/  UMOV UR37, 0x400 ;  /* 0x0000040000257882 */ /* 0x000fce0000000000 */
[----:B------:R-:W-:Y:S06]  /*09d0*/  BAR.ARV 0x8, 0x200 ;  /* 0x0208000000007b1d */ /* 0x000fec0000002000 */
[----:B-1----:R-:W-:-:S03]  /*09e0*/  ULEA UR37, UR4, UR37, 0x18 ;  /* 0x0000002504257291 */ /* 0x002fc6000f8ec03f */
[----:B------:R-:W-:Y:S01]  /*09f0*/  ULDC UR4, c[0x0][0xc3c] ;  /* 0x00030f0000047ab9 */ /* 0x000fe20000000800 */
[----:B0-----:R-:W-:-:S04]  /*0a00*/  LOP3.LUT R0, R2, 0xffffff80, RZ, 0xc0, !PT ;  /* 0xffffff8002007812 */ /* 0x001fc800078ec0ff */
[----:B------:R-:W-:-:S13]  /*0a10*/  ISETP.NE.AND P0, PT, R0, 0x80, PT ;  /* 0x000000800000780c */ /* 0x000fda0003f05270 */
[----:B------:R-:W-:Y:S08]  /*0a20*/  @!P0 BAR.ARV 0x9, 0x100 ;  /* 0x0244000000008b1d */ /* 0x000ff00000002000 */
[----:B------:R-:W-:Y:S06]  /*0a30*/  BAR.SYNC.DEFER_BLOCKING 0x5, 0x200 ;  /* 0x0148000000007b1d */ /* 0x000fec0000010000 */
[----:B------:R-:W0:Y:S02]  /*0a40*/  LDS.128 R8, [UR37+0x308d0] ;  /* 0x0308d025ff087984 */ /* 0x000e240008000c00 */
[----:B------:R-:W-:Y:S06]  /*0a50*/  BAR.ARV 0x4, 0x200 ;  /* 0x0108000000007b1d */ /* 0x000fec0000002000 */
[----:B0-----:R-:W-:-:S13]  /*0a60*/  ISETP.GE.AND P0, PT, R11, UR4, PT ;  /* 0x000000040b007c0c */ /* 0x001fda000bf06270 */
[----:B------:R-:W-:Y:S05]  /*0a70*/  @P0 EXIT ;  /* 0x000000000000094d */ /* 0x000fea0003800000 */
[----:B------:R-:W2:Y:S01]  /*0a80*/  LDL.LU R20, [R1+0x4c] ;  /* 0x00004c0001147983 */ /* 0x000ea20000300800 */
[----:B------:R-:W-:-:S05]  /*0a90*/  VIADD R19, R2, 0xffffff80 ;  /* 0xffffff8002137836 */ /* 0x000fca0000000000 */
[----:B------:R-:W-:-:S04]  /*0aa0*/  SHF.R.S32.HI R0, RZ, 0x1f, R19 ;  /* 0x0000001fff007819 */ /* 0x000fc80000011413 */
[CC--:B------:R-:W-:Y:S02]  /*0ab0*/  LEA.HI R3, R0.reuse, R19.reuse, RZ, 0x4 ;  /* 0x0000001300037211 */ /* 0x0c0fe400078f20ff */
[----:B------:R-:W-:Y:S02]  /*0ac0*/  LEA.HI R2, R0, R19, RZ, 0x7 ;  /* 0x0000001300027211 */ /* 0x000fe400078f38ff */
[----:B------:R-:W-:Y:S02]  /*0ad0*/  SHF.R.S32.HI R4, RZ, 0x4, R3 ;  /* 0x00000004ff047819 */ /* 0x000fe40000011403 */
[----:B------:R-:W-:Y:S02]  /*0ae0*/  LOP3.LUT R6, R2, 0xffffff80, RZ, 0xc0, !PT ;  /* 0xffffff8002067812 */ /* 0x000fe400078ec0ff */
[C---:B------:R-:W-:Y:S02]  /*0af0*/  LEA.HI R5, R3.reuse, R4, RZ, 0x1 ;  /* 0x0000000403057211 */ /* 0x040fe400078f08ff */
[----:B------:R-:W-:Y:S01]  /*0b00*/  LOP3.LUT R3, R3, 0xfffffff0, RZ, 0xc0, !PT ;  /* 0xfffffff003037812 */ /* 0x000fe200078ec0ff */
[----:B------:R-:W-:Y:S01]  /*0b10*/  IMAD.IADD R18, R19, 0x1, -R6 ;  /* 0x0000000113127824 */ /* 0x000fe200078e0a06 */
[----:B------:R-:W-:-:S02]  /*0b20*/  LOP3.LUT R5, R5, 0x1ffffffe, RZ, 0xc0, !PT ;  /* 0x1ffffffe05057812 */ /* 0x000fc400078ec0ff */
[----:B------:R-:W-:Y:S01]  /*0b30*/  LEA.HI R6, R0, R19, RZ, 0x2 ;  /* 0x0000001300067211 */ /* 0x000fe200078f10ff */
[C---:B------:R-:W-:Y:S02]  /*0b40*/  IMAD.IADD R3, R19.reuse, 0x1, -R3 ;  /* 0x0000000113037824 */ /* 0x040fe400078e0a03 */
[----:B------:R-:W-:Y:S01]  /*0b50*/  IMAD.IADD R5, R4, 0x1, -R5 ;  /* 0x0000000104057824 */ /* 0x000fe200078e0a05 */
[----:B------:R-:W-:Y:S02]  /*0b60*/  LOP3.LUT R4, R6, 0xfffffffc, RZ, 0xc0, !PT ;  /* 0xfffffffc06047812 */ /* 0x000fe400078ec0ff */
[----:B------:R-:W-:Y:S02]  /*0b70*/  SHF.R.S32.HI R13, RZ, 0x1f, R18 ;  /* 0x0000001fff0d7819 */ /* 0x000fe40000011412 */
[----:B------:R-:W-:Y:S02]  /*0b80*/  IADD3 R12, R19, -R4, RZ ;  /* 0x80000004130c7210 */ /* 0x000fe40007ffe0ff */
[----:B------:R-:W-:-:S02]  /*0b90*/  SHF.R.S32.HI R4, RZ, 0x1f, R3 ;  /* 0x0000001fff047819 */ /* 0x000fc40000011403 */
[----:B------:R-:W-:Y:S02]  /*0ba0*/  LEA.HI R6, R0, R19, RZ, 0x5 ;  /* 0x0000001300067211 */ /* 0x000fe400078f28ff */
[----:B------:R-:W-:Y:S02]  /*0bb0*/  LEA.HI R14, R13, R18, RZ, 0x2 ;  /* 0x000000120d0e7211 */ /* 0x000fe400078f10ff */
[----:B------:R-:W-:Y:S01]  /*0bc0*/  LEA.HI R4, R4, R3, RZ, 0x3 ;  /* 0x0000000304047211 */ /* 0x000fe200078f18ff */
[----:B------:R-:W-:Y:S01]  /*0bd0*/  IMAD.SHL.U32 R7, R6, 0x20, RZ ;  /* 0x0000002006077824 */ /* 0x000fe200078e00ff */
[--C-:B------:R-:W-:Y:S02]  /*0be0*/  SHF.R.S32.HI R8, RZ, 0x2, R14.reuse ;  /* 0x00000002ff087819 */ /* 0x100fe4000001140e */
[----:B------:R-:W-:Y:S02]  /*0bf0*/  SHF.R.S32.HI R15, RZ, 0x1f, R14 ;  /* 0x0000001fff0f7819 */ /* 0x000fe4000001140e */
[----:B------:R-:W-:-:S02]  /*0c00*/  LOP3.LUT R6, R4, 0xfffffff8, RZ, 0xc0, !PT ;  /* 0xfffffff804067812 */ /* 0x000fc400078ec0ff */
[----:B------:R-:W-:Y:S02]  /*0c10*/  LEA.HI R16, R12, R12, RZ, 0x1 ;  /* 0x0000000c0c107211 */ /* 0x000fe400078f08ff */
[----:B------:R-:W-:Y:S01]  /*0c20*/  LEA.HI R15, R15, R8, RZ, 0x3 ;  /* 0x000000080f0f7211 */ /* 0x000fe200078f18ff */
[----:B------:R-:W-:Y:S01]  /*0c30*/  IMAD.IADD R6, R3, 0x1, -R6 ;  /* 0x0000000103067824 */ /* 0x000fe200078e0a06 */
[----:B------:R-:W-:Y:S02]  /*0c40*/  LOP3.LUT R17, R16, 0x1ffffffe, RZ, 0xc0, !PT ;  /* 0x1ffffffe10117812 */ /* 0x000fe400078ec0ff */
[----:B------:R-:W-:Y:S02]  /*0c50*/  LOP3.LUT R15, R15, 0xfffffff8, RZ, 0xc0, !PT ;  /* 0xfffffff80f0f7812 */ /* 0x000fe400078ec0ff */
[----:B------:R-:W-:Y:S01]  /*0c60*/  SHF.R.S32.HI R21, RZ, 0x7, R2 ;  /* 0x00000007ff157819 */ /* 0x000fe20000011402 */
[----:B------:R-:W-:Y:S01]  /*0c70*/  IMAD.SHL.U32 R2, R6, 0x40, RZ ;  /* 0x0000004006027824 */ /* 0x000fe200078e00ff */
[----:B------:R-:W-:Y:S01]  /*0c80*/  LOP3.LUT R7, R7, 0xfffffc00, RZ, 0xc0, !PT ;  /* 0xfffffc0007077812 */ /* 0x000fe200078ec0ff */
[----:B------:R-:W-:Y:S01]  /*0c90*/  IMAD.IADD R17, R12, 0x1, -R17 ;  /* 0x000000010c117824 */ /* 0x000fe200078e0a11 */
[----:B------:R-:W-:Y:S01]  /*0ca0*/  SHF.L.U32 R5, R5, 0x3, RZ ;  /* 0x0000000305057819 */ /* 0x000fe200000006ff */
[----:B------:R-:W-:Y:S01]  /*0cb0*/  IMAD.IADD R16, R8, 0x1, -R15 ;  /* 0x0000000108107824 */ /* 0x000fe200078e0a0f */
[----:B------:R-:W-:Y:S01]  /*0cc0*/  LEA.HI R13, R13, R18, RZ, 0x5 ;  /* 0x000000120d0d7211 */ /* 0x000fe200078f28ff */
[----:B------:R-:W-:Y:S01]  /*0cd0*/  IMAD.HI R12, R21, 0x55555556, RZ ;  /* 0x55555556150c7827 */ /* 0x000fe200078e02ff */
[----:B------:R-:W-:-:S03]  /*0ce0*/  LOP3.LUT R2, R2, 0x1c0, RZ, 0xc0, !PT ;  /* 0x000001c002027812 */ /* 0x000fc600078ec0ff */
[----:B------:R-:W-:Y:S01]  /*0cf0*/  IMAD R8, R3, 0x40, R7 ;  /* 0x0000004003087824 */ /* 0x000fe200078e0207 */
[----:B------:R-:W-:Y:S01]  /*0d00*/  LEA.HI R12, R12, R12, RZ, 0x1 ;  /* 0x0000000c0c0c7211 */ /* 0x000fe200078f08ff */
[----:B------:R-:W-:Y:S01]  /*0d10*/  IMAD.SHL.U32 R4, R4, 0x40, RZ ;  /* 0x0000004004047824 */ /* 0x000fe200078e00ff */
[----:B------:R-:W-:Y:S01]  /*0d20*/  SHF.R.S32.HI R13, RZ, 0x5, R13 ;  /* 0x00000005ff0d7819 */ /* 0x000fe2000001140d */
[----:B------:R-:W-:Y:S01]  /*0d30*/  IMAD.IADD R3, R5, 0x1, R8 ;  /* 0x0000000105037824 */ /* 0x000fe200078e0208 */
[----:B------:R-:W-:Y:S02]  /*0d40*/  LOP3.LUT R5, R2, 0x8, R5, 0xf8, !PT ;  /* 0x0000000802057812 */ /* 0x000fe400078ef805 */
[----:B------:R-:W-:Y:S02]  /*0d50*/  SHF.R.U32.HI R2, RZ, 0x3, R2 ;  /* 0x00000003ff027819 */ /* 0x000fe40000011602 */
[----:B------:R-:W-:Y:S01]  /*0d60*/  LEA.HI R0, R0, R19, RZ, 0x3 ;  /* 0x0000001300007211 */ /* 0x000fe200078f18ff */
[----:B------:R-:W-:Y:S01]  /*0d70*/  IMAD R12, R12, -0x3, R21 ;  /* 0xfffffffd0c0c7824 */ /* 0x000fe200078e0215 */
[----:B------:R-:W-:Y:S01]  /*0d80*/  LOP3.LUT R2, R5, R2, RZ, 0x3c, !PT ;  /* 0x0000000205027212 */ /* 0x000fe200078e3cff */
[----:B------:R-:W-:Y:S01]  /*0d90*/  IMAD R13, R13, 0x10, R16 ;  /* 0x000000100d0d7824 */ /* 0x000fe200078e0210 */
[----:B------:R-:W-:Y:S01]  /*0da0*/  LOP3.LUT R4, R4, 0x7ffffe00, RZ, 0xc0, !PT ;  /* 0x7ffffe0004047812 */ /* 0x000fe200078ec0ff */
[----:B------:R0:W-:Y:S02]  /*0db0*/  STL [R1+0x8c], R3 ;  /* 0x00008c0301007387 */ /* 0x0001e40000100800 */
[----:B------:R-:W-:Y:S01]  /*0dc0*/  IMAD R8, R12, 0x40, R13 ;  /* 0x000000400c087824 */ /* 0x000fe200078e020d */
[----:B------:R-:W-:-:S02]  /*0dd0*/  IADD3 R2, R2, R4, R7 ;  /* 0x0000000402027210 */ /* 0x000fc40007ffe007 */
[----:B------:R-:W-:Y:S02]  /*0de0*/  LOP3.LUT R14, R14, 0x7ffffffc, RZ, 0xc0, !PT ;  /* 0x7ffffffc0e0e7812 */ /* 0x000fe400078ec0ff */
[----:B0-----:R-:W-:Y:S01]  /*0df0*/  LOP3.LUT R3, R0, 0xfffffff8, RZ, 0xc0, !PT ;  /* 0xfffffff800037812 */ /* 0x001fe200078ec0ff */
[----:B------:R-:W-:Y:S04]  /*0e00*/  STL [R1+0x84], R8 ;  /* 0x0000840801007387 */ /* 0x000fe80000100800 */
[----:B------:R-:W-:Y:S02]  /*0e10*/  IMAD.IADD R3, R19, 0x1, -R3 ;  /* 0x0000000113037824 */ /* 0x000fe400078e0a03 */
[----:B------:R-:W-:Y:S02]  /*0e20*/  IMAD.IADD R14, R18, 0x1, -R14 ;  /* 0x00000001120e7824 */ /* 0x000fe400078e0a0e */
[----:B------:R-:W-:Y:S01]  /*0e30*/  IMAD.MOV.U32 R5, RZ, RZ, R9 ;  /* 0x000000ffff057224 */ /* 0x000fe200078e0009 */
[----:B------:R-:W-:-:S02]  /*0e40*/  SHF.R.S32.HI R9, RZ, 0x3, R0 ;  /* 0x00000003ff097819 */ /* 0x000fc40000011400 */
[----:B------:R-:W-:Y:S02]  /*0e50*/  MOV R7, R11 ;  /* 0x0000000b00077202 */ /* 0x000fe40000000f00 */
[----:B------:R-:W-:Y:S01]  /*0e60*/  R2P PR, R6, 0x6 ;  /* 0x0000000606007804 */ /* 0x000fe20000000000 */
[----:B------:R-:W-:Y:S01]  /*0e70*/  IMAD.MOV.U32 R6, RZ, RZ, R10 ;  /* 0x000000ffff067224 */ /* 0x000fe200078e000a */
[----:B------:R-:W-:Y:S01]  /*0e80*/  LEA R153, R2, UR37, 0x1 ;  /* 0x0000002502997c11 */ /* 0x000fe2000f8e08ff */
[----:B------:R-:W-:-:S03]  /*0e90*/  IMAD.MOV.U32 R154, RZ, RZ, 0x40 ;  /* 0x00000040ff9a7424 */ /* 0x000fc600078e00ff */
[----:B------:R-:W-:Y:S02]  /*0ea0*/  IADD3 R155, R153, 0x1e800, RZ ;  /* 0x0001e800999b7810 */ /* 0x000fe40007ffe0ff */
[----:B------:R-:W-:Y:S01]  /*0eb0*/  SEL R154, R154, 0xffffffc0, !P2 ;  /* 0xffffffc09a9a7807 */ /* 0x000fe20005000000 */
[----:B------:R-:W-:Y:S01]  /*0ec0*/  IMAD.MOV.U32 R152, RZ, RZ, RZ ;  /* 0x000000ffff987224 */ /* 0x000fe200078e00ff */
[----:B------:R-:W-:Y:S01]  /*0ed0*/  UMOV UR36, URZ ;  /* 0x0000003f00247c82 */ /* 0x000fe20008000000 */
[----:B--2---:R-:W-:-:S05]  /*0ee0*/  LOP3.LUT R4, R20, 0x1, RZ, 0xfc, !PT ;  /* 0x0000000114047812 */ /* 0x004fca00078efcff */
[----:B------:R0:W-:Y:S02]  /*0ef0*/  STL [R1+0x20], R4 ;  /* 0x0000200401007387 */ /* 0x0001e40000100800 */
[----:B0-----:R-:W-:Y:S02]  /*0f00*/  IMAD.SHL.U32 R4, R3, 0x8, RZ ;  /* 0x0000000803047824 */ /* 0x001fe400078e00ff */
[----:B------:R-:W-:Y:S01]  /*0f10*/  IMAD.SHL.U32 R3, R14, 0x2, RZ ;  /* 0x000000020e037824 */ /* 0x000fe200078e00ff */
[----:B------:R-:W-:Y:S02]  /*0f20*/  STL [R1+0x64], RZ ;  /* 0x000064ff01007387 */ /* 0x000fe40000100800 */
[----:B------:R-:W-:Y:S02]  /*0f30*/  SHF.R.S32.HI R0, RZ, 0x1f, R4 ;  /* 0x0000001fff007819 */ /* 0x000fe40000011404 */
[----:B------:R0:W-:Y:S01]  /*0f40*/  STL [R1+0x38], R4 ;  /* 0x0000380401007387 */ /* 0x0001e20000100800 */
[C---:B------:R-:W-:Y:S01]  /*0f50*/  IADD3 R12, R3.reuse, 0x8, RZ ;  /* 0x00000008030c7810 */ /* 0x040fe20007ffe0ff */
[----:B------:R-:W-:-:S02]  /*0f60*/  VIADD R11, R3, 0x10 ;  /* 0x00000010030b7836 */ /* 0x000fc40000000000 */
[----:B------:R-:W-:Y:S01]  /*0f70*/  STL [R1+0x60], R3 ;  /* 0x0000600301007387 */ /* 0x000fe20000100800 */
[----:B------:R-:W-:-:S03]  /*0f80*/  VIADD R10, R3, 0x20 ;  /* 0x00000020030a7836 */ /* 0x000fc60000000000 */
[----:B------:R1:W-:Y:S01]  /*0f90*/  STL [R1+0x90], R0 ;  /* 0x0000900001007387 */ /* 0x0003e20000100800 */
[C---:B------:R-:W-:Y:S01]  /*0fa0*/  VIADD R9, R3.reuse, 0x28 ;  /* 0x0000002803097836 */ /* 0x040fe20000000000 */
[----:B------:R-:W-:Y:S01]  /*0fb0*/  SHF.R.S32.HI R2, RZ, 0x1f, R12 ;  /* 0x0000001fff027819 */ /* 0x000fe2000001140c */
[C---:B0-----:R-:W-:Y:S01]  /*0fc0*/  VIADD R4, R3.reuse, 0x30 ;  /* 0x0000003003047836 */ /* 0x041fe20000000000 */
[----:B------:R-:W-:Y:S01]  /*0fd0*/  STL [R1+0x54], R12 ;  /* 0x0000540c01007387 */ /* 0x000fe20000100800 */
[----:B-1----:R-:W-:-:S03]  /*0fe0*/  VIADD R0, R3, 0x18 ;  /* 0x0000001803007836 */ /* 0x002fc60000000000 */
[----:B------:R0:W-:Y:S01]  /*0ff0*/  STL [R1+0x50], R11 ;  /* 0x0000500b01007387 */ /* 0x0001e20000100800 */
[----:B------:R-:W-:-:S03]  /*1000*/  VIADD R3, R3, 0x38 ;  /* 0x0000003803037836 */ /* 0x000fc60000000000 */
[----:B------:R-:W-:Y:S04]  /*1010*/  STL [R1+0x4c], R0 ;  /* 0x00004c0001007387 */ /* 0x000fe80000100800 */
[----:B------:R1:W-:Y:S01]  /*1020*/  STL [R1+0x48], R10 ;  /* 0x0000480a01007387 */ /* 0x0003e20000100800 */
[----:B0-----:R-:W-:-:S03]  /*1030*/  SHF.R.S32.HI R11, RZ, 0x1f, R11 ;  /* 0x0000001fff0b7819 */ /* 0x001fc6000001140b */
[----:B------:R0:W-:Y:S04]  /*1040*/  STL [R1+0x44], R9 ;  /* 0x0000440901007387 */ /* 0x0001e80000100800 */
[----:B------:R-:W-:Y:S04]  /*1050*/  STL [R1+0x40], R4 ;  /* 0x0000400401007387 */ /* 0x000fe80000100800 */
[----:B------:R2:W-:Y:S01]  /*1060*/  STL [R1+0x80], R2 ;  /* 0x0000800201007387 */ /* 0x0005e20000100800 */
[----:B-1----:R-:W-:-:S03]  /*1070*/  SHF.R.S32.HI R10, RZ, 0x1f, R10 ;  /* 0x0000001fff0a7819 */ /* 0x002fc6000001140a */
[----:B------:R1:W-:Y:S01]  /*1080*/  STL [R1+0x3c], R3 ;  /* 0x00003c0301007387 */ /* 0x0003e20000100800 */
[----:B0-----:R-:W-:Y:S02]  /*1090*/  SHF.R.S32.HI R9, RZ, 0x1f, R9 ;  /* 0x0000001fff097819 */ /* 0x001fe40000011409 */
[----:B--2---:R-:W-:Y:S01]  /*10a0*/  SHF.R.S32.HI R2, RZ, 0x1f, R0 ;  /* 0x0000001fff027819 */ /* 0x004fe20000011400 */
[----:B------:R-:W-:Y:S04]  /*10b0*/  STL [R1+0x7c], R11 ;  /* 0x00007c0b01007387 */ /* 0x000fe80000100800 */
[----:B------:R0:W-:Y:S01]  /*10c0*/  STL [R1+0x78], R2 ;  /* 0x0000780201007387 */ /* 0x0001e20000100800 */
[----:B------:R-:W-:Y:S01]  /*10d0*/  VIADD R0, R153, 0x1e820 ;  /* 0x0001e82099007836 */ /* 0x000fe20000000000 */
[----:B-1----:R-:W-:-:S02]  /*10e0*/  SHF.R.S32.HI R3, RZ, 0x1f, R3 ;  /* 0x0000001fff037819 */ /* 0x002fc40000011403 */
[----:B------:R-:W-:Y:S01]  /*10f0*/  STL [R1+0x74], R10 ;  /* 0x0000740a01007387 */ /* 0x000fe20000100800 */
[C---:B------:R-:W-:Y:S01]  /*1100*/  @P1 VIADD R0, R155.reuse, 0xffffffe0 ;  /* 0xffffffe09b001836 */ /* 0x040fe20000000000 */
[----:B0-----:R-:W-:Y:S02]  /*1110*/  SHF.R.S32.HI R2, RZ, 0x1f, R4 ;  /* 0x0000001fff027819 */ /* 0x001fe40000011404 */
[----:B------:R-:W-:Y:S04]  /*1120*/  STL [R1+0x70], R9 ;  /* 0x0000700901007387 */ /* 0x000fe80000100800 */
[----:B------:R0:W-:Y:S01]  /*1130*/  STL [R1+0x6c], R2 ;  /* 0x00006c0201007387 */ /* 0x0001e20000100800 */
[----:B------:R-:W-:-:S03]  /*1140*/  IMAD.IADD R155, R155, 0x1, R154 ;  /* 0x000000019b9b7824 */ /* 0x000fc600078e029a */
[----:B------:R-:W-:Y:S01]  /*1150*/  STL [R1+0x68], R3 ;  /* 0x0000680301007387 */ /* 0x000fe20000100800 */
[----:B0-----:R-:W-:-:S03]  /*1160*/  IMAD R2, R17, 0x8, R8 ;  /* 0x0000000811027824 */ /* 0x001fc600078e0208 */
[----:B------:R-:W-:Y:S01]  /*1170*/  STL [R1+0x14], R0 ;  /* 0x0000140001007387 */ /* 0x000fe20000100800 */
[----:B------:R-:W-:-:S03]  /*1180*/  IMAD.IADD R154, R154, 0x1, R0 ;  /* 0x000000019a9a7824 */ /* 0x000fc600078e0200 */
[----:B------:R0:W-:Y:S02]  /*1190*/  STL [R1+0x88], R2 ;  /* 0x0000880201007387 */ /* 0x0001e40000100800 */
[C---:B0-----:R-:W-:Y:S01]  /*11a0*/  VIADD R2, R0.reuse, 0x6000 ;  /* 0x0000600000027836 */ /* 0x041fe20000000000 */
[----:B------:R-:W-:-:S04]  /*11b0*/  IADD3 R0, R0, 0xc000, RZ ;  /* 0x0000c00000007810 */ /* 0x000fc80007ffe0ff */
[----:B------:R0:W-:Y:S04]  /*11c0*/  STL [R1+0x1c], R2 ;  /* 0x00001c0201007387 */ /* 0x0001e80000100800 */
[----:B------:R0:W-:Y:S02]  /*11d0*/  STL [R1+0x18], R0 ;  /* 0x0000180001007387 */ /* 0x0001e40000100800 */
.L_x_202:
[----:B012-4-:R-:W0:Y:S01]  /*11e0*/  LDC.64 R2, c[0x0][0xc88] ;  /* 0x00032200ff027b82 */ /* 0x017e220000000a00 */
[----:B------:R-:W-:-:S07]  /*11f0*/  ULDC.64 UR4, c[0x0][0xa28] ;  /* 0x00028a0000047ab9 */ /* 0x000fce0000000a00 */
[----:B-----5:R-:W1:Y:S08]  /*1200*/  LDC.64 R10, c[0x0][0x418] ;  /* 0x00010600ff0a7b82 */ /* 0x020e700000000a00 */
[----:B------:R-:W2:Y:S01]  /*1210*/  LDC R0, c[0x0][0x424] ;  /* 0x00010900ff007b82 */ /* 0x000ea20000000800 */
[----:B0-----:R-:W-:-:S07]  /*1220*/  IMAD.WIDE R2, R7, 0x4, R2 ;  /* 0x0000000407027825 */ /* 0x001fce00078e0202 */
[----:B------:R-:W0:Y:S01]  /*1230*/  LDC R13, c[0x0][0x2f0] ;  /* 0x0000bc00ff0d7b82 */ /* 0x000e220000000800 */
[----:B---3--:R-:W3:Y:S01]  /*1240*/  LDG.E R4, desc[UR38][R2.64] ;  /* 0x0000002602047981 */ /* 0x008ee2000c1e1900 */
[----:B------:R-:W-:Y:S01]  /*1250*/  ISETP.NE.U32.AND P0, PT, RZ, UR4, PT ;  /* 0x00000004ff007c0c */ /* 0x000fe2000bf05070 */
[----:B------:R-:W-:-:S03]  /*1260*/  IMAD.MOV.U32 R7, RZ, RZ, RZ ;  /* 0x000000ffff077224 */ /* 0x000fc600078e00ff */
[----:B------:R-:W-:Y:S02]  /*1270*/  ISETP.NE.AND.EX P0, PT, RZ, UR5, PT, P0 ;  /* 0x00000005ff007c0c */ /* 0x000fe4000bf05300 */
[----:B---3--:R-:W-:Y:S01]  /*1280*/  SHF.R.S32.HI R12, RZ, 0x1f, R4 ;  /* 0x0000001fff0c7819 */ /* 0x008fe20000011404 */
[----:B------:R3:W-:Y:S10]  /*1290*/  STL [R1+0x24], R4 ;  /* 0x0000240401007387 */ /* 0x0007f40000100800 */
[C---:B------:R-:W-:Y:S01]  /*12a0*/  @P0 LEA R8, P1, R4.reuse, UR4, 0x2 ;  /* 0x0000000404080c11 */ /* 0x040fe2000f8210ff */
[----:B------:R3:W-:Y:S03]  /*12b0*/  STL [R1+0x5c], R12 ;  /* 0x00005c0c01007387 */ /* 0x0007e60000100800 */
[----:B------:R-:W-:Y:S01]  /*12c0*/  @P0 LEA.HI.X R9, R4, UR5, R12, 0x2, P1 ;  /* 0x0000000504090c11 */ /* 0x000fe200088f140c */
[----:B------:R-:W-:-:S02]  /*12d0*/  ULDC.64 UR4, c[0x0][0xa20] ;  /* 0x0002880000047ab9 */ /* 0x000fc40000000a00 */
[----:B------:R-:W-:Y:S02]  /*12e0*/  ISETP.NE.U32.AND P1, PT, RZ, UR4, PT ;  /* 0x00000004ff007c0c */ /* 0x000fe4000bf25070 */
[----:B------:R3:W5:Y:S01]  /*12f0*/  @P0 LDG.E R7, desc[UR38][R8.64] ;  /* 0x0000002608070981 */ /* 0x000762000c1e1900 */
[----:B-1----:R-:W-:Y:S02]  /*1300*/  ISETP.NE.U32.AND P0, PT, R10, RZ, PT ;  /* 0x000000ff0a00720c */ /* 0x002fe40003f05070 */
[----:B------:R-:W-:Y:S02]  /*1310*/  ISETP.NE.AND.EX P1, PT, RZ, UR5, PT, P1 ;  /* 0x00000005ff007c0c */ /* 0x000fe4000bf25310 */
[----:B------:R-:W-:-:S04]  /*1320*/  ISETP.NE.AND.EX P0, PT, R11, RZ, PT, P0 ;  /* 0x000000ff0b00720c */ /* 0x000fc80003f05300 */
[----:B--2---:R-:W-:-:S05]  /*1330*/  SEL R0, R0, 0x1, P0 ;  /* 0x0000000100007807 */ /* 0x004fca0000000000 */
[----:B0-----:R-:W-:Y:S02]  /*1340*/  IMAD R0, R0, R13, RZ ;  /* 0x0000000d00007224 */ /* 0x001fe400078e02ff */
[----:B------:R-:W-:-:S04]  /*1350*/  @P1 LEA R2, P2, R4, UR4, 0x2 ;  /* 0x0000000404021c11 */ /* 0x000fc8000f8410ff */
[----:B------:R-:W-:-:S05]  /*1360*/  @P1 LEA.HI.X R3, R4, UR5, R12, 0x2, P2 ;  /* 0x0000000504031c11 */ /* 0x000fca00090f140c */
[----:B------:R3:W5:Y:S01]  /*1370*/  @P1 LDG.E R0, desc[UR38][R2.64] ;  /* 0x0000002602001981 */ /* 0x000762000c1e1900 */
[----:B------:R-:W-:Y:S05]  /*1380*/  @P1 BRA `(.L_x_169) ;  /* 0x0000000000241947 */ /* 0x000fea0003800000 */
[----:B------:R-:W-:Y:S02]  /*1390*/  ULDC.64 UR4, c[0x0][0xa08] ;  /* 0x0002820000047ab9 */ /* 0x000fe40000000a00 */
[----:B------:R-:W-:-:S04]  /*13a0*/  ISETP.NE.U32.AND P0, PT, RZ, UR4, PT ;  /* 0x00000004ff007c0c */ /* 0x000fc8000bf05070 */
[----:B------:R-:W-:-:S13]  /*13b0*/  ISETP.NE.AND.EX P0, PT, RZ, UR5, PT, P0 ;  /* 0x00000005ff007c0c */ /* 0x000fda000bf05300 */
[----:B------:R-:W-:Y:S05]  /*13c0*/  @!P0 BRA `(.L_x_169) ;  /* 0x0000000000148947 */ /* 0x000fea0003800000 */
[----:B---3--:R-:W0:Y:S02]  /*13d0*/  LDC.64 R2, c[0x0][0xa08] ;  /* 0x00028200ff027b82 */ /* 0x008e240000000a00 */
[----:B0-----:R-:W-:-:S05]  /*13e0*/  IMAD.WIDE R2, R4, 0x4, R2 ;  /* 0x0000000404027825 */ /* 0x001fca00078e0202 */
[----:B-----5:R-:W2:Y:S04]  /*13f0*/  LDG.E R0, desc[UR38][R2.64] ;  /* 0x0000002602007981 */ /* 0x020ea8000c1e1900 */
[----:B------:R-:W2:Y:S02]  /*1400*/  LDG.E R9, desc[UR38][R2.64+0x4] ;  /* 0x0000042602097981 */ /* 0x000ea4000c1e1900 */
[----:B--2---:R-:W-:-:S07]  /*1410*/  IMAD.IADD R0, R9, 0x1, -R0 ;  /* 0x0000000109007824 */ /* 0x004fce00078e0a00 */
.L_x_169:
[----:B---3-5:R-:W-:Y:S01]  /*1420*/  IMAD.IADD R2, R0, 0x1, -R7 ;  /* 0x0000000100027824 */ /* 0x028fe200078e0a07 */
[----:B------:R-:W-:Y:S01]  /*1430*/  LOP3.LUT R3, R6, 0xff000000, RZ, 0xc0, !PT ;  /* 0xff00000006037812 */ /* 0x000fe200078ec0ff */
[----:B------:R-:W-:Y:S02]  /*1440*/  IMAD.MOV.U32 R16, RZ, RZ, RZ ;  /* 0x000000ffff107224 */ /* 0x000fe400078e00ff */
[C---:B------:R-:W-:Y:S01]  /*1450*/  VIADD R0, R2.reuse, 0xbf ;  /* 0x000000bf02007836 */ /* 0x040fe20000000000 */
[----:B------:R-:W-:Y:S02]  /*1460*/  SHF.R.U32.HI R3, RZ, 0x8, R3 ;  /* 0x00000008ff037819 */ /* 0x000fe40000011603 */
[----:B------:R-:W-:Y:S01]  /*1470*/  ISETP.GE.AND P0, PT, R2, 0x1, PT ;  /* 0x000000010200780c */ /* 0x000fe20003f06270 */
[----:B------:R-:W-:Y:S01]  /*1480*/  IMAD.HI R4, R0, 0x2aaaaaab, RZ ;  /* 0x2aaaaaab00047827 */ /* 0x000fe200078e02ff */
[----:B------:R-:W-:-:S04]  /*1490*/  LOP3.LUT R0, R6, 0xff0000, RZ, 0xc0, !PT ;  /* 0x00ff000006007812 */ /* 0x000fc800078ec0ff */
[----:B------:R-:W-:Y:S02]  /*14a0*/  LEA.HI R0, R0, R3, RZ, 0x10 ;  /* 0x0000000300007211 */ /* 0x000fe400078f80ff */
[----:B------:R-:W-:Y:S02]  /*14b0*/  SHF.R.U32.HI R7, RZ, 0x1f, R4 ;  /* 0x0000001fff077819 */ /* 0x000fe40000011604 */
[----:B------:R-:W-:Y:S02]  /*14c0*/  LOP3.LUT R14, R0, 0xff, RZ, 0xc0, !PT ;  /* 0x000000ff000e7812 */ /* 0x000fe400078ec0ff */
[----:B------:R-:W-:Y:S02]  /*14d0*/  SHF.R.U32.HI R8, RZ, 0x10, R0 ;  /* 0x00000010ff087819 */ /* 0x000fe40000011600 */
[----:B------:R-:W-:Y:S01]  /*14e0*/  LEA.HI.SX32 R11, R4, R7, 0x1b ;  /* 0x00000007040b7211 */ /* 0x000fe200078fdaff */
[----:B------:R0:W-:Y:S04]  /*14f0*/  STL [R1+0x58], R14 ;  /* 0x0000580e01007387 */ /* 0x0001e80000100800 */
[----:B------:R0:W-:Y:S01]  /*1500*/  STL [R1+0x2c], R8 ;  /* 0x00002c0801007387 */ /* 0x0001e20000100800 */
[----:B------:R-:W-:Y:S05]  /*1510*/  @!P0 BRA `(.L_x_170) ;  /* 0x0000000000748947 */ /* 0x000fea0003800000 */
[----:B------:R-:W1:Y:S01]  /*1520*/  LDC R0, c[0x0][0x9f0] ;  /* 0x00027c00ff007b82 */ /* 0x000e620000000800 */
[----:B------:R-:W-:-:S04]  /*1530*/  ISETP.NE.AND P0, PT, R8, RZ, PT ;  /* 0x000000ff0800720c */ /* 0x000fc80003f05270 */
[----:B-1----:R-:W-:-:S04]  /*1540*/  SEL R12, R8, R0, P0 ;  /* 0x00000000080c7207 */ /* 0x002fc80000000000 */
[-C--:B------:R-:W-:Y:S02]  /*1550*/  IABS R4, R12.reuse ;  /* 0x0000000c00047213 */ /* 0x080fe40000000000 */
[----:B------:R-:W-:Y:S02]  /*1560*/  IADD3 R0, R11, -0x1, R12 ;  /* 0xffffffff0b007810 */ /* 0x000fe40007ffe00c */
[----:B------:R-:W1:Y:S01]  /*1570*/  I2F.RP R3, R4 ;  /* 0x0000000400037306 */ /* 0x000e620000209400 */
[----:B------:R-:W-:Y:S02]  /*1580*/  IABS R13, R12 ;  /* 0x0000000c000d7213 */ /* 0x000fe40000000000 */
[----:B------:R-:W-:Y:S02]  /*1590*/  IABS R10, R0 ;  /* 0x00000000000a7213 */ /* 0x000fe40000000000 */
[----:B------:R-:W-:-:S04]  /*15a0*/  LOP3.LUT R0, R0, R12, RZ, 0x3c, !PT ;  /* 0x0000000c00007212 */ /* 0x000fc800078e3cff */
[----:B------:R-:W-:Y:S01]  /*15b0*/  ISETP.GE.AND P2, PT, R0, RZ, PT ;  /* 0x000000ff0000720c */ /* 0x000fe20003f46270 */
[----:B-1----:R-:W0:Y:S02]  /*15c0*/  MUFU.RCP R3, R3 ;  /* 0x0000000300037308 */ /* 0x002e240000001000 */
[----:B0-----:R-:W-:Y:S02]  /*15d0*/  VIADD R8, R3, 0xffffffe ;  /* 0x0ffffffe03087836 */ /* 0x001fe40000000000 */
[----:B------:R-:W-:-:S04]  /*15e0*/  IMAD.MOV R3, RZ, RZ, -R13 ;  /* 0x000000ffff037224 */ /* 0x000fc800078e0a0d */
[----:B------:R0:W1:Y:S02]  /*15f0*/  F2I.FTZ.U32.TRUNC.NTZ R9, R8 ;  /* 0x0000000800097305 */ /* 0x000064000021f000 */
[----:B0-----:R-:W-:Y:S01]  /*1600*/  IMAD.MOV.U32 R8, RZ, RZ, RZ ;  /* 0x000000ffff087224 */ /* 0x001fe200078e00ff */
[----:B-1----:R-:W-:-:S05]  /*1610*/  IADD3 R7, RZ, -R9, RZ ;  /* 0x80000009ff077210 */ /* 0x002fca0007ffe0ff */
[----:B------:R-:W-:-:S04]  /*1620*/  IMAD R7, R7, R4, RZ ;  /* 0x0000000407077224 */ /* 0x000fc800078e02ff */
[----:B------:R-:W-:-:S06]  /*1630*/  IMAD.HI.U32 R9, R9, R7, R8 ;  /* 0x0000000709097227 */ /* 0x000fcc00078e0008 */
[----:B------:R-:W-:-:S04]  /*1640*/  IMAD.HI.U32 R9, R9, R10, RZ ;  /* 0x0000000a09097227 */ /* 0x000fc800078e00ff */
[----:B------:R-:W-:-:S05]  /*1650*/  IMAD R3, R9, R3, R10 ;  /* 0x0000000309037224 */ /* 0x000fca00078e020a */
[----:B------:R-:W-:-:S13]  /*1660*/  ISETP.GT.U32.AND P1, PT, R4, R3, PT ;  /* 0x000000030400720c */ /* 0x000fda0003f24070 */
[----:B------:R-:W-:Y:S02]  /*1670*/  @!P1 IMAD.IADD R3, R3, 0x1, -R4 ;  /* 0x0000000103039824 */ /* 0x000fe400078e0a04 */
[----:B------:R-:W-:Y:S01]  /*1680*/  @!P1 VIADD R9, R9, 0x1 ;  /* 0x0000000109099836 */ /* 0x000fe20000000000 */
[----:B------:R-:W-:Y:S02]  /*1690*/  ISETP.NE.AND P1, PT, R12, RZ, PT ;  /* 0x000000ff0c00720c */ /* 0x000fe40003f25270 */
[----:B------:R-:W-:-:S13]  /*16a0*/  ISETP.GE.U32.AND P0, PT, R3, R4, PT ;  /* 0x000000040300720c */ /* 0x000fda0003f06070 */
[----:B------:R-:W-:-:S04]  /*16b0*/  @P0 VIADD R9, R9, 0x1 ;  /* 0x0000000109090836 */ /* 0x000fc80000000000 */
[----:B------:R-:W-:Y:S01]  /*16c0*/  @!P2 IMAD.MOV R9, RZ, RZ, -R9 ;  /* 0x000000ffff09a224 */ /* 0x000fe200078e0a09 */
[----:B------:R-:W-:-:S04]  /*16d0*/  @!P1 LOP3.LUT R9, RZ, R12, RZ, 0x33, !PT ;  /* 0x0000000cff099212 */ /* 0x000fc800078e33ff */
[----:B------:R-:W-:-:S07]  /*16e0*/  MOV R16, R9 ;  /* 0x0000000900107202 */ /* 0x000fce0000000f00 */
.L_x_170:
[-C--:B------:R-:W-:Y:S01]  /*16f0*/  IMAD R3, R14, R16.reuse, RZ ;  /* 0x000000100e037224 */ /* 0x080fe200078e02ff */
[----:B------:R-:W-:Y:S01]  /*1700*/  LOP3.LUT R0, R6, 0xffff, RZ, 0xc0, !PT ;  /* 0x0000ffff06007812 */ /* 0x000fe200078ec0ff */
[----:B------:R-:W-:Y:S01]  /*1710*/  STL [R1+0x34], R5 ;  /* 0x0000340501007387 */ /* 0x000fe20000100800 */
[----:B------:R-:W-:Y:S01]  /*1720*/  PLOP3.LUT P0, PT, PT, PT, PT, 0x80, 0x0 ;  /* 0x000000000000781c */ /* 0x000fe20003f0f070 */
[----:B------:R-:W-:Y:S01]  /*1730*/  IMAD.MOV.U32 R50, RZ, RZ, RZ ;  /* 0x000000ffff327224 */ /* 0x000fe200078e00ff */
[----:B------:R-:W-:Y:S01]  /*1740*/  VIADDMNMX R16, R3, R16, R11, PT ;  /* 0x0000001003107246 */ /* 0x000fe2000380010b */
[----:B------:R-:W-:Y:S01]  /*1750*/  STL [R1+0x10], R3 ;  /* 0x0000100301007387 */ /* 0x000fe20000100800 */
[----:B------:R-:W-:Y:S02]  /*1760*/  CS2R R150, SRZ ;  /* 0x0000000000967805 */ /* 0x000fe4000001ff00 */
[----:B------:R-:W-:Y:S02]  /*1770*/  CS2R R34, SRZ ;  /* 0x0000000000227805 */ /* 0x000fe4000001ff00 */
[----:B------:R-:W-:Y:S01]  /*1780*/  ISETP.GT.AND P1, PT, R16, R3, PT ;  /* 0x000000031000720c */ /* 0x000fe20003f24270 */
[----:B------:R1:W-:Y:S01]  /*1790*/  STL [R1+0x28], R0 ;  /* 0x0000280001007387 */ /* 0x0003e20000100800 */
        /* <DEDUP_REMOVED lines=8> */
[----:B------:R-:W-:Y:S01]  /*1820*/  CS2R R40, SRZ ;  /* 0x0000000000287805 */ /* 0x000fe2000001ff00 */
[----:B-1----:R-:W-:Y:S01]  /*1830*/  IMAD.MOV.U32 R0, RZ, RZ, RZ ;  /* 0x000000ffff007224 */ /* 0x002fe200078e00ff */
[----:B------:R-:W-:Y:S02]  /*1840*/  CS2R R24, SRZ ;  /* 0x0000000000187805 */ /* 0x000fe4000001ff00 */
[----:B------:R-:W-:Y:S02]  /*1850*/  CS2R R38, SRZ ;  /* 0x0000000000267805 */ /* 0x000fe4000001ff00 */
[----:B------:R-:W-:Y:S02]  /*1860*/  CS2R R22, SRZ ;  /* 0x0000000000167805 */ /* 0x000fe4000001ff00 */
[----:B------:R-:W-:-:S02]  /*1870*/  CS2R R36, SRZ ;  /* 0x0000000000247805 */ /* 0x000fc4000001ff00 */
[----:B------:R-:W-:Y:S01]  /*1880*/  CS2R R20, SRZ ;  /* 0x0000000000147805 */ /* 0x000fe2000001ff00 */
[----:B------:R-:W-:Y:S06]  /*1890*/  @!P1 BRA `(.L_x_171) ;  /* 0x0000007c00409947 */ /* 0x000fec0003800000 */
[----:B------:R-:W1:Y:S02]  /*18a0*/  S2R R3, SR_TID.X ;  /* 0x0000000000037919 */ /* 0x000e640000002100 */
[----:B-1----:R-:W-:-:S05]  /*18b0*/  VIADD R4, R3, 0xffffff80 ;  /* 0xffffff8003047836 */ /* 0x002fca0000000000 */
[----:B------:R-:W-:-:S04]  /*18c0*/  SHF.R.S32.HI R3, RZ, 0x1f, R4 ;  /* 0x0000001fff037819 */ /* 0x000fc80000011404 */
[----:B------:R-:W-:-:S04]  /*18d0*/  LEA.HI R3, R3, R4, RZ, 0x7 ;  /* 0x0000000403037211 */ /* 0x000fc800078f38ff */
[----:B------:R-:W-:-:S05]  /*18e0*/  SHF.R.S32.HI R3, RZ, 0x7, R3 ;  /* 0x00000007ff037819 */ /* 0x000fca0000011403 */
[----:B------:R-:W1:Y:S02]  /*18f0*/  SHFL.IDX PT, R0, R3, RZ, 0x1f ;  /* 0x00001fff03007589 */ /* 0x000e6400000e0000 */
[----:B-1----:R-:W-:-:S13]  /*1900*/  R2UR UR40, R0 ;  /* 0x00000000002872ca */ /* 0x002fda00000e0000 */
[----:B------:R-:W-:-:S04]  /*1910*/  UIMAD.WIDE UR4, UR40, 0x55555556, URZ ;  /* 0x55555556280478a5 */ /* 0x000fc8000f8e023f */
[----:B------:R-:W-:Y:S02]  /*1920*/  ULEA.HI UR41, UR5, UR5, URZ, 0x1 ;  /* 0x0000000505297291 */ /* 0x000fe4000f8f083f */
[----:B------:R-:W-:Y:S02]  /*1930*/  UIADD3 UR5, UR37, 0x1e800, URZ ;  /* 0x0001e80025057890 */ /* 0x000fe4000fffe03f */
[----:B------:R-:W-:Y:S02]  /*1940*/  UIMAD UR41, UR41, -0x3, UR40 ;  /* 0xfffffffd292978a4 */ /* 0x000fe4000f8e0228 */
[----:B------:R-:W-:Y:S02]  /*1950*/  ULOP3.LUT UP0, URZ, UR5, 0x3ff, URZ, 0xc0, !UPT ;  /* 0x000003ff053f7892 */ /* 0x000fe4000f80c03f */
[----:B------:R-:W-:-:S04]  /*1960*/  ULEA UR4, UR41, UR37, 0xd ;  /* 0x0000002529047291 */ /* 0x000fc8000f8e683f */
[----:B------:R-:W-:Y:S01]  /*1970*/  PLOP3.LUT P0, PT, PT, PT, UP0, 0x80, 0x0 ;  /* 0x000000000000781c */ /* 0x000fe20003f0f008 */
[----:B------:R-:W-:-:S04]  /*1980*/  UIADD3 UR4, UR4, 0xc400, URZ ;  /* 0x0000c40004047890 */ /* 0x000fc8000fffe03f */
[----:B------:R-:W-:-:S04]  /*1990*/  USHF.R.U32.HI UR4, URZ, 0x4, UR4 ;  /* 0x000000043f047899 */ /* 0x000fc80008011604 */
[----:B------:R-:W-:-:S04]  /*19a0*/  ULOP3.LUT UR42, UR4, 0x3fff, URZ, 0xc0, !UPT ;  /* 0x00003fff042a7892 */ /* 0x000fc8000f8ec03f */
[----:B------:R-:W-:Y:S08]  /*19b0*/  @!P0 BRA `(.L_x_172) ;  /* 0x0000000000408947 */ /* 0x000ff00003800000 */
[----:B------:R-:W-:Y:S01]  /*19c0*/  MOV R0, 0x0 ;  /* 0x0000000000007802 */ /* 0x000fe20000000f00 */
[----:B------:R-:W-:Y:S01]  /*19d0*/  ULDC.64 UR4, c[0x4][0xa8] ;  /* 0x01002a0000047ab9 */ /* 0x000fe20000000a00 */
[----:B------:R-:W-:Y:S01]  /*19e0*/  ULDC.64 UR6, c[0x4][0x48] ;  /* 0x0100120000067ab9 */ /* 0x000fe20000000a00 */
[----:B------:R-:W-:Y:S01]  /*19f0*/  IMAD.U32 R4, RZ, RZ, UR4 ;  /* 0x00000004ff047e24 */ /* 0x000fe2000f8e00ff */
[----:B0-----:R0:W1:Y:S01]  /*1a00*/  LDC.64 R14, c[0x4][R0] ;  /* 0x01000000000e7b82 */ /* 0x0010620000000a00 */
[----:B------:R-:W-:Y:S01]  /*1a10*/  IMAD.U32 R5, RZ, RZ, UR5 ;  /* 0x00000005ff057e24 */ /* 0x000fe2000f8e00ff */
[----:B------:R-:W-:Y:S01]  /*1a20*/  ULDC.64 UR4, c[0x4][0xb0] ;  /* 0x01002c0000047ab9 */ /* 0x000fe20000000a00 */
[----:B------:R-:W-:Y:S01]  /*1a30*/  IMAD.U32 R10, RZ, RZ, UR6 ;  /* 0x00000006ff0a7e24 */ /* 0x000fe2000f8e00ff */
[----:B------:R-:W-:Y:S01]  /*1a40*/  MOV R7, UR5 ;  /* 0x0000000500077c02 */ /* 0x000fe20008000f00 */
[----:B------:R-:W-:Y:S02]  /*1a50*/  IMAD.U32 R6, RZ, RZ, UR4 ;  /* 0x00000004ff067e24 */ /* 0x000fe4000f8e00ff */
[----:B------:R-:W-:-:S02]  /*1a60*/  IMAD.U32 R11, RZ, RZ, UR7 ;  /* 0x00000007ff0b7e24 */ /* 0x000fc4000f8e00ff */
[----:B------:R-:W-:Y:S02]  /*1a70*/  IMAD.MOV.U32 R8, RZ, RZ, 0x70 ;  /* 0x00000070ff087424 */ /* 0x000fe400078e00ff */
[----:B------:R-:W-:Y:S02]  /*1a80*/  IMAD.MOV.U32 R12, RZ, RZ, 0x1 ;  /* 0x00000001ff0c7424 */ /* 0x000fe400078e00ff */
[----:B0-----:R-:W-:-:S07]  /*1a90*/  IMAD.MOV.U32 R13, RZ, RZ, RZ ;  /* 0x000000ffff0d7224 */ /* 0x001fce00078e00ff */
[----:B------:R-:W-:-:S07]  /*1aa0*/  LEPC R20, `(.L_x_172) ;  /* 0x000000001014794e */ /* 0x000fce0000000000 */
[----:B-1----:R-:W-:Y:S05]  /*1ab0*/  CALL.ABS.NOINC R14 ;  /* 0x000000000e007343 */ /* 0x002fea0003c00000 */
.L_x_172:
[----:B------:R-:W2:Y:S04]  /*1ac0*/  LDL R18, [R1+0x64] ;  /* 0x0000640001127983 */ /* 0x000ea80000100800 */
[----:B------:R-:W3:Y:S01]  /*1ad0*/  LDL R17, [R1+0x20] ;  /* 0x0000200001117983 */ /* 0x000ee20000100800 */
[----:B--2---:R-:W-:-:S04]  /*1ae0*/  LEA.HI R0, R18, R18, RZ, 0x1 ;  /* 0x0000001212007211 */ /* 0x004fc800078f08ff */
[----:B------:R-:W-:Y:S02]  /*1af0*/  LOP3.LUT R0, R0, 0xfffffffe, RZ, 0xc0, !PT ;  /* 0xfffffffe00007812 */ /* 0x000fe400078ec0ff */
[----:B---3--:R-:W-:-:S03]  /*1b00*/  ISETP.NE.AND P0, PT, R17, 0x3, PT ;  /* 0x000000031100780c */ /* 0x008fc60003f05270 */
[----:B------:R-:W-:-:S05]  /*1b10*/  IMAD.IADD R0, R18, 0x1, -R0 ;  /* 0x0000000112007824 */ /* 0x000fca00078e0a00 */
[----:B------:R-:W-:-:S04]  /*1b20*/  SHF.L.U32 R0, R0, 0x1f, RZ ;  /* 0x0000001f00007819 */ /* 0x000fc800000006ff */
[----:B------:R-:W1:Y:S02]  /*1b30*/  SYNCS.PHASECHK.TRANS64.TRYWAIT P1, [UR37+0x30800], R0 ;  /* 0x03080000ff0075a7 */ /* 0x000e640008020165 */
[----:B-1----:R-:W-:Y:S05]  /*1b40*/  @!P1 BRA `(.L_x_173) ;  /* 0x000000f800249947 */ /* 0x002fea0003800000 */
.L_x_313:
[----:B------:R-:W-:Y:S05]  /*1b50*/  @!P0 BRA `(.L_x_174) ;  /* 0x0000000000048947 */ /* 0x000fea0003800000 */
[----:B------:R-:W-:Y:S01]  /*1b60*/  BPT.TRAP 0x1 ;  /* 0x000000040000795c */ /* 0x000fe20000300000 */
.L_x_174:
[----:B-1----:R-:W-:Y:S02]  /*1b70*/  MOV R0, UR36 ;  /* 0x0000002400007c02 */ /* 0x002fe40008000f00 */
[----:B------:R-:W-:Y:S02]  /*1b80*/  SHF.L.U32 R3, R152, 0x1f, RZ ;  /* 0x0000001f98037819 */ /* 0x000fe400000006ff */
[----:B------:R-:W-:-:S04]  /*1b90*/  LEA R0, R0, UR37, 0x3 ;  /* 0x0000002500007c11 */ /* 0x000fc8000f8e18ff */
[----:B------:R1:W2:Y:S01]  /*1ba0*/  SYNCS.PHASECHK.TRANS64.TRYWAIT P2, [R0+URZ+0x30830], R3 ;  /* 0x03083003000075a7 */ /* 0x0002a2000804017f */
[----:B------:R-:W-:Y:S05]  /*1bb0*/  @!P0 BRA `(.L_x_175) ;  /* 0x0000000000048947 */ /* 0x000fea0003800000 */
[----:B------:R-:W-:Y:S01]  /*1bc0*/  BPT.TRAP 0x1 ;  /* 0x000000040000795c */ /* 0x000fe20000300000 */
.L_x_175:
[----:B------:R-:W3:Y:S01]  /*1bd0*/  S2R R4, SR_TID.X ;  /* 0x0000000000047919 */ /* 0x000ee20000002100 */
[----:B------:R-:W-:Y:S01]  /*1be0*/  IMAD.MOV.U32 R151, RZ, RZ, RZ ;  /* 0x000000ffff977224 */ /* 0x000fe200078e00ff */
[----:B---3--:R-:W-:Y:S01]  /*1bf0*/  LOP3.LUT P1, RZ, R4, 0x7f, RZ, 0xc0, !PT ;  /* 0x0000007f04ff7812 */ /* 0x008fe2000782c0ff */
[----:B--2---:R-:W-:-:S12]  /*1c00*/  @P2 BRA `(.L_x_176) ;  /* 0x0000000000082947 */ /* 0x004fd80003800000 */
[----:B------:R-:W2:Y:S02]  /*1c10*/  SYNCS.PHASECHK.TRANS64.TRYWAIT P2, [R0+URZ+0x30830], R3 ;  /* 0x03083003000075a7 */ /* 0x000ea4000804017f */
[----:B--2---:R-:W-:Y:S05]  /*1c20*/  @!P2 BRA `(.L_x_177) ;  /* 0x000000f80004a947 */ /* 0x004fea0003800000 */
.L_x_176:
[----:B------:R-:W-:Y:S05]  /*1c30*/  WARPSYNC.ALL ;  /* 0x0000000000007948 */ /* 0x000fea0003800000 */
[----:B------:R-:W-:Y:S01]  /*1c40*/  UIADD3 UR4, UR37, 0x12400, URZ ;  /* 0x0001240025047890 */ /* 0x000fe2000fffe03f */
[----:B------:R-:W3:Y:S01]  /*1c50*/  LDL R140, [R1+0x60] ;  /* 0x00006000018c7983 */ /* 0x000ee20000100800 */
[----:B------:R-:W-:Y:S01]  /*1c60*/  ULOP3.LUT UR12, UR42, 0x10000, URZ, 0xfc, !UPT ;  /* 0x000100002a0c7892 */ /* 0x000fe2000f8efc3f */
[----:B------:R-:W-:Y:S01]  /*1c70*/  WARPGROUP.ARRIVE ;  /* 0x00000000000079c5 */ /* 0x000fe20000000000 */
[----:B------:R-:W-:Y:S01]  /*1c80*/  USHF.R.U32.HI UR4, URZ, 0x4, UR4 ;  /* 0x000000043f047899 */ /* 0x000fe20008011604 */
[----:B-12---:R-:W-:Y:S01]  /*1c90*/  P2R R3, PR, RZ, 0x1 ;  /* 0x00000001ff037803 */ /* 0x006fe20000000000 */
[----:B------:R-:W-:Y:S01]  /*1ca0*/  UMOV UR13, 0x40000040 ;  /* 0x40000040000d7882 */ /* 0x000fe20000000000 */
[----:B------:R-:W-:Y:S01]  /*1cb0*/  UMOV UR15, 0x40000040 ;  /* 0x40000040000f7882 */ /* 0x000fe20000000000 */
[----:B------:R-:W-:-:S02]  /*1cc0*/  ULOP3.LUT UR4, UR4, 0x3fff, URZ, 0xc0, !UPT ;  /* 0x00003fff04047892 */ /* 0x000fc4000f8ec03f */
[----:B------:R-:W-:Y:S02]  /*1cd0*/  UIADD3 UR16, UR12, 0x2, URZ ;  /* 0x000000020c107890 */ /* 0x000fe4000fffe03f */
[----:B------:R-:W-:Y:S01]  /*1ce0*/  ULOP3.LUT UR4, UR4, 0x10000, URZ, 0xfc, !UPT ;  /* 0x0001000004047892 */ /* 0x000fe2000f8efc3f */
[----:B------:R-:W-:Y:S01]  /*1cf0*/  UMOV UR17, 0x40000040 ;  /* 0x4000004000117882 */ /* 0x000fe20000000000 */
[----:B------:R-:W-:Y:S02]  /*1d00*/  UMOV UR19, 0x40000040 ;  /* 0x4000004000137882 */ /* 0x000fe40000000000 */
[----:B------:R-:W-:Y:S02]  /*1d10*/  UIMAD UR14, UR36, 0x600, UR4 ;  /* 0x00000600240e78a4 */ /* 0x000fe4000f8e0204 */
[----:B------:R-:W-:Y:S02]  /*1d20*/  UIADD3 UR20, UR12, 0x4, URZ ;  /* 0x000000040c147890 */ /* 0x000fe4000fffe03f */
[----:B------:R-:W-:-:S02]  /*1d30*/  UIADD3 UR18, UR14, 0x2, URZ ;  /* 0x000000020e127890 */ /* 0x000fc4000fffe03f */
[----:B------:R-:W-:Y:S01]  /*1d40*/  UIADD3 UR22, UR14, 0x4, URZ ;  /* 0x000000040e167890 */ /* 0x000fe2000fffe03f */
[----:B------:R-:W-:Y:S02]  /*1d50*/  UMOV UR21, 0x40000040 ;  /* 0x4000004000157882 */ /* 0x000fe40000000000 */
[----:B------:R-:W-:Y:S01]  /*1d60*/  HGMMA.64x192x16.F32 R24, gdesc[UR12], RZ, !UPT, gsb0 ;  /* 0x02e000000c1879f0 */ /* 0x000fe2000c0008ff */
[----:B------:R-:W-:Y:S01]  /*1d70*/  UMOV UR23, 0x40000040 ;  /* 0x4000004000177882 */ /* 0x000fe20000000000 */
[----:B------:R-:W-:Y:S02]  /*1d80*/  UIADD3 UR24, UR12, 0x6, URZ ;  /* 0x000000060c187890 */ /* 0x000fe4000fffe03f */
[----:B------:R-:W-:Y:S01]  /*1d90*/  UIADD3 UR26, UR14, 0x6, URZ ;  /* 0x000000060e1a7890 */ /* 0x000fe2000fffe03f */
[----:B------:R-:W-:Y:S01]  /*1da0*/  UMOV UR25, 0x40000040 ;  /* 0x4000004000197882 */ /* 0x000fe20000000000 */
[----:B------:R-:W-:Y:S01]  /*1db0*/  UMOV UR27, 0x40000040 ;  /* 0x40000040001b7882 */ /* 0x000fe20000000000 */
[----:B------:R-:W-:Y:S01]  /*1dc0*/  ULDC UR5, c[0x0][0x9d8] ;  /* 0x0002760000057ab9 */ /* 0x000fe20000000800 */
[----:B------:R-:W-:Y:S01]  /*1dd0*/  ULDC UR6, c[0x0][0x988] ;  /* 0x0002620000067ab9 */ /* 0x000fe20000000800 */
[----:B------:R-:W-:-:S02]  /*1de0*/  WARPGROUP.DEPBAR.LE gsb0, 0x0 ;  /* 0x00008000000079c5 */ /* 0x000fc40000010000 */
[----:B------:R-:W-:-:S09]  /*1df0*/  WARPGROUP.ARRIVE ;  /* 0x00000000000079c5 */ /* 0x000fd20000000000 */
[----:B------:R-:W-:Y:S03]  /*1e00*/  HGMMA.64x192x16.F32 R24, gdesc[UR16], R24, gsb0 ;  /* 0x02e00000101879f0 */ /* 0x000fe60008000818 */
[----:B------:R-:W-:Y:S02]  /*1e10*/  WARPGROUP.DEPBAR.LE gsb0, 0x0 ;  /* 0x00008000000079c5 */ /* 0x000fe40000010000 */
[----:B------:R-:W-:-:S15]  /*1e20*/  WARPGROUP.ARRIVE ;  /* 0x00000000000079c5 */ /* 0x000fde0000000000 */
[----:B------:R-:W-:Y:S03]  /*1e30*/  HGMMA.64x192x16.F32 R24, gdesc[UR20], R24, gsb0 ;  /* 0x02e00000141879f0 */ /* 0x000fe60008000818 */
[----:B------:R-:W-:Y:S02]  /*1e40*/  WARPGROUP.DEPBAR.LE gsb0, 0x0 ;  /* 0x00008000000079c5 */ /* 0x000fe40000010000 */
[----:B------:R-:W-:-:S15]  /*1e50*/  WARPGROUP.ARRIVE ;  /* 0x00000000000079c5 */ /* 0x000fde0000000000 */
[----:B------:R-:W-:Y:S03]  /*1e60*/  HGMMA.64x192x16.F32 R24, gdesc[UR24], R24, gsb0 ;  /* 0x02e00000181879f0 */ /* 0x000fe60008000818 */
[----:B------:R-:W-:Y:S02]  /*1e70*/  WARPGROUP.DEPBAR.LE gsb0, 0x0 ;  /* 0x00008000000079c5 */ /* 0x000fe40000010000 */
[----:B------:R-:W-:Y:S01]  /*1e80*/  FMUL.FTZ R4, R24, UR5 ;  /* 0x0000000518047c20 */ /* 0x000fe20008410000 */
[----:B------:R-:W-:Y:S01]  /*1e90*/  FMUL.FTZ R6, R25, UR5 ;  /* 0x0000000519067c20 */ /* 0x000fe20008410000 */
[----:B0-----:R-:W-:Y:S01]  /*1ea0*/  FMUL.FTZ R8, R28, UR5 ;  /* 0x000000051c087c20 */ /* 0x001fe20008410000 */
[----:B------:R-:W-:Y:S01]  /*1eb0*/  FMUL.FTZ R10, R29, UR5 ;  /* 0x000000051d0a7c20 */ /* 0x000fe20008410000 */
[----:B------:R-:W-:Y:S01]  /*1ec0*/  FMUL.FTZ R25, R51, UR5 ;  /* 0x0000000533197c20 */ /* 0x000fe20008410000 */
[----:B---3--:R-:W-:Y:S01]  /*1ed0*/  IADD3 R51, R2, 0xc0, -R140 ;  /* 0x000000c002337810 */ /* 0x008fe20007ffe88c */
[----:B------:R-:W0:Y:S01]  /*1ee0*/  MUFU.TANH R4, R4 ;  /* 0x0000000400047308 */ /* 0x000e220000002400 */
[----:B------:R-:W-:Y:S01]  /*1ef0*/  FMUL.FTZ R5, R26, UR5 ;  /* 0x000000051a057c20 */ /* 0x000fe20008410000 */
[----:B------:R-:W-:Y:S01]  /*1f00*/  FMUL.FTZ R12, R32, UR5 ;  /* 0x00000005200c7c20 */ /* 0x000fe20008410000 */
[----:B------:R-:W-:Y:S01]  /*1f10*/  FMUL.FTZ R7, R27, UR5 ;  /* 0x000000051b077c20 */ /* 0x000fe20008410000 */
[----:B------:R-:W-:Y:S01]  /*1f20*/  FMUL.FTZ R14, R33, UR5 ;  /* 0x00000005210e7c20 */ /* 0x000fe20008410000 */
[----:B------:R-:W-:Y:S01]  /*1f30*/  FMUL.FTZ R9, R30, UR5 ;  /* 0x000000051e097c20 */ /* 0x000fe20008410000 */
[----:B------:R-:W-:Y:S01]  /*1f40*/  FMUL.FTZ R17, R36, UR5 ;  /* 0x0000000524117c20 */ /* 0x000fe20008410000 */
[----:B------:R-:W-:Y:S01]  /*1f50*/  FMUL.FTZ R11, R31, UR5 ;  /* 0x000000051f0b7c20 */ /* 0x000fe20008410000 */
[----:B------:R-:W1:Y:S01]  /*1f60*/  MUFU.TANH R6, R6 ;  /* 0x0000000600067308 */ /* 0x000e620000002400 */
[----:B------:R-:W-:-:S02]  /*1f70*/  IMAD R2, R16, -0xc0, R51 ;  /* 0xffffff4010027824 */ /* 0x000fc400078e0233 */
[----:B------:R-:W-:Y:S01]  /*1f80*/  FMUL.FTZ R121, R37, UR5 ;  /* 0x0000000525797c20 */ /* 0x000fe20008410000 */
[----:B------:R-:W-:Y:S01]  /*1f90*/  FMUL.FTZ R131, R61, UR5 ;  /* 0x000000053d837c20 */ /* 0x000fe20008410000 */
[----:B------:R-:W-:Y:S01]  /*1fa0*/  FMUL.FTZ R13, R34, UR5 ;  /* 0x00000005220d7c20 */ /* 0x000fe20008410000 */
[----:B------:R-:W-:Y:S01]  /*1fb0*/  FMUL.FTZ R120, R40, UR5 ;  /* 0x0000000528787c20 */ /* 0x000fe20008410000 */
[----:B------:R-:W-:Y:S01]  /*1fc0*/  FMUL.FTZ R15, R35, UR5 ;  /* 0x00000005230f7c20 */ /* 0x000fe20008410000 */
[----:B------:R-:W-:Y:S01]  /*1fd0*/  FMUL.FTZ R123, R41, UR5 ;  /* 0x00000005297b7c20 */ /* 0x000fe20008410000 */
[----:B------:R-:W2:Y:S01]  /*1fe0*/  MUFU.TANH R8, R8 ;  /* 0x0000000800087308 */ /* 0x000ea20000002400 */
[C---:B------:R-:W-:Y:S01]  /*1ff0*/  ISETP.GT.AND P4, PT, R2.reuse, RZ, PT ;  /* 0x000000ff0200720c */ /* 0x040fe20003f84270 */
[----:B------:R-:W-:Y:S01]  /*2000*/  FMUL.FTZ R31, R63, UR5 ;  /* 0x000000053f1f7c20 */ /* 0x000fe20008410000 */
[----:B------:R-:W-:Y:S01]  /*2010*/  ISETP.GT.AND P3, PT, R2, 0x1, PT ;  /* 0x000000010200780c */ /* 0x000fe20003f64270 */
[----:B------:R-:W-:Y:S01]  /*2020*/  FMUL.FTZ R18, R38, UR5 ;  /* 0x0000000526127c20 */ /* 0x000fe20008410000 */
[----:B------:R-:W-:Y:S01]  /*2030*/  FMUL.FTZ R122, R44, UR5 ;  /* 0x000000052c7a7c20 */ /* 0x000fe20008410000 */
[----:B------:R-:W-:Y:S01]  /*2040*/  FMUL.FTZ R19, R39, UR5 ;  /* 0x0000000527137c20 */ /* 0x000fe20008410000 */
[----:B------:R-:W-:Y:S01]  /*2050*/  FMUL.FTZ R125, R45, UR5 ;  /* 0x000000052d7d7c20 */ /* 0x000fe20008410000 */
[----:B------:R-:W3:Y:S01]  /*2060*/  MUFU.TANH R10, R10 ;  /* 0x0000000a000a7308 */ /* 0x000ee20000002400 */
[----:B------:R-:W-:Y:S01]  /*2070*/  ISETP.GT.AND P2, PT, R2, 0x8, PT ;  /* 0x000000080200780c */ /* 0x000fe20003f44270 */
[----:B------:R-:W-:Y:S01]  /*2080*/  FMUL.FTZ R130, R64, UR5 ;  /* 0x0000000540827c20 */ /* 0x000fe20008410000 */
[----:B------:R-:W-:Y:S01]  /*2090*/  FMUL.FTZ R20, R42, UR5 ;  /* 0x000000052a147c20 */ /* 0x000fe20008410000 */
[----:B------:R-:W-:Y:S01]  /*20a0*/  FMUL.FTZ R124, R48, UR5 ;  /* 0x00000005307c7c20 */ /* 0x000fe20008410000 */
[----:B------:R-:W-:Y:S01]  /*20b0*/  FMUL.FTZ R26, R54, UR5 ;  /* 0x00000005361a7c20 */ /* 0x000fe20008410000 */
[----:B------:R-:W-:Y:S01]  /*20c0*/  FMUL.FTZ R137, R65, UR5 ;  /* 0x0000000541897c20 */ /* 0x000fe20008410000 */
[----:B------:R-:W-:Y:S01]  /*20d0*/  FMUL.FTZ R21, R43, UR5 ;  /* 0x000000052b157c20 */ /* 0x000fe20008410000 */
[----:B------:R-:W4:Y:S01]  /*20e0*/  MUFU.TANH R5, R5 ;  /* 0x0000000500057308 */ /* 0x000f220000002400 */
[----:B0-----:R-:W-:Y:S01]  /*20f0*/  FSEL R4, R4, -INF , P4 ;  /* 0xff80000004047808 */ /* 0x001fe20002000000 */
[----:B------:R-:W-:Y:S01]  /*2100*/  FMUL.FTZ R127, R49, UR5 ;  /* 0x00000005317f7c20 */ /* 0x000fe20008410000 */
[----:B-1----:R-:W-:Y:S01]  /*2110*/  FSEL R6, R6, -INF , P3 ;  /* 0xff80000006067808 */ /* 0x002fe20001800000 */
[----:B------:R-:W-:Y:S01]  /*2120*/  FMUL.FTZ R128, R56, UR5 ;  /* 0x0000000538807c20 */ /* 0x000fe20008410000 */
[----:B------:R-:W-:Y:S01]  /*2130*/  FMUL.FTZ R22, R46, UR5 ;  /* 0x000000052e167c20 */ /* 0x000fe20008410000 */
[----:B------:R-:W-:Y:S01]  /*2140*/  FMUL.FTZ R126, R52, UR5 ;  /* 0x00000005347e7c20 */ /* 0x000fe20008410000 */
[----:B------:R-:W-:Y:S01]  /*2150*/  FMUL.FTZ R133, R57, UR5 ;  /* 0x0000000539857c20 */ /* 0x000fe20008410000 */
[----:B------:R-:W0:Y:S01]  /*2160*/  MUFU.TANH R12, R12 ;  /* 0x0000000c000c7308 */ /* 0x000e220000002400 */
[----:B------:R-:W-:Y:S01]  /*2170*/  ISETP.GT.AND P6, PT, R2, 0x9, PT ;  /* 0x000000090200780c */ /* 0x000fe20003fc4270 */
[----:B------:R-:W-:Y:S01]  /*2180*/  FMUL.FTZ R32, R66, UR5 ;  /* 0x0000000542207c20 */ /* 0x000fe20008410000 */
[----:B------:R-:W-:Y:S01]  /*2190*/  FMUL.FTZ R23, R47, UR5 ;  /* 0x000000052f177c20 */ /* 0x000fe20008410000 */
[----:B------:R-:W-:Y:S01]  /*21a0*/  FMUL.FTZ R129, R53, UR5 ;  /* 0x0000000535817c20 */ /* 0x000fe20008410000 */
[----:B------:R-:W-:Y:S01]  /*21b0*/  FMUL.FTZ R24, R50, UR5 ;  /* 0x0000000532187c20 */ /* 0x000fe20008410000 */
[----:B------:R-:W-:Y:S01]  /*21c0*/  FMUL.FTZ R29, R59, UR5 ;  /* 0x000000053b1d7c20 */ /* 0x000fe20008410000 */
[----:B------:R-:W-:Y:S01]  /*21d0*/  FMUL.FTZ R136, R68, UR5 ;  /* 0x0000000544887c20 */ /* 0x000fe20008410000 */
[----:B------:R-:W1:Y:S01]  /*21e0*/  MUFU.TANH R7, R7 ;  /* 0x0000000700077308 */ /* 0x000e620000002400 */
[----:B--2---:R-:W-:Y:S01]  /*21f0*/  FSEL R8, R8, -INF , P2 ;  /* 0xff80000008087808 */ /* 0x004fe20001000000 */
[----:B------:R-:W-:Y:S01]  /*2200*/  FMUL.FTZ R132, R60, UR5 ;  /* 0x000000053c847c20 */ /* 0x000fe20008410000 */
[----:B------:R-:W-:Y:S01]  /*2210*/  FMNMX.FTZ R61, R4, R6, !PT ;  /* 0x00000006043d7209 */ /* 0x000fe20007810000 */
[----:B------:R-:W-:Y:S01]  /*2220*/  FMUL.FTZ R135, R69, UR5 ;  /* 0x0000000545877c20 */ /* 0x000fe20008410000 */
[----:B------:R-:W-:Y:S01]  /*2230*/  FMUL.FTZ R30, R62, UR5 ;  /* 0x000000053e1e7c20 */ /* 0x000fe20008410000 */
[----:B------:R-:W-:Y:S01]  /*2240*/  FMUL.FTZ R27, R55, UR5 ;  /* 0x00000005371b7c20 */ /* 0x000fe20008410000 */
[----:B------:R-:W-:Y:S01]  /*2250*/  FMUL.FTZ R28, R58, UR5 ;  /* 0x000000053a1c7c20 */ /* 0x000fe20008410000 */
[----:B------:R-:W2:Y:S01]  /*2260*/  MUFU.TANH R14, R14 ;  /* 0x0000000e000e7308 */ /* 0x000ea20000002400 */
[----:B------:R-:W-:Y:S01]  /*2270*/  ISETP.GT.AND P5, PT, R2, 0x10, PT ;  /* 0x000000100200780c */ /* 0x000fe20003fa4270 */
[----:B------:R-:W-:Y:S01]  /*2280*/  FMUL.FTZ R34, R70, UR5 ;  /* 0x0000000546227c20 */ /* 0x000fe20008410000 */
[----:B------:R-:W-:Y:S01]  /*2290*/  FMUL.FTZ R139, R73, UR5 ;  /* 0x00000005498b7c20 */ /* 0x000fe20008410000 */
[----:B------:R-:W-:Y:S01]  /*22a0*/  FMUL.FTZ R36, R74, UR5 ;  /* 0x000000054a247c20 */ /* 0x000fe20008410000 */
[----:B------:R-:W-:Y:S01]  /*22b0*/  FMUL.FTZ R33, R67, UR5 ;  /* 0x0000000543217c20 */ /* 0x000fe20008410000 */
[----:B------:R-:W-:Y:S01]  /*22c0*/  FMUL.FTZ R134, R72, UR5 ;  /* 0x0000000548867c20 */ /* 0x000fe20008410000 */
[----:B------:R-:W-:Y:S01]  /*22d0*/  FMUL.FTZ R138, R76, UR5 ;  /* 0x000000054c8a7c20 */ /* 0x000fe20008410000 */
[----:B------:R-:W5:Y:S01]  /*22e0*/  MUFU.TANH R9, R9 ;  /* 0x0000000900097308 */ /* 0x000f620000002400 */
[----:B---3--:R-:W-:Y:S01]  /*22f0*/  FSEL R10, R10, -INF , P6 ;  /* 0xff8000000a0a7808 */ /* 0x008fe20003000000 */
[----:B------:R-:W-:Y:S01]  /*2300*/  FMUL.FTZ R35, R71, UR5 ;  /* 0x0000000547237c20 */ /* 0x000fe20008410000 */
[----:B------:R-:W-:Y:S01]  /*2310*/  FMNMX.FTZ R63, R8, R61, !PT ;  /* 0x0000003d083f7209 */ /* 0x000fe20007810000 */
[----:B------:R-:W-:Y:S01]  /*2320*/  FMUL.FTZ R38, R78, UR5 ;  /* 0x000000054e267c20 */ /* 0x000fe20008410000 */
[----:B------:R-:W-:Y:S01]  /*2330*/  FMUL.FTZ R37, R75, UR5 ;  /* 0x000000054b257c20 */ /* 0x000fe20008410000 */
[----:B------:R-:W-:Y:S01]  /*2340*/  FMUL.FTZ R117, R117, UR5 ;  /* 0x0000000575757c20 */ /* 0x000fe20008410000 */
[----:B------:R-:W3:Y:S01]  /*2350*/  LDL R140, [R1+0x14] ;  /* 0x00001400018c7983 */ /* 0x000ee20000100800 */
[----:B------:R-:W5:Y:S01]  /*2360*/  MUFU.TANH R17, R17 ;  /* 0x0000001100117308 */ /* 0x000f620000002400 */
[----:B----4-:R-:W-:Y:S01]  /*2370*/  FSEL R5, R5, -INF , P4 ;  /* 0xff80000005057808 */ /* 0x010fe20002000000 */
[----:B------:R-:W-:-:S06]  /*2380*/  FMUL.FTZ R78, R77, UR5 ;  /* 0x000000054d4e7c20 */ /* 0x000fcc0008410000 */
[----:B------:R-:W4:Y:S01]  /*2390*/  MUFU.TANH R11, R11 ;  /* 0x0000000b000b7308 */ /* 0x000f220000002400 */
[----:B------:R-:W-:Y:S01]  /*23a0*/  ISETP.GT.AND P4, PT, R2, 0x11, PT ;  /* 0x000000110200780c */ /* 0x000fe20003f84270 */
[----:B------:R-:W-:Y:S01]  /*23b0*/  FMUL.FTZ R43, R86, UR5 ;  /* 0x00000005562b7c20 */ /* 0x000fe20008410000 */
[----:B0-----:R-:W-:Y:S01]  /*23c0*/  FSEL R12, R12, -INF , P5 ;  /* 0xff8000000c0c7808 */ /* 0x001fe20002800000 */
[----:B------:R-:W-:-:S04]  /*23d0*/  FMUL.FTZ R39, R79, UR5 ;  /* 0x000000054f277c20 */ /* 0x000fc80008410000 */
[----:B------:R-:W0:Y:S01]  /*23e0*/  MUFU.TANH R121, R121 ;  /* 0x0000007900797308 */ /* 0x000e220000002400 */
[----:B------:R-:W-:Y:S01]  /*23f0*/  FMNMX.FTZ R63, R10, R63, !PT ;  /* 0x0000003f0a3f7209 */ /* 0x000fe20007810000 */
[----:B------:R-:W-:Y:S01]  /*2400*/  FMUL.FTZ R79, R80, UR5 ;  /* 0x00000005504f7c20 */ /* 0x000fe20008410000 */
[----:B-1----:R-:W-:Y:S01]  /*2410*/  FSEL R7, R7, -INF , P3 ;  /* 0xff80000007077808 */ /* 0x002fe20001800000 */
[----:B------:R-:W-:Y:S01]  /*2420*/  FMUL.FTZ R80, R81, UR5 ;  /* 0x0000000551507c20 */ /* 0x000fe20008410000 */
[----:B------:R-:W-:-:S03]  /*2430*/  FMUL.FTZ R40, R82, UR5 ;  /* 0x0000000552287c20 */ /* 0x000fc60008410000 */
[----:B------:R-:W1:Y:S01]  /*2440*/  MUFU.TANH R13, R13 ;  /* 0x0000000d000d7308 */ /* 0x000e620000002400 */
[----:B------:R-:W-:Y:S01]  /*2450*/  ISETP.GT.AND P3, PT, R2, 0x18, PT ;  /* 0x000000180200780c */ /* 0x000fe20003f64270 */
[----:B------:R-:W-:Y:S01]  /*2460*/  FMUL.FTZ R42, R84, UR5 ;  /* 0x00000005542a7c20 */ /* 0x000fe20008410000 */
[----:B--2---:R-:W-:Y:S01]  /*2470*/  FSEL R14, R14, -INF , P4 ;  /* 0xff8000000e0e7808 */ /* 0x004fe20002000000 */
[----:B------:R-:W-:-:S04]  /*2480*/  FMUL.FTZ R44, R85, UR5 ;  /* 0x00000005552c7c20 */ /* 0x000fc80008410000 */
[----:B------:R-:W2:Y:S01]  /*2490*/  MUFU.TANH R120, R120 ;  /* 0x0000007800787308 */ /* 0x000ea20000002400 */
[----:B------:R-:W-:Y:S01]  /*24a0*/  FMNMX.FTZ R63, R12, R63, !PT ;  /* 0x0000003f0c3f7209 */ /* 0x000fe20007810000 */
[----:B------:R-:W-:Y:S01]  /*24b0*/  FMUL.FTZ R46, R88, UR5 ;  /* 0x00000005582e7c20 */ /* 0x000fe20008410000 */
[----:B-----5:R-:W-:Y:S01]  /*24c0*/  FSEL R9, R9, -INF , P2 ;  /* 0xff80000009097808 */ /* 0x020fe20001000000 */
[----:B------:R-:W-:-:S04]  /*24d0*/  FMUL.FTZ R41, R83, UR5 ;  /* 0x0000000553297c20 */ /* 0x000fc80008410000 */
[----:B------:R-:W5:Y:S01]  /*24e0*/  MUFU.TANH R15, R15 ;  /* 0x0000000f000f7308 */ /* 0x000f620000002400 */
[----:B------:R-:W-:Y:S01]  /*24f0*/  ISETP.GT.AND P2, PT, R2, 0x19, PT ;  /* 0x000000190200780c */ /* 0x000fe20003f44270 */
[----:B------:R-:W-:Y:S01]  /*2500*/  FMUL.FTZ R48, R89, UR5 ;  /* 0x0000000559307c20 */ /* 0x000fe20008410000 */
[----:B------:R-:W-:Y:S01]  /*2510*/  FSEL R17, R17, -INF , P3 ;  /* 0xff80000011117808 */ /* 0x000fe20001800000 */
[----:B------:R-:W-:-:S04]  /*2520*/  FMUL.FTZ R45, R87, UR5 ;  /* 0x00000005572d7c20 */ /* 0x000fc80008410000 */
[----:B------:R-:W5:Y:S01]  /*2530*/  MUFU.TANH R123, R123 ;  /* 0x0000007b007b7308 */ /* 0x000f620000002400 */
[----:B------:R-:W-:-:S07]  /*2540*/  FMNMX.FTZ R64, R14, R63, !PT ;  /* 0x0000003f0e407209 */ /* 0x000fce0007810000 */
[----:B------:R-:W5:Y:S01]  /*2550*/  MUFU.TANH R18, R18 ;  /* 0x0000001200127308 */ /* 0x000f620000002400 */
[----:B----4-:R-:W-:-:S07]  /*2560*/  FSEL R11, R11, -INF , P6 ;  /* 0xff8000000b0b7808 */ /* 0x010fce0003000000 */
[----:B------:R-:W4:Y:S01]  /*2570*/  MUFU.TANH R122, R122 ;  /* 0x0000007a007a7308 */ /* 0x000f220000002400 */
[----:B------:R-:W-:-:S07]  /*2580*/  ISETP.GT.AND P6, PT, R2, 0x20, PT ;  /* 0x000000200200780c */ /* 0x000fce0003fc4270 */
[----:B------:R-:W4:Y:S01]  /*2590*/  MUFU.TANH R19, R19 ;  /* 0x0000001300137308 */ /* 0x000f220000002400 */
[----:B0-----:R-:W-:-:S07]  /*25a0*/  FSEL R54, R121, -INF , P2 ;  /* 0xff80000079367808 */ /* 0x001fce0001000000 */
[----:B------:R-:W0:Y:S01]  /*25b0*/  MUFU.TANH R125, R125 ;  /* 0x0000007d007d7308 */ /* 0x000e220000002400 */
[----:B------:R-:W-:-:S07]  /*25c0*/  FMNMX.FTZ R65, R17, R64, !PT ;  /* 0x0000004011417209 */ /* 0x000fce0007810000 */
[----:B------:R-:W0:Y:S01]  /*25d0*/  MUFU.TANH R20, R20 ;  /* 0x0000001400147308 */ /* 0x000e220000002400 */
[----:B-1----:R-:W-:-:S07]  /*25e0*/  FSEL R13, R13, -INF , P5 ;  /* 0xff8000000d0d7808 */ /* 0x002fce0002800000 */
[----:B------:R-:W1:Y:S01]  /*25f0*/  MUFU.TANH R124, R124 ;  /* 0x0000007c007c7308 */ /* 0x000e620000002400 */
[----:B------:R-:W-:-:S07]  /*2600*/  ISETP.GT.AND P5, PT, R2, 0x21, PT ;  /* 0x000000210200780c */ /* 0x000fce0003fa4270 */
[----:B------:R-:W1:Y:S01]  /*2610*/  MUFU.TANH R21, R21 ;  /* 0x0000001500157308 */ /* 0x000e620000002400 */
[----:B--2---:R-:W-:-:S07]  /*2620*/  FSEL R56, R120, -INF , P6 ;  /* 0xff80000078387808 */ /* 0x004fce0003000000 */
[----:B------:R-:W2:Y:S01]  /*2630*/  MUFU.TANH R127, R127 ;  /* 0x0000007f007f7308 */ /* 0x000ea20000002400 */
[----:B------:R-:W-:-:S07]  /*2640*/  FMNMX.FTZ R65, R54, R65, !PT ;  /* 0x0000004136417209 */ /* 0x000fce0007810000 */
[----:B------:R-:W2:Y:S01]  /*2650*/  MUFU.TANH R22, R22 ;  /* 0x0000001600167308 */ /* 0x000ea20000002400 */
[----:B-----5:R-:W-:-:S07]  /*2660*/  FSEL R15, R15, -INF , P4 ;  /* 0xff8000000f0f7808 */ /* 0x020fce0002000000 */
[----:B------:R-:W-:Y:S01]  /*2670*/  MUFU.TANH R128, R128 ;  /* 0x0000008000807308 */ /* 0x000fe20000002400 */
[----:B------:R-:W-:-:S07]  /*2680*/  ISETP.GT.AND P4, PT, R2, 0x28, PT ;  /* 0x000000280200780c */ /* 0x000fce0003f84270 */
[----:B------:R-:W-:Y:S01]  /*2690*/  MUFU.TANH R25, R25 ;  /* 0x0000001900197308 */ /* 0x000fe20000002400 */
[----:B------:R-:W-:-:S07]  /*26a0*/  FSEL R57, R123, -INF , P5 ;  /* 0xff8000007b397808 */ /* 0x000fce0002800000 */
[----:B------:R-:W-:Y:S01]  /*26b0*/  MUFU.TANH R26, R26 ;  /* 0x0000001a001a7308 */ /* 0x000fe20000002400 */
[----:B------:R-:W-:-:S07]  /*26c0*/  FMNMX.FTZ R66, R56, R65, !PT ;  /* 0x0000004138427209 */ /* 0x000fce0007810000 */
[----:B------:R-:W-:Y:S01]  /*26d0*/  MUFU.TANH R131, R131 ;  /* 0x0000008300837308 */ /* 0x000fe20000002400 */
[----:B------:R-:W-:-:S07]  /*26e0*/  FSEL R18, R18, -INF , P3 ;  /* 0xff80000012127808 */ /* 0x000fce0001800000 */
[----:B------:R-:W-:Y:S01]  /*26f0*/  MUFU.TANH R130, R130 ;  /* 0x0000008200827308 */ /* 0x000fe20000002400 */
[----:B------:R-:W-:-:S07]  /*2700*/  ISETP.GT.AND P3, PT, R2, 0x29, PT ;  /* 0x000000290200780c */ /* 0x000fce0003f64270 */
[----:B------:R-:W-:Y:S01]  /*2710*/  MUFU.TANH R137, R137 ;  /* 0x0000008900897308 */ /* 0x000fe20000002400 */
[----:B----4-:R-:W-:-:S07]  /*2720*/  FSEL R59, R122, -INF , P4 ;  /* 0xff8000007a3b7808 */ /* 0x010fce0002000000 */
[----:B------:R-:W-:Y:S01]  /*2730*/  MUFU.TANH R31, R31 ;  /* 0x0000001f001f7308 */ /* 0x000fe20000002400 */
[----:B------:R-:W-:Y:S01]  /*2740*/  FMNMX.FTZ R68, R57, R66, !PT ;  /* 0x0000004239447209 */ /* 0x000fe20007810000 */
[----:B------:R-:W-:Y:S01]  /*2750*/  FMUL.FTZ R52, R93, UR5 ;  /* 0x000000055d347c20 */ /* 0x000fe20008410000 */
[----:B------:R-:W-:Y:S01]  /*2760*/  FSEL R19, R19, -INF , P2 ;  /* 0xff80000013137808 */ /* 0x000fe20001000000 */
[----:B------:R-:W-:-:S04]  /*2770*/  FMUL.FTZ R47, R90, UR5 ;  /* 0x000000055a2f7c20 */ /* 0x000fc80008410000 */
[----:B------:R-:W4:Y:S01]  /*2780*/  MUFU.TANH R126, R126 ;  /* 0x0000007e007e7308 */ /* 0x000f220000002400 */
[----:B------:R-:W-:Y:S02]  /*2790*/  ISETP.GT.AND P2, PT, R2, 0x30, PT ;  /* 0x000000300200780c */ /* 0x000fe40003f44270 */
[----:B0-----:R-:W-:Y:S02]  /*27a0*/  FSEL R60, R125, -INF , P3 ;  /* 0xff8000007d3c7808 */ /* 0x001fe40001800000 */
[----:B------:R-:W-:-:S03]  /*27b0*/  FMNMX.FTZ R69, R59, R68, !PT ;  /* 0x000000443b457209 */ /* 0x000fc60007810000 */
[----:B------:R-:W0:Y:S01]  /*27c0*/  MUFU.TANH R23, R23 ;  /* 0x0000001700177308 */ /* 0x000e220000002400 */
[----:B------:R-:W-:Y:S02]  /*27d0*/  FSEL R20, R20, -INF , P6 ;  /* 0xff80000014147808 */ /* 0x000fe40003000000 */
[----:B------:R-:W-:-:S05]  /*27e0*/  ISETP.GT.AND P6, PT, R2, 0x31, PT ;  /* 0x000000310200780c */ /* 0x000fca0003fc4270 */
[----:B------:R-:W5:Y:S01]  /*27f0*/  MUFU.TANH R129, R129 ;  /* 0x0000008100817308 */ /* 0x000f620000002400 */
[----:B-1----:R-:W-:Y:S02]  /*2800*/  FSEL R61, R124, -INF , P2 ;  /* 0xff8000007c3d7808 */ /* 0x002fe40001000000 */
[----:B------:R-:W-:-:S05]  /*2810*/  FMNMX.FTZ R68, R60, R69, !PT ;  /* 0x000000453c447209 */ /* 0x000fca0007810000 */
[----:B------:R-:W1:Y:S01]  /*2820*/  MUFU.TANH R24, R24 ;  /* 0x0000001800187308 */ /* 0x000e620000002400 */
[----:B------:R-:W-:Y:S02]  /*2830*/  FSEL R21, R21, -INF , P5 ;  /* 0xff80000015157808 */ /* 0x000fe40002800000 */
[----:B------:R-:W-:Y:S02]  /*2840*/  ISETP.GT.AND P5, PT, R2, 0x38, PT ;  /* 0x000000380200780c */ /* 0x000fe40003fa4270 */
[----:B--2---:R-:W-:-:S03]  /*2850*/  FSEL R62, R127, -INF , P6 ;  /* 0xff8000007f3e7808 */ /* 0x004fc60003000000 */
[----:B------:R-:W-:Y:S01]  /*2860*/  MUFU.TANH R133, R133 ;  /* 0x0000008500857308 */ /* 0x000fe20000002400 */
[----:B------:R-:W-:-:S07]  /*2870*/  FMNMX.FTZ R69, R61, R68, !PT ;  /* 0x000000443d457209 */ /* 0x000fce0007810000 */
[----:B------:R-:W2:Y:S01]  /*2880*/  MUFU.TANH R29, R29 ;  /* 0x0000001d001d7308 */ /* 0x000ea20000002400 */
[----:B------:R-:W-:Y:S02]  /*2890*/  FSEL R22, R22, -INF , P4 ;  /* 0xff80000016167808 */ /* 0x000fe40002000000 */
[----:B------:R-:W-:Y:S02]  /*28a0*/  ISETP.GT.AND P4, PT, R2, 0x39, PT ;  /* 0x000000390200780c */ /* 0x000fe40003f84270 */
[----:B----4-:R-:W-:-:S03]  /*28b0*/  FSEL R63, R126, -INF , P5 ;  /* 0xff8000007e3f7808 */ /* 0x010fc60002800000 */
[----:B------:R-:W-:Y:S01]  /*28c0*/  MUFU.TANH R132, R132 ;  /* 0x0000008400847308 */ /* 0x000fe20000002400 */
[----:B------:R-:W-:-:S07]  /*28d0*/  FMNMX.FTZ R70, R62, R69, !PT ;  /* 0x000000453e467209 */ /* 0x000fce0007810000 */
[----:B------:R-:W4:Y:S01]  /*28e0*/  MUFU.TANH R30, R30 ;  /* 0x0000001e001e7308 */ /* 0x000f220000002400 */
[----:B0-----:R-:W-:-:S07]  /*28f0*/  FSEL R23, R23, -INF , P3 ;  /* 0xff80000017177808 */ /* 0x001fce0001800000 */
[----:B------:R-:W0:Y:S01]  /*2900*/  MUFU.TANH R34, R34 ;  /* 0x0000002200227308 */ /* 0x000e220000002400 */
[----:B------:R-:W-:Y:S02]  /*2910*/  ISETP.GT.AND P3, PT, R2, 0x40, PT ;  /* 0x000000400200780c */ /* 0x000fe40003f64270 */
[----:B-----5:R-:W-:Y:S02]  /*2920*/  FSEL R64, R129, -INF , P4 ;  /* 0xff80000081407808 */ /* 0x020fe40002000000 */
[----:B------:R-:W-:-:S03]  /*2930*/  FMNMX.FTZ R71, R63, R70, !PT ;  /* 0x000000463f477209 */ /* 0x000fc60007810000 */
[----:B------:R-:W5:Y:S01]  /*2940*/  MUFU.TANH R27, R27 ;  /* 0x0000001b001b7308 */ /* 0x000f620000002400 */
[----:B-1----:R-:W-:Y:S02]  /*2950*/  FSEL R24, R24, -INF , P2 ;  /* 0xff80000018187808 */ /* 0x002fe40001000000 */
[----:B------:R-:W-:-:S05]  /*2960*/  ISETP.GT.AND P2, PT, R2, 0x41, PT ;  /* 0x000000410200780c */ /* 0x000fca0003f44270 */
[----:B------:R-:W1:Y:S01]  /*2970*/  MUFU.TANH R35, R35 ;  /* 0x0000002300237308 */ /* 0x000e620000002400 */
[----:B------:R-:W-:Y:S02]  /*2980*/  FSEL R65, R128, -INF , P3 ;  /* 0xff80000080417808 */ /* 0x000fe40001800000 */
[----:B------:R-:W-:Y:S02]  /*2990*/  FMNMX.FTZ R74, R64, R71, !PT ;  /* 0x00000047404a7209 */ /* 0x000fe40007810000 */
[----:B------:R-:W-:-:S03]  /*29a0*/  FSEL R25, R25, -INF , P6 ;  /* 0xff80000019197808 */ /* 0x000fc60003000000 */
[----:B------:R-:W1:Y:S01]  /*29b0*/  MUFU.TANH R28, R28 ;  /* 0x0000001c001c7308 */ /* 0x000e620000002400 */
[C---:B------:R-:W-:Y:S02]  /*29c0*/  ISETP.GT.AND P6, PT, R2.reuse, 0x48, PT ;  /* 0x000000480200780c */ /* 0x040fe40003fc4270 */
[----:B--2---:R-:W-:Y:S02]  /*29d0*/  FSEL R29, R29, -INF , P2 ;  /* 0xff8000001d1d7808 */ /* 0x004fe40001000000 */
[----:B------:R-:W-:Y:S02]  /*29e0*/  FSEL R66, R133, -INF , P2 ;  /* 0xff80000085427808 */ /* 0x000fe40001000000 */
[----:B------:R-:W-:Y:S01]  /*29f0*/  ISETP.GT.AND P2, PT, R2, 0x58, PT ;  /* 0x000000580200780c */ /* 0x000fe20003f44270 */
[----:B------:R-:W2:Y:S01]  /*2a00*/  MUFU.TANH R136, R136 ;  /* 0x0000008800887308 */ /* 0x000ea20000002400 */
[----:B------:R-:W-:Y:S02]  /*2a10*/  FMNMX.FTZ R73, R65, R74, !PT ;  /* 0x0000004a41497209 */ /* 0x000fe40007810000 */
[----:B----4-:R-:W-:-:S02]  /*2a20*/  FSEL R30, R30, -INF , P6 ;  /* 0xff8000001e1e7808 */ /* 0x010fc40003000000 */
[----:B------:R-:W-:Y:S02]  /*2a30*/  FSEL R67, R132, -INF , P6 ;  /* 0xff80000084437808 */ /* 0x000fe40003000000 */
[----:B------:R-:W-:Y:S01]  /*2a40*/  FSEL R26, R26, -INF , P5 ;  /* 0xff8000001a1a7808 */ /* 0x000fe20002800000 */
[----:B------:R-:W4:Y:S01]  /*2a50*/  MUFU.TANH R135, R135 ;  /* 0x0000008700877308 */ /* 0x000f220000002400 */
[----:B------:R-:W-:Y:S02]  /*2a60*/  ISETP.GT.AND P6, PT, R2, 0x59, PT ;  /* 0x000000590200780c */ /* 0x000fe40003fc4270 */
[----:B0-----:R-:W-:Y:S02]  /*2a70*/  FSEL R72, R34, -INF , P2 ;  /* 0xff80000022487808 */ /* 0x001fe40001000000 */
[----:B------:R-:W-:Y:S02]  /*2a80*/  ISETP.GT.AND P5, PT, R2, 0x49, PT ;  /* 0x000000490200780c */ /* 0x000fe40003fa4270 */
[----:B------:R-:W-:Y:S01]  /*2a90*/  FMNMX.FTZ R34, R66, R73, !PT ;  /* 0x0000004942227209 */ /* 0x000fe20007810000 */
[----:B------:R-:W0:Y:S01]  /*2aa0*/  MUFU.TANH R32, R32 ;  /* 0x0000002000207308 */ /* 0x000e220000002400 */
[----:B-----5:R-:W-:-:S02]  /*2ab0*/  FSEL R27, R27, -INF , P4 ;  /* 0xff8000001b1b7808 */ /* 0x020fc40002000000 */
[----:B-1----:R-:W-:Y:S02]  /*2ac0*/  FSEL R73, R35, -INF , P6 ;  /* 0xff80000023497808 */ /* 0x002fe40003000000 */
[----:B------:R-:W-:Y:S02]  /*2ad0*/  ISETP.GT.AND P4, PT, R2, 0x50, PT ;  /* 0x000000500200780c */ /* 0x000fe40003f84270 */
[----:B------:R-:W-:Y:S01]  /*2ae0*/  FSEL R68, R131, -INF , P5 ;  /* 0xff80000083447808 */ /* 0x000fe20002800000 */
[----:B------:R-:W1:Y:S01]  /*2af0*/  MUFU.TANH R134, R134 ;  /* 0x0000008600867308 */ /* 0x000e620000002400 */
[----:B------:R-:W-:Y:S02]  /*2b00*/  FMNMX.FTZ R35, R67, R34, !PT ;  /* 0x0000002243237209 */ /* 0x000fe40007810000 */
[----:B------:R-:W-:Y:S02]  /*2b10*/  FSEL R28, R28, -INF , P3 ;  /* 0xff8000001c1c7808 */ /* 0x000fe40001800000 */
[----:B------:R-:W-:-:S02]  /*2b20*/  ISETP.GT.AND P3, PT, R2, 0x51, PT ;  /* 0x000000510200780c */ /* 0x000fc40003f64270 */
[----:B------:R-:W-:Y:S01]  /*2b30*/  FSEL R69, R130, -INF , P4 ;  /* 0xff80000082457808 */ /* 0x000fe20002000000 */
[----:B------:R-:W5:Y:S01]  /*2b40*/  MUFU.TANH R33, R33 ;  /* 0x0000002100217308 */ /* 0x000f620000002400 */
[----:B------:R-:W-:Y:S02]  /*2b50*/  FMNMX.FTZ R76, R68, R35, !PT ;  /* 0x00000023444c7209 */ /* 0x000fe40007810000 */
[----:B------:R-:W-:Y:S02]  /*2b60*/  FSEL R70, R137, -INF , P3 ;  /* 0xff80000089467808 */ /* 0x000fe40001800000 */
[----:B------:R-:W-:-:S03]  /*2b70*/  FMNMX.FTZ R35, R69, R76, !PT ;  /* 0x0000004c45237209 */ /* 0x000fc60007810000 */
[----:B------:R-:W3:Y:S01]  /*2b80*/  MUFU.TANH R139, R139 ;  /* 0x0000008b008b7308 */ /* 0x000ee20000002400 */
[----:B--2---:R-:W-:Y:S02]  /*2b90*/  FSEL R71, R136, -INF , P2 ;  /* 0xff80000088477808 */ /* 0x004fe40001000000 */
[----:B------:R-:W-:-:S05]  /*2ba0*/  FMNMX.FTZ R86, R70, R35, !PT ;  /* 0x0000002346567209 */ /* 0x000fca0007810000 */
[----:B------:R-:W2:Y:S01]  /*2bb0*/  MUFU.TANH R138, R138 ;  /* 0x0000008a008a7308 */ /* 0x000ea20000002400 */
[----:B------:R-:W-:Y:S02]  /*2bc0*/  FSEL R31, R31, -INF , P5 ;  /* 0xff8000001f1f7808 */ /* 0x000fe40002800000 */
[----:B------:R-:W-:Y:S02]  /*2bd0*/  ISETP.GT.AND P5, PT, R2, 0x60, PT ;  /* 0x000000600200780c */ /* 0x000fe40003fa4270 */
[----:B----4-:R-:W-:Y:S02]  /*2be0*/  FSEL R74, R135, -INF , P6 ;  /* 0xff800000874a7808 */ /* 0x010fe40003000000 */
[----:B------:R-:W-:Y:S01]  /*2bf0*/  FMNMX.FTZ R35, R71, R86, !PT ;  /* 0x0000005647237209 */ /* 0x000fe20007810000 */
[----:B------:R-:W4:Y:S01]  /*2c00*/  MUFU.TANH R78, R78 ;  /* 0x0000004e004e7308 */ /* 0x000f220000002400 */
[----:B0-----:R-:W-:Y:S02]  /*2c10*/  FSEL R32, R32, -INF , P4 ;  /* 0xff80000020207808 */ /* 0x001fe40002000000 */
[----:B------:R-:W-:-:S02]  /*2c20*/  ISETP.GT.AND P4, PT, R2, 0x61, PT ;  /* 0x000000610200780c */ /* 0x000fc40003f84270 */
[----:B-1----:R-:W-:-:S03]  /*2c30*/  FSEL R75, R134, -INF , P5 ;  /* 0xff800000864b7808 */ /* 0x002fc60002800000 */
[----:B------:R-:W0:Y:S01]  /*2c40*/  MUFU.TANH R36, R36 ;  /* 0x0000002400247308 */ /* 0x000e220000002400 */
[----:B------:R-:W-:Y:S02]  /*2c50*/  FMNMX.FTZ R86, R74, R35, !PT ;  /* 0x000000234a567209 */ /* 0x000fe40007810000 */
[----:B-----5:R-:W-:-:S05]  /*2c60*/  FSEL R33, R33, -INF , P3 ;  /* 0xff80000021217808 */ /* 0x020fca0001800000 */
[----:B------:R-:W1:Y:S01]  /*2c70*/  MUFU.TANH R79, R79 ;  /* 0x0000004f004f7308 */ /* 0x000e620000002400 */
[----:B------:R-:W-:Y:S02]  /*2c80*/  ISETP.GT.AND P3, PT, R2, 0x68, PT ;  /* 0x000000680200780c */ /* 0x000fe40003f64270 */
[----:B---3--:R-:W-:Y:S02]  /*2c90*/  FSEL R76, R139, -INF , P4 ;  /* 0xff8000008b4c7808 */ /* 0x008fe40002000000 */
[----:B------:R-:W-:-:S03]  /*2ca0*/  FMNMX.FTZ R81, R75, R86, !PT ;  /* 0x000000564b517209 */ /* 0x000fc60007810000 */
[----:B------:R-:W3:Y:S01]  /*2cb0*/  MUFU.TANH R37, R37 ;  /* 0x0000002500257308 */ /* 0x000ee20000002400 */
[----:B------:R-:W-:Y:S02]  /*2cc0*/  ISETP.GT.AND P2, PT, R2, 0x69, PT ;  /* 0x000000690200780c */ /* 0x000fe40003f44270 */
[----:B--2---:R-:W-:-:S05]  /*2cd0*/  FSEL R77, R138, -INF , P3 ;  /* 0xff8000008a4d7808 */ /* 0x004fca0001800000 */
[----:B------:R-:W2:Y:S01]  /*2ce0*/  MUFU.TANH R80, R80 ;  /* 0x0000005000507308 */ /* 0x000ea20000002400 */
[----:B------:R-:W-:-:S07]  /*2cf0*/  FMNMX.FTZ R86, R76, R81, !PT ;  /* 0x000000514c567209 */ /* 0x000fce0007810000 */
[----:B------:R-:W5:Y:S01]  /*2d00*/  MUFU.TANH R38, R38 ;  /* 0x0000002600267308 */ /* 0x000f620000002400 */
[----:B------:R-:W-:Y:S02]  /*2d10*/  ISETP.GT.AND P6, PT, R2, 0x70, PT ;  /* 0x000000700200780c */ /* 0x000fe40003fc4270 */
[----:B----4-:R-:W-:-:S05]  /*2d20*/  FSEL R78, R78, -INF , P2 ;  /* 0xff8000004e4e7808 */ /* 0x010fca0001000000 */
[----:B------:R-:W4:Y:S01]  /*2d30*/  MUFU.TANH R42, R42 ;  /* 0x0000002a002a7308 */ /* 0x000f220000002400 */
[----:B------:R-:W-:Y:S01]  /*2d40*/  FMNMX.FTZ R81, R77, R86, !PT ;  /* 0x000000564d517209 */ /* 0x000fe20007810000 */
[----:B------:R-:W-:Y:S01]  /*2d50*/  FMUL.FTZ R50, R92, UR5 ;  /* 0x000000055c327c20 */ /* 0x000fe20008410000 */
[----:B0-----:R-:W-:-:S05]  /*2d60*/  FSEL R36, R36, -INF , P5 ;  /* 0xff80000024247808 */ /* 0x001fca0002800000 */
[----:B------:R-:W0:Y:S01]  /*2d70*/  MUFU.TANH R39, R39 ;  /* 0x0000002700277308 */ /* 0x000e220000002400 */
[----:B------:R-:W-:Y:S02]  /*2d80*/  ISETP.GT.AND P5, PT, R2, 0x71, PT ;  /* 0x000000710200780c */ /* 0x000fe40003fa4270 */
[----:B-1----:R-:W-:-:S05]  /*2d90*/  FSEL R79, R79, -INF , P6 ;  /* 0xff8000004f4f7808 */ /* 0x002fca0003000000 */
[----:B------:R-:W1:Y:S01]  /*2da0*/  MUFU.TANH R44, R44 ;  /* 0x0000002c002c7308 */ /* 0x000e620000002400 */
[----:B------:R-:W-:Y:S02]  /*2db0*/  FMNMX.FTZ R86, R78, R81, !PT ;  /* 0x000000514e567209 */ /* 0x000fe40007810000 */
[----:B---3--:R-:W-:-:S05]  /*2dc0*/  FSEL R37, R37, -INF , P4 ;  /* 0xff80000025257808 */ /* 0x008fca0002000000 */
[----:B------:R-:W3:Y:S01]  /*2dd0*/  MUFU.TANH R40, R40 ;  /* 0x0000002800287308 */ /* 0x000ee20000002400 */
[----:B------:R-:W-:Y:S02]  /*2de0*/  ISETP.GT.AND P4, PT, R2, 0x78, PT ;  /* 0x000000780200780c */ /* 0x000fe40003f84270 */
[----:B--2---:R-:W-:-:S05]  /*2df0*/  FSEL R80, R80, -INF , P5 ;  /* 0xff80000050507808 */ /* 0x004fca0002800000 */
[----:B------:R-:W2:Y:S01]  /*2e00*/  MUFU.TANH R46, R46 ;  /* 0x0000002e002e7308 */ /* 0x000ea20000002400 */
[----:B------:R-:W-:-:S07]  /*2e10*/  FMNMX.FTZ R81, R79, R86, !PT ;  /* 0x000000564f517209 */ /* 0x000fce0007810000 */
[----:B------:R-:W2:Y:S01]  /*2e20*/  MUFU.TANH R41, R41 ;  /* 0x0000002900297308 */ /* 0x000ea20000002400 */
[----:B-----5:R-:W-:Y:S01]  /*2e30*/  FSEL R38, R38, -INF , P3 ;  /* 0xff80000026267808 */ /* 0x020fe20001800000 */
[----:B------:R-:W-:Y:S01]  /*2e40*/  FMUL.FTZ R55, R96, UR5 ;  /* 0x0000000560377c20 */ /* 0x000fe20008410000 */
[----:B------:R-:W-:-:S05]  /*2e50*/  ISETP.GT.AND P3, PT, R2, 0x79, PT ;  /* 0x000000790200780c */ /* 0x000fca0003f64270 */
[----:B------:R-:W5:Y:S01]  /*2e60*/  MUFU.TANH R48, R48 ;  /* 0x0000003000307308 */ /* 0x000f620000002400 */
[----:B----4-:R-:W-:Y:S02]  /*2e70*/  FSEL R42, R42, -INF , P4 ;  /* 0xff8000002a2a7808 */ /* 0x010fe40002000000 */
[----:B------:R-:W-:-:S05]  /*2e80*/  FMNMX.FTZ R81, R80, R81, !PT ;  /* 0x0000005150517209 */ /* 0x000fca0007810000 */
[----:B------:R-:W4:Y:S01]  /*2e90*/  MUFU.TANH R43, R43 ;  /* 0x0000002b002b7308 */ /* 0x000f220000002400 */
[----:B0-----:R-:W-:Y:S01]  /*2ea0*/  FSEL R39, R39, -INF , P2 ;  /* 0xff80000027277808 */ /* 0x001fe20001000000 */
[----:B------:R-:W-:-:S06]  /*2eb0*/  FMUL.FTZ R49, R91, UR5 ;  /* 0x000000055b317c20 */ /* 0x000fcc0008410000 */
[----:B------:R-:W0:Y:S01]  /*2ec0*/  MUFU.TANH R50, R50 ;  /* 0x0000003200327308 */ /* 0x000e220000002400 */
[----:B------:R-:W-:Y:S01]  /*2ed0*/  ISETP.GT.AND P2, PT, R2, 0x80, PT ;  /* 0x000000800200780c */ /* 0x000fe20003f44270 */
[----:B------:R-:W-:Y:S01]  /*2ee0*/  FMUL.FTZ R87, R97, UR5 ;  /* 0x0000000561577c20 */ /* 0x000fe20008410000 */
[----:B-1----:R-:W-:Y:S02]  /*2ef0*/  FSEL R44, R44, -INF , P3 ;  /* 0xff8000002c2c7808 */ /* 0x002fe40001800000 */
[----:B------:R-:W-:-:S03]  /*2f00*/  FMNMX.FTZ R81, R42, R81, !PT ;  /* 0x000000512a517209 */ /* 0x000fc60007810000 */
[----:B------:R-:W1:Y:S01]  /*2f10*/  MUFU.TANH R45, R45 ;  /* 0x0000002d002d7308 */ /* 0x000e620000002400 */
[----:B---3--:R-:W-:Y:S01]  /*2f20*/  FSEL R40, R40, -INF , P6 ;  /* 0xff80000028287808 */ /* 0x008fe20003000000 */
[----:B------:R-:W-:Y:S01]  /*2f30*/  FMUL.FTZ R51, R94, UR5 ;  /* 0x000000055e337c20 */ /* 0x000fe20008410000 */
[----:B------:R-:W-:-:S05]  /*2f40*/  ISETP.GT.AND P6, PT, R2, 0x81, PT ;  /* 0x000000810200780c */ /* 0x000fca0003fc4270 */
[----:B------:R-:W3:Y:S01]  /*2f50*/  MUFU.TANH R52, R52 ;  /* 0x0000003400347308 */ /* 0x000ee20000002400 */
[----:B--2---:R-:W-:Y:S01]  /*2f60*/  FSEL R46, R46, -INF , P2 ;  /* 0xff8000002e2e7808 */ /* 0x004fe20001000000 */
[----:B------:R-:W-:Y:S01]  /*2f70*/  FMUL.FTZ R89, R100, UR5 ;  /* 0x0000000564597c20 */ /* 0x000fe20008410000 */
[----:B------:R-:W-:-:S05]  /*2f80*/  FMNMX.FTZ R85, R44, R81, !PT ;  /* 0x000000512c557209 */ /* 0x000fca0007810000 */
[----:B------:R-:W2:Y:S01]  /*2f90*/  MUFU.TANH R47, R47 ;  /* 0x0000002f002f7308 */ /* 0x000ea20000002400 */
[----:B------:R-:W-:Y:S01]  /*2fa0*/  FSEL R41, R41, -INF , P5 ;  /* 0xff80000029297808 */ /* 0x000fe20002800000 */
[----:B------:R-:W-:Y:S01]  /*2fb0*/  FMUL.FTZ R53, R95, UR5 ;  /* 0x000000055f357c20 */ /* 0x000fe20008410000 */
[----:B------:R-:W-:-:S05]  /*2fc0*/  ISETP.GT.AND P5, PT, R2, 0x88, PT ;  /* 0x000000880200780c */ /* 0x000fca0003fa4270 */
[----:B------:R-:W2:Y:S01]  /*2fd0*/  MUFU.TANH R55, R55 ;  /* 0x0000003700377308 */ /* 0x000ea20000002400 */
[----:B-----5:R-:W-:Y:S01]  /*2fe0*/  FSEL R48, R48, -INF , P6 ;  /* 0xff80000030307808 */ /* 0x020fe20003000000 */
[----:B------:R-:W-:Y:S01]  /*2ff0*/  FMUL.FTZ R88, R101, UR5 ;  /* 0x0000000565587c20 */ /* 0x000fe20008410000 */
[----:B------:R-:W-:-:S05]  /*3000*/  FMNMX.FTZ R85, R46, R85, !PT ;  /* 0x000000552e557209 */ /* 0x000fca0007810000 */
[----:B------:R-:W5:Y:S01]  /*3010*/  MUFU.TANH R49, R49 ;  /* 0x0000003100317308 */ /* 0x000f620000002400 */
[----:B----4-:R-:W-:Y:S01]  /*3020*/  FSEL R43, R43, -INF , P4 ;  /* 0xff8000002b2b7808 */ /* 0x010fe20002000000 */
[----:B------:R-:W-:Y:S01]  /*3030*/  FMUL.FTZ R58, R98, UR5 ;  /* 0x00000005623a7c20 */ /* 0x000fe20008410000 */
[----:B0-----:R-:W-:-:S05]  /*3040*/  FSEL R81, R50, -INF , P5 ;  /* 0xff80000032517808 */ /* 0x001fca0002800000 */
[----:B------:R-:W0:Y:S01]  /*3050*/  MUFU.TANH R87, R87 ;  /* 0x0000005700577308 */ /* 0x000e220000002400 */
[----:B------:R-:W-:Y:S01]  /*3060*/  ISETP.GT.AND P4, PT, R2, 0x89, PT ;  /* 0x000000890200780c */ /* 0x000fe20003f84270 */
[----:B------:R-:W-:Y:S01]  /*3070*/  FMUL.FTZ R90, R104, UR5 ;  /* 0x00000005685a7c20 */ /* 0x000fe20008410000 */
[----:B------:R-:W-:-:S05]  /*3080*/  FMNMX.FTZ R50, R48, R85, !PT ;  /* 0x0000005530327209 */ /* 0x000fca0007810000 */
[----:B------:R-:W4:Y:S01]  /*3090*/  MUFU.TANH R51, R51 ;  /* 0x0000003300337308 */ /* 0x000f220000002400 */
[----:B-1----:R-:W-:Y:S01]  /*30a0*/  FSEL R45, R45, -INF , P3 ;  /* 0xff8000002d2d7808 */ /* 0x002fe20001800000 */
[----:B------:R-:W-:Y:S01]  /*30b0*/  FMUL.FTZ R82, R99, UR5 ;  /* 0x0000000563527c20 */ /* 0x000fe20008410000 */
[----:B------:R-:W-:-:S05]  /*30c0*/  ISETP.GT.AND P3, PT, R2, 0x90, PT ;  /* 0x000000900200780c */ /* 0x000fca0003f64270 */
[----:B------:R-:W1:Y:S01]  /*30d0*/  MUFU.TANH R89, R89 ;  /* 0x0000005900597308 */ /* 0x000e620000002400 */
[----:B---3--:R-:W-:Y:S01]  /*30e0*/  FSEL R85, R52, -INF , P4 ;  /* 0xff80000034557808 */ /* 0x008fe20002000000 */
[----:B------:R-:W-:Y:S01]  /*30f0*/  FMUL.FTZ R91, R105, UR5 ;  /* 0x00000005695b7c20 */ /* 0x000fe20008410000 */
[----:B------:R-:W-:-:S05]  /*3100*/  FMNMX.FTZ R50, R81, R50, !PT ;  /* 0x0000003251327209 */ /* 0x000fca0007810000 */
[----:B------:R-:W3:Y:S01]  /*3110*/  MUFU.TANH R53, R53 ;  /* 0x0000003500357308 */ /* 0x000ee20000002400 */
[----:B--2---:R-:W-:Y:S01]  /*3120*/  FSEL R47, R47, -INF , P2 ;  /* 0xff8000002f2f7808 */ /* 0x004fe20001000000 */
[----:B------:R-:W-:Y:S01]  /*3130*/  FMUL.FTZ R83, R102, UR5 ;  /* 0x0000000566537c20 */ /* 0x000fe20008410000 */
[----:B------:R-:W-:-:S05]  /*3140*/  FSEL R86, R55, -INF , P3 ;  /* 0xff80000037567808 */ /* 0x000fca0001800000 */
[----:B------:R-:W2:Y:S01]  /*3150*/  MUFU.TANH R88, R88 ;  /* 0x0000005800587308 */ /* 0x000ea20000002400 */
[----:B------:R-:W-:Y:S01]  /*3160*/  ISETP.GT.AND P2, PT, R2, 0x91, PT ;  /* 0x000000910200780c */ /* 0x000fe20003f44270 */
[----:B------:R-:W-:Y:S01]  /*3170*/  FMUL.FTZ R93, R108, UR5 ;  /* 0x000000056c5d7c20 */ /* 0x000fe20008410000 */
[----:B------:R-:W-:-:S05]  /*3180*/  FMNMX.FTZ R55, R85, R50, !PT ;  /* 0x0000003255377209 */ /* 0x000fca0007810000 */
[----:B------:R-:W2:Y:S01]  /*3190*/  MUFU.TANH R58, R58 ;  /* 0x0000003a003a7308 */ /* 0x000ea20000002400 */
[----:B-----5:R-:W-:Y:S01]  /*31a0*/  FSEL R49, R49, -INF , P6 ;  /* 0xff80000031317808 */ /* 0x020fe20003000000 */
[----:B------:R-:W-:Y:S01]  /*31b0*/  FMUL.FTZ R84, R103, UR5 ;  /* 0x0000000567547c20 */ /* 0x000fe20008410000 */
[----:B------:R-:W-:-:S05]  /*31c0*/  ISETP.GT.AND P6, PT, R2, 0x98, PT ;  /* 0x000000980200780c */ /* 0x000fca0003fc4270 */
[----:B------:R-:W5:Y:S01]  /*31d0*/  MUFU.TANH R90, R90 ;  /* 0x0000005a005a7308 */ /* 0x000f620000002400 */
[----:B0-----:R-:W-:Y:S01]  /*31e0*/  FSEL R87, R87, -INF , P2 ;  /* 0xff80000057577808 */ /* 0x001fe20001000000 */
[----:B------:R-:W-:Y:S01]  /*31f0*/  FMUL.FTZ R95, R109, UR5 ;  /* 0x000000056d5f7c20 */ /* 0x000fe20008410000 */
[----:B------:R-:W-:-:S05]  /*3200*/  FMNMX.FTZ R52, R86, R55, !PT ;  /* 0x0000003756347209 */ /* 0x000fca0007810000 */
[----:B------:R-:W0:Y:S01]  /*3210*/  MUFU.TANH R82, R82 ;  /* 0x0000005200527308 */ /* 0x000e220000002400 */
[----:B----4-:R-:W-:Y:S01]  /*3220*/  FSEL R51, R51, -INF , P5 ;  /* 0xff80000033337808 */ /* 0x010fe20002800000 */
[----:B------:R-:W-:Y:S01]  /*3230*/  FMUL.FTZ R34, R106, UR5 ;  /* 0x000000056a227c20 */ /* 0x000fe20008410000 */
[----:B------:R-:W-:-:S05]  /*3240*/  ISETP.GT.AND P5, PT, R2, 0x99, PT ;  /* 0x000000990200780c */ /* 0x000fca0003fa4270 */
[----:B------:R-:W4:Y:S01]  /*3250*/  MUFU.TANH R91, R91 ;  /* 0x0000005b005b7308 */ /* 0x000f220000002400 */
[----:B-1----:R-:W-:Y:S01]  /*3260*/  FSEL R89, R89, -INF , P6 ;  /* 0xff80000059597808 */ /* 0x002fe20003000000 */
[----:B------:R-:W-:Y:S01]  /*3270*/  FMUL.FTZ R92, R112, UR5 ;  /* 0x00000005705c7c20 */ /* 0x000fe20008410000 */
[----:B------:R-:W-:-:S05]  /*3280*/  FMNMX.FTZ R52, R87, R52, !PT ;  /* 0x0000003457347209 */ /* 0x000fca0007810000 */
        /* <DEDUP_REMOVED lines=9> */
[----:B------:R-:W-:Y:S01]  /*3320*/  FMUL.FTZ R96, R110, UR5 ;  /* 0x000000056e607c20 */ /* 0x000fe20008410000 */
[----:B------:R-:W-:-:S06]  /*3330*/  FSEL R58, R58, -INF , P3 ;  /* 0xff8000003a3a7808 */ /* 0x000fcc0001800000 */
[----:B------:R-:W2:Y:S01]  /*3340*/  MUFU.TANH R95, R95 ;  /* 0x0000005f005f7308 */ /* 0x000ea20000002400 */
[----:B------:R-:W-:Y:S01]  /*3350*/  ISETP.GT.AND P3, PT, R2, 0xa1, PT ;  /* 0x000000a10200780c */ /* 0x000fe20003f64270 */
[----:B------:R-:W-:Y:S01]  /*3360*/  FMUL.FTZ R97, R116, UR5 ;  /* 0x0000000574617c20 */ /* 0x000fe20008410000 */
[----:B-----5:R-:W-:Y:S02]  /*3370*/  FSEL R90, R90, -INF , P4 ;  /* 0xff8000005a5a7808 */ /* 0x020fe40002000000 */
[----:B------:R-:W-:-:S03]  /*3380*/  FMNMX.FTZ R55, R88, R55, !PT ;  /* 0x0000003758377209 */ /* 0x000fc60007810000 */
[----:B------:R-:W5:Y:S01]  /*3390*/  MUFU.TANH R34, R34 ;  /* 0x0000002200227308 */ /* 0x000f620000002400 */
[----:B0-----:R-:W-:Y:S02]  /*33a0*/  FSEL R50, R82, -INF , P2 ;  /* 0xff80000052327808 */ /* 0x001fe40001000000 */
[----:B------:R-:W-:-:S05]  /*33b0*/  ISETP.GT.AND P2, PT, R2, 0xa8, PT ;  /* 0x000000a80200780c */ /* 0x000fca0003f44270 */
[----:B------:R-:W0:Y:S01]  /*33c0*/  MUFU.TANH R92, R92 ;  /* 0x0000005c005c7308 */ /* 0x000e220000002400 */
[----:B----4-:R-:W-:Y:S02]  /*33d0*/  FSEL R91, R91, -INF , P3 ;  /* 0xff8000005b5b7808 */ /* 0x010fe40001800000 */
[----:B------:R-:W-:-:S05]  /*33e0*/  FMNMX.FTZ R82, R90, R55, !PT ;  /* 0x000000375a527209 */ /* 0x000fca0007810000 */
[----:B------:R-:W4:Y:S01]  /*33f0*/  MUFU.TANH R35, R35 ;  /* 0x0000002300237308 */ /* 0x000f220000002400 */
[----:B-1----:R-:W-:Y:S02]  /*3400*/  FSEL R52, R83, -INF , P6 ;  /* 0xff80000053347808 */ /* 0x002fe40003000000 */
[----:B------:R-:W-:-:S05]  /*3410*/  ISETP.GT.AND P6, PT, R2, 0xa9, PT ;  /* 0x000000a90200780c */ /* 0x000fca0003fc4270 */
[----:B------:R-:W1:Y:S01]  /*3420*/  MUFU.TANH R94, R94 ;  /* 0x0000005e005e7308 */ /* 0x000e620000002400 */
[----:B---3--:R-:W-:Y:S02]  /*3430*/  FSEL R93, R93, -INF , P2 ;  /* 0xff8000005d5d7808 */ /* 0x008fe40001000000 */
[----:B------:R-:W-:-:S05]  /*3440*/  FMNMX.FTZ R82, R91, R82, !PT ;  /* 0x000000525b527209 */ /* 0x000fca0007810000 */
[----:B------:R-:W3:Y:S01]  /*3450*/  MUFU.TANH R96, R96 ;  /* 0x0000006000607308 */ /* 0x000ee20000002400 */
[----:B--2---:R-:W-:Y:S02]  /*3460*/  FSEL R55, R84, -INF , P5 ;  /* 0xff80000054377808 */ /* 0x004fe40002800000 */
[----:B------:R-:W-:-:S05]  /*3470*/  ISETP.GT.AND P5, PT, R2, 0xb0, PT ;  /* 0x000000b00200780c */ /* 0x000fca0003fa4270 */
[----:B------:R-:W2:Y:S01]  /*3480*/  MUFU.TANH R97, R97 ;  /* 0x0000006100617308 */ /* 0x000ea20000002400 */
[----:B------:R-:W-:Y:S02]  /*3490*/  FSEL R95, R95, -INF , P6 ;  /* 0xff8000005f5f7808 */ /* 0x000fe40003000000 */
[----:B------:R-:W-:-:S05]  /*34a0*/  FMNMX.FTZ R82, R93, R82, !PT ;  /* 0x000000525d527209 */ /* 0x000fca0007810000 */
[----:B------:R-:W2:Y:S01]  /*34b0*/  MUFU.TANH R117, R117 ;  /* 0x0000007500757308 */ /* 0x000ea20000002400 */
[----:B-----5:R-:W-:Y:S02]  /*34c0*/  FSEL R84, R34, -INF , P4 ;  /* 0xff80000022547808 */ /* 0x020fe40002000000 */
[----:B------:R-:W-:Y:S02]  /*34d0*/  ISETP.GT.AND P4, PT, R2, 0xb1, PT ;  /* 0x000000b10200780c */ /* 0x000fe40003f84270 */
[----:B0-----:R-:W-:Y:S02]  /*34e0*/  FSEL R92, R92, -INF , P5 ;  /* 0xff8000005c5c7808 */ /* 0x001fe40002800000 */
[----:B------:R-:W-:Y:S02]  /*34f0*/  FMNMX.FTZ R99, R95, R82, !PT ;  /* 0x000000525f637209 */ /* 0x000fe40007810000 */
[----:B----4-:R-:W-:Y:S02]  /*3500*/  FSEL R83, R35, -INF , P3 ;  /* 0xff80000023537808 */ /* 0x010fe40001800000 */
[----:B------:R-:W-:-:S02]  /*3510*/  ISETP.GT.AND P3, PT, R2, 0xb8, PT ;  /* 0x000000b80200780c */ /* 0x000fc40003f64270 */
[----:B-1----:R-:W-:Y:S02]  /*3520*/  FSEL R94, R94, -INF , P4 ;  /* 0xff8000005e5e7808 */ /* 0x002fe40002000000 */
[----:B------:R-:W-:Y:S02]  /*3530*/  FMNMX.FTZ R99, R92, R99, !PT ;  /* 0x000000635c637209 */ /* 0x000fe40007810000 */
[----:B---3--:R-:W-:Y:S02]  /*3540*/  FSEL R82, R96, -INF , P2 ;  /* 0xff80000060527808 */ /* 0x008fe40001000000 */
[----:B------:R-:W-:Y:S02]  /*3550*/  ISETP.GT.AND P2, PT, R2, 0xb9, PT ;  /* 0x000000b90200780c */ /* 0x000fe40003f44270 */
[----:B--2---:R-:W-:Y:S02]  /*3560*/  FSEL R2, R97, -INF , P3 ;  /* 0xff80000061027808 */ /* 0x004fe40001800000 */
[----:B------:R-:W-:-:S02]  /*3570*/  FMNMX.FTZ R99, R94, R99, !PT ;  /* 0x000000635e637209 */ /* 0x000fc40007810000 */
[----:B------:R-:W-:Y:S02]  /*3580*/  FSEL R97, R117, -INF , P2 ;  /* 0xff80000075617808 */ /* 0x000fe40001000000 */
[----:B------:R-:W-:-:S04]  /*3590*/  FMNMX.FTZ R34, R2, R99, !PT ;  /* 0x0000006302227209 */ /* 0x000fc80007810000 */
[----:B------:R-:W-:-:S05]  /*35a0*/  FMNMX.FTZ R98, R97, R34, !PT ;  /* 0x0000002261627209 */ /* 0x000fca0007810000 */
[----:B------:R-:W0:Y:S02]  /*35b0*/  SHFL.BFLY PT, R35, R98, 0x2, 0x1f ;  /* 0x0c401f0062237f89 */ /* 0x000e2400000e0000 */
[----:B0-----:R-:W-:-:S05]  /*35c0*/  FMNMX.FTZ R99, R98, R35, !PT ;  /* 0x0000002362637209 */ /* 0x001fca0007810000 */
[----:B------:R-:W0:Y:S01]  /*35d0*/  SHFL.BFLY PT, R34, R99, 0x1, 0x1f ;  /* 0x0c201f0063227f89 */ /* 0x000e2200000e0000 */
[----:B------:R-:W-:Y:S01]  /*35e0*/  IMAD.U32 R35, RZ, RZ, UR6 ;  /* 0x00000006ff237e24 */ /* 0x000fe2000f8e00ff */
[----:B0-----:R-:W-:-:S04]  /*35f0*/  FMNMX.FTZ R34, R99, R34, !PT ;  /* 0x0000002263227209 */ /* 0x001fc80007810000 */
[C---:B------:R-:W-:Y:S01]  /*3600*/  FSETP.NEU.FTZ.AND P0, PT, R34.reuse, -INF , PT ;  /* 0xff8000002200780b */ /* 0x040fe20003f1d000 */
[----:B------:R-:W-:-:S05]  /*3610*/  FMUL.FTZ R96, R34, R35 ;  /* 0x0000002322607220 */ /* 0x000fca0000410000 */
[----:B------:R-:W-:-:S05]  /*3620*/  FSEL R96, R96, RZ, P0 ;  /* 0x000000ff60607208 */ /* 0x000fca0000000000 */
[-CC-:B------:R-:W-:Y:S01]  /*3630*/  FFMA.FTZ R105, R54, R35.reuse, -R96.reuse ;  /* 0x0000002336697223 */ /* 0x180fe20000010860 */
[----:B------:R-:W-:Y:S01]  /*3640*/  FFMA.FTZ R54, R60, R35, -R96 ;  /* 0x000000233c367223 */ /* 0x000fe20000010860 */
[----:B------:R-:W-:-:S04]  /*3650*/  FMNMX.FTZ R60, R5, R7, !PT ;  /* 0x00000007053c7209 */ /* 0x000fc80007810000 */
[----:B------:R-:W-:-:S04]  /*3660*/  FMNMX.FTZ R60, R9, R60, !PT ;  /* 0x0000003c093c7209 */ /* 0x000fc80007810000 */
[----:B------:R-:W-:Y:S01]  /*3670*/  FMNMX.FTZ R60, R11, R60, !PT ;  /* 0x0000003c0b3c7209 */ /* 0x000fe20007810000 */
[-CC-:B------:R-:W-:Y:S01]  /*3680*/  FFMA.FTZ R102, R10, R35.reuse, -R96.reuse ;  /* 0x000000230a667223 */ /* 0x180fe20000010860 */
[-CC-:B------:R-:W-:Y:S02]  /*3690*/  FFMA.FTZ R10, R12, R35.reuse, -R96.reuse ;  /* 0x000000230c0a7223 */ /* 0x180fe40000010860 */
[----:B------:R-:W-:Y:S01]  /*36a0*/  FMNMX.FTZ R60, R13, R60, !PT ;  /* 0x0000003c0d3c7209 */ /* 0x000fe20007810000 */
[-CC-:B------:R-:W-:Y:S01]  /*36b0*/  FFMA.FTZ R12, R56, R35.reuse, -R96.reuse ;  /* 0x00000023380c7223 */ /* 0x180fe20000010860 */
[-CC-:B------:R-:W-:Y:S01]  /*36c0*/  FFMA.FTZ R56, R61, R35.reuse, -R96.reuse ;  /* 0x000000233d387223 */ /* 0x180fe20000010860 */
[-CC-:B------:R-:W-:Y:S01]  /*36d0*/  FFMA.FTZ R103, R14, R35.reuse, -R96.reuse ;  /* 0x000000230e677223 */ /* 0x180fe20000010860 */
[----:B------:R-:W-:Y:S01]  /*36e0*/  FMNMX.FTZ R61, R15, R60, !PT ;  /* 0x0000003c0f3d7209 */ /* 0x000fe20007810000 */
[-CC-:B------:R-:W-:Y:S01]  /*36f0*/  FFMA.FTZ R14, R57, R35.reuse, -R96.reuse ;  /* 0x00000023390e7223 */ /* 0x180fe20000010860 */
[----:B------:R-:W-:-:S02]  /*3700*/  FFMA.FTZ R57, R62, R35, -R96 ;  /* 0x000000233e397223 */ /* 0x000fc40000010860 */
[----:B------:R-:W-:-:S04]  /*3710*/  FMNMX.FTZ R62, R18, R61, !PT ;  /* 0x0000003d123e7209 */ /* 0x000fc80007810000 */
[----:B------:R-:W-:Y:S01]  /*3720*/  FMNMX.FTZ R61, R19, R62, !PT ;  /* 0x0000003e133d7209 */ /* 0x000fe20007810000 */
[-CC-:B------:R-:W-:Y:S01]  /*3730*/  FFMA.FTZ R104, R17, R35.reuse, -R96.reuse ;  /* 0x0000002311687223 */ /* 0x180fe20000010860 */
[--C-:B------:R-:W-:Y:S02]  /*3740*/  FFMA.FTZ R17, R59, R35, -R96.reuse ;  /* 0x000000233b117223 */ /* 0x100fe40000010860 */
[----:B------:R-:W-:Y:S01]  /*3750*/  FMNMX.FTZ R62, R20, R61, !PT ;  /* 0x0000003d143e7209 */ /* 0x000fe20007810000 */
[----:B------:R-:W-:-:S03]  /*3760*/  FFMA.FTZ R59, R63, R35, -R96 ;  /* 0x000000233f3b7223 */ /* 0x000fc60000010860 */
[----:B------:R-:W-:Y:S01]  /*3770*/  FMNMX.FTZ R63, R21, R62, !PT ;  /* 0x0000003e153f7209 */ /* 0x000fe20007810000 */
[----:B------:R-:W-:-:S03]  /*3780*/  FFMA.FTZ R60, R64, R35, -R96 ;  /* 0x00000023403c7223 */ /* 0x000fc60000010860 */
[----:B------:R-:W-:-:S04]  /*3790*/  FMNMX.FTZ R64, R22, R63, !PT ;  /* 0x0000003f16407209 */ /* 0x000fc80007810000 */
[----:B------:R-:W-:Y:S01]  /*37a0*/  FMNMX.FTZ R63, R23, R64, !PT ;  /* 0x00000040173f7209 */ /* 0x000fe20007810000 */
[----:B------:R-:W-:-:S03]  /*37b0*/  FFMA.FTZ R106, R65, R35, -R96 ;  /* 0x00000023416a7223 */ /* 0x000fc60000010860 */
[----:B------:R-:W-:-:S04]  /*37c0*/  FMNMX.FTZ R64, R24, R63, !PT ;  /* 0x0000003f18407209 */ /* 0x000fc80007810000 */
[----:B------:R-:W-:-:S04]  /*37d0*/  FMNMX.FTZ R65, R25, R64, !PT ;  /* 0x0000004019417209 */ /* 0x000fc80007810000 */
[----:B------:R-:W-:Y:S01]  /*37e0*/  FMNMX.FTZ R64, R26, R65, !PT ;  /* 0x000000411a407209 */ /* 0x000fe20007810000 */
[----:B------:R-:W-:-:S03]  /*37f0*/  FFMA.FTZ R62, R66, R35, -R96 ;  /* 0x00000023423e7223 */ /* 0x000fc60000010860 */
[----:B------:R-:W-:-:S04]  /*3800*/  FMNMX.FTZ R65, R27, R64, !PT ;  /* 0x000000401b417209 */ /* 0x000fc80007810000 */
[----:B------:R-:W-:Y:S01]  /*3810*/  FMNMX.FTZ R66, R28, R65, !PT ;  /* 0x000000411c427209 */ /* 0x000fe20007810000 */
[----:B------:R-:W-:-:S03]  /*3820*/  FFMA.FTZ R67, R67, R35, -R96 ;  /* 0x0000002343437223 */ /* 0x000fc60000010860 */
[----:B------:R-:W-:Y:S01]  /*3830*/  FMNMX.FTZ R65, R29, R66, !PT ;  /* 0x000000421d417209 */ /* 0x000fe20007810000 */
[----:B------:R0:W-:Y:S03]  /*3840*/  MUFU.EX2 R63, R67 ;  /* 0x00000043003f7308 */ /* 0x0001e60000000800 */
[----:B------:R-:W-:Y:S01]  /*3850*/  FMNMX.FTZ R66, R30, R65, !PT ;  /* 0x000000411e427209 */ /* 0x000fe20007810000 */
[----:B------:R-:W-:-:S03]  /*3860*/  FFMA.FTZ R68, R68, R35, -R96 ;  /* 0x0000002344447223 */ /* 0x000fc60000010860 */
[----:B0-----:R-:W-:Y:S01]  /*3870*/  FMNMX.FTZ R67, R31, R66, !PT ;  /* 0x000000421f437209 */ /* 0x001fe20007810000 */
[----:B------:R-:W-:Y:S08]  /*3880*/  MUFU.EX2 R61, R106 ;  /* 0x0000006a003d7308 */ /* 0x000ff00000000800 */
[----:B------:R0:W-:Y:S02]  /*3890*/  MUFU.EX2 R106, R68 ;  /* 0x00000044006a7308 */ /* 0x0001e40000000800 */
[----:B0-----:R-:W-:-:S04]  /*38a0*/  FMNMX.FTZ R68, R32, R67, !PT ;  /* 0x0000004320447209 */ /* 0x001fc80007810000 */
[----:B------:R-:W-:Y:S01]  /*38b0*/  FMNMX.FTZ R67, R33, R68, !PT ;  /* 0x0000004421437209 */ /* 0x000fe20007810000 */
[----:B------:R-:W-:-:S03]  /*38c0*/  FFMA.FTZ R64, R69, R35, -R96 ;  /* 0x0000002345407223 */ /* 0x000fc60000010860 */
[----:B------:R-:W-:Y:S01]  /*38d0*/  FMNMX.FTZ R68, R72, R67, !PT ;  /* 0x0000004348447209 */ /* 0x000fe20007810000 */
[----:B------:R-:W-:-:S03]  /*38e0*/  FFMA.FTZ R70, R70, R35, -R96 ;  /* 0x0000002346467223 */ /* 0x000fc60000010860 */
[----:B------:R-:W-:Y:S01]  /*38f0*/  FMNMX.FTZ R69, R73, R68, !PT ;  /* 0x0000004449457209 */ /* 0x000fe20007810000 */
[----:B------:R0:W-:Y:S03]  /*3900*/  MUFU.EX2 R65, R70 ;  /* 0x0000004600417308 */ /* 0x0001e60000000800 */
[----:B0-----:R-:W-:-:S04]  /*3910*/  FMNMX.FTZ R70, R36, R69, !PT ;  /* 0x0000004524467209 */ /* 0x001fc80007810000 */
[----:B------:R-:W-:Y:S01]  /*3920*/  FMNMX.FTZ R69, R37, R70, !PT ;  /* 0x0000004625457209 */ /* 0x000fe20007810000 */
[----:B------:R-:W-:-:S03]  /*3930*/  FFMA.FTZ R66, R71, R35, -R96 ;  /* 0x0000002347427223 */ /* 0x000fc60000010860 */
[----:B------:R-:W-:Y:S01]  /*3940*/  FMNMX.FTZ R70, R38, R69, !PT ;  /* 0x0000004526467209 */ /* 0x000fe20007810000 */
[----:B------:R-:W-:-:S03]  /*3950*/  FFMA.FTZ R74, R74, R35, -R96 ;  /* 0x000000234a4a7223 */ /* 0x000fc60000010860 */
[----:B------:R-:W-:Y:S01]  /*3960*/  FMNMX.FTZ R71, R39, R70, !PT ;  /* 0x0000004627477209 */ /* 0x000fe20007810000 */
[----:B------:R0:W-:Y:S01]  /*3970*/  MUFU.EX2 R67, R74 ;  /* 0x0000004a00437308 */ /* 0x0001e20000000800 */
[-CC-:B------:R-:W-:Y:S01]  /*3980*/  FFMA.FTZ R68, R75, R35.reuse, -R96.reuse ;  /* 0x000000234b447223 */ /* 0x180fe20000010860 */
[----:B------:R-:W-:Y:S01]  /*3990*/  FFMA.FTZ R75, R76, R35, -R96 ;  /* 0x000000234c4b7223 */ /* 0x000fe20000010860 */
[----:B0-----:R-:W-:-:S04]  /*39a0*/  FMNMX.FTZ R74, R40, R71, !PT ;  /* 0x00000047284a7209 */ /* 0x001fc80007810000 */
[----:B------:R-:W-:-:S04]  /*39b0*/  FMNMX.FTZ R74, R41, R74, !PT ;  /* 0x0000004a294a7209 */ /* 0x000fc80007810000 */
[----:B------:R-:W-:-:S04]  /*39c0*/  FMNMX.FTZ R76, R43, R74, !PT ;  /* 0x0000004a2b4c7209 */ /* 0x000fc80007810000 */
[----:B------:R-:W-:-:S04]  /*39d0*/  FMNMX.FTZ R76, R45, R76, !PT ;  /* 0x0000004c2d4c7209 */ /* 0x000fc80007810000 */
[----:B------:R-:W-:Y:S01]  /*39e0*/  FMNMX.FTZ R76, R47, R76, !PT ;  /* 0x0000004c2f4c7209 */ /* 0x000fe20007810000 */
[----:B------:R-:W-:-:S03]  /*39f0*/  FFMA.FTZ R70, R77, R35, -R96 ;  /* 0x000000234d467223 */ /* 0x000fc60000010860 */
[----:B------:R-:W-:Y:S01]  /*3a00*/  FMNMX.FTZ R76, R49, R76, !PT ;  /* 0x0000004c314c7209 */ /* 0x000fe20007810000 */
[----:B------:R-:W-:-:S03]  /*3a10*/  FFMA.FTZ R77, R78, R35, -R96 ;  /* 0x000000234e4d7223 */ /* 0x000fc60000010860 */
[----:B------:R-:W-:Y:S02]  /*3a20*/  FMNMX.FTZ R78, R51, R76, !PT ;  /* 0x0000004c334e7209 */ /* 0x000fe40007810000 */
[----:B------:R-:W-:Y:S02]  /*3a30*/  ISETP.NE.AND P0, PT, R3, RZ, PT ;  /* 0x000000ff0300720c */ /* 0x000fe40003f05270 */
[----:B------:R-:W-:Y:S01]  /*3a40*/  FMNMX.FTZ R71, R53, R78, !PT ;  /* 0x0000004e35477209 */ /* 0x000fe20007810000 */
[----:B------:R-:W-:-:S03]  /*3a50*/  FMUL.FTZ R3, R111, UR5 ;  /* 0x000000056f037c20 */ /* 0x000fc60008410000 */
[----:B------:R-:W-:Y:S01]  /*3a60*/  FMNMX.FTZ R71, R58, R71, !PT ;  /* 0x000000473a477209 */ /* 0x000fe20007810000 */
[----:B------:R-:W-:Y:S02]  /*3a70*/  FMUL.FTZ R98, R114, UR5 ;  /* 0x0000000572627c20 */ /* 0x000fe40008410000 */
[----:B------:R-:W0:Y:S01]  /*3a80*/  MUFU.TANH R3, R3 ;  /* 0x0000000300037308 */ /* 0x000e220000002400 */
[----:B------:R-:W-:Y:S01]  /*3a90*/  FMNMX.FTZ R71, R50, R71, !PT ;  /* 0x0000004732477209 */ /* 0x000fe20007810000 */
[----:B------:R-:W-:-:S03]  /*3aa0*/  FMUL.FTZ R99, R115, UR5 ;  /* 0x0000000573637c20 */ /* 0x000fc60008410000 */
[----:B------:R-:W-:Y:S01]  /*3ab0*/  FMNMX.FTZ R78, R52, R71, !PT ;  /* 0x00000047344e7209 */ /* 0x000fe20007810000 */
[----:B------:R-:W-:Y:S02]  /*3ac0*/  FMUL.FTZ R100, R118, UR5 ;  /* 0x0000000576647c20 */ /* 0x000fe40008410000 */
[----:B------:R-:W1:Y:S01]  /*3ad0*/  MUFU.TANH R98, R98 ;  /* 0x0000006200627308 */ /* 0x000e620000002400 */
[----:B------:R-:W-:Y:S01]  /*3ae0*/  FMNMX.FTZ R71, R55, R78, !PT ;  /* 0x0000004e37477209 */ /* 0x000fe20007810000 */
[----:B------:R-:W-:-:S03]  /*3af0*/  FMUL.FTZ R101, R119, UR5 ;  /* 0x0000000577657c20 */ /* 0x000fc60008410000 */
[----:B------:R-:W-:-:S03]  /*3b00*/  FMNMX.FTZ R78, R84, R71, !PT ;  /* 0x00000047544e7209 */ /* 0x000fc60007810000 */
[----:B------:R-:W2:Y:S01]  /*3b10*/  MUFU.TANH R99, R99 ;  /* 0x0000006300637308 */ /* 0x000ea20000002400 */
[----:B------:R-:W-:Y:S02]  /*3b20*/  FMNMX.FTZ R71, R83, R78, !PT ;  /* 0x0000004e53477209 */ /* 0x000fe40007810000 */
[----:B0-----:R-:W-:Y:S01]  /*3b30*/  FSEL R107, R3, -INF , P6 ;  /* 0xff800000036b7808 */ /* 0x001fe20003000000 */
[----:B------:R-:W-:-:S04]  /*3b40*/  FFMA.FTZ R3, R48, R35, -R96 ;  /* 0x0000002330037223 */ /* 0x000fc80000010860 */
[----:B------:R-:W0:Y:S01]  /*3b50*/  MUFU.TANH R100, R100 ;  /* 0x0000006400647308 */ /* 0x000e220000002400 */
[----:B------:R-:W-:Y:S02]  /*3b60*/  FMNMX.FTZ R48, R82, R71, !PT ;  /* 0x0000004752307209 */ /* 0x000fe40007810000 */
[----:B-1----:R-:W-:-:S05]  /*3b70*/  FSEL R98, R98, -INF , P5 ;  /* 0xff80000062627808 */ /* 0x002fca0002800000 */
[----:B------:R-:W1:Y:S01]  /*3b80*/  MUFU.TANH R101, R101 ;  /* 0x0000006500657308 */ /* 0x000e620000002400 */
[----:B------:R-:W-:Y:S02]  /*3b90*/  FMNMX.FTZ R71, R107, R48, !PT ;  /* 0x000000306b477209 */ /* 0x000fe40007810000 */
[----:B--2---:R-:W-:Y:S02]  /*3ba0*/  FSEL R99, R99, -INF , P4 ;  /* 0xff80000063637808 */ /* 0x004fe40002000000 */
[----:B------:R-:W-:Y:S02]  /*3bb0*/  FMNMX.FTZ R78, R98, R71, !PT ;  /* 0x00000047624e7209 */ /* 0x000fe40007810000 */
[----:B0-----:R-:W-:Y:S02]  /*3bc0*/  FSEL R100, R100, -INF , P3 ;  /* 0xff80000064647808 */ /* 0x001fe40001800000 */
[----:B------:R-:W-:-:S04]  /*3bd0*/  FMNMX.FTZ R71, R99, R78, !PT ;  /* 0x0000004e63477209 */ /* 0x000fc80007810000 */
[----:B------:R-:W-:Y:S02]  /*3be0*/  FMNMX.FTZ R78, R100, R71, !PT ;  /* 0x00000047644e7209 */ /* 0x000fe40007810000 */
[----:B-1----:R-:W-:-:S04]  /*3bf0*/  FSEL R101, R101, -INF , P2 ;  /* 0xff80000065657808 */ /* 0x002fc80001000000 */
[----:B------:R-:W-:Y:S01]  /*3c00*/  FMNMX.FTZ R71, R101, R78, !PT ;  /* 0x0000004e65477209 */ /* 0x000fe20007810000 */
[----:B------:R-:W-:-:S04]  /*3c10*/  FFMA.FTZ R78, R86, R35, -R96 ;  /* 0x00000023564e7223 */ /* 0x000fc80000010860 */
[----:B------:R-:W0:Y:S02]  /*3c20*/  SHFL.BFLY PT, R86, R71, 0x2, 0x1f ;  /* 0x0c401f0047567f89 */ /* 0x000e2400000e0000 */
[----:B0-----:R-:W-:-:S05]  /*3c30*/  FMNMX.FTZ R108, R71, R86, !PT ;  /* 0x00000056476c7209 */ /* 0x001fca0007810000 */
[----:B------:R-:W0:Y:S01]  /*3c40*/  SHFL.BFLY PT, R71, R108, 0x1, 0x1f ;  /* 0x0c201f006c477f89 */ /* 0x000e2200000e0000 */
[----:B------:R-:W-:-:S04]  /*3c50*/  FFMA.FTZ R80, R80, R35, -R96 ;  /* 0x0000002350507223 */ /* 0x000fc80000010860 */
[----:B------:R1:W-:Y:S01]  /*3c60*/  MUFU.EX2 R76, R80 ;  /* 0x00000050004c7308 */ /* 0x0003e20000000800 */
[-CC-:B------:R-:W-:Y:S01]  /*3c70*/  FFMA.FTZ R4, R4, R35.reuse, -R96.reuse ;  /* 0x0000002304047223 */ /* 0x180fe20000010860 */
[-CC-:B------:R-:W-:Y:S01]  /*3c80*/  FFMA.FTZ R6, R6, R35.reuse, -R96.reuse ;  /* 0x0000002306067223 */ /* 0x180fe20000010860 */
[-CC-:B-1----:R-:W-:Y:S01]  /*3c90*/  FFMA.FTZ R80, R89, R35.reuse, -R96.reuse ;  /* 0x0000002359507223 */ /* 0x182fe20000010860 */
[----:B------:R-:W-:Y:S01]  /*3ca0*/  FFMA.FTZ R89, R92, R35, -R96 ;  /* 0x000000235c597223 */ /* 0x000fe20000010860 */
[----:B0-----:R-:W-:-:S04]  /*3cb0*/  FMNMX.FTZ R71, R108, R71, !PT ;  /* 0x000000476c477209 */ /* 0x001fc80007810000 */
[C---:B------:R-:W-:Y:S01]  /*3cc0*/  FSETP.NEU.FTZ.AND P2, PT, R71.reuse, -INF , PT ;  /* 0xff8000004700780b */ /* 0x040fe20003f5d000 */
[-C--:B------:R-:W-:Y:S01]  /*3cd0*/  FMUL.FTZ R92, R71, R35.reuse ;  /* 0x00000023475c7220 */ /* 0x080fe20000410000 */
[----:B------:R-:W-:-:S04]  /*3ce0*/  FFMA.FTZ R8, R8, R35, -R96 ;  /* 0x0000002308087223 */ /* 0x000fc80000010860 */
[----:B------:R-:W-:Y:S01]  /*3cf0*/  FSEL R92, R92, RZ, P2 ;  /* 0x000000ff5c5c7208 */ /* 0x000fe20001000000 */
[----:B------:R-:W-:Y:S04]  /*3d00*/  MUFU.EX2 R4, R4 ;  /* 0x0000000400047308 */ /* 0x000fe80000000800 */
[-CC-:B------:R-:W-:Y:S01]  /*3d10*/  FFMA.FTZ R5, R5, R35.reuse, -R92.reuse ;  /* 0x0000002305057223 */ /* 0x180fe2000001085c */
[----:B------:R-:W-:-:S03]  /*3d20*/  FFMA.FTZ R7, R7, R35, -R92 ;  /* 0x0000002307077223 */ /* 0x000fc6000001085c */
[----:B------:R-:W0:Y:S01]  /*3d30*/  MUFU.EX2 R6, R6 ;  /* 0x0000000600067308 */ /* 0x000e220000000800 */
[-C--:B------:R-:W-:Y:S01]  /*3d40*/  FFMA.FTZ R9, R9, R35.reuse, -R92 ;  /* 0x0000002309097223 */ /* 0x080fe2000001085c */
[-CC-:B------:R-:W-:Y:S01]  /*3d50*/  FFMA.FTZ R79, R79, R35.reuse, -R96.reuse ;  /* 0x000000234f4f7223 */ /* 0x180fe20000010860 */
[----:B------:R-:W-:-:S05]  /*3d60*/  FFMA.FTZ R48, R81, R35, -R96 ;  /* 0x0000002351307223 */ /* 0x000fca0000010860 */
[----:B------:R-:W1:Y:S01]  /*3d70*/  MUFU.EX2 R8, R8 ;  /* 0x0000000800087308 */ /* 0x000e620000000800 */
[-C--:B------:R-:W-:Y:S01]  /*3d80*/  FFMA.FTZ R11, R11, R35.reuse, -R92 ;  /* 0x000000230b0b7223 */ /* 0x080fe2000001085c */
[-CC-:B------:R-:W-:Y:S01]  /*3d90*/  FFMA.FTZ R81, R88, R35.reuse, -R96.reuse ;  /* 0x0000002358517223 */ /* 0x180fe20000010860 */
[----:B------:R-:W-:-:S05]  /*3da0*/  FFMA.FTZ R86, R91, R35, -R96 ;  /* 0x000000235b567223 */ /* 0x000fca0000010860 */
[----:B------:R-:W2:Y:S01]  /*3db0*/  MUFU.EX2 R102, R102 ;  /* 0x0000006600667308 */ /* 0x000ea20000000800 */
[-CC-:B------:R-:W-:Y:S01]  /*3dc0*/  FFMA.FTZ R88, R95, R35.reuse, -R96.reuse ;  /* 0x000000235f587223 */ /* 0x180fe20000010860 */
[-C--:B------:R-:W-:Y:S01]  /*3dd0*/  FFMA.FTZ R91, R2, R35.reuse, -R96 ;  /* 0x00000023025b7223 */ /* 0x080fe20000010860 */
[----:B------:R-:W-:-:S05]  /*3de0*/  FFMA.FTZ R95, R18, R35, -R92 ;  /* 0x00000023125f7223 */ /* 0x000fca000001085c */
[----:B------:R-:W-:Y:S01]  /*3df0*/  MUFU.EX2 R5, R5 ;  /* 0x0000000500057308 */ /* 0x000fe20000000800 */
[-CC-:B------:R-:W-:Y:S01]  /*3e00*/  FFMA.FTZ R42, R42, R35.reuse, -R96.reuse ;  /* 0x000000232a2a7223 */ /* 0x180fe20000010860 */
[----:B------:R-:W-:-:S06]  /*3e10*/  FFMA.FTZ R44, R44, R35, -R96 ;  /* 0x000000232c2c7223 */ /* 0x000fcc0000010860 */
[----:B------:R-:W3:Y:S01]  /*3e20*/  MUFU.EX2 R7, R7 ;  /* 0x0000000700077308 */ /* 0x000ee20000000800 */
[-CC-:B------:R-:W-:Y:S01]  /*3e30*/  FFMA.FTZ R46, R46, R35.reuse, -R96.reuse ;  /* 0x000000232e2e7223 */ /* 0x180fe20000010860 */
[-C--:B------:R-:W-:Y:S01]  /*3e40*/  FFMA.FTZ R2, R97, R35.reuse, -R96 ;  /* 0x0000002361027223 */ /* 0x080fe20000010860 */
[----:B------:R-:W-:-:S05]  /*3e50*/  FFMA.FTZ R18, R22, R35, -R92 ;  /* 0x0000002316127223 */ /* 0x000fca000001085c */
[----:B------:R-:W-:Y:S01]  /*3e60*/  MUFU.EX2 R69, R75 ;  /* 0x0000004b00457308 */ /* 0x000fe20000000800 */
[-CC-:B------:R-:W-:Y:S01]  /*3e70*/  FFMA.FTZ R22, R25, R35.reuse, -R92.reuse ;  /* 0x0000002319167223 */ /* 0x180fe2000001085c */
[----:B------:R-:W-:-:S06]  /*3e80*/  FFMA.FTZ R25, R26, R35, -R92 ;  /* 0x000000231a197223 */ /* 0x000fcc000001085c */
[----:B------:R4:W-:Y:S01]  /*3e90*/  MUFU.EX2 R74, R77 ;  /* 0x0000004d004a7308 */ /* 0x0009e20000000800 */
[----:B------:R-:W-:-:S07]  /*3ea0*/  FFMA.FTZ R26, R27, R35, -R92 ;  /* 0x000000231b1a7223 */ /* 0x000fce000001085c */
[----:B------:R5:W-:Y:S01]  /*3eb0*/  MUFU.EX2 R75, R79 ;  /* 0x0000004f004b7308 */ /* 0x000be20000000800 */
[-CC-:B----4-:R-:W-:Y:S01]  /*3ec0*/  FFMA.FTZ R77, R85, R35.reuse, -R96.reuse ;  /* 0x00000023554d7223 */ /* 0x190fe20000010860 */
[-CC-:B------:R-:W-:Y:S01]  /*3ed0*/  FFMA.FTZ R85, R90, R35.reuse, -R96.reuse ;  /* 0x000000235a557223 */ /* 0x180fe20000010860 */
[----:B------:R-:W-:-:S05]  /*3ee0*/  FFMA.FTZ R90, R94, R35, -R96 ;  /* 0x000000235e5a7223 */ /* 0x000fca0000010860 */
[----:B------:R-:W4:Y:S01]  /*3ef0*/  MUFU.EX2 R9, R9 ;  /* 0x0000000900097308 */ /* 0x000f220000000800 */
[-CC-:B-----5:R-:W-:Y:S01]  /*3f00*/  FFMA.FTZ R79, R87, R35.reuse, -R96.reuse ;  /* 0x00000023574f7223 */ /* 0x1a0fe20000010860 */
[-C--:B------:R-:W-:Y:S01]  /*3f10*/  FFMA.FTZ R87, R93, R35.reuse, -R96 ;  /* 0x000000235d577223 */ /* 0x080fe20000010860 */
[-CC-:B------:R-:W-:Y:S01]  /*3f20*/  FFMA.FTZ R93, R13, R35.reuse, -R92.reuse ;  /* 0x000000230d5d7223 */ /* 0x180fe2000001085c */
[-CC-:B------:R-:W-:Y:S01]  /*3f30*/  FFMA.FTZ R96, R19, R35.reuse, -R92.reuse ;  /* 0x0000002313607223 */ /* 0x180fe2000001085c */
[----:B------:R-:W-:-:S03]  /*3f40*/  FFMA.FTZ R19, R23, R35, -R92 ;  /* 0x0000002317137223 */ /* 0x000fc6000001085c */
[----:B------:R-:W5:Y:S01]  /*3f50*/  MUFU.EX2 R10, R10 ;  /* 0x0000000a000a7308 */ /* 0x000f620000000800 */
[-CC-:B------:R-:W-:Y:S01]  /*3f60*/  FFMA.FTZ R23, R33, R35.reuse, -R92.reuse ;  /* 0x0000002321177223 */ /* 0x180fe2000001085c */
[-CC-:B------:R-:W-:Y:S01]  /*3f70*/  FFMA.FTZ R94, R15, R35.reuse, -R92.reuse ;  /* 0x000000230f5e7223 */ /* 0x180fe2000001085c */
[-C--:B------:R-:W-:Y:S01]  /*3f80*/  FFMA.FTZ R27, R28, R35.reuse, -R92 ;  /* 0x000000231c1b7223 */ /* 0x080fe2000001085c */
[----:B0-----:R-:W-:Y:S01]  /*3f90*/  FADD.FTZ R33, R4, R6 ;  /* 0x0000000604217221 */ /* 0x001fe20000010000 */
[----:B------:R-:W-:-:S03]  /*3fa0*/  FFMA.FTZ R28, R29, R35, -R92 ;  /* 0x000000231d1c7223 */ /* 0x000fc6000001085c */
[----:B------:R-:W0:Y:S01]  /*3fb0*/  MUFU.EX2 R11, R11 ;  /* 0x0000000b000b7308 */ /* 0x000e220000000800 */
[----:B------:R-:W-:Y:S01]  /*3fc0*/  FFMA.FTZ R29, R30, R35, -R92 ;  /* 0x000000231e1d7223 */ /* 0x000fe2000001085c */
[----:B------:R-:W-:Y:S02]  /*3fd0*/  @!P1 VIADD R30, R0, 0x30840 ;  /* 0x00030840001e9836 */ /* 0x000fe40000000000 */
[----:B-1----:R-:W-:-:S04]  /*3fe0*/  FADD.FTZ R33, R8, R33 ;  /* 0x0000002108217221 */ /* 0x002fc80000010000 */
[----:B------:R-:W1:Y:S01]  /*3ff0*/  MUFU.EX2 R103, R103 ;  /* 0x0000006700677308 */ /* 0x000e620000000800 */
[-CC-:B------:R-:W-:Y:S01]  /*4000*/  FFMA.FTZ R13, R20, R35.reuse, -R92.reuse ;  /* 0x00000023140d7223 */ /* 0x180fe2000001085c */
[----:B------:R-:W-:Y:S01]  /*4010*/  F2FP.F16.F32.PACK_AB R4, R6, R4 ;  /* 0x000000040604723e */ /* 0x000fe200000000ff */
[----:B------:R-:W-:Y:S01]  /*4020*/  FFMA.FTZ R20, R32, R35, -R92 ;  /* 0x0000002320147223 */ /* 0x000fe2000001085c */
[----:B--2---:R-:W-:-:S04]  /*4030*/  F2FP.F16.F32.PACK_AB R6, R102, R8 ;  /* 0x000000086606723e */ /* 0x004fc800000000ff */
[----:B------:R-:W2:Y:S01]  /*4040*/  MUFU.EX2 R93, R93 ;  /* 0x0000005d005d7308 */ /* 0x000ea20000000800 */
[----:B------:R-:W-:Y:S01]  /*4050*/  FFMA.FTZ R32, R37, R35, -R92 ;  /* 0x0000002325207223 */ /* 0x000fe2000001085c */
[----:B---3--:R-:W-:Y:S01]  /*4060*/  FADD.FTZ R8, R5, R7 ;  /* 0x0000000705087221 */ /* 0x008fe20000010000 */
[----:B------:R-:W-:-:S05]  /*4070*/  @!P1 PRMT R30, RZ, 0x654, R30 ;  /* 0x00000654ff1e9816 */ /* 0x000fca000000001e */
[----:B------:R-:W3:Y:S01]  /*4080*/  MUFU.EX2 R104, R104 ;  /* 0x0000006800687308 */ /* 0x000ee20000000800 */
[----:B------:R-:W-:Y:S01]  /*4090*/  FADD.FTZ R37, R102, R33 ;  /* 0x0000002166257221 */ /* 0x000fe20000010000 */
[-CC-:B------:R-:W-:Y:S01]  /*40a0*/  FFMA.FTZ R36, R36, R35.reuse, -R92.reuse ;  /* 0x0000002324247223 */ /* 0x180fe2000001085c */
[----:B------:R-:W-:-:S05]  /*40b0*/  FFMA.FTZ R73, R73, R35, -R92 ;  /* 0x0000002349497223 */ /* 0x000fca000001085c */
[----:B------:R-:W3:Y:S01]  /*40c0*/  MUFU.EX2 R94, R94 ;  /* 0x0000005e005e7308 */ /* 0x000ee20000000800 */
[-C--:B------:R-:W-:Y:S01]  /*40d0*/  FFMA.FTZ R33, R38, R35.reuse, -R92 ;  /* 0x0000002326217223 */ /* 0x080fe2000001085c */
[----:B----4-:R-:W-:Y:S01]  /*40e0*/  FADD.FTZ R8, R9, R8 ;  /* 0x0000000809087221 */ /* 0x010fe20000010000 */
[----:B-----5:R-:W-:Y:S01]  /*40f0*/  FADD.FTZ R38, R10, R37 ;  /* 0x000000250a267221 */ /* 0x020fe20000010000 */
[----:B------:R4:W-:Y:S04]  /*4100*/  @!P1 SYNCS.ARRIVE.TRANS64.RED.A1T0 RZ, [R30+URZ], RZ ;  /* 0x000000ff1eff99a7 */ /* 0x0009e8000810043f */
[----:B------:R-:W5:Y:S08]  /*4110*/  MUFU.EX2 R105, R105 ;  /* 0x0000006900697308 */ /* 0x000f700000000800 */
[----:B------:R-:W5:Y:S01]  /*4120*/  MUFU.EX2 R95, R95 ;  /* 0x0000005f005f7308 */ /* 0x000f620000000800 */
[----:B------:R-:W-:-:S07]  /*4130*/  FFMA.FTZ R37, R39, R35, -R92 ;  /* 0x0000002327257223 */ /* 0x000fce000001085c */
[----:B------:R-:W5:Y:S08]  /*4140*/  MUFU.EX2 R12, R12 ;  /* 0x0000000c000c7308 */ /* 0x000f700000000800 */
[----:B------:R-:W5:Y:S08]  /*4150*/  MUFU.EX2 R96, R96 ;  /* 0x0000006000607308 */ /* 0x000f700000000800 */
[----:B----4-:R0:W-:Y:S08]  /*4160*/  MUFU.EX2 R30, R36 ;  /* 0x00000024001e7308 */ /* 0x0101f00000000800 */
[----:B------:R-:W4:Y:S01]  /*4170*/  MUFU.EX2 R14, R14 ;  /* 0x0000000e000e7308 */ /* 0x000f220000000800 */
[----:B0-----:R-:W-:Y:S01]  /*4180*/  FADD.FTZ R36, R11, R8 ;  /* 0x000000080b247221 */ /* 0x001fe20000010000 */
[----:B-1----:R-:W-:-:S06]  /*4190*/  F2FP.F16.F32.PACK_AB R8, R103, R10 ;  /* 0x0000000a6708723e */ /* 0x002fcc00000000ff */
[----:B------:R0:W-:Y:S01]  /*41a0*/  MUFU.EX2 R0, R73 ;  /* 0x0000004900007308 */ /* 0x0001e20000000800 */
[----:B--2---:R-:W-:Y:S01]  /*41b0*/  FADD.FTZ R39, R93, R36 ;  /* 0x000000245d277221 */ /* 0x004fe20000010000 */
[----:B0-----:R-:W-:-:S06]  /*41c0*/  FADD.FTZ R73, R103, R38 ;  /* 0x0000002667497221 */ /* 0x001fcc0000010000 */
[----:B------:R-:W0:Y:S01]  /*41d0*/  MUFU.EX2 R17, R17 ;  /* 0x0000001100117308 */ /* 0x000e220000000800 */
[----:B---3--:R-:W-:Y:S01]  /*41e0*/  FADD.FTZ R10, R104, R73 ;  /* 0x00000049680a7221 */ /* 0x008fe20000010000 */
[----:B------:R-:W-:-:S03]  /*41f0*/  FADD.FTZ R38, R94, R39 ;  /* 0x000000275e267221 */ /* 0x000fc60000010000 */
[----:B-----5:R-:W-:-:S03]  /*4200*/  FADD.FTZ R73, R105, R10 ;  /* 0x0000000a69497221 */ /* 0x020fc60000010000 */
[----:B------:R-:W1:Y:S01]  /*4210*/  MUFU.EX2 R54, R54 ;  /* 0x0000003600367308 */ /* 0x000e620000000800 */
[----:B------:R-:W-:Y:S01]  /*4220*/  FADD.FTZ R39, R95, R38 ;  /* 0x000000265f277221 */ /* 0x000fe20000010000 */
[----:B------:R-:W-:Y:S01]  /*4230*/  F2FP.F16.F32.PACK_AB R5, R7, R5 ;  /* 0x000000050705723e */ /* 0x000fe200000000ff */
[----:B------:R-:W-:Y:S01]  /*4240*/  FADD.FTZ R73, R12, R73 ;  /* 0x000000490c497221 */ /* 0x000fe20000010000 */
[----:B------:R-:W-:Y:S01]  /*4250*/  FFMA.FTZ R36, R40, R35, -R92 ;  /* 0x0000002328247223 */ /* 0x000fe2000001085c */
[----:B------:R-:W-:-:S03]  /*4260*/  F2FP.F16.F32.PACK_AB R7, R11, R9 ;  /* 0x000000090b07723e */ /* 0x000fc600000000ff */
[----:B------:R-:W2:Y:S01]  /*4270*/  MUFU.EX2 R56, R56 ;  /* 0x0000003800387308 */ /* 0x000ea20000000800 */
[C---:B------:R-:W-:Y:S01]  /*4280*/  FADD.FTZ R40, R96.reuse, R39 ;  /* 0x0000002760287221 */ /* 0x040fe20000010000 */
[----:B------:R-:W-:Y:S01]  /*4290*/  F2FP.F16.F32.PACK_AB R11, R96, R95 ;  /* 0x0000005f600b723e */ /* 0x000fe200000000ff */
[-CC-:B------:R-:W-:Y:S01]  /*42a0*/  FFMA.FTZ R15, R21, R35.reuse, -R92.reuse ;  /* 0x00000023150f7223 */ /* 0x180fe2000001085c */
[----:B----4-:R-:W-:Y:S01]  /*42b0*/  FADD.FTZ R96, R14, R73 ;  /* 0x000000490e607221 */ /* 0x010fe20000010000 */
[----:B------:R-:W-:-:S03]  /*42c0*/  FFMA.FTZ R21, R24, R35, -R92 ;  /* 0x0000002318157223 */ /* 0x000fc6000001085c */
[----:B------:R-:W3:Y:S01]  /*42d0*/  MUFU.EX2 R57, R57 ;  /* 0x0000003900397308 */ /* 0x000ee20000000800 */
[-CC-:B------:R-:W-:Y:S01]  /*42e0*/  FFMA.FTZ R24, R72, R35.reuse, -R92.reuse ;  /* 0x0000002348187223 */ /* 0x180fe2000001085c */
[----:B------:R-:W-:Y:S01]  /*42f0*/  FFMA.FTZ R72, R53, R35, -R92 ;  /* 0x0000002335487223 */ /* 0x000fe2000001085c */
[----:B0-----:R-:W-:-:S05]  /*4300*/  FADD.FTZ R53, R17, R96 ;  /* 0x0000006011357221 */ /* 0x001fca0000010000 */
[----:B------:R-:W0:Y:S01]  /*4310*/  MUFU.EX2 R13, R13 ;  /* 0x0000000d000d7308 */ /* 0x000e220000000800 */
[----:B-1----:R-:W-:-:S07]  /*4320*/  FADD.FTZ R53, R54, R53 ;  /* 0x0000003536357221 */ /* 0x002fce0000010000 */
[----:B------:R-:W1:Y:S01]  /*4330*/  MUFU.EX2 R59, R59 ;  /* 0x0000003b003b7308 */ /* 0x000e620000000800 */
[-CC-:B------:R-:W-:Y:S01]  /*4340*/  FFMA.FTZ R39, R47, R35.reuse, -R92.reuse ;  /* 0x000000232f277223 */ /* 0x180fe2000001085c */
[----:B------:R-:W-:-:S06]  /*4350*/  FFMA.FTZ R47, R58, R35, -R92 ;  /* 0x000000233a2f7223 */ /* 0x000fcc000001085c */
[----:B------:R-:W4:Y:S01]  /*4360*/  MUFU.EX2 R15, R15 ;  /* 0x0000000f000f7308 */ /* 0x000f220000000800 */
[----:B--2---:R-:W-:-:S07]  /*4370*/  FADD.FTZ R58, R56, R53 ;  /* 0x00000035383a7221 */ /* 0x004fce0000010000 */
[----:B------:R-:W2:Y:S01]  /*4380*/  MUFU.EX2 R60, R60 ;  /* 0x0000003c003c7308 */ /* 0x000ea20000000800 */
[----:B---3--:R-:W-:Y:S01]  /*4390*/  FADD.FTZ R58, R57, R58 ;  /* 0x0000003a393a7221 */ /* 0x008fe20000010000 */
[----:B------:R-:W-:Y:S01]  /*43a0*/  F2FP.F16.F32.PACK_AB R9, R94, R93 ;  /* 0x0000005d5e09723e */ /* 0x000fe200000000ff */
[----:B0-----:R-:W-:-:S05]  /*43b0*/  FADD.FTZ R94, R13, R40 ;  /* 0x000000280d5e7221 */ /* 0x001fca0000010000 */
[----:B------:R-:W0:Y:S01]  /*43c0*/  MUFU.EX2 R62, R62 ;  /* 0x0000003e003e7308 */ /* 0x000e220000000800 */
[----:B-1----:R-:W-:Y:S01]  /*43d0*/  FADD.FTZ R53, R59, R58 ;  /* 0x0000003a3b357221 */ /* 0x002fe20000010000 */
[-CC-:B------:R-:W-:Y:S01]  /*43e0*/  FFMA.FTZ R38, R45, R35.reuse, -R92.reuse ;  /* 0x000000232d267223 */ /* 0x180fe2000001085c */
[----:B------:R-:W-:Y:S01]  /*43f0*/  FFMA.FTZ R45, R51, R35, -R92 ;  /* 0x00000023332d7223 */ /* 0x000fe2000001085c */
[----:B----4-:R-:W-:Y:S01]  /*4400*/  FADD.FTZ R51, R15, R94 ;  /* 0x0000005e0f337221 */ /* 0x010fe20000010000 */
[----:B--2---:R-:W-:-:S04]  /*4410*/  FADD.FTZ R94, R60, R53 ;  /* 0x000000353c5e7221 */ /* 0x004fc80000010000 */
[----:B------:R-:W-:-:S04]  /*4420*/  FADD.FTZ R53, R61, R94 ;  /* 0x0000005e3d357221 */ /* 0x000fc80000010000 */
[----:B0-----:R-:W-:Y:S02]  /*4430*/  FADD.FTZ R94, R62, R53 ;  /* 0x000000353e5e7221 */ /* 0x001fe40000010000 */
[----:B------:R-:W2:Y:S01]  /*4440*/  LDL R53, [R1+0x1c] ;  /* 0x00001c0001357983 */ /* 0x000ea20000100800 */
[----:B------:R-:W0:Y:S08]  /*4450*/  MUFU.EX2 R18, R18 ;  /* 0x0000001200127308 */ /* 0x000e300000000800 */
[----:B------:R-:W1:Y:S08]  /*4460*/  MUFU.EX2 R19, R19 ;  /* 0x0000001300137308 */ /* 0x000e700000000800 */
[----:B------:R-:W3:Y:S01]  /*4470*/  MUFU.EX2 R21, R21 ;  /* 0x0000001500157308 */ /* 0x000ee20000000800 */
[----:B------:R-:W-:Y:S01]  /*4480*/  FFMA.FTZ R40, R50, R35, -R92 ;  /* 0x0000002332287223 */ /* 0x000fe2000001085c */
[----:B0-----:R-:W-:-:S06]  /*4490*/  FADD.FTZ R50, R18, R51 ;  /* 0x0000003312327221 */ /* 0x001fcc0000010000 */
[----:B------:R-:W0:Y:S01]  /*44a0*/  MUFU.EX2 R22, R22 ;  /* 0x0000001600167308 */ /* 0x000e220000000800 */
[----:B-1----:R-:W-:-:S07]  /*44b0*/  FADD.FTZ R50, R19, R50 ;  /* 0x0000003213327221 */ /* 0x002fce0000010000 */
[----:B------:R-:W1:Y:S01]  /*44c0*/  MUFU.EX2 R25, R25 ;  /* 0x0000001900197308 */ /* 0x000e620000000800 */
[----:B---3--:R-:W-:-:S07]  /*44d0*/  FADD.FTZ R51, R21, R50 ;  /* 0x0000003215337221 */ /* 0x008fce0000010000 */
[----:B------:R-:W3:Y:S01]  /*44e0*/  MUFU.EX2 R26, R26 ;  /* 0x0000001a001a7308 */ /* 0x000ee20000000800 */
[----:B0-----:R-:W-:Y:S01]  /*44f0*/  FADD.FTZ R58, R22, R51 ;  /* 0x00000033163a7221 */ /* 0x001fe20000010000 */
[----:B------:R-:W-:-:S06]  /*4500*/  FFMA.FTZ R31, R31, R35, -R92 ;  /* 0x000000231f1f7223 */ /* 0x000fcc000001085c */
[----:B------:R-:W0:Y:S01]  /*4510*/  MUFU.EX2 R27, R27 ;  /* 0x0000001b001b7308 */ /* 0x000e220000000800 */
[----:B-1----:R-:W-:-:S07]  /*4520*/  FADD.FTZ R51, R25, R58 ;  /* 0x0000003a19337221 */ /* 0x002fce0000010000 */
[----:B------:R-:W1:Y:S01]  /*4530*/  MUFU.EX2 R28, R28 ;  /* 0x0000001c001c7308 */ /* 0x000e620000000800 */
[----:B---3--:R-:W-:-:S07]  /*4540*/  FADD.FTZ R58, R26, R51 ;  /* 0x000000331a3a7221 */ /* 0x008fce0000010000 */
[----:B------:R-:W3:Y:S01]  /*4550*/  MUFU.EX2 R29, R29 ;  /* 0x0000001d001d7308 */ /* 0x000ee20000000800 */
[----:B------:R-:W-:Y:S01]  /*4560*/  FFMA.FTZ R49, R49, R35, -R92 ;  /* 0x0000002331317223 */ /* 0x000fe2000001085c */
[----:B0-----:R-:W-:-:S06]  /*4570*/  FADD.FTZ R51, R27, R58 ;  /* 0x0000003a1b337221 */ /* 0x001fcc0000010000 */
[----:B------:R-:W0:Y:S08]  /*4580*/  MUFU.EX2 R64, R64 ;  /* 0x0000004000407308 */ /* 0x000e300000000800 */
[----:B------:R-:W4:Y:S01]  /*4590*/  MUFU.EX2 R31, R31 ;  /* 0x0000001f001f7308 */ /* 0x000f220000000800 */
[----:B-1----:R-:W-:-:S07]  /*45a0*/  FADD.FTZ R58, R28, R51 ;  /* 0x000000331c3a7221 */ /* 0x002fce0000010000 */
[----:B------:R-:W1:Y:S01]  /*45b0*/  MUFU.EX2 R20, R20 ;  /* 0x0000001400147308 */ /* 0x000e620000000800 */
[----:B---3--:R-:W-:-:S07]  /*45c0*/  FADD.FTZ R58, R29, R58 ;  /* 0x0000003a1d3a7221 */ /* 0x008fce0000010000 */
[----:B------:R-:W3:Y:S08]  /*45d0*/  MUFU.EX2 R66, R66 ;  /* 0x0000004200427308 */ /* 0x000ef00000000800 */
[----:B------:R5:W-:Y:S01]  /*45e0*/  MUFU.EX2 R50, R49 ;  /* 0x0000003100327308 */ /* 0x000be20000000800 */
[----:B------:R-:W-:-:S07]  /*45f0*/  F2FP.F16.F32.PACK_AB R10, R105, R104 ;  /* 0x00000068690a723e */ /* 0x000fce00000000ff */
[----:B------:R-:W3:Y:S01]  /*4600*/  MUFU.EX2 R23, R23 ;  /* 0x0000001700177308 */ /* 0x000ee20000000800 */
[----:B-----5:R-:W-:Y:S01]  /*4610*/  FADD.FTZ R49, R63, R94 ;  /* 0x0000005e3f317221 */ /* 0x020fe20000010000 */
[----:B------:R-:W-:-:S03]  /*4620*/  F2FP.F16.F32.PACK_AB R12, R14, R12 ;  /* 0x0000000c0e0c723e */ /* 0x000fc600000000ff */
[----:B------:R-:W-:-:S03]  /*4630*/  FADD.FTZ R49, R106, R49 ;  /* 0x000000316a317221 */ /* 0x000fc60000010000 */
[----:B------:R-:W5:Y:S01]  /*4640*/  MUFU.EX2 R24, R24 ;  /* 0x0000001800187308 */ /* 0x000f620000000800 */
[----:B0-----:R-:W-:Y:S01]  /*4650*/  FADD.FTZ R94, R64, R49 ;  /* 0x00000031405e7221 */ /* 0x001fe20000010000 */
[----:B------:R-:W-:Y:S01]  /*4660*/  F2FP.F16.F32.PACK_AB R14, R54, R17 ;  /* 0x00000011360e723e */ /* 0x000fe200000000ff */
[----:B----4-:R-:W-:Y:S01]  /*4670*/  FADD.FTZ R17, R31, R58 ;  /* 0x0000003a1f117221 */ /* 0x010fe20000010000 */
[----:B------:R0:W-:Y:S04]  /*4680*/  STSM.16.M88.4 [R153+0x1e800], R4 ;  /* 0x01e8000499007844 */ /* 0x0001e80000000200 */
[----:B------:R-:W4:Y:S01]  /*4690*/  MUFU.EX2 R68, R68 ;  /* 0x0000004400447308 */ /* 0x000f220000000800 */
[----:B------:R1:W-:Y:S07]  /*46a0*/  STSM.16.M88.4 [R140], R8 ;  /* 0x000000088c007844 */ /* 0x0003ee0000000200 */
[----:B------:R-:W4:Y:S01]  /*46b0*/  MUFU.EX2 R70, R70 ;  /* 0x0000004600467308 */ /* 0x000f220000000800 */
[----:B0-----:R-:W-:Y:S01]  /*46c0*/  FADD.FTZ R5, R65, R94 ;  /* 0x0000005e41057221 */ /* 0x001fe20000010000 */
[----:B-1----:R-:W-:-:S06]  /*46d0*/  FADD.FTZ R8, R20, R17 ;  /* 0x0000001114087221 */ /* 0x002fcc0000010000 */
[----:B------:R-:W0:Y:S01]  /*46e0*/  MUFU.EX2 R32, R32 ;  /* 0x0000002000207308 */ /* 0x000e220000000800 */
[----:B---3--:R-:W-:Y:S01]  /*46f0*/  FADD.FTZ R10, R66, R5 ;  /* 0x00000005420a7221 */ /* 0x008fe20000010000 */
[----:B------:R-:W-:-:S03]  /*4700*/  FADD.FTZ R5, R23, R8 ;  /* 0x0000000817057221 */ /* 0x000fc60000010000 */
[----:B------:R-:W-:Y:S01]  /*4710*/  FADD.FTZ R7, R67, R10 ;  /* 0x0000000a43077221 */ /* 0x000fe20000010000 */
[----:B-----5:R-:W-:Y:S02]  /*4720*/  FADD.FTZ R5, R24, R5 ;  /* 0x0000000518057221 */ /* 0x020fe40000010000 */
[----:B------:R-:W1:Y:S01]  /*4730*/  MUFU.EX2 R33, R33 ;  /* 0x0000002100217308 */ /* 0x000e620000000800 */
[----:B----4-:R-:W-:Y:S01]  /*4740*/  FADD.FTZ R8, R68, R7 ;  /* 0x0000000744087221 */ /* 0x010fe20000010000 */
[----:B------:R-:W-:Y:S01]  /*4750*/  FFMA.FTZ R41, R41, R35, -R92 ;  /* 0x0000002329297223 */ /* 0x000fe2000001085c */
[----:B------:R-:W-:-:S05]  /*4760*/  FADD.FTZ R5, R0, R5 ;  /* 0x0000000500057221 */ /* 0x000fca0000010000 */
[----:B------:R-:W3:Y:S01]  /*4770*/  MUFU.EX2 R37, R37 ;  /* 0x0000002500257308 */ /* 0x000ee20000000800 */
[----:B------:R-:W-:Y:S01]  /*4780*/  FADD.FTZ R7, R69, R8 ;  /* 0x0000000845077221 */ /* 0x000fe20000010000 */
[----:B------:R-:W-:Y:S01]  /*4790*/  FADD.FTZ R11, R30, R5 ;  /* 0x000000051e0b7221 */ /* 0x000fe20000010000 */
[----:B------:R-:W-:-:S05]  /*47a0*/  FFMA.FTZ R43, R43, R35, -R92 ;  /* 0x000000232b2b7223 */ /* 0x000fca000001085c */
        /* <DEDUP_REMOVED lines=8> */
[----:B---3--:R-:W-:-:S06]  /*4830*/  FADD.FTZ R11, R37, R8 ;  /* 0x00000008250b7221 */ /* 0x008fcc0000010000 */
[----:B------:R-:W3:Y:S08]  /*4840*/  MUFU.EX2 R44, R44 ;  /* 0x0000002c002c7308 */ /* 0x000ef00000000800 */
[----:B------:R-:W5:Y:S01]  /*4850*/  MUFU.EX2 R43, R43 ;  /* 0x0000002b002b7308 */ /* 0x000f620000000800 */
[----:B------:R-:W-:Y:S01]  /*4860*/  F2FP.F16.F32.PACK_AB R13, R15, R13 ;  /* 0x0000000d0f0d723e */ /* 0x000fe200000000ff */
[----:B------:R-:W-:-:S06]  /*4870*/  FADD.FTZ R17, R76, R17 ;  /* 0x000000114c117221 */ /* 0x000fcc0000010000 */
[----:B------:R-:W5:Y:S01]  /*4880*/  MUFU.EX2 R46, R46 ;  /* 0x0000002e002e7308 */ /* 0x000f620000000800 */
[----:B------:R-:W-:Y:S01]  /*4890*/  F2FP.F16.F32.PACK_AB R56, R57, R56 ;  /* 0x000000383938723e */ /* 0x000fe200000000ff */
[----:B----4-:R-:W-:Y:S01]  /*48a0*/  FADD.FTZ R8, R36, R11 ;  /* 0x0000000b24087221 */ /* 0x010fe20000010000 */
[----:B------:R-:W-:-:S05]  /*48b0*/  F2FP.F16.F32.PACK_AB R58, R60, R59 ;  /* 0x0000003b3c3a723e */ /* 0x000fca00000000ff */
[----:B------:R-:W4:Y:S01]  /*48c0*/  MUFU.EX2 R38, R38 ;  /* 0x0000002600267308 */ /* 0x000f220000000800 */
[----:B------:R-:W-:Y:S02]  /*48d0*/  F2FP.F16.F32.PACK_AB R15, R19, R18 ;  /* 0x00000012130f723e */ /* 0x000fe400000000ff */
[----:B------:R-:W-:-:S05]  /*48e0*/  F2FP.F16.F32.PACK_AB R57, R22, R21 ;  /* 0x000000151639723e */ /* 0x000fca00000000ff */
[----:B------:R-:W4:Y:S01]  /*48f0*/  MUFU.EX2 R3, R3 ;  /* 0x0000000300037308 */ /* 0x000f220000000800 */
[----:B------:R-:W-:Y:S01]  /*4900*/  F2FP.F16.F32.PACK_AB R59, R26, R25 ;  /* 0x000000191a3b723e */ /* 0x000fe200000000ff */
[----:B0-----:R-:W-:Y:S01]  /*4910*/  FADD.FTZ R17, R42, R17 ;  /* 0x000000112a117221 */ /* 0x001fe20000010000 */
[----:B------:R-:W-:Y:S02]  /*4920*/  F2FP.F16.F32.PACK_AB R4, R62, R61 ;  /* 0x0000003d3e04723e */ /* 0x000fe400000000ff */
[----:B------:R-:W-:-:S03]  /*4930*/  F2FP.F16.F32.PACK_AB R6, R106, R63 ;  /* 0x0000003f6a06723e */ /* 0x000fc600000000ff */
[----:B------:R-:W0:Y:S01]  /*4940*/  MUFU.EX2 R39, R39 ;  /* 0x0000002700277308 */ /* 0x000e220000000800 */
[----:B------:R-:W-:Y:S02]  /*4950*/  F2FP.F16.F32.PACK_AB R5, R28, R27 ;  /* 0x0000001b1c05723e */ /* 0x000fe400000000ff */
[----:B------:R-:W-:Y:S01]  /*4960*/  F2FP.F16.F32.PACK_AB R7, R31, R29 ;  /* 0x0000001d1f07723e */ /* 0x000fe200000000ff */
[----:B-1----:R-:W-:Y:S01]  /*4970*/  FADD.FTZ R8, R41, R8 ;  /* 0x0000000829087221 */ /* 0x002fe20000010000 */
[----:B------:R-:W-:Y:S03]  /*4980*/  STSM.16.M88.4 [R155], R12 ;  /* 0x0000000c9b007844 */ /* 0x000fe60000000200 */
[----:B------:R-:W1:Y:S01]  /*4990*/  MUFU.EX2 R48, R48 ;  /* 0x0000003000307308 */ /* 0x000e620000000800 */
[----:B------:R-:W-:Y:S01]  /*49a0*/  STSM.16.M88.4 [R154], R56 ;  /* 0x000000389a007844 */ /* 0x000fe20000000200 */
[----:B---3--:R-:W-:-:S03]  /*49b0*/  FADD.FTZ R17, R44, R17 ;  /* 0x000000112c117221 */ /* 0x008fc60000010000 */
[----:B------:R5:W-:Y:S03]  /*49c0*/  STSM.16.M88.4 [R153+0x24800], R4 ;  /* 0x0248000499007844 */ /* 0x000be60000000200 */
[----:B------:R-:W3:Y:S01]  /*49d0*/  MUFU.EX2 R77, R77 ;  /* 0x0000004d004d7308 */ /* 0x000ee20000000800 */
[----:B------:R-:W-:-:S07]  /*49e0*/  F2FP.F16.F32.PACK_AB R66, R67, R66 ;  /* 0x000000424342723e */ /* 0x000fce00000000ff */
[----:B------:R-:W-:Y:S01]  /*49f0*/  MUFU.EX2 R78, R78 ;  /* 0x0000004e004e7308 */ /* 0x000fe20000000800 */
[----:B------:R-:W-:Y:S01]  /*4a00*/  F2FP.F16.F32.PACK_AB R67, R0, R24 ;  /* 0x000000180043723e */ /* 0x000fe200000000ff */
[----:B------:R-:W-:-:S06]  /*4a10*/  FFMA.FTZ R52, R52, R35, -R92 ;  /* 0x0000002334347223 */ /* 0x000fcc000001085c */
[----:B------:R-:W3:Y:S01]  /*4a20*/  MUFU.EX2 R45, R45 ;  /* 0x0000002d002d7308 */ /* 0x000ee20000000800 */
[----:B-----5:R-:W-:Y:S01]  /*4a30*/  FADD.FTZ R5, R43, R8 ;  /* 0x000000082b057221 */ /* 0x020fe20000010000 */
[----:B------:R-:W-:-:S06]  /*4a40*/  FADD.FTZ R8, R46, R17 ;  /* 0x000000112e087221 */ /* 0x000fcc0000010000 */
[----:B------:R-:W5:Y:S01]  /*4a50*/  MUFU.EX2 R72, R72 ;  /* 0x0000004800487308 */ /* 0x000f620000000800 */
[----:B----4-:R-:W-:Y:S01]  /*4a60*/  FADD.FTZ R0, R38, R5 ;  /* 0x0000000526007221 */ /* 0x010fe20000010000 */
[----:B------:R-:W-:-:S06]  /*4a70*/  FADD.FTZ R7, R3, R8 ;  /* 0x0000000803077221 */ /* 0x000fcc0000010000 */
[----:B------:R-:W4:Y:S01]  /*4a80*/  MUFU.EX2 R79, R79 ;  /* 0x0000004f004f7308 */ /* 0x000f220000000800 */
[----:B0-----:R-:W-:Y:S01]  /*4a90*/  FADD.FTZ R13, R39, R0 ;  /* 0x00000000270d7221 */ /* 0x001fe20000010000 */
[----:B-1----:R-:W-:Y:S01]  /*4aa0*/  FADD.FTZ R0, R48, R7 ;  /* 0x0000000730007221 */ /* 0x002fe20000010000 */
[----:B------:R-:W-:-:S05]  /*4ab0*/  FFMA.FTZ R55, R55, R35, -R92 ;  /* 0x0000002337377223 */ /* 0x000fca000001085c */
[----:B------:R-:W-:Y:S01]  /*4ac0*/  MUFU.EX2 R80, R80 ;  /* 0x0000005000507308 */ /* 0x000fe20000000800 */
[----:B------:R-:W-:-:S07]  /*4ad0*/  FADD.FTZ R8, R50, R13 ;  /* 0x0000000d32087221 */ /* 0x000fce0000010000 */
[----:B------:R-:W0:Y:S01]  /*4ae0*/  MUFU.EX2 R9, R47 ;  /* 0x0000002f00097308 */ /* 0x000e220000000800 */
[----:B------:R-:W-:Y:S01]  /*4af0*/  F2FP.F16.F32.PACK_AB R64, R65, R64 ;  /* 0x000000404140723e */ /* 0x000fe200000000ff */
[----:B---3--:R-:W-:Y:S01]  /*4b00*/  FADD.FTZ R15, R77, R0 ;  /* 0x000000004d0f7221 */ /* 0x008fe20000010000 */
[----:B------:R-:W-:-:S05]  /*4b10*/  F2FP.F16.F32.PACK_AB R65, R23, R20 ;  /* 0x000000141741723e */ /* 0x000fca00000000ff */
[----:B------:R-:W1:Y:S01]  /*4b20*/  MUFU.EX2 R54, R40 ;  /* 0x0000002800367308 */ /* 0x000e620000000800 */
[----:B------:R-:W-:Y:S01]  /*4b30*/  FADD.FTZ R13, R45, R8 ;  /* 0x000000082d0d7221 */ /* 0x000fe20000010000 */
[-CC-:B------:R-:W-:Y:S01]  /*4b40*/  FFMA.FTZ R84, R84, R35.reuse, -R92.reuse ;  /* 0x0000002354547223 */ /* 0x180fe2000001085c */
[----:B------:R-:W-:Y:S01]  /*4b50*/  F2FP.F16.F32.PACK_AB R4, R69, R68 ;  /* 0x000000444504723e */ /* 0x000fe200000000ff */
[-CC-:B------:R-:W-:Y:S01]  /*4b60*/  FFMA.FTZ R83, R83, R35.reuse, -R92.reuse ;  /* 0x0000002353537223 */ /* 0x180fe2000001085c */
[----:B------:R-:W-:Y:S01]  /*4b70*/  F2FP.F16.F32.PACK_AB R6, R74, R70 ;  /* 0x000000464a06723e */ /* 0x000fe200000000ff */
[-CC-:B------:R-:W-:Y:S01]  /*4b80*/  FFMA.FTZ R82, R82, R35.reuse, -R92.reuse ;  /* 0x0000002352527223 */ /* 0x180fe2000001085c */
[-CC-:B------:R-:W-:Y:S01]  /*4b90*/  FFMA.FTZ R107, R107, R35.reuse, -R92.reuse ;  /* 0x000000236b6b7223 */ /* 0x180fe2000001085c */
[----:B------:R-:W3:Y:S01]  /*4ba0*/  MUFU.EX2 R81, R81 ;  /* 0x0000005100517308 */ /* 0x000ee20000000800 */
[----:B------:R-:W-:Y:S01]  /*4bb0*/  F2FP.F16.F32.PACK_AB R5, R32, R30 ;  /* 0x0000001e2005723e */ /* 0x000fe200000000ff */
[----:B------:R-:W-:Y:S01]  /*4bc0*/  FFMA.FTZ R98, R98, R35, -R92 ;  /* 0x0000002362627223 */ /* 0x000fe2000001085c */
[----:B------:R-:W-:Y:S01]  /*4bd0*/  F2FP.F16.F32.PACK_AB R7, R37, R33 ;  /* 0x000000212507723e */ /* 0x000fe200000000ff */
[----:B------:R-:W-:Y:S01]  /*4be0*/  FADD.FTZ R10, R78, R15 ;  /* 0x0000000f4e0a7221 */ /* 0x000fe20000010000 */
[----:B------:R-:W3:Y:S03]  /*4bf0*/  LDL R19, [R1+0x18] ;  /* 0x0000180001137983 */ /* 0x000ee60000100800 */
[----:B------:R-:W3:Y:S01]  /*4c00*/  MUFU.EX2 R52, R52 ;  /* 0x0000003400347308 */ /* 0x000ee20000000800 */
[----:B-----5:R-:W-:Y:S01]  /*4c10*/  FADD.FTZ R8, R72, R13 ;  /* 0x0000000d48087221 */ /* 0x020fe20000010000 */
[----:B--2---:R-:W-:Y:S01]  /*4c20*/  STSM.16.M88.4 [R53], R64 ;  /* 0x0000004035007844 */ /* 0x004fe20000000200 */
[----:B----4-:R-:W-:-:S05]  /*4c30*/  FADD.FTZ R15, R79, R10 ;  /* 0x0000000a4f0f7221 */ /* 0x010fca0000010000 */
[----:B------:R-:W2:Y:S01]  /*4c40*/  MUFU.EX2 R55, R55 ;  /* 0x0000003700377308 */ /* 0x000ea20000000800 */
[----:B------:R4:W-:Y:S07]  /*4c50*/  STSM.16.M88.4 [R155+0x6000], R4 ;  /* 0x006000049b007844 */ /* 0x0009ee0000000200 */
[----:B------:R-:W5:Y:S01]  /*4c60*/  MUFU.EX2 R84, R84 ;  /* 0x0000005400547308 */ /* 0x000f620000000800 */
[----:B----4-:R-:W-:Y:S01]  /*4c70*/  F2FP.F16.F32.PACK_AB R4, R3, R46 ;  /* 0x0000002e0304723e */ /* 0x010fe200000000ff */
[----:B0-----:R-:W-:-:S06]  /*4c80*/  FADD.FTZ R3, R9, R8 ;  /* 0x0000000809037221 */ /* 0x001fcc0000010000 */
[----:B------:R-:W0:Y:S01]  /*4c90*/  MUFU.EX2 R85, R85 ;  /* 0x0000005500557308 */ /* 0x000e220000000800 */
[----:B------:R-:W-:Y:S01]  /*4ca0*/  FADD.FTZ R8, R80, R15 ;  /* 0x0000000f50087221 */ /* 0x000fe20000010000 */
[----:B-1----:R-:W-:-:S06]  /*4cb0*/  FADD.FTZ R3, R54, R3 ;  /* 0x0000000336037221 */ /* 0x002fcc0000010000 */
[----:B------:R-:W1:Y:S01]  /*4cc0*/  MUFU.EX2 R83, R83 ;  /* 0x0000005300537308 */ /* 0x000e620000000800 */
[----:B---3--:R-:W-:Y:S01]  /*4cd0*/  FADD.FTZ R10, R81, R8 ;  /* 0x00000008510a7221 */ /* 0x008fe20000010000 */
[----:B------:R-:W-:-:S06]  /*4ce0*/  FADD.FTZ R8, R52, R3 ;  /* 0x0000000334087221 */ /* 0x000fcc0000010000 */
[----:B------:R-:W3:Y:S01]  /*4cf0*/  MUFU.EX2 R86, R86 ;  /* 0x0000005600567308 */ /* 0x000ee20000000800 */
[----:B--2---:R-:W-:-:S07]  /*4d00*/  FADD.FTZ R3, R55, R8 ;  /* 0x0000000837037221 */ /* 0x004fce0000010000 */
[----:B------:R-:W2:Y:S01]  /*4d10*/  MUFU.EX2 R11, R82 ;  /* 0x00000052000b7308 */ /* 0x000ea20000000800 */
[----:B-----5:R-:W-:-:S07]  /*4d20*/  FADD.FTZ R8, R84, R3 ;  /* 0x0000000354087221 */ /* 0x020fce0000010000 */
[----:B------:R-:W4:Y:S01]  /*4d30*/  MUFU.EX2 R0, R107 ;  /* 0x0000006b00007308 */ /* 0x000f220000000800 */
[----:B0-----:R-:W-:Y:S01]  /*4d40*/  FADD.FTZ R15, R85, R10 ;  /* 0x0000000a550f7221 */ /* 0x001fe20000010000 */
[----:B-1----:R-:W-:-:S06]  /*4d50*/  FADD.FTZ R8, R83, R8 ;  /* 0x0000000853087221 */ /* 0x002fcc0000010000 */
[----:B------:R-:W0:Y:S01]  /*4d60*/  MUFU.EX2 R13, R98 ;  /* 0x00000062000d7308 */ /* 0x000e220000000800 */
[----:B---3--:R-:W-:Y:S01]  /*4d70*/  FADD.FTZ R10, R86, R15 ;  /* 0x0000000f560a7221 */ /* 0x008fe20000010000 */
[----:B--2---:R-:W-:-:S04]  /*4d80*/  FADD.FTZ R15, R11, R8 ;  /* 0x000000080b0f7221 */ /* 0x004fc80000010000 */
[----:B----4-:R-:W-:-:S04]  /*4d90*/  FADD.FTZ R18, R0, R15 ;  /* 0x0000000f00127221 */ /* 0x010fc80000010000 */
[----:B0-----:R-:W-:Y:S02]  /*4da0*/  FADD.FTZ R15, R13, R18 ;  /* 0x000000120d0f7221 */ /* 0x001fe40000010000 */
[----:B------:R-:W2:Y:S01]  /*4db0*/  LDL R18, [R1+0x10] ;  /* 0x0000100001127983 */ /* 0x000ea20000100800 */
[----:B------:R-:W0:Y:S08]  /*4dc0*/  MUFU.EX2 R87, R87 ;  /* 0x0000005700577308 */ /* 0x000e300000000800 */
[----:B------:R-:W1:Y:S01]  /*4dd0*/  MUFU.EX2 R88, R88 ;  /* 0x0000005800587308 */ /* 0x000e620000000800 */
[-CC-:B------:R-:W-:Y:S01]  /*4de0*/  FFMA.FTZ R100, R100, R35.reuse, -R92.reuse ;  /* 0x0000002364647223 */ /* 0x180fe2000001085c */
[-CC-:B------:R-:W-:Y:S01]  /*4df0*/  FFMA.FTZ R99, R99, R35.reuse, -R92.reuse ;  /* 0x0000002363637223 */ /* 0x180fe2000001085c */
[----:B------:R-:W-:-:S05]  /*4e00*/  FFMA.FTZ R92, R101, R35, -R92 ;  /* 0x00000023655c7223 */ /* 0x000fca000001085c */
[----:B------:R-:W3:Y:S01]  /*4e10*/  MUFU.EX2 R89, R89 ;  /* 0x0000005900597308 */ /* 0x000ee20000000800 */
[----:B0-----:R-:W-:-:S07]  /*4e20*/  FADD.FTZ R3, R87, R10 ;  /* 0x0000000a57037221 */ /* 0x001fce0000010000 */
[----:B------:R-:W0:Y:S01]  /*4e30*/  MUFU.EX2 R90, R90 ;  /* 0x0000005a005a7308 */ /* 0x000e220000000800 */
[----:B-1----:R-:W-:-:S07]  /*4e40*/  FADD.FTZ R10, R88, R3 ;  /* 0x00000003580a7221 */ /* 0x002fce0000010000 */
[----:B------:R-:W1:Y:S08]  /*4e50*/  MUFU.EX2 R14, R99 ;  /* 0x00000063000e7308 */ /* 0x000e700000000800 */
[----:B------:R-:W-:Y:S08]  /*4e60*/  MUFU.EX2 R91, R91 ;  /* 0x0000005b005b7308 */ /* 0x000ff00000000800 */
[----:B------:R-:W4:Y:S08]  /*4e70*/  MUFU.EX2 R2, R2 ;  /* 0x0000000200027308 */ /* 0x000f300000000800 */
[----:B------:R-:W-:Y:S08]  /*4e80*/  MUFU.EX2 R100, R100 ;  /* 0x0000006400647308 */ /* 0x000ff00000000800 */
[----:B------:R-:W5:Y:S01]  /*4e90*/  MUFU.EX2 R3, R92 ;  /* 0x0000005c00037308 */ /* 0x000f620000000800 */
[----:B------:R-:W-:-:S02]  /*4ea0*/  F2FP.F16.F32.PACK_AB R40, R76, R75 ;  /* 0x0000004b4c28723e */ /* 0x000fc400000000ff */
[----:B------:R-:W-:Y:S02]  /*4eb0*/  F2FP.F16.F32.PACK_AB R42, R44, R42 ;  /* 0x0000002a2c2a723e */ /* 0x000fe400000000ff */
[----:B------:R-:W-:Y:S02]  /*4ec0*/  F2FP.F16.F32.PACK_AB R41, R41, R36 ;  /* 0x000000242929723e */ /* 0x000fe400000000ff */
[----:B------:R-:W-:Y:S02]  /*4ed0*/  F2FP.F16.F32.PACK_AB R43, R38, R43 ;  /* 0x0000002b262b723e */ /* 0x000fe400000000ff */
[----:B------:R-:W-:Y:S02]  /*4ee0*/  F2FP.F16.F32.PACK_AB R6, R77, R48 ;  /* 0x000000304d06723e */ /* 0x000fe400000000ff */
[----:B------:R-:W-:Y:S02]  /*4ef0*/  F2FP.F16.F32.PACK_AB R5, R50, R39 ;  /* 0x000000273205723e */ /* 0x000fe400000000ff */
[----:B------:R-:W-:Y:S01]  /*4f00*/  F2FP.F16.F32.PACK_AB R7, R72, R45 ;  /* 0x0000002d4807723e */ /* 0x000fe200000000ff */
[----:B---3--:R-:W-:Y:S01]  /*4f10*/  FADD.FTZ R17, R89, R10 ;  /* 0x0000000a59117221 */ /* 0x008fe20000010000 */
[----:B------:R-:W-:Y:S01]  /*4f20*/  STSM.16.M88.4 [R154+0x6000], R40 ;  /* 0x006000289a007844 */ /* 0x000fe20000000200 */
[----:B------:R-:W-:-:S02]  /*4f30*/  F2FP.F16.F32.PACK_AB R8, R86, R85 ;  /* 0x000000555608723e */ /* 0x000fc400000000ff */
[----:B0-----:R-:W-:Y:S01]  /*4f40*/  FADD.FTZ R20, R90, R17 ;  /* 0x000000115a147221 */ /* 0x001fe20000010000 */
[----:B------:R0:W-:Y:S01]  /*4f50*/  STSM.16.M88.4 [R153+0x2a800], R4 ;  /* 0x02a8000499007844 */ /* 0x0001e20000000200 */
[----:B------:R-:W-:Y:S01]  /*4f60*/  F2FP.F16.F32.PACK_AB R10, R88, R87 ;  /* 0x00000057580a723e */ /* 0x000fe200000000ff */
[----:B-1----:R-:W-:Y:S01]  /*4f70*/  FADD.FTZ R17, R14, R15 ;  /* 0x0000000f0e117221 */ /* 0x002fe20000010000 */
[----:B------:R-:W-:Y:S02]  /*4f80*/  F2FP.F16.F32.PACK_AB R11, R0, R11 ;  /* 0x0000000b000b723e */ /* 0x000fe400000000ff */
[----:B------:R-:W-:Y:S02]  /*4f90*/  F2FP.F16.F32.PACK_AB R13, R14, R13 ;  /* 0x0000000d0e0d723e */ /* 0x000fe400000000ff */
[----:B------:R-:W-:Y:S02]  /*4fa0*/  F2FP.F16.F32.PACK_AB R12, R90, R89 ;  /* 0x000000595a0c723e */ /* 0x000fe400000000ff */
[----:B----4-:R-:W-:-:S02]  /*4fb0*/  F2FP.F16.F32.PACK_AB R14, R2, R91 ;  /* 0x0000005b020e723e */ /* 0x010fc400000000ff */
[----:B-----5:R-:W-:Y:S02]  /*4fc0*/  F2FP.F16.F32.PACK_AB R15, R3, R100 ;  /* 0x00000064030f723e */ /* 0x020fe400000000ff */
[----:B0-----:R-:W-:Y:S02]  /*4fd0*/  F2FP.F16.F32.PACK_AB R4, R79, R78 ;  /* 0x0000004e4f04723e */ /* 0x001fe400000000ff */
[----:B------:R-:W-:Y:S02]  /*4fe0*/  F2FP.F16.F32.PACK_AB R6, R81, R80 ;  /* 0x000000505106723e */ /* 0x000fe400000000ff */
[----:B------:R-:W-:Y:S02]  /*4ff0*/  F2FP.F16.F32.PACK_AB R5, R54, R9 ;  /* 0x000000093605723e */ /* 0x000fe400000000ff */
[----:B------:R-:W-:Y:S02]  /*5000*/  F2FP.F16.F32.PACK_AB R7, R55, R52 ;  /* 0x000000343707723e */ /* 0x000fe400000000ff */
[----:B------:R-:W-:Y:S01]  /*5010*/  F2FP.F16.F32.PACK_AB R9, R83, R84 ;  /* 0x000000545309723e */ /* 0x000fe200000000ff */
[----:B------:R-:W-:-:S02]  /*5020*/  VIADD R0, R16, 0xfffffffe ;  /* 0xfffffffe10007836 */ /* 0x000fc40000000000 */
[----:B------:R-:W-:Y:S01]  /*5030*/  FADD.FTZ R91, R91, R20 ;  /* 0x000000145b5b7221 */ /* 0x000fe20000010000 */
[----:B------:R-:W-:Y:S01]  /*5040*/  FADD.FTZ R100, R100, R17 ;  /* 0x0000001164647221 */ /* 0x000fe20000010000 */
        /* <DEDUP_REMOVED lines=30> */
[----:B------:R-:W-:Y:S01]  /*5230*/  IMAD.MOV.U32 R121, RZ, RZ, R151 ;  /* 0x000000ffff797224 */ /* 0x000fe200078e0097 */
[----:B------:R0:W-:Y:S04]  /*5240*/  STSM.16.M88.4 [R19], R4 ;  /* 0x0000000413007844 */ /* 0x0001e80000000200 */
[----:B------:R1:W-:Y:S04]  /*5250*/  STSM.16.M88.4 [R155+0xc000], R8 ;  /* 0x00c000089b007844 */ /* 0x0003e80000000200 */
[----:B------:R1:W-:Y:S01]  /*5260*/  STSM.16.M88.4 [R154+0xc000], R12 ;  /* 0x00c0000c9a007844 */ /* 0x0003e20000000200 */
[----:B------:R3:W-:Y:S06]  /*5270*/  MEMBAR.ALL.CTA ;  /* 0x0000000000007992 */ /* 0x0007ec0000008000 */
[----:B---3--:R-:W3:Y:S01]  /*5280*/  FENCE.VIEW.ASYNC.S ;  /* 0x00000000000073c6 */ /* 0x008ee20000000000 */
[----:B0-----:R-:W-:Y:S01]  /*5290*/  FADD.FTZ R5, R2, R91 ;  /* 0x0000005b02057221 */ /* 0x001fe20000010000 */
[----:B------:R-:W-:Y:S01]  /*52a0*/  FADD.FTZ R2, R3, R100 ;  /* 0x0000006403027221 */ /* 0x000fe20000010000 */
[----:B--2---:R-:W-:Y:S01]  /*52b0*/  ISETP.GE.AND P2, PT, R0, R18, PT ;  /* 0x000000120000720c */ /* 0x004fe20003f46270 */
[----:B---3--:R-:W-:-:S12]  /*52c0*/  NOP ;  /* 0x0000000000007918 */ /* 0x008fd80000000000 */
[----:B-1----:R-:W-:Y:S05]  /*52d0*/  @!P2 BRA `(.L_x_178) ;  /* 0x000000380004a947 */ /* 0x002fea0003800000 */
[----:B------:R-:W-:Y:S01]  /*52e0*/  IMAD.MOV.U32 R4, RZ, RZ, R71 ;  /* 0x000000ffff047224 */ /* 0x000fe200078e0047 */
[----:B------:R-:W-:Y:S01]  /*52f0*/  CS2R R150, SRZ ;  /* 0x0000000000967805 */ /* 0x000fe2000001ff00 */
[----:B------:R-:W-:Y:S01]  /*5300*/  IMAD.MOV.U32 R3, RZ, RZ, R34 ;  /* 0x000000ffff037224 */ /* 0x000fe200078e0022 */
[----:B------:R-:W-:Y:S01]  /*5310*/  CS2R R148, SRZ ;  /* 0x0000000000947805 */ /* 0x000fe2000001ff00 */
[----:B------:R-:W-:Y:S01]  /*5320*/  IMAD.MOV.U32 R6, RZ, RZ, R152 ;  /* 0x000000ffff067224 */ /* 0x000fe200078e0098 */
        /* <DEDUP_REMOVED lines=13> */
[----:B------:R-:W-:Y:S01]  /*5400*/  CS2R R120, SRZ ;  /* 0x0000000000787805 */ /* 0x000fe2000001ff00 */
[----:B------:R-:W-:Y:S01]  /*5410*/  UMOV UR7, UR36 ;  /* 0x0000002400077c82 */ /* 0x000fe20008000000 */
[----:B------:R-:W-:-:S05]  /*5420*/  ULDC UR5, c[0x0][0x9d8] ;  /* 0x0002760000057ab9 */ /* 0x000fca0000000800 */
.L_x_187:
[----:B------:R-:W-:Y:S01]  /*5430*/  UIADD3 UR36, UR7, 0x1, URZ ;  /* 0x0000000107247890 */ /* 0x000fe2000fffe03f */
[----:B------:R-:W-:-:S03]  /*5440*/  ISETP.NE.AND P3, PT, RZ, UR40, PT ;  /* 0x00000028ff007c0c */ /* 0x000fc6000bf65270 */
[----:B------:R-:W-:-:S04]  /*5450*/  UISETP.NE.AND UP0, UPT, UR36, 0x2, UPT ;  /* 0x000000022400788c */ /* 0x000fc8000bf05270 */
[----:B------:R-:W-:Y:S02]  /*5460*/  USEL UR6, URZ, 0x1, UP0 ;  /* 0x000000013f067887 */ /* 0x000fe40008000000 */
[----:B------:R-:W-:-:S04]  /*5470*/  USEL UR36, UR36, URZ, UP0 ;  /* 0x0000003f24247287 */ /* 0x000fc80008000000 */
[----:B------:R-:W-:Y:S01]  /*5480*/  LOP3.LUT R152, R6, UR6, RZ, 0x3c, !PT ;  /* 0x0000000606987c12 */ /* 0x000fe2000f8e3cff */
[----:B------:R-:W-:Y:S07]  /*5490*/  @P3 BRA `(.L_x_179) ;  /* 0x0000000000283947 */ /* 0x000fee0003800000 */
[----:B------:R-:W-:Y:S05]  /*54a0*/  @!P0 BRA `(.L_x_180) ;  /* 0x0000000000048947 */ /* 0x000fea0003800000 */
[----:B------:R-:W-:Y:S01]  /*54b0*/  BPT.TRAP 0x1 ;  /* 0x000000040000795c */ /* 0x000fe20000300000 */
.L_x_180:
[----:B------:R-:W-:Y:S01]  /*54c0*/  ULEA UR6, UR36, UR37, 0x3 ;  /* 0x0000002524067291 */ /* 0x000fe2000f8e183f */
[----:B------:R-:W-:-:S08]  /*54d0*/  SHF.L.U32 R7, R152, 0x1f, RZ ;  /* 0x0000001f98077819 */ /* 0x000fd000000006ff */
[----:B------:R0:W1:Y:S01]  /*54e0*/  SYNCS.PHASECHK.TRANS64.TRYWAIT P2, [UR6+0x30830], R7 ;  /* 0x03083007ff0075a7 */ /* 0x0000620008040146 */
[----:B------:R-:W-:Y:S05]  /*54f0*/  @!P0 BRA `(.L_x_181) ;  /* 0x0000000000048947 */ /* 0x000fea0003800000 */
[----:B------:R-:W-:Y:S01]  /*5500*/  BPT.TRAP 0x1 ;  /* 0x000000040000795c */ /* 0x000fe20000300000 */
.L_x_181:
[----:B-1----:R-:W-:Y:S05]  /*5510*/  @P2 BRA `(.L_x_179) ;  /* 0x0000000000082947 */ /* 0x002fea0003800000 */
[----:B------:R-:W1:Y:S02]  /*5520*/  SYNCS.PHASECHK.TRANS64.TRYWAIT P2, [UR6+0x30830], R7 ;  /* 0x03083007ff0075a7 */ /* 0x000e640008040146 */
[----:B-1----:R-:W-:Y:S05]  /*5530*/  @!P2 BRA `(.L_x_182) ;  /* 0x000000bc00d4a947 */ /* 0x002fea0003800000 */
.L_x_179:
[----:B-1----:R-:W1:Y:S01]  /*5540*/  S2R R8, SR_TID.X ;  /* 0x0000000000087919 */ /* 0x002e620000002100 */
[----:B------:R-:W-:Y:S01]  /*5550*/  UIMAD UR14, UR36, 0x600, UR4 ;  /* 0x00000600240e78a4 */ /* 0x000fe2000f8e0204 */
[----:B------:R-:W-:Y:S01]  /*5560*/  UMOV UR15, 0x40000040 ;  /* 0x40000040000f7882 */ /* 0x000fe20000000000 */
[----:B------:R-:W-:Y:S02]  /*5570*/  UMOV UR19, 0x40000040 ;  /* 0x4000004000137882 */ /* 0x000fe40000000000 */
[----:B------:R-:W-:Y:S02]  /*5580*/  UIADD3 UR18, UR14, 0x2, URZ ;  /* 0x000000020e127890 */ /* 0x000fe4000fffe03f */
[----:B------:R-:W-:Y:S01]  /*5590*/  UIADD3 UR22, UR14, 0x4, URZ ;  /* 0x000000040e167890 */ /* 0x000fe2000fffe03f */
[----:B------:R-:W-:Y:S01]  /*55a0*/  UMOV UR23, 0x40000040 ;  /* 0x4000004000177882 */ /* 0x000fe20000000000 */
[----:B------:R-:W-:Y:S01]  /*55b0*/  UIADD3 UR26, UR14, 0x6, URZ ;  /* 0x000000060e1a7890 */ /* 0x000fe2000fffe03f */
[----:B------:R-:W-:Y:S01]  /*55c0*/  UMOV UR27, 0x40000040 ;  /* 0x40000040001b7882 */ /* 0x000fe20000000000 */
[----:B-1----:R-:W-:-:S05]  /*55d0*/  SHF.R.U32.HI R8, RZ, 0x7, R8 ;  /* 0x00000007ff087819 */ /* 0x002fca0000011608 */
[----:B0-----:R-:W-:-:S05]  /*55e0*/  VIADD R7, R8, 0x8 ;  /* 0x0000000808077836 */ /* 0x001fca0000000000 */
[----:B------:R0:W-:Y:S06]  /*55f0*/  BAR.SYNC.DEFER_BLOCKING R7, 0x100 ;  /* 0x000400070000751d */ /* 0x0001ec0000010000 */
[----:B------:R-:W-:-:S06]  /*5600*/  WARPGROUP.ARRIVE ;  /* 0x00000000000079c5 */ /* 0x000fcc0000000000 */
[----:B------:R-:W-:Y:S03]  /*5610*/  HGMMA.64x192x16.F32 R24, gdesc[UR12], RZ, !UPT, gsb0 ;  /* 0x02e000000c1879f0 */ /* 0x000fe6000c0008ff */
[----:B------:R-:W-:Y:S02]  /*5620*/  WARPGROUP.DEPBAR.LE gsb0, 0x0 ;  /* 0x00008000000079c5 */ /* 0x000fe40000010000 */
[----:B------:R-:W-:-:S15]  /*5630*/  WARPGROUP.ARRIVE ;  /* 0x00000000000079c5 */ /* 0x000fde0000000000 */
        /* <DEDUP_REMOVED lines=11> */
.L_x_184:
[----:B------:R-:W-:Y:S01]  /*56f0*/  ULEA UR6, UR7, UR37, 0x3 ;  /* 0x0000002507067291 */ /* 0x000fe2000f8e183f */
[----:B------:R-:W-:-:S08]  /*5700*/  SHF.L.U32 R6, R6, 0x1f, RZ ;  /* 0x0000001f06067819 */ /* 0x000fd000000006ff */
[----:B------:R0:W1:Y:S01]  /*5710*/  SYNCS.PHASECHK.TRANS64.TRYWAIT P2, [UR6+0x30850], R6 ;  /* 0x03085006ff0075a7 */ /* 0x0000620008040146 */
[----:B------:R-:W-:Y:S05]  /*5720*/  @!P0 BRA `(.L_x_185) ;  /* 0x0000000000048947 */ /* 0x000fea0003800000 */
[----:B------:R-:W-:Y:S01]  /*5730*/  BPT.TRAP 0x1 ;  /* 0x000000040000795c */ /* 0x000fe20000300000 */
.L_x_185:
[----:B-1----:R-:W-:Y:S05]  /*5740*/  @P2 BRA `(.L_x_183) ;  /* 0x0000000000082947 */ /* 0x002fea0003800000 */
[----:B------:R-:W1:Y:S02]  /*5750*/  SYNCS.PHASECHK.TRANS64.TRYWAIT P2, [UR6+0x30850], R6 ;  /* 0x03085006ff0075a7 */ /* 0x000e640008040146 */
[----:B-1----:R-:W-:Y:S05]  /*5760*/  @!P2 BRA `(.L_x_186) ;  /* 0x000000bc0060a947 */ /* 0x002fea0003800000 */
.L_x_183:
[----:B------:R-:W-:Y:S01]  /*5770*/  ULEA UR8, UR41, UR37, 0xd ;  /* 0x0000002529087291 */ /* 0x000fe2000f8e683f */
[----:B------:R-:W-:Y:S01]  /*5780*/  WARPGROUP.ARRIVE ;  /* 0x00000000000079c5 */ /* 0x000fe20000000000 */
[----:B------:R-:W-:Y:S01]  /*5790*/  UIADD3 UR6, UR37, 0x400, URZ ;  /* 0x0000040025067890 */ /* 0x000fe2000fffe03f */
[----:B------:R-:W-:Y:S01]  /*57a0*/  FMUL.FTZ R26, R26, UR5 ;  /* 0x000000051a1a7c20 */ /* 0x000fe20008410000 */
[----:B------:R-:W-:Y:S01]  /*57b0*/  UIADD3 UR8, UR8, 0x1e800, URZ ;  /* 0x0001e80008087890 */ /* 0x000fe2000fffe03f */
[----:B01----:R-:W-:Y:S01]  /*57c0*/  FMUL.FTZ R6, R24, UR5 ;  /* 0x0000000518067c20 */ /* 0x003fe20008410000 */
[----:B------:R-:W-:Y:S01]  /*57d0*/  USHF.R.U32.HI UR6, URZ, 0x4, UR6 ;  /* 0x000000043f067899 */ /* 0x000fe20008011606 */
[----:B------:R-:W0:Y:S01]  /*57e0*/  MUFU.TANH R8, R26 ;  /* 0x0000001a00087308 */ /* 0x000e220000002400 */
[----:B------:R-:W-:Y:S01]  /*57f0*/  USHF.R.U32.HI UR8, URZ, 0x4, UR8 ;  /* 0x000000043f087899 */ /* 0x000fe20008011608 */
[----:B------:R-:W-:Y:S01]  /*5800*/  FMUL.FTZ R27, R27, UR5 ;  /* 0x000000051b1b7c20 */ /* 0x000fe20008410000 */
[----:B------:R-:W-:Y:S01]  /*5810*/  ULOP3.LUT UR6, UR6, 0x3fff, URZ, 0xc0, !UPT ;  /* 0x00003fff06067892 */ /* 0x000fe2000f8ec03f */
[----:B------:R-:W-:Y:S01]  /*5820*/  FMUL.FTZ R7, R25, UR5 ;  /* 0x0000000519077c20 */ /* 0x000fe20008410000 */
[----:B------:R-:W-:Y:S01]  /*5830*/  ULOP3.LUT UR9, UR8, 0x3fff, URZ, 0xc0, !UPT ;  /* 0x00003fff08097892 */ /* 0x000fe2000f8ec03f */
[----:B------:R-:W-:Y:S01]  /*5840*/  FMUL.FTZ R9, R29, UR5 ;  /* 0x000000051d097c20 */ /* 0x000fe20008410000 */
[----:B------:R-:W-:Y:S01]  /*5850*/  UIMAD UR8, UR7, 0x600, UR6 ;  /* 0x00000600070878a4 */ /* 0x000fe2000f8e0206 */
[----:B------:R-:W1:Y:S01]  /*5860*/  MUFU.TANH R6, R6 ;  /* 0x0000000600067308 */ /* 0x000e620000002400 */
[----:B------:R-:W-:Y:S01]  /*5870*/  ULOP3.LUT UR6, UR9, 0x10000, URZ, 0xfc, !UPT ;  /* 0x0001000009067892 */ /* 0x000fe2000f8efc3f */
[----:B------:R-:W-:Y:S01]  /*5880*/  FMUL.FTZ R10, R32, UR5 ;  /* 0x00000005200a7c20 */ /* 0x000fe20008410000 */
[----:B------:R-:W-:Y:S01]  /*5890*/  UMOV UR31, 0x40000040 ;  /* 0x40000040001f7882 */ /* 0x000fe20000000000 */
[----:B------:R-:W-:Y:S01]  /*58a0*/  UMOV UR29, 0x40000040 ;  /* 0x40000040001d7882 */ /* 0x000fe20000000000 */
[----:B------:R-:W-:Y:S01]  /*58b0*/  FMUL.FTZ R11, R33, UR5 ;  /* 0x00000005210b7c20 */ /* 0x000fe20008410000 */
[----:B------:R-:W-:Y:S01]  /*58c0*/  UMOV UR30, UR8 ;  /* 0x00000008001e7c82 */ /* 0x000fe20008000000 */
[----:B------:R-:W-:Y:S01]  /*58d0*/  FMUL.FTZ R12, R36, UR5 ;  /* 0x00000005240c7c20 */ /* 0x000fe20008410000 */
[----:B------:R-:W-:Y:S01]  /*58e0*/  UMOV UR28, UR6 ;  /* 0x00000006001c7c82 */ /* 0x000fe20008000000 */
[----:B------:R0:W-:Y:S01]  /*58f0*/  MUFU.TANH R26, R27 ;  /* 0x0000001b001a7308 */ /* 0x0001e20000002400 */
[----:B------:R-:W-:Y:S01]  /*5900*/  HGMMA.64x64x16.F32 R120, gdesc[UR28].tnspB, R120, gsb0 ;  /* 0x40e000001c7879f0 */ /* 0x000fe20008000878 */
[----:B------:R-:W-:Y:S01]  /*5910*/  UIADD3 UR30, UR8, 0x80, URZ ;  /* 0x00000080081e7890 */ /* 0x000fe2000fffe03f */
[----:B------:R-:W-:Y:S01]  /*5920*/  FMUL.FTZ R13, R37, UR5 ;  /* 0x00000005250d7c20 */ /* 0x000fe20008410000 */
[----:B------:R-:W-:Y:S01]  /*5930*/  UIADD3 UR28, UR6, 0x2, URZ ;  /* 0x00000002061c7890 */ /* 0x000fe2000fffe03f */
[----:B------:R-:W-:Y:S01]  /*5940*/  FMUL.FTZ R14, R40, UR5 ;  /* 0x00000005280e7c20 */ /* 0x000fe20008410000 */
[----:B------:R-:W-:Y:S01]  /*5950*/  UMOV UR31, 0x40000040 ;  /* 0x40000040001f7882 */ /* 0x000fe20000000000 */
[----:B------:R-:W-:Y:S01]  /*5960*/  UMOV UR29, 0x40000040 ;  /* 0x40000040001d7882 */ /* 0x000fe20000000000 */
[----:B------:R-:W2:Y:S01]  /*5970*/  MUFU.TANH R7, R7 ;  /* 0x0000000700077308 */ /* 0x000ea20000002400 */
[----:B0-----:R-:W-:-:S02]  /*5980*/  IMAD.MOV.U32 R27, RZ, RZ, R8 ;  /* 0x000000ffff1b7224 */ /* 0x001fc400078e0008 */
[----:B------:R-:W-:Y:S01]  /*5990*/  FMUL.FTZ R8, R28, UR5 ;  /* 0x000000051c087c20 */ /* 0x000fe20008410000 */
[----:B-1----:R-:W-:Y:S01]  /*59a0*/  FMNMX.FTZ R33, R6, R3, !PT ;  /* 0x0000000306217209 */ /* 0x002fe20007810000 */
[----:B------:R-:W-:Y:S01]  /*59b0*/  FMUL.FTZ R15, R41, UR5 ;  /* 0x00000005290f7c20 */ /* 0x000fe20008410000 */
[----:B------:R-:W-:Y:S01]  /*59c0*/  FMUL.FTZ R16, R44, UR5 ;  /* 0x000000052c107c20 */ /* 0x000fe20008410000 */
[----:B------:R-:W-:Y:S01]  /*59d0*/  FMUL.FTZ R17, R45, UR5 ;  /* 0x000000052d117c20 */ /* 0x000fe20008410000 */
[----:B------:R-:W-:Y:S01]  /*59e0*/  FMUL.FTZ R18, R48, UR5 ;  /* 0x0000000530127c20 */ /* 0x000fe20008410000 */
        /* <DEDUP_REMOVED lines=9> */
[----:B--2---:R-:W-:Y:S01]  /*5a80*/  FMNMX.FTZ R36, R7, R33, !PT ;  /* 0x0000002107247209 */ /* 0x004fe20007810000 */
[----:B------:R-:W-:Y:S01]  /*5a90*/  FMUL.FTZ R24, R60, UR5 ;  /* 0x000000053c187c20 */ /* 0x000fe20008410000 */
[----:B------:R-:W-:Y:S01]  /*5aa0*/  FMUL.FTZ R29, R69, UR5 ;  /* 0x00000005451d7c20 */ /* 0x000fe20008410000 */
[----:B------:R-:W-:Y:S01]  /*5ab0*/  FMUL.FTZ R32, R76, UR5 ;  /* 0x000000054c207c20 */ /* 0x000fe20008410000 */
[----:B------:R-:W-:Y:S01]  /*5ac0*/  FMUL.FTZ R77, R77, UR5 ;  /* 0x000000054d4d7c20 */ /* 0x000fe20008410000 */
[----:B------:R-:W-:Y:S01]  /*5ad0*/  FMUL.FTZ R80, R80, UR5 ;  /* 0x0000000550507c20 */ /* 0x000fe20008410000 */
[----:B------:R-:W-:Y:S01]  /*5ae0*/  FMUL.FTZ R96, R96, UR5 ;  /* 0x0000000560607c20 */ /* 0x000fe20008410000 */
[----:B------:R-:W2:Y:S01]  /*5af0*/  MUFU.TANH R10, R10 ;  /* 0x0000000a000a7308 */ /* 0x000ea20000002400 */
[----:B0-----:R-:W-:Y:S01]  /*5b00*/  FMNMX.FTZ R36, R8, R36, !PT ;  /* 0x0000002408247209 */ /* 0x001fe20007810000 */
[----:B------:R-:W-:Y:S01]  /*5b10*/  FMUL.FTZ R81, R81, UR5 ;  /* 0x0000000551517c20 */ /* 0x000fe20008410000 */
[----:B------:R-:W-:Y:S01]  /*5b20*/  FMUL.FTZ R84, R84, UR5 ;  /* 0x0000000554547c20 */ /* 0x000fe20008410000 */
[----:B------:R-:W-:Y:S01]  /*5b30*/  FMUL.FTZ R88, R88, UR5 ;  /* 0x0000000558587c20 */ /* 0x000fe20008410000 */
[----:B------:R-:W-:Y:S01]  /*5b40*/  FMUL.FTZ R85, R85, UR5 ;  /* 0x0000000555557c20 */ /* 0x000fe20008410000 */
[----:B------:R-:W-:Y:S01]  /*5b50*/  FMUL.FTZ R89, R89, UR5 ;  /* 0x0000000559597c20 */ /* 0x000fe20008410000 */
[----:B------:R-:W-:Y:S01]  /*5b60*/  FMUL.FTZ R92, R92, UR5 ;  /* 0x000000055c5c7c20 */ /* 0x000fe20008410000 */
[----:B------:R-:W0:Y:S01]  /*5b70*/  MUFU.TANH R11, R11 ;  /* 0x0000000b000b7308 */ /* 0x000e220000002400 */
[----:B-1----:R-:W-:Y:S01]  /*5b80*/  FMNMX.FTZ R37, R9, R36, !PT ;  /* 0x0000002409257209 */ /* 0x002fe20007810000 */
        /* <DEDUP_REMOVED lines=34> */
[----:B------:R-:W-:Y:S01]  /*5db0*/  UIADD3 UR10, UR8, 0x580, URZ ;  /* 0x00000580080a7890 */ /* 0x000fe2000fffe03f */
[----:B------:R-:W-:-:S02]  /*5dc0*/  WARPGROUP.DEPBAR.LE gsb0, 0x0 ;  /* 0x00008000000079c5 */ /* 0x000fc40000010000 */
[----:B------:R-:W-:Y:S01]  /*5dd0*/  WARPGROUP.ARRIVE ;  /* 0x00000000000079c5 */ /* 0x000fe20000000000 */
[----:B------:R-:W2:Y:S01]  /*5de0*/  MUFU.TANH R16, R16 ;  /* 0x0000001000107308 */ /* 0x000ea20000002400 */
[----:B0-----:R-:W-:-:S04]  /*5df0*/  FMNMX.FTZ R41, R14, R41, !PT ;  /* 0x000000290e297209 */ /* 0x001fc80007810000 */
[----:B------:R-:W-:Y:S01]  /*5e00*/  HGMMA.64x64x16.F32 R120, gdesc[UR28].tnspB, R120, gsb0 ;  /* 0x40e000001c7879f0 */ /* 0x000fe20008000878 */
[----:B------:R-:W-:Y:S02]  /*5e10*/  UIADD3 UR30, UR8, 0x100, URZ ;  /* 0x00000100081e7890 */ /* 0x000fe4000fffe03f */
[----:B------:R-:W-:Y:S01]  /*5e20*/  UIADD3 UR28, UR6, 0x4, URZ ;  /* 0x00000004061c7890 */ /* 0x000fe2000fffe03f */
[----:B------:R-:W0:Y:S01]  /*5e30*/  MUFU.TANH R17, R17 ;  /* 0x0000001100117308 */ /* 0x000e220000002400 */
[----:B------:R-:W-:Y:S01]  /*5e40*/  UMOV UR31, 0x40000040 ;  /* 0x40000040001f7882 */ /* 0x000fe20000000000 */
[----:B------:R-:W-:Y:S01]  /*5e50*/  UMOV UR29, 0x40000040 ;  /* 0x40000040001d7882 */ /* 0x000fe20000000000 */
[----:B-1----:R-:W-:-:S05]  /*5e60*/  FMNMX.FTZ R44, R15, R41, !PT ;  /* 0x000000290f2c7209 */ /* 0x002fca0007810000 */
[----:B------:R-:W1:Y:S01]  /*5e70*/  MUFU.TANH R18, R18 ;  /* 0x0000001200127308 */ /* 0x000e620000002400 */
[----:B--2---:R-:W-:-:S07]  /*5e80*/  FMNMX.FTZ R44, R16, R44, !PT ;  /* 0x0000002c102c7209 */ /* 0x004fce0007810000 */
[----:B------:R2:W3:Y:S01]  /*5e90*/  MUFU.TANH R25, R31 ;  /* 0x0000001f00197308 */ /* 0x0004e20000002400 */
[----:B0-----:R-:W-:-:S07]  /*5ea0*/  FMNMX.FTZ R45, R17, R44, !PT ;  /* 0x0000002c112d7209 */ /* 0x001fce0007810000 */
[----:B------:R-:W0:Y:S01]  /*5eb0*/  MUFU.TANH R19, R19 ;  /* 0x0000001300137308 */ /* 0x000e220000002400 */
[----:B-1----:R-:W-:Y:S01]  /*5ec0*/  FMNMX.FTZ R45, R18, R45, !PT ;  /* 0x0000002d122d7209 */ /* 0x002fe20007810000 */
[----:B--2---:R-:W-:-:S06]  /*5ed0*/  FMUL.FTZ R31, R73, UR5 ;  /* 0x00000005491f7c20 */ /* 0x004fcc0008410000 */
[----:B------:R-:W1:Y:S01]  /*5ee0*/  MUFU.TANH R20, R20 ;  /* 0x0000001400147308 */ /* 0x000e620000002400 */
[----:B---3--:R-:W-:Y:S02]  /*5ef0*/  IMAD.MOV.U32 R60, RZ, RZ, R25 ;  /* 0x000000ffff3c7224 */ /* 0x008fe400078e0019 */
[----:B------:R-:W-:Y:S01]  /*5f00*/  FMUL.FTZ R25, R61, UR5 ;  /* 0x000000053d197c20 */ /* 0x000fe20008410000 */
[----:B------:R-:W-:Y:S01]  /*5f10*/  MOV R61, R26 ;  /* 0x0000001a003d7202 */ /* 0x000fe20000000f00 */
[----:B------:R-:W-:Y:S01]  /*5f20*/  FMUL.FTZ R26, R64, UR5 ;  /* 0x00000005401a7c20 */ /* 0x000fe20008410000 */
[----:B------:R-:W-:Y:S02]  /*5f30*/  IMAD.MOV.U32 R64, RZ, RZ, R27 ;  /* 0x000000ffff407224 */ /* 0x000fe400078e001b */
[----:B------:R-:W-:Y:S01]  /*5f40*/  FMUL.FTZ R27, R65, UR5 ;  /* 0x00000005411b7c20 */ /* 0x000fe20008410000 */
[----:B------:R-:W2:Y:S01]  /*5f50*/  MUFU.TANH R21, R21 ;  /* 0x0000001500157308 */ /* 0x000ea20000002400 */
[----:B0-----:R-:W-:-:S07]  /*5f60*/  FMNMX.FTZ R48, R19, R45, !PT ;  /* 0x0000002d13307209 */ /* 0x001fce0007810000 */
[----:B------:R0:W3:Y:S01]  /*5f70*/  MUFU.TANH R28, R30 ;  /* 0x0000001e001c7308 */ /* 0x0000e20000002400 */
[----:B-1----:R-:W-:-:S07]  /*5f80*/  FMNMX.FTZ R48, R20, R48, !PT ;  /* 0x0000003014307209 */ /* 0x002fce0007810000 */
[----:B------:R-:W1:Y:S01]  /*5f90*/  MUFU.TANH R22, R22 ;  /* 0x0000001600167308 */ /* 0x000e620000002400 */
[----:B--2---:R-:W-:Y:S01]  /*5fa0*/  FMNMX.FTZ R49, R21, R48, !PT ;  /* 0x0000003015317209 */ /* 0x004fe20007810000 */
[----:B0-----:R-:W-:-:S06]  /*5fb0*/  FMUL.FTZ R30, R72, UR5 ;  /* 0x00000005481e7c20 */ /* 0x001fcc0008410000 */
[----:B------:R-:W0:Y:S01]  /*5fc0*/  MUFU.TANH R23, R23 ;  /* 0x0000001700177308 */ /* 0x000e220000002400 */
[----:B---3--:R-:W-:Y:S02]  /*5fd0*/  IMAD.MOV.U32 R65, RZ, RZ, R28 ;  /* 0x000000ffff417224 */ /* 0x008fe400078e001c */
[----:B------:R-:W-:Y:S01]  /*5fe0*/  FMUL.FTZ R28, R68, UR5 ;  /* 0x00000005441c7c20 */ /* 0x000fe20008410000 */
[----:B------:R-:W-:Y:S02]  /*5ff0*/  WARPGROUP.DEPBAR.LE gsb0, 0x0 ;  /* 0x00008000000079c5 */ /* 0x000fe40000010000 */
[----:B------:R-:W-:Y:S02]  /*6000*/  WARPGROUP.ARRIVE ;  /* 0x00000000000079c5 */ /* 0x000fe40000000000 */
[----:B------:R-:W2:Y:S01]  /*6010*/  MUFU.TANH R24, R24 ;  /* 0x0000001800187308 */ /* 0x000ea20000002400 */
[----:B-1----:R-:W-:-:S03]  /*6020*/  FMNMX.FTZ R49, R22, R49, !PT ;  /* 0x0000003116317209 */ /* 0x002fc60007810000 */
[----:B------:R-:W-:Y:S01]  /*6030*/  HGMMA.64x64x16.F32 R120, gdesc[UR28].tnspB, R120, gsb0 ;  /* 0x40e000001c7879f0 */ /* 0x000fe20008000878 */
[----:B------:R-:W-:Y:S01]  /*6040*/  UIADD3 UR30, UR8, 0x180, URZ ;  /* 0x00000180081e7890 */ /* 0x000fe2000fffe03f */
[----:B0-----:R-:W-:Y:S01]  /*6050*/  FMNMX.FTZ R52, R23, R49, !PT ;  /* 0x0000003117347209 */ /* 0x001fe20007810000 */
[----:B------:R-:W-:Y:S01]  /*6060*/  UIADD3 UR28, UR6, 0x6, URZ ;  /* 0x00000006061c7890 */ /* 0x000fe2000fffe03f */
[----:B------:R-:W0:Y:S01]  /*6070*/  MUFU.TANH R25, R25 ;  /* 0x0000001900197308 */ /* 0x000e220000002400 */
[----:B------:R-:W-:Y:S01]  /*6080*/  UMOV UR31, 0x40000040 ;  /* 0x40000040001f7882 */ /* 0x000fe20000000000 */
[----:B------:R-:W-:-:S06]  /*6090*/  UMOV UR29, 0x40000040 ;  /* 0x40000040001d7882 */ /* 0x000fcc0000000000 */
[----:B------:R-:W1:Y:S01]  /*60a0*/  MUFU.TANH R26, R26 ;  /* 0x0000001a001a7308 */ /* 0x000e620000002400 */
[----:B--2---:R-:W-:-:S07]  /*60b0*/  FMNMX.FTZ R52, R24, R52, !PT ;  /* 0x0000003418347209 */ /* 0x004fce0007810000 */
        /* <DEDUP_REMOVED lines=12> */
[----:B------:R2:W3:Y:S01]  /*6180*/  MUFU.TANH R33, R77 ;  /* 0x0000004d00217308 */ /* 0x0004e20000002400 */
[----:B------:R-:W-:Y:S02]  /*6190*/  WARPGROUP.DEPBAR.LE gsb0, 0x0 ;  /* 0x00008000000079c5 */ /* 0x000fe40000010000 */
[----:B------:R-:W-:-:S05]  /*61a0*/  WARPGROUP.ARRIVE ;  /* 0x00000000000079c5 */ /* 0x000fca0000000000 */
[----:B------:R4:W5:Y:S01]  /*61b0*/  MUFU.TANH R36, R80 ;  /* 0x0000005000247308 */ /* 0x0009620000002400 */
[----:B--2---:R-:W-:Y:S01]  /*61c0*/  IMAD.MOV.U32 R77, RZ, RZ, R64 ;  /* 0x000000ffff4d7224 */ /* 0x004fe200078e0040 */
[----:B------:R-:W-:Y:S01]  /*61d0*/  HGMMA.64x64x16.F32 R120, gdesc[UR28].tnspB, R120, gsb0 ;  /* 0x40e000001c7879f0 */ /* 0x000fe20008000878 */
[----:B------:R-:W-:-:S05]  /*61e0*/  UIADD3 UR30, UR8, 0x200, URZ ;  /* 0x00000200081e7890 */ /* 0x000fca000fffe03f */
[----:B------:R2:W-:Y:S01]  /*61f0*/  MUFU.TANH R52, R96 ;  /* 0x0000006000347308 */ /* 0x0005e20000002400 */
[----:B------:R-:W-:Y:S01]  /*6200*/  UIADD3 UR28, UR6, 0x600, URZ ;  /* 0x00000600061c7890 */ /* 0x000fe2000fffe03f */
[----:B----4-:R-:W-:Y:S01]  /*6210*/  FMUL.FTZ R80, R55, UR5 ;  /* 0x0000000537507c20 */ /* 0x010fe20008410000 */
[----:B------:R-:W-:Y:S01]  /*6220*/  UMOV UR31, 0x40000040 ;  /* 0x40000040001f7882 */ /* 0x000fe20000000000 */
[----:B------:R-:W-:-:S04]  /*6230*/  UMOV UR29, 0x40000040 ;  /* 0x40000040001d7882 */ /* 0x000fc80000000000 */
[----:B------:R4:W5:Y:S01]  /*6240*/  MUFU.TANH R37, R81 ;  /* 0x0000005100257308 */ /* 0x0009620000002400 */
[----:B--2---:R-:W-:Y:S01]  /*6250*/  IMAD.MOV.U32 R96, RZ, RZ, R60 ;  /* 0x000000ffff607224 */ /* 0x004fe200078e003c */
[----:B0-----:R-:W-:-:S04]  /*6260*/  FMNMX.FTZ R60, R31, R57, !PT ;  /* 0x000000391f3c7209 */ /* 0x001fc80007810000 */
[----:B-1----:R-:W-:Y:S02]  /*6270*/  FMNMX.FTZ R60, R32, R60, !PT ;  /* 0x0000003c203c7209 */ /* 0x002fe40007810000 */
[----:B------:R0:W1:Y:S01]  /*6280*/  MUFU.TANH R40, R84 ;  /* 0x0000005400287308 */ /* 0x0000620000002400 */
[----:B----4-:R-:W-:-:S07]  /*6290*/  FMUL.FTZ R81, R51, UR5 ;  /* 0x0000000533517c20 */ /* 0x010fce0008410000 */
[----:B------:R2:W-:Y:S01]  /*62a0*/  MUFU.TANH R44, R88 ;  /* 0x00000058002c7308 */ /* 0x0005e20000002400 */
[----:B0-----:R-:W-:-:S07]  /*62b0*/  FMUL.FTZ R84, R39, UR5 ;  /* 0x0000000527547c20 */ /* 0x001fce0008410000 */
[----:B------:R0:W4:Y:S01]  /*62c0*/  MUFU.TANH R41, R85 ;  /* 0x0000005500297308 */ /* 0x0001220000002400 */
[----:B--2---:R-:W-:Y:S01]  /*62d0*/  IMAD.MOV.U32 R88, RZ, RZ, R61 ;  /* 0x000000ffff587224 */ /* 0x004fe200078e003d */
[----:B---3--:R-:W-:-:S04]  /*62e0*/  FMNMX.FTZ R61, R33, R60, !PT ;  /* 0x0000003c213d7209 */ /* 0x008fc80007810000 */
[----:B-----5:R-:W-:Y:S02]  /*62f0*/  FMNMX.FTZ R61, R36, R61, !PT ;  /* 0x0000003d243d7209 */ /* 0x020fe40007810000 */
[----:B------:R2:W3:Y:S01]  /*6300*/  MUFU.TANH R45, R89 ;  /* 0x00000059002d7308 */ /* 0x0004e20000002400 */
[----:B0-----:R-:W-:Y:S01]  /*6310*/  FMUL.FTZ R85, R35, UR5 ;  /* 0x0000000523557c20 */ /* 0x001fe20008410000 */
[----:B------:R-:W-:-:S04]  /*6320*/  FMNMX.FTZ R64, R37, R61, !PT ;  /* 0x0000003d25407209 */ /* 0x000fc80007810000 */
[----:B-1----:R-:W-:Y:S02]  /*6330*/  FMNMX.FTZ R64, R40, R64, !PT ;  /* 0x0000004028407209 */ /* 0x002fe40007810000 */
[----:B------:R0:W1:Y:S01]  /*6340*/  MUFU.TANH R48, R92 ;  /* 0x0000005c00307308 */ /* 0x0000620000002400 */
[----:B--2---:R-:W-:-:S07]  /*6350*/  FMUL.FTZ R89, R46, UR5 ;  /* 0x000000052e597c20 */ /* 0x004fce0008410000 */
[----:B------:R2:W-:Y:S01]  /*6360*/  MUFU.TANH R56, R100 ;  /* 0x0000006400387308 */ /* 0x0005e20000002400 */
[----:B0-----:R-:W-:-:S07]  /*6370*/  FMUL.FTZ R92, R66, UR5 ;  /* 0x00000005425c7c20 */ /* 0x001fce0008410000 */
[----:B------:R0:W5:Y:S01]  /*6380*/  MUFU.TANH R49, R93 ;  /* 0x0000005d00317308 */ /* 0x0001620000002400 */
[----:B--2---:R-:W-:Y:S01]  /*6390*/  IMAD.MOV.U32 R100, RZ, RZ, R65 ;  /* 0x000000ffff647224 */ /* 0x004fe200078e0041 */
[----:B----4-:R-:W-:-:S04]  /*63a0*/  FMNMX.FTZ R65, R41, R64, !PT ;  /* 0x0000004029417209 */ /* 0x010fc80007810000 */
[----:B------:R-:W-:Y:S02]  /*63b0*/  FMNMX.FTZ R65, R44, R65, !PT ;  /* 0x000000412c417209 */ /* 0x000fe40007810000 */
[----:B------:R2:W4:Y:S01]  /*63c0*/  MUFU.TANH R53, R97 ;  /* 0x0000006100357308 */ /* 0x0005220000002400 */
[----:B------:R-:W-:Y:S02]  /*63d0*/  WARPGROUP.DEPBAR.LE gsb0, 0x0 ;  /* 0x00008000000079c5 */ /* 0x000fe40000010000 */
[----:B------:R-:W-:Y:S01]  /*63e0*/  WARPGROUP.ARRIVE ;  /* 0x00000000000079c5 */ /* 0x000fe20000000000 */
[----:B---3--:R-:W-:Y:S01]  /*63f0*/  FMNMX.FTZ R68, R45, R65, !PT ;  /* 0x000000412d447209 */ /* 0x008fe20007810000 */
[----:B0-----:R-:W-:-:S03]  /*6400*/  FMUL.FTZ R93, R62, UR5 ;  /* 0x000000053e5d7c20 */ /* 0x001fc60008410000 */
[----:B-1----:R-:W-:Y:S01]  /*6410*/  FMNMX.FTZ R68, R48, R68, !PT ;  /* 0x0000004430447209 */ /* 0x002fe20007810000 */
[----:B------:R-:W-:Y:S01]  /*6420*/  HGMMA.64x64x16.F32 R120, gdesc[UR28].tnspB, R120, gsb0 ;  /* 0x40e000001c7879f0 */ /* 0x000fe20008000878 */
[----:B------:R-:W0:Y:S01]  /*6430*/  MUFU.TANH R57, R101 ;  /* 0x0000006500397308 */ /* 0x000e220000002400 */
[----:B------:R-:W-:Y:S01]  /*6440*/  UIADD3 UR30, UR8, 0x280, URZ ;  /* 0x00000280081e7890 */ /* 0x000fe2000fffe03f */
[----:B-----5:R-:W-:Y:S01]  /*6450*/  FMNMX.FTZ R69, R49, R68, !PT ;  /* 0x0000004431457209 */ /* 0x020fe20007810000 */
[----:B------:R-:W-:Y:S01]  /*6460*/  UIADD3 UR28, UR6, 0x602, URZ ;  /* 0x00000602061c7890 */ /* 0x000fe2000fffe03f */
[----:B--2---:R-:W-:Y:S01]  /*6470*/  FMUL.FTZ R97, R119, UR5 ;  /* 0x0000000577617c20 */ /* 0x004fe20008410000 */
[----:B------:R-:W-:Y:S01]  /*6480*/  UMOV UR31, 0x40000040 ;  /* 0x40000040001f7882 */ /* 0x000fe20000000000 */
[----:B------:R-:W-:Y:S01]  /*6490*/  FMNMX.FTZ R69, R52, R69, !PT ;  /* 0x0000004534457209 */ /* 0x000fe20007810000 */
[----:B------:R-:W-:Y:S01]  /*64a0*/  UMOV UR29, 0x40000040 ;  /* 0x40000040001d7882 */ /* 0x000fe20000000000 */
[----:B------:R1:W2:Y:S02]  /*64b0*/  MUFU.TANH R60, R104 ;  /* 0x00000068003c7308 */ /* 0x0002a40000002400 */
[----:B----4-:R-:W-:-:S04]  /*64c0*/  FMNMX.FTZ R72, R53, R69, !PT ;  /* 0x0000004535487209 */ /* 0x010fc80007810000 */
[----:B------:R-:W-:Y:S02]  /*64d0*/  FMNMX.FTZ R72, R56, R72, !PT ;  /* 0x0000004838487209 */ /* 0x000fe40007810000 */
[----:B------:R3:W4:Y:S01]  /*64e0*/  MUFU.TANH R61, R105 ;  /* 0x00000069003d7308 */ /* 0x0007220000002400 */
[----:B-1----:R-:W-:Y:S01]  /*64f0*/  FMUL.FTZ R104, R63, UR5 ;  /* 0x000000053f687c20 */ /* 0x002fe20008410000 */
[----:B0-----:R-:W-:-:S06]  /*6500*/  FMNMX.FTZ R73, R57, R72, !PT ;  /* 0x0000004839497209 */ /* 0x001fcc0007810000 */
[----:B------:R0:W1:Y:S01]  /*6510*/  MUFU.TANH R64, R108 ;  /* 0x0000006c00407308 */ /* 0x0000620000002400 */
[----:B--2---:R-:W-:Y:S01]  /*6520*/  FMNMX.FTZ R73, R60, R73, !PT ;  /* 0x000000493c497209 */ /* 0x004fe20007810000 */
[----:B---3--:R-:W-:-:S06]  /*6530*/  FMUL.FTZ R105, R59, UR5 ;  /* 0x000000053b697c20 */ /* 0x008fcc0008410000 */
[----:B------:R2:W3:Y:S01]  /*6540*/  MUFU.TANH R65, R109 ;  /* 0x0000006d00417308 */ /* 0x0004e20000002400 */
[----:B----4-:R-:W-:Y:S01]  /*6550*/  FMNMX.FTZ R76, R61, R73, !PT ;  /* 0x000000493d4c7209 */ /* 0x010fe20007810000 */
[----:B0-----:R-:W-:-:S06]  /*6560*/  FMUL.FTZ R108, R58, UR5 ;  /* 0x000000053a6c7c20 */ /* 0x001fcc0008410000 */
[----:B------:R0:W4:Y:S01]  /*6570*/  MUFU.TANH R68, R112 ;  /* 0x0000007000447308 */ /* 0x0001220000002400 */
[----:B-1----:R-:W-:Y:S01]  /*6580*/  FMNMX.FTZ R76, R64, R76, !PT ;  /* 0x0000004c404c7209 */ /* 0x002fe20007810000 */
[----:B--2---:R-:W-:-:S06]  /*6590*/  FMUL.FTZ R109, R54, UR5 ;  /* 0x00000005366d7c20 */ /* 0x004fcc0008410000 */
[----:B------:R1:W2:Y:S01]  /*65a0*/  MUFU.TANH R69, R113 ;  /* 0x0000007100457308 */ /* 0x0002a20000002400 */
[----:B---3--:R-:W-:Y:S01]  /*65b0*/  FMNMX.FTZ R34, R65, R76, !PT ;  /* 0x0000004c41227209 */ /* 0x008fe20007810000 */
[----:B0-----:R-:W-:Y:S01]  /*65c0*/  FMUL.FTZ R112, R50, UR5 ;  /* 0x0000000532707c20 */ /* 0x001fe20008410000 */
[----:B------:R-:W-:-:S05]  /*65d0*/  FMUL.FTZ R76, R111, UR5 ;  /* 0x000000056f4c7c20 */ /* 0x000fca0008410000 */
[----:B------:R0:W3:Y:S01]  /*65e0*/  MUFU.TANH R72, R116 ;  /* 0x0000007400487308 */ /* 0x0000e20000002400 */
[----:B----4-:R-:W-:Y:S01]  /*65f0*/  FMNMX.FTZ R34, R68, R34, !PT ;  /* 0x0000002244227209 */ /* 0x010fe20007810000 */
[----:B-1----:R-:W-:-:S06]  /*6600*/  FMUL.FTZ R113, R47, UR5 ;  /* 0x000000052f717c20 */ /* 0x002fcc0008410000 */
[----:B------:R1:W4:Y:S01]  /*6610*/  MUFU.TANH R73, R117 ;  /* 0x0000007500497308 */ /* 0x0003220000002400 */
[----:B--2---:R-:W-:Y:S01]  /*6620*/  FMNMX.FTZ R34, R69, R34, !PT ;  /* 0x0000002245227209 */ /* 0x004fe20007810000 */
[----:B0-----:R-:W-:-:S06]  /*6630*/  FMUL.FTZ R116, R43, UR5 ;  /* 0x000000052b747c20 */ /* 0x001fcc0008410000 */
[----:B------:R-:W-:Y:S01]  /*6640*/  MUFU.TANH R157, R157 ;  /* 0x0000009d009d7308 */ /* 0x000fe20000002400 */
[----:B---3--:R-:W-:Y:S01]  /*6650*/  FMNMX.FTZ R34, R72, R34, !PT ;  /* 0x0000002248227209 */ /* 0x008fe20007810000 */
[----:B-1----:R-:W-:Y:S01]  /*6660*/  FMUL.FTZ R117, R42, UR5 ;  /* 0x000000052a757c20 */ /* 0x002fe20008410000 */
[----:B------:R-:W-:Y:S02]  /*6670*/  WARPGROUP.DEPBAR.LE gsb0, 0x0 ;  /* 0x00008000000079c5 */ /* 0x000fe40000010000 */
[----:B------:R-:W-:-:S03]  /*6680*/  WARPGROUP.ARRIVE ;  /* 0x00000000000079c5 */ /* 0x000fc60000000000 */
[----:B------:R-:W-:Y:S01]  /*6690*/  MUFU.TANH R85, R85 ;  /* 0x0000005500557308 */ /* 0x000fe20000002400 */
[----:B----4-:R-:W-:Y:S02]  /*66a0*/  FMNMX.FTZ R34, R73, R34, !PT ;  /* 0x0000002249227209 */ /* 0x010fe40007810000 */
[----:B------:R-:W-:Y:S01]  /*66b0*/  HGMMA.64x64x16.F32 R120, gdesc[UR28].tnspB, R120, gsb0 ;  /* 0x40e000001c7879f0 */ /* 0x000fe20008000878 */
[----:B------:R-:W-:Y:S02]  /*66c0*/  UIADD3 UR30, UR8, 0x300, URZ ;  /* 0x00000300081e7890 */ /* 0x000fe4000fffe03f */
[----:B------:R-:W0:Y:S01]  /*66d0*/  SHFL.BFLY PT, R35, R34, 0x2, 0x1f ;  /* 0x0c401f0022237f89 */ /* 0x000e2200000e0000 */
[----:B------:R-:W-:Y:S01]  /*66e0*/  UIADD3 UR28, UR6, 0x604, URZ ;  /* 0x00000604061c7890 */ /* 0x000fe2000fffe03f */
[----:B------:R-:W-:Y:S01]  /*66f0*/  MUFU.TANH R156, R156 ;  /* 0x0000009c009c7308 */ /* 0x000fe20000002400 */
[----:B------:R-:W-:Y:S01]  /*6700*/  UMOV UR31, 0x40000040 ;  /* 0x40000040001f7882 */ /* 0x000fe20000000000 */
[----:B------:R-:W-:-:S06]  /*6710*/  UMOV UR29, 0x40000040 ;  /* 0x40000040001d7882 */ /* 0x000fcc0000000000 */
[----:B------:R-:W-:Y:S08]  /*6720*/  MUFU.TANH R84, R84 ;  /* 0x0000005400547308 */ /* 0x000ff00000002400 */
[----:B------:R-:W-:Y:S01]  /*6730*/  MUFU.TANH R117, R117 ;  /* 0x0000007500757308 */ /* 0x000fe20000002400 */
[----:B0-----:R-:W-:-:S07]  /*6740*/  FMNMX.FTZ R34, R34, R35, !PT ;  /* 0x0000002322227209 */ /* 0x001fce0007810000 */
[----:B------:R-:W-:Y:S01]  /*6750*/  MUFU.TANH R116, R116 ;  /* 0x0000007400747308 */ /* 0x000fe20000002400 */
[----:B------:R-:W0:Y:S07]  /*6760*/  SHFL.BFLY PT, R35, R34, 0x1, 0x1f ;  /* 0x0c201f0022237f89 */ /* 0x000e2e00000e0000 */
[----:B------:R-:W-:Y:S08]  /*6770*/  MUFU.TANH R89, R89 ;  /* 0x0000005900597308 */ /* 0x000ff00000002400 */
[----:B------:R-:W-:Y:S08]  /*6780*/  MUFU.TANH R113, R113 ;  /* 0x0000007100717308 */ /* 0x000ff00000002400 */
[----:B------:R-:W-:Y:S01]  /*6790*/  MUFU.TANH R112, R112 ;  /* 0x0000007000707308 */ /* 0x000fe20000002400 */
[----:B0-----:R-:W-:-:S02]  /*67a0*/  FMNMX.FTZ R34, R34, R35, !PT ;  /* 0x0000002322227209 */ /* 0x001fc40007810000 */
[----:B------:R-:W0:Y:S03]  /*67b0*/  LDC R35, c[0x0][0x988] ;  /* 0x00026200ff237b82 */ /* 0x000e260000000800 */
[----:B------:R-:W-:Y:S02]  /*67c0*/  FADD.FTZ R46, -R34, R3 ;  /* 0x00000003222e7221 */ /* 0x000fe40000010100 */
[----:B------:R-:W-:Y:S08]  /*67d0*/  MUFU.TANH R81, R81 ;  /* 0x0000005100517308 */ /* 0x000ff00000002400 */
[----:B------:R-:W-:Y:S01]  /*67e0*/  MUFU.TANH R109, R109 ;  /* 0x0000006d006d7308 */ /* 0x000fe20000002400 */
[----:B------:R-:W-:-:S02]  /*67f0*/  WARPGROUP.DEPBAR.LE gsb0, 0x0 ;  /* 0x00008000000079c5 */ /* 0x000fc40000010000 */
[----:B------:R-:W-:-:S05]  /*6800*/  WARPGROUP.ARRIVE ;  /* 0x00000000000079c5 */ /* 0x000fca0000000000 */
[----:B------:R-:W-:Y:S01]  /*6810*/  MUFU.TANH R80, R80 ;  /* 0x0000005000507308 */ /* 0x000fe20000002400 */
[-C--:B0-----:R-:W-:Y:S01]  /*6820*/  FMUL.FTZ R38, R34, R35.reuse ;  /* 0x0000002322267220 */ /* 0x081fe20000410000 */
[-C--:B------:R-:W-:Y:S01]  /*6830*/  FMUL.FTZ R46, R46, R35.reuse ;  /* 0x000000232e2e7220 */ /* 0x080fe20000410000 */
[----:B------:R-:W-:Y:S01]  /*6840*/  HGMMA.64x64x16.F32 R120, gdesc[UR28].tnspB, R120, gsb0 ;  /* 0x40e000001c7879f0 */ /* 0x000fe20008000878 */
[----:B------:R-:W-:Y:S01]  /*6850*/  UIADD3 UR30, UR8, 0x380, URZ ;  /* 0x00000380081e7890 */ /* 0x000fe2000fffe03f */
        /* <DEDUP_REMOVED lines=11> */
[----:B------:R0:W1:Y:S01]  /*6910*/  MUFU.EX2 R24, R6 ;  /* 0x0000000600187308 */ /* 0x0000620000000800 */
[----:B------:R-:W-:Y:S01]  /*6920*/  UIADD3 UR28, UR6, 0x606, URZ ;  /* 0x00000606061c7890 */ /* 0x000fe2000fffe03f */
[-CC-:B------:R-:W-:Y:S01]  /*6930*/  FFMA.FTZ R12, R12, R35.reuse, -R38.reuse ;  /* 0x000000230c0c7223 */ /* 0x180fe20000010826 */
[----:B------:R-:W-:Y:S01]  /*6940*/  UMOV UR31, 0x40000040 ;  /* 0x40000040001f7882 */ /* 0x000fe20000000000 */
[----:B------:R-:W-:Y:S01]  /*6950*/  UMOV UR29, 0x40000040 ;  /* 0x40000040001d7882 */ /* 0x000fe20000000000 */
[-CC-:B------:R-:W-:Y:S01]  /*6960*/  FFMA.FTZ R13, R13, R35.reuse, -R38.reuse ;  /* 0x000000230d0d7223 */ /* 0x180fe20000010826 */
[-CC-:B------:R-:W-:Y:S01]  /*6970*/  FFMA.FTZ R14, R14, R35.reuse, -R38.reuse ;  /* 0x000000230e0e7223 */ /* 0x180fe20000010826 */
[-CC-:B------:R-:W-:Y:S01]  /*6980*/  FFMA.FTZ R15, R15, R35.reuse, -R38.reuse ;  /* 0x000000230f0f7223 */ /* 0x180fe20000010826 */
[----:B------:R2:W3:Y:S01]  /*6990*/  MUFU.EX2 R25, R7 ;  /* 0x0000000700197308 */ /* 0x0004e20000000800 */
[----:B0-----:R-:W-:Y:S01]  /*69a0*/  FMUL.FTZ R6, R67, UR5 ;  /* 0x0000000543067c20 */ /* 0x001fe20008410000 */
[-CC-:B------:R-:W-:Y:S01]  /*69b0*/  FFMA.FTZ R16, R16, R35.reuse, -R38.reuse ;  /* 0x0000002310107223 */ /* 0x180fe20000010826 */
[-CC-:B------:R-:W-:Y:S01]  /*69c0*/  FFMA.FTZ R17, R17, R35.reuse, -R38.reuse ;  /* 0x0000002311117223 */ /* 0x180fe20000010826 */
[-CC-:B------:R-:W-:Y:S01]  /*69d0*/  FFMA.FTZ R18, R18, R35.reuse, -R38.reuse ;  /* 0x0000002312127223 */ /* 0x180fe20000010826 */
[-CC-:B------:R-:W-:Y:S01]  /*69e0*/  FFMA.FTZ R19, R19, R35.reuse, -R38.reuse ;  /* 0x0000002313137223 */ /* 0x180fe20000010826 */
[-CC-:B------:R-:W-:Y:S01]  /*69f0*/  FFMA.FTZ R20, R20, R35.reuse, -R38.reuse ;  /* 0x0000002314147223 */ /* 0x180fe20000010826 */
[----:B------:R-:W-:Y:S01]  /*6a00*/  FFMA.FTZ R21, R21, R35, -R38 ;  /* 0x0000002315157223 */ /* 0x000fe20000010826 */
[----:B------:R-:W0:Y:S01]  /*6a10*/  MUFU.EX2 R8, R8 ;  /* 0x0000000800087308 */ /* 0x000e220000000800 */
[----:B-1----:R-:W-:Y:S01]  /*6a20*/  FFMA.FTZ R26, R46, R5, R24 ;  /* 0x000000052e1a7223 */ /* 0x002fe20000010018 */
[----:B--2---:R-:W-:Y:S01]  /*6a30*/  FMUL.FTZ R7, R70, UR5 ;  /* 0x0000000546077c20 */ /* 0x004fe20008410000 */
[----:B------:R-:W-:Y:S01]  /*6a40*/  FMUL.FTZ R5, R71, UR5 ;  /* 0x0000000547057c20 */ /* 0x000fe20008410000 */
[-CC-:B------:R-:W-:Y:S01]  /*6a50*/  FFMA.FTZ R22, R22, R35.reuse, -R38.reuse ;  /* 0x0000002316167223 */ /* 0x180fe20000010826 */
[-CC-:B------:R-:W-:Y:S01]  /*6a60*/  FFMA.FTZ R23, R23, R35.reuse, -R38.reuse ;  /* 0x0000002317177223 */ /* 0x180fe20000010826 */
[-CC-:B------:R-:W-:Y:S01]  /*6a70*/  FFMA.FTZ R28, R28, R35.reuse, -R38.reuse ;  /* 0x000000231c1c7223 */ /* 0x180fe20000010826 */
[-C--:B------:R-:W-:Y:S01]  /*6a80*/  FFMA.FTZ R29, R29, R35.reuse, -R38 ;  /* 0x000000231d1d7223 */ /* 0x080fe20000010826 */
[----:B------:R1:W-:Y:S01]  /*6a90*/  MUFU.EX2 R47, R11 ;  /* 0x0000000b002f7308 */ /* 0x0003e20000000800 */
[C---:B---3--:R-:W-:Y:S01]  /*6aa0*/  FADD.FTZ R26, R25.reuse, R26 ;  /* 0x0000001a191a7221 */ /* 0x048fe20000010000 */
[----:B------:R-:W-:Y:S01]  /*6ab0*/  F2FP.F16.F32.PACK_AB R24, R25, R24 ;  /* 0x000000181918723e */ /* 0x000fe200000000ff */
[-CC-:B------:R-:W-:Y:S01]  /*6ac0*/  FFMA.FTZ R30, R30, R35.reuse, -R38.reuse ;  /* 0x000000231e1e7223 */ /* 0x180fe20000010826 */
[-CC-:B------:R-:W-:Y:S01]  /*6ad0*/  FFMA.FTZ R31, R31, R35.reuse, -R38.reuse ;  /* 0x000000231f1f7223 */ /* 0x180fe20000010826 */
[-CC-:B------:R-:W-:Y:S01]  /*6ae0*/  FFMA.FTZ R32, R32, R35.reuse, -R38.reuse ;  /* 0x0000002320207223 */ /* 0x180fe20000010826 */
[-CC-:B------:R-:W-:Y:S01]  /*6af0*/  FFMA.FTZ R33, R33, R35.reuse, -R38.reuse ;  /* 0x0000002321217223 */ /* 0x180fe20000010826 */
[-C--:B------:R-:W-:Y:S01]  /*6b00*/  FFMA.FTZ R36, R36, R35.reuse, -R38 ;  /* 0x0000002324247223 */ /* 0x080fe20000010826 */
[----:B------:R2:W3:Y:S01]  /*6b10*/  MUFU.EX2 R25, R9 ;  /* 0x0000000900197308 */ /* 0x0004e20000000800 */
[----:B0-----:R-:W-:Y:S01]  /*6b20*/  FADD.FTZ R26, R8, R26 ;  /* 0x0000001a081a7221 */ /* 0x001fe20000010000 */
[----:B-1----:R-:W-:Y:S01]  /*6b30*/  FMUL.FTZ R11, R75, UR5 ;  /* 0x000000054b0b7c20 */ /* 0x002fe20008410000 */
[-CC-:B------:R-:W-:Y:S01]  /*6b40*/  FFMA.FTZ R37, R37, R35.reuse, -R38.reuse ;  /* 0x0000002325257223 */ /* 0x180fe20000010826 */
[-CC-:B------:R-:W-:Y:S01]  /*6b50*/  FFMA.FTZ R40, R40, R35.reuse, -R38.reuse ;  /* 0x0000002328287223 */ /* 0x180fe20000010826 */
[-CC-:B------:R-:W-:Y:S01]  /*6b60*/  FFMA.FTZ R41, R41, R35.reuse, -R38.reuse ;  /* 0x0000002329297223 */ /* 0x180fe20000010826 */
[-CC-:B------:R-:W-:Y:S01]  /*6b70*/  FFMA.FTZ R44, R44, R35.reuse, -R38.reuse ;  /* 0x000000232c2c7223 */ /* 0x180fe20000010826 */
[-CC-:B------:R-:W-:Y:S01]  /*6b80*/  FFMA.FTZ R45, R45, R35.reuse, -R38.reuse ;  /* 0x000000232d2d7223 */ /* 0x180fe20000010826 */
[----:B------:R-:W-:Y:S01]  /*6b90*/  MUFU.TANH R108, R108 ;  /* 0x0000006c006c7308 */ /* 0x000fe20000002400 */
[----:B--2---:R-:W-:Y:S01]  /*6ba0*/  FMUL.FTZ R9, R74, UR5 ;  /* 0x000000054a097c20 */ /* 0x004fe20008410000 */
[-CC-:B------:R-:W-:Y:S01]  /*6bb0*/  FFMA.FTZ R48, R48, R35.reuse, -R38.reuse ;  /* 0x0000002330307223 */ /* 0x180fe20000010826 */
[-CC-:B------:R-:W-:Y:S01]  /*6bc0*/  FFMA.FTZ R49, R49, R35.reuse, -R38.reuse ;  /* 0x0000002331317223 */ /* 0x180fe20000010826 */
[-CC-:B------:R-:W-:Y:S01]  /*6bd0*/  FFMA.FTZ R52, R52, R35.reuse, -R38.reuse ;  /* 0x0000002334347223 */ /* 0x180fe20000010826 */
[-CC-:B------:R-:W-:Y:S01]  /*6be0*/  FFMA.FTZ R53, R53, R35.reuse, -R38.reuse ;  /* 0x0000002335357223 */ /* 0x180fe20000010826 */
[-CC-:B------:R-:W-:Y:S01]  /*6bf0*/  FFMA.FTZ R56, R56, R35.reuse, -R38.reuse ;  /* 0x0000002338387223 */ /* 0x180fe20000010826 */
[-C--:B------:R-:W-:Y:S01]  /*6c00*/  FFMA.FTZ R57, R57, R35.reuse, -R38 ;  /* 0x0000002339397223 */ /* 0x080fe20000010826 */
[----:B------:R-:W-:Y:S01]  /*6c10*/  MUFU.TANH R105, R105 ;  /* 0x0000006900697308 */ /* 0x000fe20000002400 */
[C---:B---3--:R-:W-:Y:S01]  /*6c20*/  FADD.FTZ R27, R25.reuse, R26 ;  /* 0x0000001a191b7221 */ /* 0x048fe20000010000 */
[----:B------:R-:W-:Y:S01]  /*6c30*/  F2FP.F16.F32.PACK_AB R26, R25, R8 ;  /* 0x00000008191a723e */ /* 0x000fe200000000ff */
[----:B------:R-:W-:Y:S01]  /*6c40*/  FMUL.FTZ R25, R78, UR5 ;  /* 0x000000054e197c20 */ /* 0x000fe20008410000 */
        /* <DEDUP_REMOVED lines=8> */
[----:B------:R-:W-:Y:S01]  /*6cd0*/  FFMA.FTZ R38, R73, R35, -R38 ;  /* 0x0000002349267223 */ /* 0x000fe20000010826 */
[----:B------:R-:W-:Y:S01]  /*6ce0*/  FMUL.FTZ R73, R106, UR5 ;  /* 0x000000056a497c20 */ /* 0x000fe20008410000 */
[----:B------:R-:W-:Y:S01]  /*6cf0*/  FMUL.FTZ R74, R107, UR5 ;  /* 0x000000056b4a7c20 */ /* 0x000fe20008410000 */
[----:B------:R-:W-:-:S02]  /*6d00*/  WARPGROUP.DEPBAR.LE gsb0, 0x0 ;  /* 0x00008000000079c5 */ /* 0x000fc40000010000 */
[----:B------:R-:W-:Y:S01]  /*6d10*/  WARPGROUP.ARRIVE ;  /* 0x00000000000079c5 */ /* 0x000fe20000000000 */
[----:B------:R-:W1:Y:S01]  /*6d20*/  MUFU.TANH R93, R93 ;  /* 0x0000005d005d7308 */ /* 0x000e620000002400 */
[----:B------:R-:W-:Y:S01]  /*6d30*/  FMUL.FTZ R75, R110, UR5 ;  /* 0x000000056e4b7c20 */ /* 0x000fe20008410000 */
[----:B------:R-:W-:Y:S01]  /*6d40*/  FMUL.FTZ R78, R115, UR5 ;  /* 0x00000005734e7c20 */ /* 0x000fe20008410000 */
[----:B------:R-:W-:Y:S01]  /*6d50*/  UMOV UR11, 0x40000040 ;  /* 0x40000040000b7882 */ /* 0x000fe20000000000 */
[----:B------:R-:W-:Y:S01]  /*6d60*/  UMOV UR9, 0x40000040 ;  /* 0x4000004000097882 */ /* 0x000fe20000000000 */
[----:B------:R-:W-:Y:S01]  /*6d70*/  HGMMA.64x64x16.F32 R120, gdesc[UR28].tnspB, R120, gsb0 ;  /* 0x40e000001c7879f0 */ /* 0x000fe20008000878 */
[----:B------:R-:W-:Y:S01]  /*6d80*/  UIADD3 UR30, UR8, 0x400, URZ ;  /* 0x00000400081e7890 */ /* 0x000fe2000fffe03f */
[----:B0-----:R-:W-:Y:S01]  /*6d90*/  FADD.FTZ R10, R8, R27 ;  /* 0x0000001b080a7221 */ /* 0x001fe20000010000 */
[----:B------:R-:W-:Y:S01]  /*6da0*/  F2FP.F16.F32.PACK_AB R8, R47, R8 ;  /* 0x000000082f08723e */ /* 0x000fe200000000ff */
[----:B------:R-:W0:Y:S01]  /*6db0*/  MUFU.TANH R104, R104 ;  /* 0x0000006800687308 */ /* 0x000e220000002400 */
[----:B------:R-:W-:Y:S01]  /*6dc0*/  FMUL.FTZ R27, R79, UR5 ;  /* 0x000000054f1b7c20 */ /* 0x000fe20008410000 */
[----:B------:R-:W-:Y:S01]  /*6dd0*/  FADD.FTZ R10, R47, R10 ;  /* 0x0000000a2f0a7221 */ /* 0x000fe20000010000 */
[----:B------:R-:W-:Y:S01]  /*6de0*/  FMNMX.FTZ R47, R77, R4, !PT ;  /* 0x000000044d2f7209 */ /* 0x000fe20007810000 */
[----:B------:R-:W-:Y:S01]  /*6df0*/  UIADD3 UR28, UR6, 0xc00, URZ ;  /* 0x00000c00061c7890 */ /* 0x000fe2000fffe03f */
[----:B------:R-:W2:Y:S01]  /*6e00*/  S2R R107, SR_TID.X ;  /* 0x00000000006b7919 */ /* 0x000ea20000002100 */
[----:B------:R-:W-:Y:S01]  /*6e10*/  UMOV UR31, 0x40000040 ;  /* 0x40000040001f7882 */ /* 0x000fe20000000000 */
[----:B------:R-:W-:Y:S01]  /*6e20*/  FMNMX.FTZ R50, R88, R47, !PT ;  /* 0x0000002f58327209 */ /* 0x000fe20007810000 */
[----:B------:R-:W3:Y:S01]  /*6e30*/  MUFU.TANH R92, R92 ;  /* 0x0000005c005c7308 */ /* 0x000ee20000002400 */
[----:B------:R-:W-:-:S02]  /*6e40*/  UMOV UR29, 0x40000040 ;  /* 0x40000040001d7882 */ /* 0x000fc40000000000 */
[----:B------:R-:W-:-:S05]  /*6e50*/  FMNMX.FTZ R50, R100, R50, !PT ;  /* 0x0000003264327209 */ /* 0x000fca0007810000 */
[----:B------:R4:W-:Y:S08]  /*6e60*/  MUFU.TANH R47, R82 ;  /* 0x00000052002f7308 */ /* 0x0009f00000002400 */
[----:B------:R-:W5:Y:S01]  /*6e70*/  MUFU.TANH R6, R6 ;  /* 0x0000000600067308 */ /* 0x000f620000002400 */
[----:B----4-:R-:W-:-:S04]  /*6e80*/  MOV R82, R96 ;  /* 0x0000006000527202 */ /* 0x010fc80000000f00 */
[----:B------:R-:W-:-:S03]  /*6e90*/  FMNMX.FTZ R50, R82, R50, !PT ;  /* 0x0000003252327209 */ /* 0x000fc60007810000 */
[----:B------:R-:W4:Y:S01]  /*6ea0*/  MUFU.TANH R7, R7 ;  /* 0x0000000700077308 */ /* 0x000f220000002400 */
[----:B------:R-:W-:-:S04]  /*6eb0*/  FMNMX.FTZ R51, R157, R50, !PT ;  /* 0x000000329d337209 */ /* 0x000fc80007810000 */
[----:B------:R-:W-:Y:S02]  /*6ec0*/  FMNMX.FTZ R51, R85, R51, !PT ;  /* 0x0000003355337209 */ /* 0x000fe40007810000 */
[----:B--2---:R-:W-:Y:S01]  /*6ed0*/  SHF.R.U32.HI R106, RZ, 0x7, R107 ;  /* 0x00000007ff6a7819 */ /* 0x004fe2000001166b */
[----:B------:R-:W2:Y:S01]  /*6ee0*/  MUFU.TANH R5, R5 ;  /* 0x0000000500057308 */ /* 0x000ea20000002400 */
[----:B------:R-:W-:Y:S02]  /*6ef0*/  FMNMX.FTZ R54, R156, R51, !PT ;  /* 0x000000339c367209 */ /* 0x000fe40007810000 */
[----:B------:R-:W-:Y:S02]  /*6f00*/  ISETP.GE.U32.AND P2, PT, R107, 0x180, PT ;  /* 0x000001806b00780c */ /* 0x000fe40003f46070 */
[----:B------:R-:W-:-:S03]  /*6f10*/  FMNMX.FTZ R54, R84, R54, !PT ;  /* 0x0000003654367209 */ /* 0x000fc60007810000 */
[----:B------:R-:W2:Y:S01]  /*6f20*/  MUFU.TANH R9, R9 ;  /* 0x0000000900097308 */ /* 0x000ea20000002400 */
[----:B------:R-:W-:-:S04]  /*6f30*/  FMNMX.FTZ R55, R117, R54, !PT ;  /* 0x0000003675377209 */ /* 0x000fc80007810000 */
        /* <DEDUP_REMOVED lines=8> */
[----:B------:R-:W-:Y:S01]  /*6fc0*/  FMNMX.FTZ R62, R109, R59, !PT ;  /* 0x0000003b6d3e7209 */ /* 0x000fe20007810000 */
[----:B------:R-:W-:Y:S02]  /*6fd0*/  WARPGROUP.DEPBAR.LE gsb0, 0x0 ;  /* 0x00008000000079c5 */ /* 0x000fe40000010000 */
[----:B------:R-:W-:Y:S01]  /*6fe0*/  WARPGROUP.ARRIVE ;  /* 0x00000000000079c5 */ /* 0x000fe20000000000 */
[----:B------:R-:W-:-:S03]  /*6ff0*/  FMNMX.FTZ R62, R80, R62, !PT ;  /* 0x0000003e503e7209 */ /* 0x000fc60007810000 */
[----:B------:R0:W2:Y:S01]  /*7000*/  MUFU.TANH R50, R83 ;  /* 0x0000005300327308 */ /* 0x0000a20000002400 */
[----:B------:R-:W-:Y:S01]  /*7010*/  FMNMX.FTZ R63, R108, R62, !PT ;  /* 0x0000003e6c3f7209 */ /* 0x000fe20007810000 */
[----:B------:R-:W-:Y:S01]  /*7020*/  HGMMA.64x64x16.F32 R120, gdesc[UR28].tnspB, R120, gsb0 ;  /* 0x40e000001c7879f0 */ /* 0x000fe20008000878 */
[----:B------:R-:W-:Y:S02]  /*7030*/  UIADD3 UR30, UR8, 0x480, URZ ;  /* 0x00000480081e7890 */ /* 0x000fe4000fffe03f */
[----:B------:R-:W-:Y:S01]  /*7040*/  FMNMX.FTZ R63, R105, R63, !PT ;  /* 0x0000003f693f7209 */ /* 0x000fe20007810000 */
[----:B------:R-:W-:Y:S02]  /*7050*/  UIADD3 UR28, UR6, 0xc02, URZ ;  /* 0x00000c02061c7890 */ /* 0x000fe4000fffe03f */
[----:B------:R5:W2:Y:S01]  /*7060*/  MUFU.TANH R51, R86 ;  /* 0x0000005600337308 */ /* 0x000aa20000002400 */
[----:B-1----:R-:W-:Y:S01]  /*7070*/  FMNMX.FTZ R66, R93, R63, !PT ;  /* 0x0000003f5d427209 */ /* 0x002fe20007810000 */
[----:B0-----:R-:W-:-:S02]  /*7080*/  IMAD.MOV.U32 R83, RZ, RZ, R88 ;  /* 0x000000ffff537224 */ /* 0x001fc400078e0058 */
[----:B------:R-:W-:Y:S01]  /*7090*/  FMUL.FTZ R88, R118, UR5 ;  /* 0x0000000576587c20 */ /* 0x000fe20008410000 */
[----:B------:R-:W-:Y:S01]  /*70a0*/  UMOV UR31, 0x40000040 ;  /* 0x40000040001f7882 */ /* 0x000fe20000000000 */
[----:B------:R-:W-:Y:S01]  /*70b0*/  FMNMX.FTZ R66, R104, R66, !PT ;  /* 0x0000004268427209 */ /* 0x000fe20007810000 */
[----:B------:R-:W-:Y:S01]  /*70c0*/  UMOV UR29, 0x40000040 ;  /* 0x40000040001d7882 */ /* 0x000fe20000000000 */
[----:B------:R-:W0:Y:S02]  /*70d0*/  MUFU.TANH R54, R87 ;  /* 0x0000005700367308 */ /* 0x000e240000002400 */
[----:B---3--:R-:W-:Y:S01]  /*70e0*/  FMNMX.FTZ R67, R92, R66, !PT ;  /* 0x000000425c437209 */ /* 0x008fe20007810000 */
[----:B-----5:R-:W-:Y:S02]  /*70f0*/  IMAD.MOV.U32 R86, RZ, RZ, R77 ;  /* 0x000000ffff567224 */ /* 0x020fe400078e004d */
[----:B------:R-:W-:Y:S01]  /*7100*/  FMUL.FTZ R77, R114, UR5 ;  /* 0x00000005724d7c20 */ /* 0x000fe20008410000 */
[----:B------:R-:W-:-:S02]  /*7110*/  FMNMX.FTZ R67, R6, R67, !PT ;  /* 0x0000004306437209 */ /* 0x000fc40007810000 */
[----:B------:R-:W1:Y:S02]  /*7120*/  MUFU.TANH R55, R90 ;  /* 0x0000005a00377308 */ /* 0x000e640000002400 */
[----:B----4-:R-:W-:-:S04]  /*7130*/  FMNMX.FTZ R67, R7, R67, !PT ;  /* 0x0000004307437209 */ /* 0x010fc80007810000 */
[----:B--2---:R-:W-:Y:S02]  /*7140*/  FMNMX.FTZ R70, R5, R67, !PT ;  /* 0x0000004305467209 */ /* 0x004fe40007810000 */
[----:B------:R-:W2:Y:S02]  /*7150*/  MUFU.TANH R58, R91 ;  /* 0x0000005b003a7308 */ /* 0x000ea40000002400 */
[----:B------:R-:W-:-:S04]  /*7160*/  FMNMX.FTZ R70, R9, R70, !PT ;  /* 0x0000004609467209 */ /* 0x000fc80007810000 */
[----:B------:R-:W-:Y:S02]  /*7170*/  FMNMX.FTZ R71, R11, R70, !PT ;  /* 0x000000460b477209 */ /* 0x000fe40007810000 */
[----:B------:R-:W3:Y:S02]  /*7180*/  MUFU.TANH R59, R94 ;  /* 0x0000005e003b7308 */ /* 0x000ee40000002400 */
[----:B------:R-:W-:-:S04]  /*7190*/  FMNMX.FTZ R71, R25, R71, !PT ;  /* 0x0000004719477209 */ /* 0x000fc80007810000 */
[----:B------:R-:W-:Y:S02]  /*71a0*/  FMNMX.FTZ R71, R27, R71, !PT ;  /* 0x000000471b477209 */ /* 0x000fe40007810000 */
[----:B------:R-:W4:Y:S02]  /*71b0*/  MUFU.TANH R62, R95 ;  /* 0x0000005f003e7308 */ /* 0x000f240000002400 */
[----:B------:R-:W-:-:S04]  /*71c0*/  FMNMX.FTZ R71, R47, R71, !PT ;  /* 0x000000472f477209 */ /* 0x000fc80007810000 */
[----:B------:R-:W-:Y:S02]  /*71d0*/  FMNMX.FTZ R71, R50, R71, !PT ;  /* 0x0000004732477209 */ /* 0x000fe40007810000 */
[----:B------:R-:W5:Y:S02]  /*71e0*/  MUFU.TANH R63, R98 ;  /* 0x00000062003f7308 */ /* 0x000f640000002400 */
[----:B------:R-:W-:-:S04]  /*71f0*/  FMNMX.FTZ R71, R51, R71, !PT ;  /* 0x0000004733477209 */ /* 0x000fc80007810000 */
[----:B0-----:R-:W-:Y:S02]  /*7200*/  FMNMX.FTZ R71, R54, R71, !PT ;  /* 0x0000004736477209 */ /* 0x001fe40007810000 */
[----:B------:R-:W0:Y:S02]  /*7210*/  MUFU.TANH R66, R99 ;  /* 0x0000006300427308 */ /* 0x000e240000002400 */
[----:B-1----:R-:W-:-:S04]  /*7220*/  FMNMX.FTZ R71, R55, R71, !PT ;  /* 0x0000004737477209 */ /* 0x002fc80007810000 */
[----:B--2---:R-:W-:Y:S02]  /*7230*/  FMNMX.FTZ R71, R58, R71, !PT ;  /* 0x000000473a477209 */ /* 0x004fe40007810000 */
[----:B------:R-:W1:Y:S02]  /*7240*/  MUFU.TANH R67, R102 ;  /* 0x0000006600437308 */ /* 0x000e640000002400 */
[----:B---3--:R-:W-:-:S04]  /*7250*/  FMNMX.FTZ R71, R59, R71, !PT ;  /* 0x000000473b477209 */ /* 0x008fc80007810000 */
[----:B----4-:R-:W-:Y:S01]  /*7260*/  FMNMX.FTZ R71, R62, R71, !PT ;  /* 0x000000473e477209 */ /* 0x010fe20007810000 */
[----:B------:R-:W-:Y:S02]  /*7270*/  WARPGROUP.DEPBAR.LE gsb0, 0x0 ;  /* 0x00008000000079c5 */ /* 0x000fe40000010000 */
[----:B------:R-:W2:Y:S01]  /*7280*/  MUFU.TANH R70, R103 ;  /* 0x0000006700467308 */ /* 0x000ea20000002400 */
[----:B-----5:R-:W-:Y:S01]  /*7290*/  FMNMX.FTZ R71, R63, R71, !PT ;  /* 0x000000473f477209 */ /* 0x020fe20007810000 */
[----:B------:R-:W-:-:S03]  /*72a0*/  WARPGROUP.ARRIVE ;  /* 0x00000000000079c5 */ /* 0x000fc60000000000 */
[----:B0-----:R-:W-:-:S03]  /*72b0*/  FMNMX.FTZ R71, R66, R71, !PT ;  /* 0x0000004742477209 */ /* 0x001fc60007810000 */
[----:B------:R-:W0:Y:S01]  /*72c0*/  MUFU.TANH R73, R73 ;  /* 0x0000004900497308 */ /* 0x000e220000002400 */
[----:B-1----:R-:W-:Y:S01]  /*72d0*/  FMNMX.FTZ R71, R67, R71, !PT ;  /* 0x0000004743477209 */ /* 0x002fe20007810000 */
[----:B------:R-:W-:Y:S01]  /*72e0*/  HGMMA.64x64x16.F32 R120, gdesc[UR28].tnspB, R120, gsb0 ;  /* 0x40e000001c7879f0 */ /* 0x000fe20008000878 */
[----:B------:R-:W-:Y:S02]  /*72f0*/  UIADD3 UR30, UR8, 0x500, URZ ;  /* 0x00000500081e7890 */ /* 0x000fe4000fffe03f */
[----:B------:R-:W-:Y:S01]  /*7300*/  UIADD3 UR28, UR6, 0xc04, URZ ;  /* 0x00000c04061c7890 */ /* 0x000fe2000fffe03f */
[----:B------:R-:W-:Y:S02]  /*7310*/  UMOV UR31, 0x40000040 ;  /* 0x40000040001f7882 */ /* 0x000fe40000000000 */
[----:B------:R-:W1:Y:S01]  /*7320*/  MUFU.TANH R74, R74 ;  /* 0x0000004a004a7308 */ /* 0x000e620000002400 */
[----:B--2---:R-:W-:Y:S01]  /*7330*/  FMNMX.FTZ R71, R70, R71, !PT ;  /* 0x0000004746477209 */ /* 0x004fe20007810000 */
[----:B------:R-:W-:Y:S01]  /*7340*/  UMOV UR29, 0x40000040 ;  /* 0x40000040001d7882 */ /* 0x000fe20000000000 */
[----:B------:R-:W-:-:S05]  /*7350*/  UIADD3 UR8, UR6, 0xc06, URZ ;  /* 0x00000c0606087890 */ /* 0x000fca000fffe03f */
        /* <DEDUP_REMOVED lines=11> */
[----:B--2---:R-:W-:-:S04]  /*7410*/  FMNMX.FTZ R71, R78, R71, !PT ;  /* 0x000000474e477209 */ /* 0x004fc80007810000 */
[----:B0-----:R-:W-:-:S04]  /*7420*/  FMNMX.FTZ R71, R88, R71, !PT ;  /* 0x0000004758477209 */ /* 0x001fc80007810000 */
[----:B-1----:R-:W-:-:S05]  /*7430*/  FMNMX.FTZ R71, R97, R71, !PT ;  /* 0x0000004761477209 */ /* 0x002fca0007810000 */
[----:B------:R-:W0:Y:S01]  /*7440*/  SHFL.BFLY PT, R79, R71, 0x2, 0x1f ;  /* 0x0c401f00474f7f89 */ /* 0x000e2200000e0000 */
[----:B------:R-:W-:Y:S02]  /*7450*/  WARPGROUP.DEPBAR.LE gsb0, 0x0 ;  /* 0x00008000000079c5 */ /* 0x000fe40000010000 */
[----:B------:R-:W-:-:S06]  /*7460*/  WARPGROUP.ARRIVE ;  /* 0x00000000000079c5 */ /* 0x000fcc0000000000 */
[----:B------:R-:W-:Y:S01]  /*7470*/  HGMMA.64x64x16.F32 R120, gdesc[UR28].tnspB, R120, gsb0 ;  /* 0x40e000001c7879f0 */ /* 0x000fe20008000878 */
[----:B0-----:R-:W-:-:S05]  /*7480*/  FMNMX.FTZ R71, R71, R79, !PT ;  /* 0x0000004f47477209 */ /* 0x001fca0007810000 */
[----:B------:R-:W0:Y:S02]  /*7490*/  SHFL.BFLY PT, R79, R71, 0x1, 0x1f ;  /* 0x0c201f00474f7f89 */ /* 0x000e2400000e0000 */
[----:B0-----:R-:W-:-:S05]  /*74a0*/  FMNMX.FTZ R71, R71, R79, !PT ;  /* 0x0000004f47477209 */ /* 0x001fca0007810000 */
[C---:B------:R-:W-:Y:S01]  /*74b0*/  FMUL.FTZ R96, R71.reuse, R35 ;  /* 0x0000002347607220 */ /* 0x040fe20000410000 */
[----:B------:R-:W-:-:S03]  /*74c0*/  FADD.FTZ R101, -R71, R4 ;  /* 0x0000000447657221 */ /* 0x000fc60000010100 */
        /* <DEDUP_REMOVED lines=47> */
[-C--:B------:R-:W-:Y:S01]  /*77c0*/  FFMA.FTZ R97, R97, R35.reuse, -R96 ;  /* 0x0000002361617223 */ /* 0x080fe20000010860 */
[----:B------:R-:W-:Y:S01]  /*77d0*/  FMUL.FTZ R96, R101, R35 ;  /* 0x0000002365607220 */ /* 0x000fe20000410000 */
[----:B------:R-:W-:-:S02]  /*77e0*/  WARPGROUP.DEPBAR.LE gsb0, 0x0 ;  /* 0x00008000000079c5 */ /* 0x000fc40000010000 */
[----:B------:R-:W2:Y:S01]  /*77f0*/  LDL R101, [R1+0x14] ;  /* 0x0000140001657983 */ /* 0x000ea20000100800 */
[----:B------:R-:W-:Y:S01]  /*7800*/  WARPGROUP.ARRIVE ;  /* 0x00000000000079c5 */ /* 0x000fe20000000000 */
[----:B------:R-:W-:Y:S01]  /*7810*/  VIADD R27, R106, 0x9 ;  /* 0x000000096a1b7836 */ /* 0x000fe20000000000 */
[----:B------:R-:W-:Y:S04]  /*7820*/  MUFU.EX2 R96, R96 ;  /* 0x0000006000607308 */ /* 0x000fe80000000800 */
[----:B------:R-:W-:Y:S01]  /*7830*/  HGMMA.64x64x16.F32 R120, gdesc[UR8].tnspB, R120, gsb0 ;  /* 0x40e00000087879f0 */ /* 0x000fe20008000878 */
[----:B------:R-:W-:-:S03]  /*7840*/  SEL R27, R27, 0x9, !P2 ;  /* 0x000000091b1b7807 */ /* 0x000fc60005000000 */
[----:B------:R-:W0:Y:S08]  /*7850*/  MUFU.EX2 R25, R98 ;  /* 0x0000006200197308 */ /* 0x000e300000000800 */
[----:B------:R-:W1:Y:S08]  /*7860*/  MUFU.EX2 R102, R102 ;  /* 0x0000006600667308 */ /* 0x000e700000000800 */
[----:B------:R-:W3:Y:S01]  /*7870*/  MUFU.EX2 R100, R100 ;  /* 0x0000006400647308 */ /* 0x000ee20000000800 */
[----:B0-----:R-:W-:-:S07]  /*7880*/  FFMA.FTZ R2, R96, R2, R25 ;  /* 0x0000000260027223 */ /* 0x001fce0000010019 */
[----:B------:R-:W0:Y:S01]  /*7890*/  MUFU.EX2 R99, R99 ;  /* 0x0000006300637308 */ /* 0x000e220000000800 */
[----:B-1----:R-:W-:-:S07]  /*78a0*/  FADD.FTZ R2, R102, R2 ;  /* 0x0000000266027221 */ /* 0x002fce0000010000 */
[----:B------:R-:W1:Y:S08]  /*78b0*/  MUFU.EX2 R4, R4 ;  /* 0x0000000400047308 */ /* 0x000e700000000800 */
[----:B------:R-:W4:Y:S01]  /*78c0*/  MUFU.EX2 R12, R12 ;  /* 0x0000000c000c7308 */ /* 0x000f220000000800 */
[----:B------:R-:W-:Y:S02]  /*78d0*/  WARPGROUP.DEPBAR.LE gsb0, 0x0 ;  /* 0x00008000000079c5 */ /* 0x000fe40000010000 */
[----:B------:R5:W-:Y:S06]  /*78e0*/  BAR.ARV R27, 0x100 ;  /* 0x0004001b0000751d */ /* 0x000bec0000002000 */
[----:B-----5:R-:W-:-:S05]  /*78f0*/  IMAD.U32 R27, RZ, RZ, UR36 ;  /* 0x00000024ff1b7e24 */ /* 0x020fca000f8e00ff */
[----:B------:R-:W-:-:S05]  /*7900*/  @!P1 LEA R27, R27, UR37, 0x3 ;  /* 0x000000251b1b9c11 */ /* 0x000fca000f8e18ff */
[----:B------:R-:W-:-:S05]  /*7910*/  @!P1 VIADD R27, R27, 0x30840 ;  /* 0x000308401b1b9836 */ /* 0x000fca0000000000 */
[----:B------:R-:W-:-:S04]  /*7920*/  @!P1 PRMT R27, RZ, 0x654, R27 ;  /* 0x00000654ff1b9816 */ /* 0x000fc8000000001b */
[----:B------:R5:W-:Y:S02]  /*7930*/  @!P1 SYNCS.ARRIVE.TRANS64.RED.A1T0 RZ, [R27+URZ], RZ ;  /* 0x000000ff1bff99a7 */ /* 0x000be4000810043f */
[----:B-----5:R-:W-:Y:S01]  /*7940*/  IMAD.U32 R27, RZ, RZ, UR7 ;  /* 0x00000007ff1b7e24 */ /* 0x020fe2000f8e00ff */
[----:B------:R-:W5:Y:S04]  /*7950*/  MUFU.EX2 R85, R85 ;  /* 0x0000005500557308 */ /* 0x000f680000000800 */
[----:B------:R-:W-:-:S04]  /*7960*/  @!P1 LEA R27, R27, UR37, 0x3 ;  /* 0x000000251b1b9c11 */ /* 0x000fc8000f8e18ff */
[----:B------:R-:W-:Y:S01]  /*7970*/  @!P1 IADD3 R27, R27, 0x30860, RZ ;  /* 0x000308601b1b9810 */ /* 0x000fe20007ffe0ff */
[----:B------:R-:W-:Y:S01]  /*7980*/  MUFU.EX2 R13, R13 ;  /* 0x0000000d000d7308 */ /* 0x000fe20000000800 */
[----:B---3--:R-:W-:Y:S02]  /*7990*/  FADD.FTZ R2, R100, R2 ;  /* 0x0000000264027221 */ /* 0x008fe40000010000 */
[----:B------:R-:W-:-:S05]  /*79a0*/  @!P1 PRMT R27, RZ, 0x654, R27 ;  /* 0x00000654ff1b9816 */ /* 0x000fca000000001b */
[----:B------:R-:W3:Y:S01]  /*79b0*/  MUFU.EX2 R90, R90 ;  /* 0x0000005a005a7308 */ /* 0x000ee20000000800 */
[----:B------:R1:W-:Y:S01]  /*79c0*/  @!P1 SYNCS.ARRIVE.TRANS64.RED.A1T0 RZ, [R27+URZ], RZ ;  /* 0x000000ff1bff99a7 */ /* 0x0003e2000810043f */
[----:B0-----:R-:W-:Y:S01]  /*79d0*/  FADD.FTZ R2, R99, R2 ;  /* 0x0000000263027221 */ /* 0x001fe20000010000 */
[----:B------:R-:W-:-:S05]  /*79e0*/  F2FP.F16.F32.PACK_AB R25, R102, R25 ;  /* 0x000000196619723e */ /* 0x000fca00000000ff */
[----:B------:R-:W-:Y:S01]  /*79f0*/  MUFU.EX2 R14, R14 ;  /* 0x0000000e000e7308 */ /* 0x000fe20000000800 */
[----:B-1----:R-:W-:Y:S01]  /*7a00*/  F2FP.F16.F32.PACK_AB R27, R99, R100 ;  /* 0x00000064631b723e */ /* 0x002fe200000000ff */
[----:B------:R-:W-:-:S06]  /*7a10*/  FADD.FTZ R2, R4, R2 ;  /* 0x0000000204027221 */ /* 0x000fcc0000010000 */
[----:B------:R-:W0:Y:S01]  /*7a20*/  MUFU.EX2 R84, R84 ;  /* 0x0000005400547308 */ /* 0x000e220000000800 */
[----:B----4-:R-:W-:Y:S01]  /*7a30*/  FADD.FTZ R10, R12, R10 ;  /* 0x0000000a0c0a7221 */ /* 0x010fe20000010000 */
[----:B------:R1:W-:Y:S06]  /*7a40*/  STSM.16.M88.4 [R153+0x1e800], R24 ;  /* 0x01e8001899007844 */ /* 0x0003ec0000000200 */
[----:B------:R-:W-:Y:S01]  /*7a50*/  MUFU.EX2 R15, R15 ;  /* 0x0000000f000f7308 */ /* 0x000fe20000000800 */
[----:B-----5:R-:W-:-:S07]  /*7a60*/  FADD.FTZ R2, R85, R2 ;  /* 0x0000000255027221 */ /* 0x020fce0000010000 */
[----:B------:R-:W4:Y:S08]  /*7a70*/  MUFU.EX2 R91, R91 ;  /* 0x0000005b005b7308 */ /* 0x000f300000000800 */
[----:B------:R-:W-:Y:S01]  /*7a80*/  MUFU.EX2 R16, R16 ;  /* 0x0000001000107308 */ /* 0x000fe20000000800 */
[----:B---3--:R-:W-:-:S07]  /*7a90*/  FADD.FTZ R2, R90, R2 ;  /* 0x000000025a027221 */ /* 0x008fce0000010000 */
[----:B------:R-:W3:Y:S08]  /*7aa0*/  MUFU.EX2 R83, R83 ;  /* 0x0000005300537308 */ /* 0x000ef00000000800 */
[----:B-1----:R1:W-:Y:S08]  /*7ab0*/  MUFU.EX2 R26, R9 ;  /* 0x00000009001a7308 */ /* 0x0023f00000000800 */
[----:B------:R-:W-:Y:S01]  /*7ac0*/  MUFU.EX2 R17, R17 ;  /* 0x0000001100117308 */ /* 0x000fe20000000800 */
[----:B-1----:R-:W-:Y:S01]  /*7ad0*/  F2FP.F16.F32.PACK_AB R9, R85, R4 ;  /* 0x000000045509723e */ /* 0x002fe200000000ff */
[----:B------:R-:W-:Y:S01]  /*7ae0*/  FADD.FTZ R4, R13, R10 ;  /* 0x0000000a0d047221 */ /* 0x000fe20000010000 */
[----:B0-----:R-:W-:-:S03]  /*7af0*/  FADD.FTZ R2, R84, R2 ;  /* 0x0000000254027221 */ /* 0x001fc60000010000 */
[----:B------:R-:W-:Y:S02]  /*7b00*/  FADD.FTZ R4, R14, R4 ;  /* 0x000000040e047221 */ /* 0x000fe40000010000 */
[----:B------:R-:W0:Y:S08]  /*7b10*/  MUFU.EX2 R89, R89 ;  /* 0x0000005900597308 */ /* 0x000e300000000800 */
[----:B------:R-:W-:Y:S01]  /*7b20*/  MUFU.EX2 R18, R18 ;  /* 0x0000001200127308 */ /* 0x000fe20000000800 */
[----:B----4-:R-:W-:-:S07]  /*7b30*/  FADD.FTZ R2, R91, R2 ;  /* 0x000000025b027221 */ /* 0x010fce0000010000 */
[----:B------:R-:W1:Y:S08]  /*7b40*/  MUFU.EX2 R82, R82 ;  /* 0x0000005200527308 */ /* 0x000e700000000800 */
[----:B------:R-:W-:Y:S08]  /*7b50*/  MUFU.EX2 R98, R81 ;  /* 0x0000005100627308 */ /* 0x000ff00000000800 */
[----:B------:R-:W4:Y:S08]  /*7b60*/  MUFU.EX2 R19, R19 ;  /* 0x0000001300137308 */ /* 0x000f300000000800 */
[----:B------:R5:W-:Y:S01]  /*7b70*/  MUFU.EX2 R81, R5 ;  /* 0x0000000500517308 */ /* 0x000be20000000800 */
[----:B---3--:R-:W-:Y:S01]  /*7b80*/  FADD.FTZ R2, R83, R2 ;  /* 0x0000000253027221 */ /* 0x008fe20000010000 */
[----:B-----5:R-:W-:-:S06]  /*7b90*/  FADD.FTZ R5, R15, R4 ;  /* 0x000000040f057221 */ /* 0x020fcc0000010000 */
[----:B------:R-:W-:Y:S08]  /*7ba0*/  MUFU.EX2 R24, R38 ;  /* 0x0000002600187308 */ /* 0x000ff00000000800 */
[----:B------:R-:W3:Y:S08]  /*7bb0*/  MUFU.EX2 R86, R86 ;  /* 0x0000005600567308 */ /* 0x000ef00000000800 */
[----:B------:R-:W5:Y:S08]  /*7bc0*/  MUFU.EX2 R20, R20 ;  /* 0x0000001400147308 */ /* 0x000f700000000800 */
[----:B------:R1:W-:Y:S01]  /*7bd0*/  MUFU.EX2 R38, R6 ;  /* 0x0000000600267308 */ /* 0x0003e20000000800 */
[----:B0-----:R-:W-:Y:S01]  /*7be0*/  FADD.FTZ R2, R89, R2 ;  /* 0x0000000259027221 */ /* 0x001fe20000010000 */
[----:B-1----:R-:W-:-:S06]  /*7bf0*/  FADD.FTZ R6, R16, R5 ;  /* 0x0000000510067221 */ /* 0x002fcc0000010000 */
[----:B------:R-:W0:Y:S08]  /*7c00*/  MUFU.EX2 R21, R21 ;  /* 0x0000001500157308 */ /* 0x000e300000000800 */
[----:B------:R1:W-:Y:S01]  /*7c10*/  MUFU.EX2 R25, R7 ;  /* 0x0000000700197308 */ /* 0x0003e20000000800 */
[----:B------:R-:W-:Y:S01]  /*7c20*/  FADD.FTZ R2, R82, R2 ;  /* 0x0000000252027221 */ /* 0x000fe20000010000 */
[----:B-1----:R-:W-:-:S06]  /*7c30*/  FADD.FTZ R7, R17, R6 ;  /* 0x0000000611077221 */ /* 0x002fcc0000010000 */
[----:B------:R-:W1:Y:S01]  /*7c40*/  MUFU.EX2 R79, R79 ;  /* 0x0000004f004f7308 */ /* 0x000e620000000800 */
[----:B------:R-:W-:-:S07]  /*7c50*/  FADD.FTZ R7, R18, R7 ;  /* 0x0000000712077221 */ /* 0x000fce0000010000 */
[----:B------:R-:W2:Y:S01]  /*7c60*/  MUFU.EX2 R22, R22 ;  /* 0x0000001600167308 */ /* 0x000ea20000000800 */
[----:B----4-:R-:W-:Y:S01]  /*7c70*/  FADD.FTZ R7, R19, R7 ;  /* 0x0000000713077221 */ /* 0x010fe20000010000 */
[----:B---3--:R-:W-:-:S06]  /*7c80*/  FADD.FTZ R2, R86, R2 ;  /* 0x0000000256027221 */ /* 0x008fcc0000010000 */
[----:B------:R-:W3:Y:S01]  /*7c90*/  MUFU.EX2 R80, R80 ;  /* 0x0000005000507308 */ /* 0x000ee20000000800 */
[----:B-----5:R-:W-:-:S07]  /*7ca0*/  FADD.FTZ R7, R20, R7 ;  /* 0x0000000714077221 */ /* 0x020fce0000010000 */
[----:B------:R-:W4:Y:S01]  /*7cb0*/  MUFU.EX2 R23, R23 ;  /* 0x0000001700177308 */ /* 0x000f220000000800 */
[----:B------:R-:W-:Y:S01]  /*7cc0*/  FADD.FTZ R2, R98, R2 ;  /* 0x0000000262027221 */ /* 0x000fe20000010000 */
[----:B0-----:R-:W-:-:S06]  /*7cd0*/  FADD.FTZ R7, R21, R7 ;  /* 0x0000000715077221 */ /* 0x001fcc0000010000 */
[----:B------:R-:W0:Y:S08]  /*7ce0*/  MUFU.EX2 R87, R87 ;  /* 0x0000005700577308 */ /* 0x000e300000000800 */
[----:B------:R-:W5:Y:S01]  /*7cf0*/  MUFU.EX2 R3, R3 ;  /* 0x0000000300037308 */ /* 0x000f620000000800 */
[----:B-1----:R-:W-:Y:S01]  /*7d00*/  FADD.FTZ R2, R79, R2 ;  /* 0x000000024f027221 */ /* 0x002fe20000010000 */
[----:B--2---:R-:W-:-:S06]  /*7d10*/  FADD.FTZ R7, R22, R7 ;  /* 0x0000000716077221 */ /* 0x004fcc0000010000 */
[----:B------:R-:W1:Y:S08]  /*7d20*/  MUFU.EX2 R95, R95 ;  /* 0x0000005f005f7308 */ /* 0x000e700000000800 */
[----:B------:R-:W2:Y:S01]  /*7d30*/  MUFU.EX2 R39, R39 ;  /* 0x0000002700277308 */ /* 0x000ea20000000800 */
[----:B---3--:R-:W-:Y:S01]  /*7d40*/  FADD.FTZ R2, R80, R2 ;  /* 0x0000000250027221 */ /* 0x008fe20000010000 */
[----:B----4-:R-:W-:-:S06]  /*7d50*/  FADD.FTZ R7, R23, R7 ;  /* 0x0000000717077221 */ /* 0x010fcc0000010000 */
[----:B------:R-:W3:Y:S01]  /*7d60*/  MUFU.EX2 R42, R42 ;  /* 0x0000002a002a7308 */ /* 0x000ee20000000800 */
[----:B0-----:R-:W-:Y:S01]  /*7d70*/  FADD.FTZ R2, R87, R2 ;  /* 0x0000000257027221 */ /* 0x001fe20000010000 */
[----:B-----5:R-:W-:-:S06]  /*7d80*/  FADD.FTZ R7, R3, R7 ;  /* 0x0000000703077221 */ /* 0x020fcc0000010000 */
[----:B------:R-:W0:Y:S01]  /*7d90*/  MUFU.EX2 R93, R93 ;  /* 0x0000005d005d7308 */ /* 0x000e220000000800 */
[----:B------:R-:W-:-:S07]  /*7da0*/  F2FP.F16.F32.PACK_AB R10, R13, R12 ;  /* 0x0000000c0d0a723e */ /* 0x000fce00000000ff */
[----:B------:R-:W4:Y:S01]  /*7db0*/  MUFU.EX2 R43, R43 ;  /* 0x0000002b002b7308 */ /* 0x000f220000000800 */
[----:B-1----:R-:W-:Y:S01]  /*7dc0*/  FADD.FTZ R12, R95, R2 ;  /* 0x000000025f0c7221 */ /* 0x002fe20000010000 */
[----:B--2---:R-:W-:-:S06]  /*7dd0*/  FADD.FTZ R2, R39, R7 ;  /* 0x0000000727027221 */ /* 0x004fcc0000010000 */
[----:B------:R-:W1:Y:S08]  /*7de0*/  MUFU.EX2 R94, R94 ;  /* 0x0000005e005e7308 */ /* 0x000e700000000800 */
[----:B------:R-:W2:Y:S01]  /*7df0*/  MUFU.EX2 R28, R28 ;  /* 0x0000001c001c7308 */ /* 0x000ea20000000800 */
[----:B---3--:R-:W-:-:S07]  /*7e00*/  FADD.FTZ R2, R42, R2 ;  /* 0x000000022a027221 */ /* 0x008fce0000010000 */
[----:B------:R-:W3:Y:S08]  /*7e10*/  MUFU.EX2 R92, R92 ;  /* 0x0000005c005c7308 */ /* 0x000ef00000000800 */
[----:B------:R-:W5:Y:S01]  /*7e20*/  MUFU.EX2 R29, R29 ;  /* 0x0000001d001d7308 */ /* 0x000f620000000800 */
[----:B0-----:R-:W-:Y:S01]  /*7e30*/  FADD.FTZ R12, R93, R12 ;  /* 0x0000000c5d0c7221 */ /* 0x001fe20000010000 */
[----:B----4-:R-:W-:-:S06]  /*7e40*/  FADD.FTZ R2, R43, R2 ;  /* 0x000000022b027221 */ /* 0x010fcc0000010000 */
[----:B------:R-:W0:Y:S01]  /*7e50*/  MUFU.EX2 R30, R30 ;  /* 0x0000001e001e7308 */ /* 0x000e220000000800 */
[----:B-1----:R-:W-:Y:S01]  /*7e60*/  FADD.FTZ R13, R94, R12 ;  /* 0x0000000c5e0d7221 */ /* 0x002fe20000010000 */
[----:B--2---:R-:W-:-:S06]  /*7e70*/  FADD.FTZ R2, R28, R2 ;  /* 0x000000021c027221 */ /* 0x004fcc0000010000 */
[----:B------:R-:W1:Y:S01]  /*7e80*/  MUFU.EX2 R31, R31 ;  /* 0x0000001f001f7308 */ /* 0x000e620000000800 */
[----:B------:R-:W-:Y:S01]  /*7e90*/  F2FP.F16.F32.PACK_AB R4, R15, R14 ;  /* 0x0000000e0f04723e */ /* 0x000fe200000000ff */
[----:B---3--:R-:W-:Y:S01]  /*7ea0*/  FADD.FTZ R15, R92, R13 ;  /* 0x0000000d5c0f7221 */ /* 0x008fe20000010000 */
[----:B-----5:R-:W-:-:S05]  /*7eb0*/  FADD.FTZ R2, R29, R2 ;  /* 0x000000021d027221 */ /* 0x020fca0000010000 */
[----:B------:R-:W2:Y:S01]  /*7ec0*/  MUFU.EX2 R32, R32 ;  /* 0x0000002000207308 */ /* 0x000ea20000000800 */
[----:B------:R-:W-:Y:S01]  /*7ed0*/  F2FP.F16.F32.PACK_AB R6, R17, R16 ;  /* 0x000000101106723e */ /* 0x000fe200000000ff */
[----:B------:R-:W-:Y:S01]  /*7ee0*/  FADD.FTZ R16, R38, R15 ;  /* 0x0000000f26107221 */ /* 0x000fe20000010000 */
[----:B0-----:R-:W-:-:S05]  /*7ef0*/  FADD.FTZ R2, R30, R2 ;  /* 0x000000021e027221 */ /* 0x001fca0000010000 */
[----:B------:R-:W0:Y:S01]  /*7f00*/  MUFU.EX2 R33, R33 ;  /* 0x0000002100217308 */ /* 0x000e220000000800 */
[----:B------:R-:W-:Y:S01]  /*7f10*/  F2FP.F16.F32.PACK_AB R12, R19, R18 ;  /* 0x00000012130c723e */ /* 0x000fe200000000ff */
[----:B------:R-:W-:Y:S01]  /*7f20*/  FADD.FTZ R16, R25, R16 ;  /* 0x0000001019107221 */ /* 0x000fe20000010000 */
[----:B-1----:R-:W-:Y:S01]  /*7f30*/  FADD.FTZ R19, R31, R2 ;  /* 0x000000021f137221 */ /* 0x002fe20000010000 */
[----:B------:R-:W3:Y:S02]  /*7f40*/  LDL R18, [R1+0x1c] ;  /* 0x00001c0001127983 */ /* 0x000ee40000100800 */
[----:B------:R-:W-:Y:S02]  /*7f50*/  FADD.FTZ R17, R81, R16 ;  /* 0x0000001051117221 */ /* 0x000fe40000010000 */
[----:B------:R1:W4:Y:S01]  /*7f60*/  MUFU.EX2 R27, R11 ;  /* 0x0000000b001b7308 */ /* 0x0003220000000800 */
[----:B--2---:R-:W-:Y:S01]  /*7f70*/  FADD.FTZ R16, R32, R19 ;  /* 0x0000001320107221 */ /* 0x004fe20000010000 */
[----:B-1----:R-:W-:-:S05]  /*7f80*/  F2FP.F16.F32.PACK_AB R11, R84, R90 ;  /* 0x0000005a540b723e */ /* 0x002fca00000000ff */
[----:B------:R0:W-:Y:S01]  /*7f90*/  STSM.16.M88.4 [R101], R8 ;  /* 0x0000000865007844 */ /* 0x0001e20000000200 */
[----:B------:R-:W-:Y:S02]  /*7fa0*/  F2FP.F16.F32.PACK_AB R5, R83, R91 ;  /* 0x0000005b5305723e */ /* 0x000fe400000000ff */
[----:B------:R-:W-:Y:S02]  /*7fb0*/  F2FP.F16.F32.PACK_AB R7, R82, R89 ;  /* 0x000000595207723e */ /* 0x000fe400000000ff */
[----:B------:R-:W-:Y:S02]  /*7fc0*/  F2FP.F16.F32.PACK_AB R13, R98, R86 ;  /* 0x00000056620d723e */ /* 0x000fe400000000ff */
[----:B------:R-:W-:Y:S01]  /*7fd0*/  F2FP.F16.F32.PACK_AB R14, R21, R20 ;  /* 0x00000014150e723e */ /* 0x000fe200000000ff */
[----:B0-----:R-:W-:Y:S02]  /*7fe0*/  FADD.FTZ R9, R33, R16 ;  /* 0x0000001021097221 */ /* 0x001fe40000010000 */
[----:B------:R-:W2:Y:S01]  /*7ff0*/  LDL R16, [R1+0x18] ;  /* 0x0000180001107983 */ /* 0x000ea20000100800 */
[----:B------:R-:W-:-:S03]  /*8000*/  F2FP.F16.F32.PACK_AB R15, R80, R79 ;  /* 0x0000004f500f723e */ /* 0x000fc600000000ff */
[----:B------:R0:W-:Y:S04]  /*8010*/  STSM.16.M88.4 [R155], R4 ;  /* 0x000000049b007844 */ /* 0x0001e80000000200 */
[----:B------:R-:W-:Y:S01]  /*8020*/  STSM.16.M88.4 [R154], R12 ;  /* 0x0000000c9a007844 */ /* 0x000fe20000000200 */
[----:B0-----:R-:W-:Y:S02]  /*8030*/  F2FP.F16.F32.PACK_AB R4, R23, R22 ;  /* 0x000000161704723e */ /* 0x001fe400000000ff */
[----:B------:R-:W-:Y:S02]  /*8040*/  F2FP.F16.F32.PACK_AB R5, R95, R87 ;  /* 0x000000575f05723e */ /* 0x000fe400000000ff */
[----:B------:R-:W-:Y:S02]  /*8050*/  F2FP.F16.F32.PACK_AB R6, R39, R3 ;  /* 0x000000032706723e */ /* 0x000fe400000000ff */
[----:B------:R-:W-:-:S05]  /*8060*/  F2FP.F16.F32.PACK_AB R7, R94, R93 ;  /* 0x0000005d5e07723e */ /* 0x000fca00000000ff */
[----:B------:R0:W-:Y:S04]  /*8070*/  STSM.16.M88.4 [R153+0x24800], R4 ;  /* 0x0248000499007844 */ /* 0x0001e80000000200 */
[----:B0-----:R-:W5:Y:S01]  /*8080*/  LDL R6, [R1+0x10] ;  /* 0x0000100001067983 */ /* 0x001f620000100800 */
[----:B------:R-:W0:Y:S08]  /*8090*/  MUFU.EX2 R36, R36 ;  /* 0x0000002400247308 */ /* 0x000e300000000800 */
[----:B------:R-:W1:Y:S08]  /*80a0*/  MUFU.EX2 R103, R103 ;  /* 0x0000006700677308 */ /* 0x000e700000000800 */
[----:B------:R-:W1:Y:S01]  /*80b0*/  MUFU.EX2 R37, R37 ;  /* 0x0000002500257308 */ /* 0x000e620000000800 */
[----:B------:R-:W-:-:S07]  /*80c0*/  FADD.FTZ R2, R26, R17 ;  /* 0x000000111a027221 */ /* 0x000fce0000010000 */
[----:B------:R-:W1:Y:S08]  /*80d0*/  MUFU.EX2 R104, R104 ;  /* 0x0000006800687308 */ /* 0x000e700000000800 */
[----:B------:R-:W1:Y:S01]  /*80e0*/  MUFU.EX2 R40, R40 ;  /* 0x0000002800287308 */ /* 0x000e620000000800 */
[----:B----4-:R-:W-:Y:S01]  /*80f0*/  FADD.FTZ R2, R27, R2 ;  /* 0x000000021b027221 */ /* 0x010fe20000010000 */
[----:B0-----:R-:W-:-:S06]  /*8100*/  FADD.FTZ R10, R36, R9 ;  /* 0x00000009240a7221 */ /* 0x001fcc0000010000 */
[----:B------:R-:W0:Y:S08]  /*8110*/  MUFU.EX2 R47, R47 ;  /* 0x0000002f002f7308 */ /* 0x000e300000000800 */
[----:B------:R-:W4:Y:S01]  /*8120*/  MUFU.EX2 R41, R41 ;  /* 0x0000002900297308 */ /* 0x000f220000000800 */
[----:B-1----:R-:W-:Y:S01]  /*8130*/  FADD.FTZ R3, R103, R2 ;  /* 0x0000000267037221 */ /* 0x002fe20000010000 */
[----:B------:R-:W-:-:S06]  /*8140*/  FADD.FTZ R11, R37, R10 ;  /* 0x0000000a250b7221 */ /* 0x000fcc0000010000 */
[----:B------:R-:W1:Y:S08]  /*8150*/  MUFU.EX2 R50, R50 ;  /* 0x0000003200327308 */ /* 0x000e700000000800 */
[----:B------:R-:W1:Y:S01]  /*8160*/  MUFU.EX2 R44, R44 ;  /* 0x0000002c002c7308 */ /* 0x000e620000000800 */
[----:B------:R-:W-:Y:S01]  /*8170*/  FADD.FTZ R2, R104, R3 ;  /* 0x0000000368027221 */ /* 0x000fe20000010000 */
[----:B------:R-:W-:-:S06]  /*8180*/  FADD.FTZ R12, R40, R11 ;  /* 0x0000000b280c7221 */ /* 0x000fcc0000010000 */
[----:B------:R-:W1:Y:S08]  /*8190*/  MUFU.EX2 R51, R51 ;  /* 0x0000003300337308 */ /* 0x000e700000000800 */
[----:B------:R-:W1:Y:S01]  /*81a0*/  MUFU.EX2 R45, R45 ;  /* 0x0000002d002d7308 */ /* 0x000e620000000800 */
[----:B0-----:R-:W-:Y:S01]  /*81b0*/  FADD.FTZ R3, R47, R2 ;  /* 0x000000022f037221 */ /* 0x001fe20000010000 */
[----:B----4-:R-:W-:-:S06]  /*81c0*/  FADD.FTZ R13, R41, R12 ;  /* 0x0000000c290d7221 */ /* 0x010fcc0000010000 */
        /* <DEDUP_REMOVED lines=21> */
[----:B------:R-:W3:Y:S01]  /*8320*/  MUFU.EX2 R57, R57 ;  /* 0x0000003900397308 */ /* 0x000ee20000000800 */
[----:B0-----:R-:W-:Y:S01]  /*8330*/  FADD.FTZ R3, R59, R2 ;  /* 0x000000023b037221 */ /* 0x001fe20000010000 */
[----:B----4-:R-:W-:-:S06]  /*8340*/  FADD.FTZ R5, R53, R4 ;  /* 0x0000000435057221 */ /* 0x010fcc0000010000 */
[----:B------:R-:W0:Y:S08]  /*8350*/  MUFU.EX2 R66, R66 ;  /* 0x0000004200427308 */ /* 0x000e300000000800 */
[----:B------:R-:W4:Y:S01]  /*8360*/  MUFU.EX2 R60, R60 ;  /* 0x0000003c003c7308 */ /* 0x000f220000000800 */
[----:B-1----:R-:W-:Y:S01]  /*8370*/  FADD.FTZ R2, R62, R3 ;  /* 0x000000033e027221 */ /* 0x002fe20000010000 */
[----:B------:R-:W-:-:S06]  /*8380*/  FADD.FTZ R4, R56, R5 ;  /* 0x0000000538047221 */ /* 0x000fcc0000010000 */
[----:B------:R-:W1:Y:S08]  /*8390*/  MUFU.EX2 R67, R67 ;  /* 0x0000004300437308 */ /* 0x000e700000000800 */
[----:B------:R-:W1:Y:S08]  /*83a0*/  MUFU.EX2 R61, R61 ;  /* 0x0000003d003d7308 */ /* 0x000e700000000800 */
[----:B------:R-:W2:Y:S01]  /*83b0*/  MUFU.EX2 R70, R70 ;  /* 0x0000004600467308 */ /* 0x000ea20000000800 */
[----:B------:R-:W-:-:S07]  /*83c0*/  FADD.FTZ R3, R63, R2 ;  /* 0x000000023f037221 */ /* 0x000fce0000010000 */
[----:B------:R-:W-:Y:S08]  /*83d0*/  MUFU.EX2 R64, R64 ;  /* 0x0000004000407308 */ /* 0x000ff00000000800 */
[----:B------:R-:W-:Y:S08]  /*83e0*/  MUFU.EX2 R65, R65 ;  /* 0x0000004100417308 */ /* 0x000ff00000000800 */
[----:B------:R-:W-:Y:S08]  /*83f0*/  MUFU.EX2 R73, R73 ;  /* 0x0000004900497308 */ /* 0x000ff00000000800 */
[----:B------:R-:W2:Y:S08]  /*8400*/  MUFU.EX2 R74, R74 ;  /* 0x0000004a004a7308 */ /* 0x000eb00000000800 */
[----:B------:R-:W-:Y:S08]  /*8410*/  MUFU.EX2 R75, R75 ;  /* 0x0000004b004b7308 */ /* 0x000ff00000000800 */
[----:B------:R-:W2:Y:S01]  /*8420*/  MUFU.EX2 R76, R76 ;  /* 0x0000004c004c7308 */ /* 0x000ea20000000800 */
[----:B---3--:R-:W-:-:S07]  /*8430*/  FADD.FTZ R5, R57, R4 ;  /* 0x0000000439057221 */ /* 0x008fce0000010000 */
[----:B------:R-:W-:Y:S08]  /*8440*/  MUFU.EX2 R68, R68 ;  /* 0x0000004400447308 */ /* 0x000ff00000000800 */
[----:B------:R-:W3:Y:S08]  /*8450*/  MUFU.EX2 R69, R69 ;  /* 0x0000004500457308 */ /* 0x000ef00000000800 */
[----:B------:R-:W-:Y:S08]  /*8460*/  MUFU.EX2 R72, R72 ;  /* 0x0000004800487308 */ /* 0x000ff00000000800 */
[----:B------:R-:W-:Y:S08]  /*8470*/  MUFU.EX2 R77, R77 ;  /* 0x0000004d004d7308 */ /* 0x000ff00000000800 */
[----:B------:R-:W5:Y:S08]  /*8480*/  MUFU.EX2 R78, R78 ;  /* 0x0000004e004e7308 */ /* 0x000f700000000800 */
[----:B------:R-:W-:Y:S08]  /*8490*/  MUFU.EX2 R7, R88 ;  /* 0x0000005800077308 */ /* 0x000ff00000000800 */
[----:B------:R-:W5:Y:S01]  /*84a0*/  MUFU.EX2 R97, R97 ;  /* 0x0000006100617308 */ /* 0x000f620000000800 */
[----:B------:R-:W-:-:S02]  /*84b0*/  F2FP.F16.F32.PACK_AB R8, R43, R42 ;  /* 0x0000002a2b08723e */ /* 0x000fc400000000ff */
[----:B------:R-:W-:Y:S02]  /*84c0*/  F2FP.F16.F32.PACK_AB R9, R38, R92 ;  /* 0x0000005c2609723e */ /* 0x000fe400000000ff */
[----:B------:R-:W-:Y:S02]  /*84d0*/  F2FP.F16.F32.PACK_AB R10, R29, R28 ;  /* 0x0000001c1d0a723e */ /* 0x000fe400000000ff */
[----:B------:R-:W-:Y:S01]  /*84e0*/  F2FP.F16.F32.PACK_AB R11, R81, R25 ;  /* 0x00000019510b723e */ /* 0x000fe200000000ff */
[----:B0-----:R-:W-:Y:S01]  /*84f0*/  FADD.FTZ R2, R66, R3 ;  /* 0x0000000342027221 */ /* 0x001fe20000010000 */
[----:B------:R-:W-:Y:S01]  /*8500*/  F2FP.F16.F32.PACK_AB R12, R31, R30 ;  /* 0x0000001e1f0c723e */ /* 0x000fe200000000ff */
[----:B----4-:R-:W-:Y:S01]  /*8510*/  FADD.FTZ R4, R60, R5 ;  /* 0x000000053c047221 */ /* 0x010fe20000010000 */
[----:B------:R-:W-:Y:S02]  /*8520*/  F2FP.F16.F32.PACK_AB R13, R27, R26 ;  /* 0x0000001a1b0d723e */ /* 0x000fe400000000ff */
[----:B------:R-:W-:-:S02]  /*8530*/  F2FP.F16.F32.PACK_AB R14, R33, R32 ;  /* 0x00000020210e723e */ /* 0x000fc400000000ff */
[----:B------:R-:W-:Y:S01]  /*8540*/  F2FP.F16.F32.PACK_AB R15, R104, R103 ;  /* 0x00000067680f723e */ /* 0x000fe200000000ff */
[----:B------:R0:W-:Y:S01]  /*8550*/  STSM.16.M88.4 [R18], R8 ;  /* 0x0000000812007844 */ /* 0x0001e20000000200 */
[----:B------:R-:W-:Y:S01]  /*8560*/  F2FP.F16.F32.PACK_AB R36, R37, R36 ;  /* 0x000000242524723e */ /* 0x000fe200000000ff */
[----:B-1----:R-:W-:Y:S01]  /*8570*/  FADD.FTZ R3, R67, R2 ;  /* 0x0000000243037221 */ /* 0x002fe20000010000 */
[----:B------:R-:W-:Y:S02]  /*8580*/  F2FP.F16.F32.PACK_AB R37, R50, R47 ;  /* 0x0000002f3225723e */ /* 0x000fe400000000ff */
[----:B------:R-:W-:Y:S02]  /*8590*/  F2FP.F16.F32.PACK_AB R38, R41, R40 ;  /* 0x000000282926723e */ /* 0x000fe400000000ff */
[----:B------:R-:W-:Y:S01]  /*85a0*/  F2FP.F16.F32.PACK_AB R39, R54, R51 ;  /* 0x000000333627723e */ /* 0x000fe200000000ff */
[----:B------:R-:W-:Y:S01]  /*85b0*/  FADD.FTZ R5, R61, R4 ;  /* 0x000000043d057221 */ /* 0x000fe20000010000 */
[----:B------:R-:W-:Y:S01]  /*85c0*/  F2FP.F16.F32.PACK_AB R52, R53, R52 ;  /* 0x000000343534723e */ /* 0x000fe200000000ff */
[----:B------:R3:W-:Y:S01]  /*85d0*/  STSM.16.M88.4 [R155+0x6000], R12 ;  /* 0x0060000c9b007844 */ /* 0x0007e20000000200 */
[----:B------:R-:W-:-:S02]  /*85e0*/  F2FP.F16.F32.PACK_AB R53, R66, R63 ;  /* 0x0000003f4235723e */ /* 0x000fc400000000ff */
[----:B------:R-:W-:Y:S02]  /*85f0*/  F2FP.F16.F32.PACK_AB R54, R57, R56 ;  /* 0x000000383936723e */ /* 0x000fe400000000ff */
[----:B------:R-:W-:Y:S02]  /*8600*/  F2FP.F16.F32.PACK_AB R60, R61, R60 ;  /* 0x0000003c3d3c723e */ /* 0x000fe400000000ff */
[----:B0-----:R-:W-:Y:S02]  /*8610*/  F2FP.F16.F32.PACK_AB R8, R45, R44 ;  /* 0x0000002c2d08723e */ /* 0x001fe400000000ff */
[----:B------:R-:W-:Y:S02]  /*8620*/  F2FP.F16.F32.PACK_AB R9, R58, R55 ;  /* 0x000000373a09723e */ /* 0x000fe400000000ff */
[----:B------:R-:W-:Y:S02]  /*8630*/  F2FP.F16.F32.PACK_AB R10, R49, R48 ;  /* 0x00000030310a723e */ /* 0x000fe400000000ff */
[----:B------:R-:W-:-:S02]  /*8640*/  F2FP.F16.F32.PACK_AB R11, R62, R59 ;  /* 0x0000003b3e0b723e */ /* 0x000fc400000000ff */
[----:B--2---:R-:W-:Y:S02]  /*8650*/  F2FP.F16.F32.PACK_AB R55, R70, R67 ;  /* 0x000000434637723e */ /* 0x004fe400000000ff */
[----:B------:R-:W-:Y:S02]  /*8660*/  F2FP.F16.F32.PACK_AB R61, R74, R73 ;  /* 0x000000494a3d723e */ /* 0x000fe400000000ff */
[----:B------:R-:W-:Y:S02]  /*8670*/  F2FP.F16.F32.PACK_AB R62, R65, R64 ;  /* 0x00000040413e723e */ /* 0x000fe400000000ff */
[----:B------:R-:W-:Y:S01]  /*8680*/  F2FP.F16.F32.PACK_AB R63, R76, R75 ;  /* 0x0000004b4c3f723e */ /* 0x000fe200000000ff */
[----:B------:R0:W-:Y:S01]  /*8690*/  STSM.16.M88.4 [R154+0x6000], R36 ;  /* 0x006000249a007844 */ /* 0x0001e20000000200 */
[----:B---3--:R-:W-:Y:S01]  /*86a0*/  F2FP.F16.F32.PACK_AB R12, R69, R68 ;  /* 0x00000044450c723e */ /* 0x008fe200000000ff */
[----:B------:R-:W-:Y:S01]  /*86b0*/  FADD.FTZ R2, R70, R3 ;  /* 0x0000000346027221 */ /* 0x000fe20000010000 */
[----:B-----5:R-:W-:-:S02]  /*86c0*/  F2FP.F16.F32.PACK_AB R13, R78, R77 ;  /* 0x0000004d4e0d723e */ /* 0x020fc400000000ff */
[----:B------:R-:W-:Y:S02]  /*86d0*/  F2FP.F16.F32.PACK_AB R14, R24, R72 ;  /* 0x00000048180e723e */ /* 0x000fe400000000ff */
[----:B------:R-:W-:Y:S01]  /*86e0*/  F2FP.F16.F32.PACK_AB R15, R97, R7 ;  /* 0x00000007610f723e */ /* 0x000fe200000000ff */
[----:B------:R0:W-:Y:S01]  /*86f0*/  STSM.16.M88.4 [R153+0x2a800], R8 ;  /* 0x02a8000899007844 */ /* 0x0001e20000000200 */
[----:B------:R-:W-:-:S03]  /*8700*/  FADD.FTZ R3, R73, R2 ;  /* 0x0000000249037221 */ /* 0x000fc60000010000 */
[----:B------:R0:W-:Y:S04]  /*8710*/  STSM.16.M88.4 [R16], R52 ;  /* 0x0000003410007844 */ /* 0x0001e80000000200 */
[----:B------:R0:W-:Y:S04]  /*8720*/  STSM.16.M88.4 [R155+0xc000], R60 ;  /* 0x00c0003c9b007844 */ /* 0x0001e80000000200 */
[----:B------:R0:W-:Y:S01]  /*8730*/  STSM.16.M88.4 [R154+0xc000], R12 ;  /* 0x00c0000c9a007844 */ /* 0x0001e20000000200 */
[----:B------:R-:W-:Y:S01]  /*8740*/  FADD.FTZ R2, R74, R3 ;  /* 0x000000034a027221 */ /* 0x000fe20000010000 */
[----:B------:R-:W-:Y:S01]  /*8750*/  @!PT LDS RZ, [RZ] ;  /* 0x00000000fffff984 */ /* 0x000fe20000000800 */
[----:B------:R-:W-:Y:S01]  /*8760*/  @!PT LDS RZ, [RZ] ;  /* 0x00000000fffff984 */ /* 0x000fe20000000800 */
[----:B------:R-:W-:Y:S01]  /*8770*/  @!PT LDS RZ, [RZ] ;  /* 0x00000000fffff984 */ /* 0x000fe20000000800 */
[----:B------:R-:W-:Y:S01]  /*8780*/  @!PT LDS RZ, [RZ] ;  /* 0x00000000fffff984 */ /* 0x000fe20000000800 */
[----:B------:R1:W-:Y:S06]  /*8790*/  MEMBAR.ALL.CTA ;  /* 0x0000000000007992 */ /* 0x0003ec0000008000 */
[----:B-1----:R-:W1:Y:S01]  /*87a0*/  FENCE.VIEW.ASYNC.S ;  /* 0x00000000000073c6 */ /* 0x002e620000000000 */
[----:B------:R-:W-:Y:S01]  /*87b0*/  FADD.FTZ R4, R64, R5 ;  /* 0x0000000540047221 */ /* 0x000fe20000010000 */
[----:B------:R-:W-:Y:S01]  /*87c0*/  FADD.FTZ R3, R75, R2 ;  /* 0x000000024b037221 */ /* 0x000fe20000010000 */
[----:B------:R-:W-:-:S02]  /*87d0*/  ISETP.GT.AND P2, PT, R0, R6, PT ;  /* 0x000000060000720c */ /* 0x000fc40003f44270 */
[----:B------:R-:W-:Y:S01]  /*87e0*/  FADD.FTZ R5, R65, R4 ;  /* 0x0000000441057221 */ /* 0x000fe20000010000 */
[----:B------:R-:W-:-:S03]  /*87f0*/  FADD.FTZ R2, R76, R3 ;  /* 0x000000034c027221 */ /* 0x000fc60000010000 */
[----:B------:R-:W-:Y:S01]  /*8800*/  FADD.FTZ R4, R68, R5 ;  /* 0x0000000544047221 */ /* 0x000fe20000010000 */
[----:B------:R-:W-:-:S03]  /*8810*/  FADD.FTZ R2, R77, R2 ;  /* 0x000000024d027221 */ /* 0x000fc60000010000 */
[----:B------:R-:W-:Y:S01]  /*8820*/  FADD.FTZ R3, R69, R4 ;  /* 0x0000000445037221 */ /* 0x000fe20000010000 */
[----:B------:R-:W-:Y:S01]  /*8830*/  FADD.FTZ R2, R78, R2 ;  /* 0x000000024e027221 */ /* 0x000fe20000010000 */
[----:B------:R-:W-:Y:S02]  /*8840*/  UMOV UR7, UR36 ;  /* 0x0000002400077c82 */ /* 0x000fe40008000000 */
[----:B------:R-:W-:Y:S01]  /*8850*/  FADD.FTZ R3, R72, R3 ;  /* 0x0000000348037221 */ /* 0x000fe20000010000 */
[----:B------:R-:W-:Y:S01]  /*8860*/  FADD.FTZ R2, R7, R2 ;  /* 0x0000000207027221 */ /* 0x000fe20000010000 */
[-C--:B------:R-:W-:Y:S01]  /*8870*/  FMUL.FTZ R120, R120, R46.reuse ;  /* 0x0000002e78787220 */ /* 0x080fe20000410000 */
[-C--:B------:R-:W-:Y:S01]  /*8880*/  FMUL.FTZ R121, R121, R46.reuse ;  /* 0x0000002e79797220 */ /* 0x080fe20000410000 */
[----:B------:R-:W-:Y:S01]  /*8890*/  FADD.FTZ R5, R24, R3 ;  /* 0x0000000318057221 */ /* 0x000fe20000010000 */
        /* <DEDUP_REMOVED lines=15> */
[----:B------:R-:W-:-:S02]  /*8990*/  VIADD R0, R0, 0xffffffff ;  /* 0xffffffff00007836 */ /* 0x000fc40000000000 */
        /* <DEDUP_REMOVED lines=16> */
[----:B------:R-:W-:-:S02]  /*8aa0*/  IMAD.MOV.U32 R6, RZ, RZ, R152 ;  /* 0x000000ffff067224 */ /* 0x000fc400078e0098 */
[----:B------:R-:W-:Y:S02]  /*8ab0*/  IMAD.MOV.U32 R4, RZ, RZ, R71 ;  /* 0x000000ffff047224 */ /* 0x000fe400078e0047 */
[----:B------:R-:W-:Y:S01]  /*8ac0*/  IMAD.MOV.U32 R3, RZ, RZ, R34 ;  /* 0x000000ffff037224 */ /* 0x000fe200078e0022 */
[----:B-1----:R-:W-:Y:S01]  /*8ad0*/  NOP ;  /* 0x0000000000007918 */ /* 0x002fe20000000000 */
[----:B0-----:R-:W-:Y:S05]  /*8ae0*/  @P2 BRA `(.L_x_187) ;  /* 0xffffffc800502947 */ /* 0x001fea000383ffff */
.L_x_178:
[----:B------:R-:W-:Y:S06]  /*8af0*/  BAR.ARV 0x8, 0x200 ;  /* 0x0208000000007b1d */ /* 0x000fec0000002000 */
[----:B------:R-:W-:Y:S05]  /*8b00*/  @!P0 BRA `(.L_x_188) ;  /* 0x0000000000048947 */ /* 0x000fea0003800000 */
[----:B------:R-:W-:Y:S01]  /*8b10*/  BPT.TRAP 0x1 ;  /* 0x000000040000795c */ /* 0x000fe20000300000 */
.L_x_188:
[----:B------:R-:W-:Y:S01]  /*8b20*/  ULEA UR12, UR36, UR37, 0x3 ;  /* 0x00000025240c7291 */ /* 0x000fe2000f8e183f */
[----:B------:R-:W-:-:S08]  /*8b30*/  SHF.L.U32 R0, R152, 0x1f, RZ ;  /* 0x0000001f98007819 */ /* 0x000fd000000006ff */
[----:B------:R0:W1:Y:S01]  /*8b40*/  SYNCS.PHASECHK.TRANS64.TRYWAIT P2, [UR12+0x30850], R0 ;  /* 0x03085000ff0075a7 */ /* 0x000062000804014c */
[----:B------:R-:W-:Y:S05]  /*8b50*/  @!P0 BRA `(.L_x_189) ;  /* 0x0000000000048947 */ /* 0x000fea0003800000 */
[----:B------:R-:W-:Y:S01]  /*8b60*/  BPT.TRAP 0x1 ;  /* 0x000000040000795c */ /* 0x000fe20000300000 */
.L_x_189:
[----:B-1----:R-:W-:Y:S05]  /*8b70*/  @P2 BRA `(.L_x_190) ;  /* 0x0000000000082947 */ /* 0x002fea0003800000 */
[----:B------:R-:W1:Y:S02]  /*8b80*/  SYNCS.PHASECHK.TRANS64.TRYWAIT P0, [UR12+0x30850], R0 ;  /* 0x03085000ff0075a7 */ /* 0x000e64000800014c */
[----:B-1----:R-:W-:Y:S05]  /*8b90*/  @!P0 BRA `(.L_x_191) ;  /* 0x00000088006c8947 */ /* 0x002fea0003800000 */
.L_x_190:
[----:B------:R-:W-:Y:S01]  /*8ba0*/  ULEA UR41, UR41, UR37, 0xd ;  /* 0x0000002529297291 */ /* 0x000fe2000f8e683f */
[----:B------:R-:W2:Y:S01]  /*8bb0*/  LDL.LU R12, [R1+0x64] ;  /* 0x00006400010c7983 */ /* 0x000ea20000300800 */
[----:B------:R-:W-:Y:S01]  /*8bc0*/  UIADD3 UR37, UR37, 0x400, URZ ;  /* 0x0000040025257890 */ /* 0x000fe2000fffe03f */
[----:B------:R-:W-:Y:S01]  /*8bd0*/  WARPGROUP.ARRIVE ;  /* 0x00000000000079c5 */ /* 0x000fe20000000000 */
[----:B------:R-:W-:Y:S01]  /*8be0*/  UIADD3 UR41, UR41, 0x1e800, URZ ;  /* 0x0001e80029297890 */ /* 0x000fe2000fffe03f */
[----:B01----:R-:W0:Y:S01]  /*8bf0*/  SHFL.BFLY PT, R0, R5, 0x2, 0x1f ;  /* 0x0c401f0005007f89 */ /* 0x003e2200000e0000 */
[----:B------:R-:W-:Y:S01]  /*8c00*/  USHF.R.U32.HI UR37, URZ, 0x4, UR37 ;  /* 0x000000043f257899 */ /* 0x000fe20008011625 */
[----:B------:R-:W-:Y:S01]  /*8c10*/  MOV R9, UR12 ;  /* 0x0000000c00097c02 */ /* 0x000fe20008000f00 */
[----:B------:R-:W-:Y:S01]  /*8c20*/  USHF.R.U32.HI UR41, URZ, 0x4, UR41 ;  /* 0x000000043f297899 */ /* 0x000fe20008011629 */
[----:B------:R-:W1:Y:S01]  /*8c30*/  SHFL.BFLY PT, R3, R2, 0x2, 0x1f ;  /* 0x0c401f0002037f89 */ /* 0x000e6200000e0000 */
[----:B------:R-:W-:Y:S01]  /*8c40*/  ULOP3.LUT UR6, UR37, 0x3fff, URZ, 0xc0, !UPT ;  /* 0x00003fff25067892 */ /* 0x000fe2000f8ec03f */
[----:B------:R-:W-:Y:S01]  /*8c50*/  IMAD.MOV.U32 R6, RZ, RZ, RZ ;  /* 0x000000ffff067224 */ /* 0x000fe200078e00ff */
[----:B------:R-:W-:Y:S01]  /*8c60*/  ULOP3.LUT UR4, UR41, 0x3fff, URZ, 0xc0, !UPT ;  /* 0x00003fff29047892 */ /* 0x000fe2000f8ec03f */
[----:B------:R-:W-:Y:S01]  /*8c70*/  @!P1 VIADD R9, R9, 0x30860 ;  /* 0x0003086009099836 */ /* 0x000fe20000000000 */
[----:B------:R-:W-:Y:S01]  /*8c80*/  UIMAD UR6, UR36, 0x600, UR6 ;  /* 0x00000600240678a4 */ /* 0x000fe2000f8e0206 */
[----:B------:R-:W-:Y:S01]  /*8c90*/  IMAD.MOV.U32 R50, RZ, RZ, -0x800000 ;  /* 0xff800000ff327424 */ /* 0x000fe200078e00ff */
[----:B------:R-:W-:Y:S01]  /*8ca0*/  ULOP3.LUT UR4, UR4, 0x10000, URZ, 0xfc, !UPT ;  /* 0x0001000004047892 */ /* 0x000fe2000f8efc3f */
[----:B------:R-:W-:Y:S01]  /*8cb0*/  UMOV UR7, 0x40000040 ;  /* 0x4000004000077882 */ /* 0x000fe20000000000 */
[----:B------:R-:W-:Y:S01]  /*8cc0*/  UMOV UR5, 0x40000040 ;  /* 0x4000004000057882 */ /* 0x000fe20000000000 */
[----:B------:R-:W-:Y:S01]  /*8cd0*/  UIADD3 UR10, UR6, 0x80, URZ ;  /* 0x00000080060a7890 */ /* 0x000fe2000fffe03f */
[----:B------:R-:W-:Y:S01]  /*8ce0*/  @!P1 PRMT R9, RZ, 0x654, R9 ;  /* 0x00000654ff099816 */ /* 0x000fe20000000009 */
[----:B------:R-:W-:Y:S01]  /*8cf0*/  UIADD3 UR8, UR4, 0x2, URZ ;  /* 0x0000000204087890 */ /* 0x000fe2000fffe03f */
[----:B------:R-:W-:-:S03]  /*8d00*/  UMOV UR11, 0x40000040 ;  /* 0x40000040000b7882 */ /* 0x000fc60000000000 */
[----:B------:R-:W-:Y:S01]  /*8d10*/  HGMMA.64x64x16.F32 R120, gdesc[UR4].tnspB, R120, gsb0 ;  /* 0x40e00000047879f0 */ /* 0x000fe20008000878 */
[----:B------:R-:W-:Y:S01]  /*8d20*/  UMOV UR9, 0x40000040 ;  /* 0x4000004000097882 */ /* 0x000fe20000000000 */
[----:B------:R-:W-:Y:S01]  /*8d30*/  UMOV UR7, 0x40000040 ;  /* 0x4000004000077882 */ /* 0x000fe20000000000 */
[----:B------:R-:W-:Y:S01]  /*8d40*/  UMOV UR5, 0x40000040 ;  /* 0x4000004000057882 */ /* 0x000fe20000000000 */
[----:B0-----:R-:W-:Y:S01]  /*8d50*/  FADD.FTZ R0, R0, R5 ;  /* 0x0000000500007221 */ /* 0x001fe20000010000 */
[----:B------:R-:W-:Y:S01]  /*8d60*/  UIADD3 UR36, UR36, 0x1, URZ ;  /* 0x0000000124247890 */ /* 0x000fe2000fffe03f */
[----:B-1----:R-:W-:Y:S01]  /*8d70*/  FADD.FTZ R4, R3, R2 ;  /* 0x0000000203047221 */ /* 0x002fe20000010000 */
[----:B------:R-:W-:Y:S02]  /*8d80*/  IMAD.MOV.U32 R2, RZ, RZ, RZ ;  /* 0x000000ffff027224 */ /* 0x000fe400078e00ff */
[----:B------:R-:W0:Y:S01]  /*8d90*/  SHFL.BFLY PT, R3, R0, 0x1, 0x1f ;  /* 0x0c201f0000037f89 */ /* 0x000e2200000e0000 */
[----:B------:R-:W-:-:S03]  /*8da0*/  UISETP.NE.AND UP0, UPT, UR36, 0x2, UPT ;  /* 0x000000022400788c */ /* 0x000fc6000bf05270 */
[----:B------:R-:W1:Y:S01]  /*8db0*/  SHFL.BFLY PT, R7, R4, 0x1, 0x1f ;  /* 0x0c201f0004077f89 */ /* 0x000e6200000e0000 */
[----:B------:R-:W-:Y:S01]  /*8dc0*/  USEL UR36, UR36, URZ, UP0 ;  /* 0x0000003f24247287 */ /* 0x000fe20008000000 */
[----:B0-----:R-:W-:Y:S01]  /*8dd0*/  FADD.FTZ R10, R0, R3 ;  /* 0x00000003000a7221 */ /* 0x001fe20000010000 */
[----:B------:R-:W-:Y:S02]  /*8de0*/  IMAD.MOV.U32 R0, RZ, RZ, -0x800000 ;  /* 0xff800000ff007424 */ /* 0x000fe400078e00ff */
[----:B-1----:R-:W-:Y:S02]  /*8df0*/  FADD.FTZ R11, R4, R7 ;  /* 0x00000007040b7221 */ /* 0x002fe40000010000 */
[----:B------:R-:W-:-:S03]  /*8e00*/  FSETP.NE.FTZ.AND P0, PT, R10, RZ, PT ;  /* 0x000000ff0a00720b */ /* 0x000fc60003f15000 */
[----:B------:R-:W-:-:S10]  /*8e10*/  FSETP.NE.FTZ.AND P2, PT, R11, RZ, PT ;  /* 0x000000ff0b00720b */ /* 0x000fd40003f55000 */
[----:B------:R-:W0:Y:S01]  /*8e20*/  @P0 MUFU.LG2 R5, R10 ;  /* 0x0000000a00050308 */ /* 0x000e220000000c00 */
[C---:B------:R-:W-:Y:S02]  /*8e30*/  @P0 FMUL.FTZ R3, R35.reuse, 0.69314718246459960938 ;  /* 0x3f31721823030820 */ /* 0x040fe40000410000 */
[----:B------:R-:W-:-:S05]  /*8e40*/  @P2 FMUL.FTZ R35, R35, 0.69314718246459960938 ;  /* 0x3f31721823232820 */ /* 0x000fca0000410000 */
[----:B------:R-:W1:Y:S08]  /*8e50*/  @P2 MUFU.LG2 R7, R11 ;  /* 0x0000000b00072308 */ /* 0x000e700000000c00 */
[----:B------:R-:W3:Y:S01]  /*8e60*/  @P0 MUFU.RCP R2, R10 ;  /* 0x0000000a00020308 */ /* 0x000ee20000001000 */
[----:B0-----:R-:W-:-:S04]  /*8e70*/  @P0 FMUL.FTZ R4, R5, 0.69314718246459960938 ;  /* 0x3f31721805040820 */ /* 0x001fc80000410000 */
[----:B------:R-:W-:Y:S01]  /*8e80*/  @P0 FFMA.FTZ R50, R3, R34, R4 ;  /* 0x0000002203320223 */ /* 0x000fe20000010004 */
[----:B------:R-:W-:Y:S01]  /*8e90*/  PLOP3.LUT P0, PT, PT, PT, PT, 0x8, 0x0 ;  /* 0x000000000000781c */ /* 0x000fe20003f0e170 */
[----:B------:R-:W-:Y:S02]  /*8ea0*/  WARPGROUP.DEPBAR.LE gsb0, 0x0 ;  /* 0x00008000000079c5 */ /* 0x000fe40000010000 */
[----:B------:R-:W-:Y:S01]  /*8eb0*/  WARPGROUP.ARRIVE ;  /* 0x00000000000079c5 */ /* 0x000fe20000000000 */
[----:B------:R-:W0:Y:S01]  /*8ec0*/  @P2 MUFU.RCP R6, R11 ;  /* 0x0000000b00062308 */ /* 0x000e220000001000 */
[----:B-1----:R-:W-:-:S04]  /*8ed0*/  @P2 FMUL.FTZ R8, R7, 0.69314718246459960938 ;  /* 0x3f31721807082820 */ /* 0x002fc80000410000 */
[----:B------:R-:W-:Y:S01]  /*8ee0*/  HGMMA.64x64x16.F32 R120, gdesc[UR8].tnspB, R120, gsb0 ;  /* 0x40e00000087879f0 */ /* 0x000fe20008000878 */
[----:B------:R-:W-:Y:S01]  /*8ef0*/  UIADD3 UR10, UR6, 0x100, URZ ;  /* 0x00000100060a7890 */ /* 0x000fe2000fffe03f */
[----:B------:R-:W-:Y:S01]  /*8f00*/  @P2 FFMA.FTZ R0, R35, R71, R8 ;  /* 0x0000004723002223 */ /* 0x000fe20000010008 */
        /* <DEDUP_REMOVED lines=17> */
[----:B--2---:R-:W-:-:S05]  /*9020*/  VIADD R12, R12, 0x1 ;  /* 0x000000010c0c7836 */ /* 0x004fca0000000000 */
[----:B------:R1:W-:Y:S01]  /*9030*/  STL [R1+0x64], R12 ;  /* 0x0000640c01007387 */ /* 0x0003e20000100800 */
        /* <DEDUP_REMOVED lines=49> */
[----:B------:R-:W-:Y:S01]  /*9350*/  HGMMA.64x64x16.F32 R120, gdesc[UR4].tnspB, R120, gsb0 ;  /* 0x40e00000047879f0 */ /* 0x000fe20008000878 */
[----:B------:R-:W-:-:S06]  /*9360*/  USEL UR4, URZ, 0x1, UP0 ;  /* 0x000000013f047887 */ /* 0x000fcc0008000000 */
[----:B------:R-:W-:Y:S01]  /*9370*/  LOP3.LUT R152, R152, UR4, RZ, 0x3c, !PT ;  /* 0x0000000498987c12 */ /* 0x000fe2000f8e3cff */
[----:B------:R-:W-:Y:S02]  /*9380*/  WARPGROUP.DEPBAR.LE gsb0, 0x0 ;  /* 0x00008000000079c5 */ /* 0x000fe40000010000 */
[----:B------:R1:W-:Y:S01]  /*9390*/  @!P1 SYNCS.ARRIVE.TRANS64.RED.A1T0 RZ, [R9+URZ], RZ ;  /* 0x000000ff09ff99a7 */ /* 0x0003e2000810043f */
[-C--:B---3--:R-:W-:Y:S01]  /*93a0*/  FMUL.FTZ R20, R120, R2.reuse ;  /* 0x0000000278147220 */ /* 0x088fe20000410000 */
        /* <DEDUP_REMOVED lines=30> */
[----:B-1----:R-:W-:-:S07]  /*9590*/  FMUL.FTZ R151, R151, R6 ;  /* 0x0000000697977220 */ /* 0x002fce0000410000 */
.L_x_171:
[----:B------:R-:W1:Y:S08]  /*95a0*/  S2UR UR4, SR_CgaCtaId ;  /* 0x00000000000479c3 */ /* 0x000e700000008800 */
[----:B------:R-:W-:Y:S06]  /*95b0*/  BAR.SYNC.DEFER_BLOCKING 0x5, 0x200 ;  /* 0x0148000000007b1d */ /* 0x000fec0000010000 */
[----:B------:R-:W-:Y:S01]  /*95c0*/  UMOV UR37, 0x400 ;  /* 0x0000040000257882 */ /* 0x000fe20000000000 */
[----:B------:R-:W-:Y:S01]  /*95d0*/  BSSY B0, `(.L_x_192) ;  /* 0x0000240000007945 */ /* 0x000fe20003800000 */
[----:B-1----:R-:W-:-:S09]  /*95e0*/  ULEA UR37, UR4, UR37, 0x18 ;  /* 0x0000002504257291 */ /* 0x002fd2000f8ec03f */
[----:B------:R-:W1:Y:S01]  /*95f0*/  LDS.128 R4, [UR37+0x308d0] ;  /* 0x0308d025ff047984 */ /* 0x000e620008000c00 */
[----:B------:R-:W-:Y:S06]  /*9600*/  BAR.ARV 0x4, 0x200 ;  /* 0x0108000000007b1d */ /* 0x000fec0000002000 */
[----:B------:R-:W-:Y:S05]  /*9610*/  @P0 BRA `(.L_x_193) ;  /* 0x00000018003c0947 */ /* 0x000fea0003800000 */
[----:B0-----:R-:W2:Y:S01]  /*9620*/  LDL R8, [R1+0x8c] ;  /* 0x00008c0001087983 */ /* 0x001ea20000100800 */
[----:B------:R-:W0:Y:S03]  /*9630*/  S2UR UR6, SR_SWINHI ;  /* 0x00000000000679c3 */ /* 0x000e260000002f00 */
[----:B------:R-:W3:Y:S04]  /*9640*/  LDL.LU R61, [R1+0x2c] ;  /* 0x00002c00013d7983 */ /* 0x000ee80000300800 */
[----:B------:R-:W4:Y:S01]  /*9650*/  LDL.LU R67, [R1+0x24] ;  /* 0x0000240001437983 */ /* 0x000f220000300800 */
[----:B------:R-:W1:Y:S03]  /*9660*/  LDC.64 R52, c[0x0][0xc00] ;  /* 0x00030000ff347b82 */ /* 0x000e660000000a00 */
[----:B------:R-:W3:Y:S01]  /*9670*/  LDL.LU R66, [R1+0x5c] ;  /* 0x00005c0001427983 */ /* 0x000ee20000300800 */
[----:B------:R-:W-:-:S02]  /*9680*/  F2FP.F16.F32.PACK_AB R16, R21, R20 ;  /* 0x000000141510723e */ /* 0x000fc400000000ff */
[----:B------:R-:W-:Y:S01]  /*9690*/  F2FP.F16.F32.PACK_AB R17, R37, R36 ;  /* 0x000000242511723e */ /* 0x000fe200000000ff */
[----:B------:R-:W3:Y:S01]  /*96a0*/  LDL R63, [R1+0x28] ;  /* 0x00002800013f7983 */ /* 0x000ee20000100800 */
[----:B------:R-:W-:Y:S02]  /*96b0*/  F2FP.F16.F32.PACK_AB R18, R23, R22 ;  /* 0x000000161712723e */ /* 0x000fe400000000ff */
[----:B------:R-:W-:Y:S01]  /*96c0*/  F2FP.F16.F32.PACK_AB R19, R39, R38 ;  /* 0x000000262713723e */ /* 0x000fe200000000ff */
[----:B------:R-:W-:Y:S01]  /*96d0*/  IMAD.MOV.U32 R56, RZ, RZ, RZ ;  /* 0x000000ffff387224 */ /* 0x000fe200078e00ff */
[----:B------:R-:W3:Y:S01]  /*96e0*/  LDL R65, [R1+0x88] ;  /* 0x0000880001417983 */ /* 0x000ee20000100800 */
[----:B------:R-:W-:Y:S01]  /*96f0*/  UMOV UR4, UR37 ;  /* 0x0000002500047c82 */ /* 0x000fe20008000000 */
[----:B0-----:R-:W-:Y:S02]  /*9700*/  UMOV UR5, UR6 ;  /* 0x0000000600057c82 */ /* 0x001fe40008000000 */
[----:B------:R-:W3:Y:S01]  /*9710*/  LDL R64, [R1+0x34] ;  /* 0x0000340001407983 */ /* 0x000ee20000100800 */
[----:B------:R-:W-:-:S02]  /*9720*/  IMAD.U32 R2, RZ, RZ, UR4 ;  /* 0x00000004ff027e24 */ /* 0x000fc4000f8e00ff */
[----:B------:R-:W-:Y:S01]  /*9730*/  IMAD.U32 R3, RZ, RZ, UR5 ;  /* 0x00000005ff037e24 */ /* 0x000fe2000f8e00ff */
[----:B------:R-:W3:Y:S01]  /*9740*/  LDL R62, [R1+0x58] ;  /* 0x00005800013e7983 */ /* 0x000ee20000100800 */
[----:B------:R-:W-:Y:S01]  /*9750*/  ULDC.64 UR4, c[0x0][0xc08] ;  /* 0x0003020000047ab9 */ /* 0x000fe20000000a00 */
[----:B------:R-:W-:Y:S01]  /*9760*/  BAR.SYNC.DEFER_BLOCKING 0x1, 0x180 ;  /* 0x0046000000007b1d */ /* 0x000fe20000010000 */
[----:B--2---:R-:W-:-:S03]  /*9770*/  IMAD.WIDE R14, R8, 0x2, R2 ;  /* 0x00000002080e7825 */ /* 0x004fc600078e0202 */
[C---:B------:R-:W-:Y:S02]  /*9780*/  IADD3 R57, P0, R14.reuse, 0x60, RZ ;  /* 0x000000600e397810 */ /* 0x040fe40007f1e0ff */
[C---:B------:R-:W-:Y:S02]  /*9790*/  IADD3 R55, P1, R14.reuse, 0x40, RZ ;  /* 0x000000400e377810 */ /* 0x040fe40007f3e0ff */
[C---:B------:R-:W-:Y:S02]  /*97a0*/  LOP3.LUT R9, R14.reuse, 0x380, RZ, 0xc0, !PT ;  /* 0x000003800e097812 */ /* 0x040fe400078ec0ff */
[----:B------:R-:W-:Y:S02]  /*97b0*/  IADD3 R51, P2, R14, 0x20, RZ ;  /* 0x000000200e337810 */ /* 0x000fe40007f5e0ff */
[----:B------:R-:W-:Y:S02]  /*97c0*/  LOP3.LUT R10, R57, 0x380, RZ, 0xc0, !PT ;  /* 0x00000380390a7812 */ /* 0x000fe400078ec0ff */
[----:B------:R-:W-:-:S02]  /*97d0*/  LOP3.LUT R8, R55, 0x380, RZ, 0xc0, !PT ;  /* 0x0000038037087812 */ /* 0x000fc400078ec0ff */
[----:B------:R-:W-:Y:S02]  /*97e0*/  SHF.R.U64 R9, R9, 0x3, RZ ;  /* 0x0000000309097819 */ /* 0x000fe400000012ff */
[----:B-1----:R-:W-:Y:S02]  /*97f0*/  LOP3.LUT R4, R51, 0x380, RZ, 0xc0, !PT ;  /* 0x0000038033047812 */ /* 0x002fe400078ec0ff */
[----:B------:R-:W-:Y:S02]  /*9800*/  SHF.R.U64 R10, R10, 0x3, RZ ;  /* 0x000000030a0a7819 */ /* 0x000fe400000012ff */
[----:B------:R-:W-:Y:S02]  /*9810*/  SHF.R.U64 R8, R8, 0x3, RZ ;  /* 0x0000000308087819 */ /* 0x000fe400000012ff */
[----:B------:R-:W-:Y:S02]  /*9820*/  LOP3.LUT R14, R9, R14, RZ, 0x3c, !PT ;  /* 0x0000000e090e7212 */ /* 0x000fe400078e3cff */
[----:B------:R-:W-:Y:S01]  /*9830*/  SHF.R.U64 R4, R4, 0x3, RZ ;  /* 0x0000000304047819 */ /* 0x000fe200000012ff */
[--C-:B------:R-:W-:Y:S01]  /*9840*/  IMAD.X R11, RZ, RZ, R15.reuse, P1 ;  /* 0x000000ffff0b7224 */ /* 0x100fe200008e060f */
[----:B------:R-:W-:Y:S01]  /*9850*/  LOP3.LUT R12, R10, R57, RZ, 0x3c, !PT ;  /* 0x000000390a0c7212 */ /* 0x000fe200078e3cff */
[----:B------:R-:W-:Y:S01]  /*9860*/  IMAD.X R9, RZ, RZ, R15, P2 ;  /* 0x000000ffff097224 */ /* 0x000fe200010e060f */
[----:B------:R-:W-:-:S02]  /*9870*/  LOP3.LUT R10, R8, R55, RZ, 0x3c, !PT ;  /* 0x00000037080a7212 */ /* 0x000fc400078e3cff */
[----:B------:R-:W-:Y:S02]  /*9880*/  MOV R14, R14 ;  /* 0x0000000e000e7202 */ /* 0x000fe40000000f00 */
[----:B------:R-:W-:Y:S02]  /*9890*/  LOP3.LUT R8, R4, R51, RZ, 0x3c, !PT ;  /* 0x0000003304087212 */ /* 0x000fe400078e3cff */
[----:B------:R-:W-:Y:S01]  /*98a0*/  IADD3.X R13, RZ, R15, RZ, P0, !PT ;  /* 0x0000000fff0d7210 */ /* 0x000fe200007fe4ff */
[----:B------:R0:W-:Y:S01]  /*98b0*/  STSM.16.M88.4 [R14], R16 ;  /* 0x000000100e007844 */ /* 0x0001e20000000200 */
[----:B------:R-:W-:Y:S02]  /*98c0*/  MOV R57, R10 ;  /* 0x0000000a00397202 */ /* 0x000fe40000000f00 */
[----:B------:R-:W-:Y:S02]  /*98d0*/  MOV R51, R8 ;  /* 0x0000000800337202 */ /* 0x000fe40000000f00 */
[----:B------:R-:W-:-:S02]  /*98e0*/  MOV R4, R12 ;  /* 0x0000000c00047202 */ /* 0x000fc40000000f00 */
[----:B------:R-:W-:Y:S02]  /*98f0*/  F2FP.F16.F32.PACK_AB R8, R25, R24 ;  /* 0x000000181908723e */ /* 0x000fe400000000ff */
[----:B------:R-:W-:Y:S02]  /*9900*/  F2FP.F16.F32.PACK_AB R9, R41, R40 ;  /* 0x000000282909723e */ /* 0x000fe400000000ff */
[----:B------:R-:W-:Y:S02]  /*9910*/  F2FP.F16.F32.PACK_AB R10, R27, R26 ;  /* 0x0000001a1b0a723e */ /* 0x000fe400000000ff */
[----:B------:R-:W-:Y:S02]  /*9920*/  F2FP.F16.F32.PACK_AB R11, R43, R42 ;  /* 0x0000002a2b0b723e */ /* 0x000fe400000000ff */
[----:B------:R-:W-:Y:S02]  /*9930*/  F2FP.F16.F32.PACK_AB R12, R29, R28 ;  /* 0x0000001c1d0c723e */ /* 0x000fe400000000ff */
[----:B------:R-:W-:-:S02]  /*9940*/  F2FP.F16.F32.PACK_AB R13, R45, R44 ;  /* 0x0000002c2d0d723e */ /* 0x000fc400000000ff */
[----:B0-----:R-:W-:Y:S02]  /*9950*/  F2FP.F16.F32.PACK_AB R14, R31, R30 ;  /* 0x0000001e1f0e723e */ /* 0x001fe400000000ff */
[----:B------:R-:W-:Y:S02]  /*9960*/  F2FP.F16.F32.PACK_AB R15, R47, R46 ;  /* 0x0000002e2f0f723e */ /* 0x000fe400000000ff */
[----:B------:R-:W-:Y:S02]  /*9970*/  F2FP.F16.F32.PACK_AB R16, R33, R32 ;  /* 0x000000202110723e */ /* 0x000fe400000000ff */
[----:B------:R-:W-:Y:S02]  /*9980*/  F2FP.F16.F32.PACK_AB R17, R49, R48 ;  /* 0x000000303111723e */ /* 0x000fe400000000ff */
[----:B------:R-:W-:Y:S02]  /*9990*/  F2FP.F16.F32.PACK_AB R18, R35, R34 ;  /* 0x000000222312723e */ /* 0x000fe400000000ff */
[----:B------:R-:W-:Y:S01]  /*99a0*/  F2FP.F16.F32.PACK_AB R19, R151, R150 ;  /* 0x000000969713723e */ /* 0x000fe200000000ff */
[----:B------:R0:W-:Y:S04]  /*99b0*/  STSM.16.M88.4 [R51], R8 ;  /* 0x0000000833007844 */ /* 0x0001e80000000200 */
[----:B------:R-:W-:Y:S04]  /*99c0*/  STSM.16.M88.4 [R57], R12 ;  /* 0x0000000c39007844 */ /* 0x000fe80000000200 */
[----:B------:R1:W-:Y:S01]  /*99d0*/  STSM.16.M88.4 [R4], R16 ;  /* 0x0000001004007844 */ /* 0x0003e20000000200 */
[----:B------:R-:W-:Y:S01]  /*99e0*/  BAR.SYNC.DEFER_BLOCKING 0x1, 0x180 ;  /* 0x0046000000007b1d */ /* 0x000fe20000010000 */
[----:B------:R-:W-:Y:S01]  /*99f0*/  ISETP.NE.U32.AND P0, PT, R52, RZ, PT ;  /* 0x000000ff3400720c */ /* 0x000fe20003f05070 */
[----:B----4-:R-:W-:-:S03]  /*9a00*/  IMAD.SHL.U32 R59, R67, 0x4, RZ ;  /* 0x00000004433b7824 */ /* 0x010fc600078e00ff */
[----:B------:R-:W-:-:S03]  /*9a10*/  ISETP.NE.AND.EX P0, PT, R53, RZ, PT, P0 ;  /* 0x000000ff3500720c */ /* 0x000fc60003f05300 */
[----:B0-----:R-:W0:Y:S01]  /*9a20*/  LDC R8, c[0x0][0xad4] ;  /* 0x0002b500ff087b82 */ /* 0x001e220000000800 */
[----:B---3--:R-:W-:Y:S02]  /*9a30*/  SHF.L.U64.HI R60, R67, 0x2, R66 ;  /* 0x00000002433c7819 */ /* 0x008fe40000010242 */
[----:B------:R-:W-:-:S05]  /*9a40*/  IADD3 R54, P1, R59, R52, RZ ;  /* 0x000000343b367210 */ /* 0x000fca0007f3e0ff */
[----:B------:R-:W-:Y:S01]  /*9a50*/  IMAD.X R55, R60, 0x1, R53, P1 ;  /* 0x000000013c377824 */ /* 0x000fe200008e0635 */
[----:B-1----:R-:W1:Y:S04]  /*9a60*/  LDC R4, c[0x0][0xbe8] ;  /* 0x0002fa00ff047b82 */ /* 0x002e680000000800 */
[----:B------:R-:W2:Y:S01]  /*9a70*/  @P0 LDG.E R56, desc[UR38][R54.64] ;  /* 0x0000002636380981 */ /* 0x000ea2000c1e1900 */
[----:B------:R-:W-:-:S04]  /*9a80*/  ISETP.NE.U32.AND P1, PT, RZ, UR4, PT ;  /* 0x00000004ff007c0c */ /* 0x000fc8000bf25070 */
[----:B------:R-:W-:-:S13]  /*9a90*/  ISETP.NE.AND.EX P1, PT, RZ, UR5, PT, P1 ;  /* 0x00000005ff007c0c */ /* 0x000fda000bf25310 */
[----:B------:R-:W-:-:S04]  /*9aa0*/  @P1 IADD3 R58, P2, R59, UR4, RZ ;  /* 0x000000043b3a1c10 */ /* 0x000fc8000ff5e0ff */
[----:B------:R-:W-:Y:S02]  /*9ab0*/  @P1 IADD3.X R59, R60, UR5, RZ, P2, !PT ;  /* 0x000000053c3b1c10 */ /* 0x000fe400097fe4ff */
[----:B------:R-:W-:-:S04]  /*9ac0*/  ISETP.NE.AND P2, PT, R61, RZ, PT ;  /* 0x000000ff3d00720c */ /* 0x000fc80003f45270 */
[----:B0-----:R-:W-:Y:S02]  /*9ad0*/  SEL R8, R61, R8, P2 ;  /* 0x000000083d087207 */ /* 0x001fe40001000000 */
[----:B------:R-:W-:Y:S02]  /*9ae0*/  MOV R18, 0x9b8 ;  /* 0x000009b800127802 */ /* 0x000fe40000000f00 */
[----:B------:R-:W-:Y:S02]  /*9af0*/  ISETP.GT.AND P3, PT, R8, 0x1, PT ;  /* 0x000000010800780c */ /* 0x000fe40003f64270 */
[----:B-1----:R-:W-:Y:S01]  /*9b00*/  ISETP.NE.AND P4, PT, R4, 0x1, PT ;  /* 0x000000010400780c */ /* 0x002fe20003f85270 */
[----:B------:R-:W-:Y:S01]  /*9b10*/  ULDC UR4, c[0x0][0xa88] ;  /* 0x0002a20000047ab9 */ /* 0x000fe20000000800 */
[----:B------:R-:W-:Y:S01]  /*9b20*/  SEL R18, R18, 0x978, P3 ;  /* 0x0000097812127807 */ /* 0x000fe20001800000 */
[----:B------:R-:W0:Y:S01]  /*9b30*/  LDC.64 R8, c[0x0][0xba8] ;  /* 0x0002ea00ff087b82 */ /* 0x000e220000000a00 */
[----:B------:R-:W-:Y:S01]  /*9b40*/  IMAD.U32 R51, RZ, RZ, UR4 ;  /* 0x00000004ff337e24 */ /* 0x000fe2000f8e00ff */
[----:B------:R-:W-:-:S05]  /*9b50*/  ISETP.NE.U32.AND P2, PT, R52, RZ, PT ;  /* 0x000000ff3400720c */ /* 0x000fca0003f45070 */
[----:B------:R1:W5:Y:S01]  /*9b60*/  @P1 LDG.E R51, desc[UR38][R58.64] ;  /* 0x000000263a331981 */ /* 0x000362000c1e1900 */
[----:B------:R-:W3:Y:S08]  /*9b70*/  LDC.64 R12, c[0x0][R18+0x220] ;  /* 0x00008800120c7b82 */ /* 0x000ef00000000a00 */
[----:B------:R-:W4:Y:S01]  /*9b80*/  LDC.64 R14, c[0x0][R18+0x218] ;  /* 0x00008600120e7b82 */ /* 0x000f220000000a00 */
[----:B------:R-:W-:-:S07]  /*9b90*/  ISETP.NE.AND.EX P2, PT, R53, RZ, PT, P2 ;  /* 0x000000ff3500720c */ /* 0x000fce0003f45320 */
[----:B-1----:R-:W1:Y:S01]  /*9ba0*/  @P4 LDC R58, c[0x0][0xbec] ;  /* 0x0002fb00ff3a4b82 */ /* 0x002e620000000800 */
[----:B------:R-:W-:-:S07]  /*9bb0*/  SEL R52, R67, RZ, !P2 ;  /* 0x000000ff43347207 */ /* 0x000fce0005000000 */
[----:B------:R-:W1:Y:S01]  /*9bc0*/  @P4 LDC R61, c[0x0][0xbf0] ;  /* 0x0002fc00ff3d4b82 */ /* 0x000e620000000800 */
[----:B------:R-:W-:Y:S01]  /*9bd0*/  SEL R17, R66, RZ, !P2 ;  /* 0x000000ff42117207 */ /* 0x000fe20005000000 */
[----:B---3--:R-:W-:-:S06]  /*9be0*/  IMAD R13, R13, R52, RZ ;  /* 0x000000340d0d7224 */ /* 0x008fcc00078e02ff */
[----:B------:R-:W3:Y:S01]  /*9bf0*/  LDC.64 R10, c[0x0][R18+0x228] ;  /* 0x00008a00120a7b82 */ /* 0x000ee20000000a00 */
[----:B------:R-:W-:Y:S02]  /*9c00*/  IMAD R59, R12, R17, R13 ;  /* 0x000000110c3b7224 */ /* 0x000fe400078e020d */
[-C--:B----4-:R-:W-:Y:S02]  /*9c10*/  IMAD R53, R15, R63.reuse, RZ ;  /* 0x0000003f0f357224 */ /* 0x090fe400078e02ff */
[----:B------:R-:W-:-:S04]  /*9c20*/  IMAD.WIDE.U32 R14, R14, R63, RZ ;  /* 0x0000003f0e0e7225 */ /* 0x000fc800078e00ff */
[----:B------:R-:W-:Y:S01]  /*9c30*/  IMAD R19, R64, 0xc0, R65 ;  /* 0x000000c040137824 */ /* 0x000fe200078e0241 */
[----:B------:R-:W-:Y:S01]  /*9c40*/  SEL R57, R62, RZ, P3 ;  /* 0x000000ff3e397207 */ /* 0x000fe20001800000 */
[----:B------:R-:W-:Y:S01]  /*9c50*/  IMAD.WIDE.U32 R16, R12, R52, RZ ;  /* 0x000000340c107225 */ /* 0x000fe200078e00ff */
[----:B0-----:R-:W0:Y:S08]  /*9c60*/  @!P3 LDC R8, c[0x0][0xb50] ;  /* 0x0002d400ff08bb82 */ /* 0x001e300000000800 */
[----:B------:R4:W0:Y:S01]  /*9c70*/  LDC.64 R12, c[0x0][R18+0x210] ;  /* 0x00008400120c7b82 */ /* 0x0008220000000a00 */
[----:B------:R-:W-:-:S02]  /*9c80*/  IMAD.IADD R60, R15, 0x1, R53 ;  /* 0x000000010f3c7824 */ /* 0x000fc400078e0235 */
[----:B------:R-:W-:Y:S02]  /*9c90*/  IMAD.MOV.U32 R15, RZ, RZ, R19 ;  /* 0x000000ffff0f7224 */ /* 0x000fe400078e0013 */
[----:B------:R-:W-:Y:S02]  /*9ca0*/  IMAD.IADD R59, R17, 0x1, R59 ;  /* 0x00000001113b7824 */ /* 0x000fe400078e023b */
[-C--:B---3--:R-:W-:Y:S01]  /*9cb0*/  IMAD R17, R11, R57.reuse, RZ ;  /* 0x000000390b117224 */ /* 0x088fe200078e02ff */
[----:B------:R-:W3:Y:S01]  /*9cc0*/  @!P3 LDC R9, c[0x0][0xb54] ;  /* 0x0002d500ff09bb82 */ /* 0x000ee20000000800 */
[----:B------:R-:W-:-:S04]  /*9cd0*/  IMAD.WIDE.U32 R10, R10, R57, RZ ;  /* 0x000000390a0a7225 */ /* 0x000fc800078e00ff */
[----:B------:R-:W-:Y:S01]  /*9ce0*/  IMAD.IADD R17, R11, 0x1, R17 ;  /* 0x000000010b117824 */ /* 0x000fe200078e0211 */
[--C-:B--2---:R-:W-:Y:S01]  /*9cf0*/  IADD3 R16, P2, P5, R16, R14, R56.reuse ;  /* 0x0000000e10107210 */ /* 0x104fe20007d5e038 */
[----:B-1----:R-:W-:Y:S01]  /*9d00*/  @P4 IMAD.HI.U32 R14, R19, R58, RZ ;  /* 0x0000003a130e4227 */ /* 0x002fe200078e00ff */
[----:B------:R-:W-:-:S04]  /*9d10*/  SHF.R.S32.HI R53, RZ, 0x1f, R56 ;  /* 0x0000001fff357819 */ /* 0x000fc80000011438 */
[----:B------:R-:W-:Y:S02]  /*9d20*/  @P4 SHF.R.U32.HI R15, RZ, R61, R14 ;  /* 0x0000003dff0f4219 */ /* 0x000fe4000001160e */
[----:B------:R-:W-:-:S03]  /*9d30*/  IADD3.X R14, R59, R60, R53, P2, P5 ;  /* 0x0000003c3b0e7210 */ /* 0x000fc600017ea435 */
[--C-:B----4-:R-:W-:Y:S01]  /*9d40*/  IMAD.MOV R18, RZ, RZ, -R15.reuse ;  /* 0x000000ffff127224 */ /* 0x110fe200078e0a0f */
[----:B------:R-:W-:Y:S02]  /*9d50*/  IADD3 R10, P2, P5, R15, R16, R10 ;  /* 0x000000100f0a7210 */ /* 0x000fe40007d5e00a */
[----:B------:R-:W-:Y:S01]  /*9d60*/  SHF.R.S32.HI R11, RZ, 0x1f, R15 ;  /* 0x0000001fff0b7819 */ /* 0x000fe2000001140f */
[----:B------:R-:W-:-:S03]  /*9d70*/  IMAD R15, R4, R18, R19 ;  /* 0x00000012040f7224 */ /* 0x000fc600078e0213 */
[----:B------:R-:W-:Y:S01]  /*9d80*/  IADD3.X R11, R11, R14, R17, P2, P5 ;  /* 0x0000000e0b0b7210 */ /* 0x000fe200017ea411 */
[-C--:B0-----:R-:W-:Y:S01]  /*9d90*/  IMAD R13, R13, R15.reuse, RZ ;  /* 0x0000000f0d0d7224 */ /* 0x081fe200078e02ff */
[----:B------:R-:W-:Y:S01]  /*9da0*/  SHF.R.S32.HI R17, RZ, 0x1f, R15 ;  /* 0x0000001fff117819 */ /* 0x000fe2000001140f */
[----:B------:R-:W-:-:S04]  /*9db0*/  IMAD.WIDE.U32 R10, R12, R15, R10 ;  /* 0x0000000f0c0a7225 */ /* 0x000fc800078e000a */
[----:B------:R-:W-:Y:S01]  /*9dc0*/  IMAD R13, R12, R17, R13 ;  /* 0x000000110c0d7224 */ /* 0x000fe200078e020d */
[----:B------:R-:W-:-:S03]  /*9dd0*/  LEA R12, P2, R10, R8, 0x2 ;  /* 0x000000080a0c7211 */ /* 0x000fc600078410ff */
[----:B------:R-:W-:-:S05]  /*9de0*/  IMAD.IADD R11, R11, 0x1, R13 ;  /* 0x000000010b0b7824 */ /* 0x000fca00078e020d */
[----:B---3--:R-:W-:Y:S01]  /*9df0*/  LEA.HI.X R13, R10, R9, R11, 0x2, P2 ;  /* 0x000000090a0d7211 */ /* 0x008fe200010f140b */
[----:B------:R-:W-:Y:S06]  /*9e00*/  @P1 BRA `(.L_x_194) ;  /* 0x0000000000101947 */ /* 0x000fec0003800000 */
[----:B------:R-:W-:Y:S05]  /*9e10*/  @!P0 BRA `(.L_x_194) ;  /* 0x00000000000c8947 */ /* 0x000fea0003800000 */
[----:B------:R-:W2:Y:S04]  /*9e20*/  LDG.E R8, desc[UR38][R54.64] ;  /* 0x0000002636087981 */ /* 0x000ea8000c1e1900 */
[----:B-----5:R-:W2:Y:S02]  /*9e30*/  LDG.E R51, desc[UR38][R54.64+0x4] ;  /* 0x0000042636337981 */ /* 0x020ea4000c1e1900 */
[----:B--2---:R-:W-:-:S07]  /*9e40*/  IADD3 R51, -R8, R51, RZ ;  /* 0x0000003308337210 */ /* 0x004fce0007ffe1ff */
.L_x_194:
[----:B------:R-:W2:Y:S01]  /*9e50*/  LDL R14, [R1+0x84] ;  /* 0x00008400010e7983 */ /* 0x000ea20000100800 */
[----:B------:R-:W0:Y:S03]  /*9e60*/  S2R R8, SR_TID.X ;  /* 0x0000000000087919 */ /* 0x000e260000002100 */
[----:B------:R-:W-:Y:S04]  /*9e70*/  SHFL.IDX PT, R9, R13, RZ, 0x1c1f ;  /* 0x001c1fff0d097589 */ /* 0x000fe800000e0000 */
[----:B------:R-:W-:Y:S04]  /*9e80*/  SHFL.IDX PT, R10, R12, 0x1, 0x1c1f ;  /* 0x003c1f000c0a7f89 */ /* 0x000fe800000e0000 */
[----:B------:R-:W-:Y:S01]  /*9e90*/  SHFL.IDX PT, R11, R13, 0x1, 0x1c1f ;  /* 0x003c1f000d0b7f89 */ /* 0x000fe200000e0000 */
[----:B0-----:R-:W-:-:S05]  /*9ea0*/  VIADD R16, R8, 0xffffff80 ;  /* 0xffffff8008107836 */ /* 0x001fca0000000000 */
[----:B------:R-:W-:-:S04]  /*9eb0*/  SHF.R.S32.HI R15, RZ, 0x1f, R16 ;  /* 0x0000001fff0f7819 */ /* 0x000fc80000011410 */
[----:B------:R-:W-:Y:S01]  /*9ec0*/  LEA.HI R15, R15, R16, RZ, 0x7 ;  /* 0x000000100f0f7211 */ /* 0x000fe200078f38ff */
[----:B------:R-:W0:Y:S03]  /*9ed0*/  SHFL.IDX PT, R8, R12, RZ, 0x1c1f ;  /* 0x001c1fff0c087589 */ /* 0x000e2600000e0000 */
[----:B------:R-:W-:Y:S01]  /*9ee0*/  LOP3.LUT R15, R15, 0xffffff80, RZ, 0xc0, !PT ;  /* 0xffffff800f0f7812 */ /* 0x000fe200078ec0ff */
[----:B-----5:R-:W-:-:S04]  /*9ef0*/  IMAD R51, R51, R4, RZ ;  /* 0x0000000433337224 */ /* 0x020fc800078e02ff */
[----:B------:R-:W-:-:S05]  /*9f00*/  IMAD.IADD R15, R16, 0x1, -R15 ;  /* 0x00000001100f7824 */ /* 0x000fca00078e0a0f */
[----:B------:R-:W-:Y:S01]  /*9f10*/  LOP3.LUT P0, RZ, R15, 0x3, RZ, 0xc0, !PT ;  /* 0x000000030fff7812 */ /* 0x000fe2000780c0ff */
[----:B--2---:R-:W-:-:S04]  /*9f20*/  IMAD R14, R64, 0xc0, R14 ;  /* 0x000000c0400e7824 */ /* 0x004fc800078e020e */
[C---:B------:R-:W-:Y:S01]  /*9f30*/  VIADD R18, R14.reuse, 0x8 ;  /* 0x000000080e127836 */ /* 0x040fe20000000000 */
[----:B------:R-:W-:-:S04]  /*9f40*/  ISETP.GE.OR P1, PT, R14, R51, P0 ;  /* 0x000000330e00720c */ /* 0x000fc80000726670 */
[----:B------:R-:W-:-:S09]  /*9f50*/  ISETP.GE.OR P0, PT, R18, R51, P0 ;  /* 0x000000331200720c */ /* 0x000fd20000706670 */
[----:B0-----:R0:W-:Y:S04]  /*9f60*/  @!P1 ST.E desc[UR38][R8.64], R50 ;  /* 0x0000003208009985 */ /* 0x0011e8000c101926 */
[----:B------:R0:W-:Y:S01]  /*9f70*/  @!P0 ST.E desc[UR38][R10.64], R0 ;  /* 0x000000000a008985 */ /* 0x0001e2000c101926 */
[----:B------:R-:W-:Y:S05]  /*9f80*/  @P3 BRA `(.L_x_195) ;  /* 0x0000000400cc3947 */ /* 0x000fea0003800000 */
[----:B------:R-:W0:Y:S01]  /*9f90*/  LDL R54, [R1+0x38] ;  /* 0x0000380001367983 */ /* 0x000e220000100800 */
[----:B------:R-:W1:Y:S01]  /*9fa0*/  @P4 LDC R25, c[0x0][0xbec] ;  /* 0x0002fb00ff194b82 */ /* 0x000e620000000800 */
[----:B------:R-:W-:Y:S01]  /*9fb0*/  ULDC.64 UR4, c[0x0][0xaa0] ;  /* 0x0002a80000047ab9 */ /* 0x000fe20000000a00 */
[----:B------:R-:W2:Y:S01]  /*9fc0*/  S2R R15, SR_TID.X ;  /* 0x00000000000f7919 */ /* 0x000ea20000002100 */
[----:B------:R-:W3:Y:S05]  /*9fd0*/  LDL R31, [R1+0x90] ;  /* 0x00009000011f7983 */ /* 0x000eea0000100800 */
[----:B------:R-:W4:Y:S01]  /*9fe0*/  @P4 LDC R29, c[0x0][0xbf0] ;  /* 0x0002fc00ff1d4b82 */ /* 0x000f220000000800 */
[----:B--2---:R-:W-:-:S05]  /*9ff0*/  VIADD R57, R15, 0xffffff80 ;  /* 0xffffff800f397836 */ /* 0x004fca0000000000 */
[----:B------:R-:W-:-:S04]  /*a000*/  SHF.R.S32.HI R55, RZ, 0x1f, R57 ;  /* 0x0000001fff377819 */ /* 0x000fc80000011439 */
[----:B------:R-:W-:-:S04]  /*a010*/  LEA.HI R55, R55, R57, RZ, 0x3 ;  /* 0x0000003937377211 */ /* 0x000fc800078f18ff */
[----:B------:R-:W-:Y:S02]  /*a020*/  SHF.R.S32.HI R55, RZ, 0x3, R55 ;  /* 0x00000003ff377819 */ /* 0x000fe40000011437 */
[----:B------:R-:W-:-:S04]  /*a030*/  SHF.R.S32.HI R24, RZ, 0x1f, R57 ;  /* 0x0000001fff187819 */ /* 0x000fc80000011439 */
[----:B------:R-:W-:Y:S01]  /*a040*/  LEA.HI R24, R24, R57, RZ, 0x3 ;  /* 0x0000003918187211 */ /* 0x000fe200078f18ff */
[----:B------:R-:W-:-:S03]  /*a050*/  IMAD R53, R53, UR4, RZ ;  /* 0x0000000435357c24 */ /* 0x000fc6000f8e02ff */
[----:B------:R-:W-:Y:S01]  /*a060*/  LOP3.LUT R24, R24, 0xfffffff8, RZ, 0xc0, !PT ;  /* 0xfffffff818187812 */ /* 0x000fe200078ec0ff */
[----:B0-----:R-:W-:-:S04]  /*a070*/  IMAD R9, R55, 0x40, R54 ;  /* 0x0000004037097824 */ /* 0x001fc800078e0236 */
[----:B------:R-:W-:-:S03]  /*a080*/  IMAD.WIDE R2, R9, 0x2, R2 ;  /* 0x0000000209027825 */ /* 0x000fc600078e0202 */
[C---:B------:R-:W-:Y:S02]  /*a090*/  IADD3 R17, P0, R2.reuse, 0x1800, RZ ;  /* 0x0000180002117810 */ /* 0x040fe40007f1e0ff */
[C---:B------:R-:W-:Y:S02]  /*a0a0*/  IADD3 R21, P1, R2.reuse, 0x3000, RZ ;  /* 0x0000300002157810 */ /* 0x040fe40007f3e0ff */
[----:B------:R-:W-:Y:S02]  /*a0b0*/  LOP3.LUT R13, R2, 0x380, RZ, 0xc0, !PT ;  /* 0x00000380020d7812 */ /* 0x000fe400078ec0ff */
[----:B------:R-:W-:Y:S02]  /*a0c0*/  LOP3.LUT R16, R17, 0x380, RZ, 0xc0, !PT ;  /* 0x0000038011107812 */ /* 0x000fe400078ec0ff */
[----:B------:R-:W-:Y:S02]  /*a0d0*/  LOP3.LUT R20, R21, 0x380, RZ, 0xc0, !PT ;  /* 0x0000038015147812 */ /* 0x000fe400078ec0ff */
[----:B------:R-:W-:-:S02]  /*a0e0*/  SHF.R.U64 R13, R13, 0x3, RZ ;  /* 0x000000030d0d7819 */ /* 0x000fc400000012ff */
[----:B------:R-:W-:Y:S02]  /*a0f0*/  SHF.R.U64 R16, R16, 0x3, RZ ;  /* 0x0000000310107819 */ /* 0x000fe400000012ff */
[----:B------:R-:W-:Y:S02]  /*a100*/  SHF.R.U64 R20, R20, 0x3, RZ ;  /* 0x0000000314147819 */ /* 0x000fe400000012ff */
[----:B------:R-:W-:Y:S01]  /*a110*/  LOP3.LUT R12, R13, R2, RZ, 0x3c, !PT ;  /* 0x000000020d0c7212 */ /* 0x000fe200078e3cff */
[--C-:B------:R-:W-:Y:S01]  /*a120*/  IMAD.MOV.U32 R13, RZ, RZ, R3.reuse ;  /* 0x000000ffff0d7224 */ /* 0x100fe200078e0003 */
[----:B------:R-:W-:Y:S01]  /*a130*/  LOP3.LUT R16, R16, R17, RZ, 0x3c, !PT ;  /* 0x0000001110107212 */ /* 0x000fe200078e3cff */
[----:B------:R-:W-:Y:S01]  /*a140*/  IMAD.X R17, RZ, RZ, R3, P0 ;  /* 0x000000ffff117224 */ /* 0x000fe200000e0603 */
[----:B------:R-:W-:Y:S02]  /*a150*/  LOP3.LUT R20, R20, R21, RZ, 0x3c, !PT ;  /* 0x0000001514147212 */ /* 0x000fe400078e3cff */
[----:B------:R-:W-:Y:S01]  /*a160*/  IADD3.X R21, RZ, R3, RZ, P1, !PT ;  /* 0x00000003ff157210 */ /* 0x000fe20000ffe4ff */
[----:B------:R-:W2:Y:S04]  /*a170*/  LD.E.128 R12, desc[UR38][R12.64] ;  /* 0x000000260c0c7980 */ /* 0x000ea8000c101d00 */
[----:B------:R-:W2:Y:S04]  /*a180*/  LD.E.128 R16, desc[UR38][R16.64] ;  /* 0x0000002610107980 */ /* 0x000ea8000c101d00 */
[----:B------:R-:W2:Y:S01]  /*a190*/  LD.E.128 R20, desc[UR38][R20.64] ;  /* 0x0000002614147980 */ /* 0x000ea2000c101d00 */
[----:B------:R-:W-:-:S04]  /*a1a0*/  IADD3 R11, P0, R2, 0x4800, RZ ;  /* 0x00004800020b7810 */ /* 0x000fc80007f1e0ff */
[----:B------:R-:W-:Y:S01]  /*a1b0*/  LOP3.LUT R0, R11, 0x380, RZ, 0xc0, !PT ;  /* 0x000003800b007812 */ /* 0x000fe200078ec0ff */
[----:B------:R-:W-:Y:S02]  /*a1c0*/  IMAD.X R9, RZ, RZ, R3, P0 ;  /* 0x000000ffff097224 */ /* 0x000fe400000e0603 */
[----:B------:R-:W-:Y:S01]  /*a1d0*/  IMAD.IADD R24, R57, 0x1, -R24 ;  /* 0x0000000139187824 */ /* 0x000fe200078e0a18 */
[----:B------:R-:W-:Y:S01]  /*a1e0*/  SHF.R.U64 R0, R0, 0x3, RZ ;  /* 0x0000000300007819 */ /* 0x000fe200000012ff */
[C---:B------:R-:W-:Y:S02]  /*a1f0*/  IMAD R53, R56.reuse, UR5, R53 ;  /* 0x0000000538357c24 */ /* 0x040fe4000f8e0235 */
[----:B------:R-:W-:Y:S01]  /*a200*/  IMAD.WIDE.U32 R2, R56, UR4, RZ ;  /* 0x0000000438027c25 */ /* 0x000fe2000f8e00ff */
[----:B------:R-:W-:Y:S01]  /*a210*/  LOP3.LUT R8, R0, R11, RZ, 0x3c, !PT ;  /* 0x0000000b00087212 */ /* 0x000fe200078e3cff */
[----:B------:R-:W-:Y:S02]  /*a220*/  ULDC.64 UR4, c[0x0][0xae8] ;  /* 0x0002ba0000047ab9 */ /* 0x000fe40000000a00 */
[----:B------:R-:W-:-:S02]  /*a230*/  IMAD.IADD R3, R3, 0x1, R53 ;  /* 0x0000000103037824 */ /* 0x000fc400078e0235 */
[----:B------:R-:W-:Y:S01]  /*a240*/  IMAD R0, R24, 0x30, R55 ;  /* 0x0000003018007824 */ /* 0x000fe200078e0237 */
[----:B------:R-:W-:Y:S01]  /*a250*/  SHF.R.S32.HI R27, RZ, 0x1f, R52 ;  /* 0x0000001fff1b7819 */ /* 0x000fe20000011434 */
[C---:B------:R-:W-:Y:S01]  /*a260*/  IMAD.WIDE.U32 R2, R63.reuse, UR4, R2 ;  /* 0x000000043f027c25 */ /* 0x040fe2000f8e0002 */
[----:B------:R-:W5:Y:S03]  /*a270*/  LD.E.128 R8, desc[UR38][R8.64] ;  /* 0x0000002608087980 */ /* 0x000f66000c101d00 */
[----:B------:R-:W-:Y:S01]  /*a280*/  IMAD R24, R64, 0xc0, R0 ;  /* 0x000000c040187824 */ /* 0x000fe200078e0200 */
[----:B------:R-:W-:Y:S01]  /*a290*/  @!PT LDS RZ, [RZ] ;  /* 0x00000000fffff984 */ /* 0x000fe20000000800 */
[----:B------:R-:W-:Y:S01]  /*a2a0*/  @!PT LDS RZ, [RZ] ;  /* 0x00000000fffff984 */ /* 0x000fe20000000800 */
[----:B------:R-:W-:Y:S01]  /*a2b0*/  @!PT LDS RZ, [RZ] ;  /* 0x00000000fffff984 */ /* 0x000fe20000000800 */
[----:B------:R-:W-:Y:S01]  /*a2c0*/  @!PT LDS RZ, [RZ] ;  /* 0x00000000fffff984 */ /* 0x000fe20000000800 */
[----:B------:R0:W-:Y:S06]  /*a2d0*/  MEMBAR.ALL.CTA ;  /* 0x0000000000007992 */ /* 0x0001ec0000008000 */
[----:B0-----:R-:W0:Y:S01]  /*a2e0*/  FENCE.VIEW.ASYNC.S ;  /* 0x00000000000073c6 */ /* 0x001e220000000000 */
[----:B------:R-:W-:Y:S01]  /*a2f0*/  IMAD R3, R63, UR5, R3 ;  /* 0x000000053f037c24 */ /* 0x000fe2000f8e0203 */
[----:B------:R-:W-:Y:S01]  /*a300*/  ULDC.64 UR4, c[0x0][0xaf0] ;  /* 0x0002bc0000047ab9 */ /* 0x000fe20000000a00 */
[----:B-1----:R-:W-:-:S04]  /*a310*/  @P4 IMAD.HI.U32 R0, R24, R25, RZ ;  /* 0x0000001918004227 */ /* 0x002fc800078e00ff */
[----:B------:R-:W-:Y:S02]  /*a320*/  IMAD R27, R27, UR4, RZ ;  /* 0x000000041b1b7c24 */ /* 0x000fe4000f8e02ff */
[----:B------:R-:W-:Y:S01]  /*a330*/  IMAD.MOV.U32 R25, RZ, RZ, R24 ;  /* 0x000000ffff197224 */ /* 0x000fe200078e0018 */
[----:B----4-:R-:W-:Y:S01]  /*a340*/  @P4 SHF.R.U32.HI R25, RZ, R29, R0 ;  /* 0x0000001dff194219 */ /* 0x010fe20000011600 */
[C---:B------:R-:W-:Y:S02]  /*a350*/  IMAD R27, R52.reuse, UR5, R27 ;  /* 0x00000005341b7c24 */ /* 0x040fe4000f8e021b */
[----:B------:R-:W-:Y:S01]  /*a360*/  IMAD.WIDE.U32 R52, R52, UR4, R2 ;  /* 0x0000000434347c25 */ /* 0x000fe2000f8e0002 */
[--C-:B------:R-:W-:Y:S01]  /*a370*/  SHF.R.S32.HI R0, RZ, 0x1f, R25.reuse ;  /* 0x0000001fff007819 */ /* 0x100fe20000011419 */
[----:B------:R-:W-:Y:S02]  /*a380*/  ULDC.64 UR4, c[0x0][0xae0] ;  /* 0x0002b80000047ab9 */ /* 0x000fe40000000a00 */
[----:B------:R-:W-:Y:S01]  /*a390*/  IMAD.MOV R3, RZ, RZ, -R25 ;  /* 0x000000ffff037224 */ /* 0x000fe200078e0a19 */
[----:B------:R-:W-:Y:S01]  /*a3a0*/  IADD3 R53, R53, R27, RZ ;  /* 0x0000001b35357210 */ /* 0x000fe20007ffe0ff */
[----:B------:R-:W-:-:S02]  /*a3b0*/  IMAD R0, R0, UR4, RZ ;  /* 0x0000000400007c24 */ /* 0x000fc4000f8e02ff */
[----:B------:R-:W-:Y:S02]  /*a3c0*/  IMAD R27, R4, R3, R24 ;  /* 0x00000003041b7224 */ /* 0x000fe400078e0218 */
[C---:B------:R-:W-:Y:S02]  /*a3d0*/  IMAD R29, R25.reuse, UR5, R0 ;  /* 0x00000005191d7c24 */ /* 0x040fe4000f8e0200 */
[----:B------:R-:W-:Y:S01]  /*a3e0*/  IMAD.WIDE.U32 R2, R25, UR4, R52 ;  /* 0x0000000419027c25 */ /* 0x000fe2000f8e0034 */
[----:B------:R-:W-:Y:S01]  /*a3f0*/  SHF.R.S32.HI R0, RZ, 0x1f, R27 ;  /* 0x0000001fff007819 */ /* 0x000fe2000001141b */
[----:B------:R-:W-:Y:S02]  /*a400*/  ULDC.64 UR4, c[0x0][0xad8] ;  /* 0x0002b60000047ab9 */ /* 0x000fe40000000a00 */
[----:B------:R-:W-:Y:S02]  /*a410*/  IMAD.IADD R3, R3, 0x1, R29 ;  /* 0x0000000103037824 */ /* 0x000fe400078e021d */
[----:B------:R-:W-:-:S02]  /*a420*/  IMAD R0, R0, UR4, RZ ;  /* 0x0000000400007c24 */ /* 0x000fc4000f8e02ff */
[----:B------:R-:W-:-:S04]  /*a430*/  IMAD.WIDE.U32 R2, R27, UR4, R2 ;  /* 0x000000041b027c25 */ /* 0x000fc8000f8e0002 */
[----:B------:R-:W-:Y:S01]  /*a440*/  IMAD R25, R27, UR5, R0 ;  /* 0x000000051b197c24 */ /* 0x000fe2000f8e0200 */
[----:B------:R-:W-:Y:S02]  /*a450*/  ULDC.64 UR4, c[0x0][0xa80] ;  /* 0x0002a00000047ab9 */ /* 0x000fe40000000a00 */
[----:B------:R-:W-:Y:S01]  /*a460*/  LEA R4, P0, R2, UR4, 0x1 ;  /* 0x0000000402047c11 */ /* 0x000fe2000f8008ff */
[----:B------:R-:W-:Y:S01]  /*a470*/  IMAD.IADD R3, R3, 0x1, R25 ;  /* 0x0000000103037824 */ /* 0x000fe200078e0219 */
[----:B------:R-:W-:-:S03]  /*a480*/  ULDC UR4, c[0x0][0xac8] ;  /* 0x0002b20000047ab9 */ /* 0x000fc60000000800 */
[----:B0-----:R-:W0:Y:S01]  /*a490*/  SHFL.IDX PT, R24, R4, RZ, 0x181f ;  /* 0x00181fff04187589 */ /* 0x001e2200000e0000 */
[----:B------:R-:W-:Y:S01]  /*a4a0*/  LEA.HI.X R28, R2, UR5, R3, 0x1, P0 ;  /* 0x00000005021c7c11 */ /* 0x000fe200080f0c03 */
[----:B------:R-:W-:Y:S02]  /*a4b0*/  IMAD R30, R64, 0xc0, R55 ;  /* 0x000000c0401e7824 */ /* 0x000fe400078e0237 */
[----:B------:R-:W1:Y:S04]  /*a4c0*/  SHFL.IDX PT, R26, R4, 0x1, 0x181f ;  /* 0x00381f00041a7f89 */ /* 0x000e6800000e0000 */
[----:B------:R-:W4:Y:S01]  /*a4d0*/  SHFL.IDX PT, R29, R4, 0x2, 0x181f ;  /* 0x00581f00041d7f89 */ /* 0x000f2200000e0000 */
[----:B------:R-:W-:-:S03]  /*a4e0*/  ISETP.GE.AND P0, PT, R54, UR4, PT ;  /* 0x0000000436007c0c */ /* 0x000fc6000bf06270 */
[----:B------:R-:W3:Y:S01]  /*a4f0*/  SHFL.IDX PT, R3, R28, RZ, 0x181f ;  /* 0x00181fff1c037589 */ /* 0x000ee200000e0000 */
[----:B------:R-:W-:-:S03]  /*a500*/  VIADD R0, R30, 0x30 ;  /* 0x000000301e007836 */ /* 0x000fc60000000000 */
[----:B------:R-:W3:Y:S01]  /*a510*/  SHFL.IDX PT, R25, R28, 0x1, 0x181f ;  /* 0x00381f001c197f89 */ /* 0x000ee200000e0000 */
[----:B------:R-:W-:-:S03]  /*a520*/  VIADD R2, R30, 0x60 ;  /* 0x000000601e027836 */ /* 0x000fc60000000000 */
[----:B------:R-:W3:Y:S01]  /*a530*/  SHFL.IDX PT, R27, R28, 0x2, 0x181f ;  /* 0x00581f001c1b7f89 */ /* 0x000ee200000e0000 */
[-C--:B------:R-:W-:Y:S02]  /*a540*/  ISETP.GE.OR P1, PT, R30, R51.reuse, P0 ;  /* 0x000000331e00720c */ /* 0x080fe40000726670 */
[-C--:B------:R-:W-:Y:S02]  /*a550*/  ISETP.GE.OR P2, PT, R0, R51.reuse, P0 ;  /* 0x000000330000720c */ /* 0x080fe40000746670 */
[----:B------:R-:W-:Y:S01]  /*a560*/  ISETP.GE.OR P3, PT, R2, R51, P0 ;  /* 0x000000330200720c */ /* 0x000fe20000766670 */
[----:B------:R-:W-:-:S04]  /*a570*/  UIADD3 UR4, UR37, 0x30820, URZ ;  /* 0x0003082025047890 */ /* 0x000fc8000fffe03f */
[----:B------:R-:W-:-:S04]  /*a580*/  UPRMT UR4, URZ, 0x654, UR4 ;  /* 0x000006543f047896 */ /* 0x000fc80008000004 */
[C---:B0-----:R-:W-:Y:S02]  /*a590*/  @!P1 LEA R2, P4, R54.reuse, R24, 0x1 ;  /* 0x0000001836029211 */ /* 0x041fe400078808ff */
[C---:B-1----:R-:W-:Y:S02]  /*a5a0*/  @!P2 LEA R24, P5, R54.reuse, R26, 0x1 ;  /* 0x0000001a3618a211 */ /* 0x042fe400078a08ff */
[C---:B----4-:R-:W-:Y:S01]  /*a5b0*/  @!P3 LEA R26, P6, R54.reuse, R29, 0x1 ;  /* 0x0000001d361ab211 */ /* 0x050fe200078c08ff */
[----:B------:R-:W-:Y:S01]  /*a5c0*/  SYNCS.ARRIVE.TRANS64.RED.A1T0 RZ, [UR4], RZ ;  /* 0x000000ffffff79a7 */ /* 0x000fe20008100404 */
[C-C-:B---3--:R-:W-:Y:S02]  /*a5d0*/  @!P1 LEA.HI.X R3, R54.reuse, R3, R31.reuse, 0x1, P4 ;  /* 0x0000000336039211 */ /* 0x148fe400020f0c1f */
[C-C-:B------:R-:W-:Y:S02]  /*a5e0*/  @!P2 LEA.HI.X R25, R54.reuse, R25, R31.reuse, 0x1, P5 ;  /* 0x000000193619a211 */ /* 0x140fe400028f0c1f */
[----:B------:R-:W-:Y:S01]  /*a5f0*/  @!P3 LEA.HI.X R27, R54, R27, R31, 0x1, P6 ;  /* 0x0000001b361bb211 */ /* 0x000fe200030f0c1f */
[----:B------:R-:W-:-:S05]  /*a600*/  VIADD R0, R30, 0x90 ;  /* 0x000000901e007836 */ /* 0x000fca0000000000 */
[----:B------:R-:W-:Y:S01]  /*a610*/  ISETP.GE.OR P0, PT, R0, R51, P0 ;  /* 0x000000330000720c */ /* 0x000fe20000706670 */
[----:B------:R-:W0:Y:S04]  /*a620*/  SHFL.IDX PT, R4, R4, 0x3, 0x181f ;  /* 0x00781f0004047f89 */ /* 0x000e2800000e0000 */
[----:B------:R-:W1:Y:S04]  /*a630*/  SHFL.IDX PT, R28, R28, 0x3, 0x181f ;  /* 0x00781f001c1c7f89 */ /* 0x000e6800000e0000 */
[----:B--2---:R2:W-:Y:S04]  /*a640*/  @!P1 ST.E.128 desc[UR38][R2.64], R12 ;  /* 0x0000000c02009985 */ /* 0x0045e8000c101d26 */
[----:B------:R2:W-:Y:S04]  /*a650*/  @!P2 ST.E.128 desc[UR38][R24.64], R16 ;  /* 0x000000101800a985 */ /* 0x0005e8000c101d26 */
[----:B------:R2:W-:Y:S01]  /*a660*/  @!P3 ST.E.128 desc[UR38][R26.64], R20 ;  /* 0x000000141a00b985 */ /* 0x0005e2000c101d26 */
[----:B01----:R-:W-:Y:S05]  /*a670*/  @P0 BRA `(.L_x_196) ;  /* 0x0000001000d40947 */ /* 0x003fea0003800000 */
[----:B--2---:R-:W-:-:S04]  /*a680*/  LEA R2, P0, R54, R4, 0x1 ;  /* 0x0000000436027211 */ /* 0x004fc800078008ff */
[----:B------:R-:W-:-:S05]  /*a690*/  LEA.HI.X R3, R54, R28, R31, 0x1, P0 ;  /* 0x0000001c36037211 */ /* 0x000fca00000f0c1f */
[----:B-----5:R0:W-:Y:S01]  /*a6a0*/  ST.E.128 desc[UR38][R2.64], R8 ;  /* 0x0000000802007985 */ /* 0x0201e2000c101d26 */
[----:B------:R-:W-:Y:S05]  /*a6b0*/  BRA `(.L_x_196) ;  /* 0x0000001000c47947 */ /* 0x000fea0003800000 */
.L_x_195:
[----:B------:R-:W-:Y:S01]  /*a6c0*/  ULDC.64 UR4, c[0x0][0xb08] ;  /* 0x0002c20000047ab9 */ /* 0x000fe20000000a00 */
[----:B0-----:R-:W0:Y:S01]  /*a6d0*/  @P4 LDC R0, c[0x0][0xbec] ;  /* 0x0002fb00ff004b82 */ /* 0x001e220000000800 */
[----:B------:R-:W-:Y:S01]  /*a6e0*/  IMAD R53, R53, UR4, RZ ;  /* 0x0000000435357c24 */ /* 0x000fe2000f8e02ff */
[----:B------:R-:W-:Y:S01]  /*a6f0*/  SHF.R.S32.HI R9, RZ, 0x1f, R52 ;  /* 0x0000001fff097819 */ /* 0x000fe20000011434 */
[C---:B------:R-:W-:Y:S01]  /*a700*/  IMAD.WIDE.U32 R2, R56.reuse, UR4, RZ ;  /* 0x0000000438027c25 */ /* 0x040fe2000f8e00ff */
[----:B------:R1:W5:Y:S01]  /*a710*/  LDL R64, [R1+0x60] ;  /* 0x0000600001407983 */ /* 0x0003620000100800 */
[----:B------:R-:W-:Y:S02]  /*a720*/  ULDC.64 UR6, c[0x0][0xb30] ;  /* 0x0002cc0000067ab9 */ /* 0x000fe40000000a00 */
[----:B------:R-:W-:Y:S01]  /*a730*/  IMAD R53, R56, UR5, R53 ;  /* 0x0000000538357c24 */ /* 0x000fe2000f8e0235 */
[----:B------:R-:W2:Y:S01]  /*a740*/  @P4 LDC R13, c[0x0][0xbf0] ;  /* 0x0002fc00ff0d4b82 */ /* 0x000ea20000000800 */
[----:B------:R-:W-:Y:S01]  /*a750*/  ULDC.64 UR4, c[0x0][0xb38] ;  /* 0x0002ce0000047ab9 */ /* 0x000fe20000000a00 */
[----:B------:R1:W5:Y:S01]  /*a760*/  LDL R61, [R1+0x7c] ;  /* 0x00007c00013d7983 */ /* 0x0003620000100800 */
[----:B------:R-:W-:-:S03]  /*a770*/  IMAD.IADD R3, R3, 0x1, R53 ;  /* 0x0000000103037824 */ /* 0x000fc600078e0235 */
[----:B------:R1:W5:Y:S01]  /*a780*/  LDL R60, [R1+0x50] ;  /* 0x00005000013c7983 */ /* 0x0003620000100800 */
[----:B------:R-:W-:-:S03]  /*a790*/  IMAD.WIDE.U32 R2, R63, UR4, R2 ;  /* 0x000000043f027c25 */ /* 0x000fc6000f8e0002 */
[----:B------:R1:W5:Y:S01]  /*a7a0*/  LDL R59, [R1+0x78] ;  /* 0x00007800013b7983 */ /* 0x0003620000100800 */
[----:B------:R-:W-:Y:S01]  /*a7b0*/  IMAD R3, R63, UR5, R3 ;  /* 0x000000053f037c24 */ /* 0x000fe2000f8e0203 */
[----:B------:R-:W-:Y:S02]  /*a7c0*/  ULDC.64 UR4, c[0x0][0xb40] ;  /* 0x0002d00000047ab9 */ /* 0x000fe40000000a00 */
[----:B------:R-:W-:Y:S01]  /*a7d0*/  IMAD R9, R9, UR4, RZ ;  /* 0x0000000409097c24 */ /* 0x000fe2000f8e02ff */
[----:B------:R1:W5:Y:S01]  /*a7e0*/  LDL R63, [R1+0x80] ;  /* 0x00008000013f7983 */ /* 0x0003620000100800 */
[----:B0-----:R-:W-:-:S03]  /*a7f0*/  @P4 IMAD.HI.U32 R0, R19, R0, RZ ;  /* 0x0000000013004227 */ /* 0x001fc600078e00ff */
[----:B------:R1:W5:Y:S01]  /*a800*/  LDL R58, [R1+0x74] ;  /* 0x00007400013a7983 */ /* 0x0003620000100800 */
[C---:B------:R-:W-:Y:S01]  /*a810*/  IMAD R11, R52.reuse, UR5, R9 ;  /* 0x00000005340b7c24 */ /* 0x040fe2000f8e0209 */
[----:B------:R-:W-:Y:S01]  /*a820*/  MOV R9, R19 ;  /* 0x0000001300097202 */ /* 0x000fe20000000f00 */
[----:B------:R-:W-:Y:S01]  /*a830*/  IMAD.WIDE.U32 R52, R52, UR4, R2 ;  /* 0x0000000434347c25 */ /* 0x000fe2000f8e0002 */
[----:B------:R-:W-:Y:S01]  /*a840*/  ULDC.64 UR4, c[0x0][0xb48] ;  /* 0x0002d20000047ab9 */ /* 0x000fe20000000a00 */
[----:B--2---:R-:W-:Y:S01]  /*a850*/  @P4 SHF.R.U32.HI R9, RZ, R13, R0 ;  /* 0x0000000dff094219 */ /* 0x004fe20000011600 */
[----:B------:R1:W5:Y:S01]  /*a860*/  LDL R57, [R1+0x48] ;  /* 0x0000480001397983 */ /* 0x0003620000100800 */
[----:B------:R-:W-:Y:S02]  /*a870*/  IMAD.IADD R53, R53, 0x1, R11 ;  /* 0x0000000135357824 */ /* 0x000fe400078e020b */
[--C-:B------:R-:W-:Y:S01]  /*a880*/  SHF.R.S32.HI R0, RZ, 0x1f, R9.reuse ;  /* 0x0000001fff007819 */ /* 0x100fe20000011409 */
[----:B------:R-:W-:Y:S01]  /*a890*/  IMAD.MOV R11, RZ, RZ, -R9 ;  /* 0x000000ffff0b7224 */ /* 0x000fe200078e0a09 */
[----:B------:R1:W5:Y:S01]  /*a8a0*/  LDL R56, [R1+0x70] ;  /* 0x0000700001387983 */ /* 0x0003620000100800 */
[----:B------:R-:W-:-:S03]  /*a8b0*/  IMAD.WIDE.U32 R2, R62, UR4, R52 ;  /* 0x000000043e027c25 */ /* 0x000fc6000f8e0034 */
[----:B------:R1:W5:Y:S01]  /*a8c0*/  LDL R55, [R1+0x44] ;  /* 0x0000440001377983 */ /* 0x0003620000100800 */
[----:B------:R-:W-:Y:S02]  /*a8d0*/  IMAD R11, R4, R11, R19 ;  /* 0x0000000b040b7224 */ /* 0x000fe400078e0213 */
[----:B------:R-:W-:Y:S01]  /*a8e0*/  IMAD R3, R62, UR5, R3 ;  /* 0x000000053e037c24 */ /* 0x000fe2000f8e0203 */
[----:B------:R1:W5:Y:S01]  /*a8f0*/  LDL R19, [R1+0x4c] ;  /* 0x00004c0001137983 */ /* 0x0003620000100800 */
[----:B------:R-:W-:-:S03]  /*a900*/  IMAD R0, R0, UR6, RZ ;  /* 0x0000000600007c24 */ /* 0x000fc6000f8e02ff */
[----:B------:R1:W5:Y:S04]  /*a910*/  LDL R62, [R1+0x54] ;  /* 0x00005400013e7983 */ /* 0x0003680000100800 */
[----:B------:R1:W5:Y:S04]  /*a920*/  LDL R54, [R1+0x6c] ;  /* 0x00006c0001367983 */ /* 0x0003680000100800 */
[----:B------:R1:W5:Y:S04]  /*a930*/  LDL R53, [R1+0x40] ;  /* 0x0000400001357983 */ /* 0x0003680000100800 */
[----:B------:R1:W5:Y:S04]  /*a940*/  LDL R52, [R1+0x68] ;  /* 0x0000680001347983 */ /* 0x0003680000100800 */
[----:B------:R1:W5:Y:S01]  /*a950*/  LDL R50, [R1+0x3c] ;  /* 0x00003c0001327983 */ /* 0x0003620000100800 */
[C---:B------:R-:W-:Y:S01]  /*a960*/  IMAD R13, R9.reuse, UR7, R0 ;  /* 0x00000007090d7c24 */ /* 0x040fe2000f8e0200 */
[----:B------:R-:W-:Y:S01]  /*a970*/  SHF.R.S32.HI R0, RZ, 0x1f, R11 ;  /* 0x0000001fff007819 */ /* 0x000fe2000001140b */
[----:B------:R-:W-:Y:S01]  /*a980*/  IMAD.WIDE.U32 R2, R9, UR6, R2 ;  /* 0x0000000609027c25 */ /* 0x000fe2000f8e0002 */
[----:B------:R-:W-:-:S03]  /*a990*/  ULDC.64 UR6, c[0x0][0xb28] ;  /* 0x0002ca0000067ab9 */ /* 0x000fc60000000a00 */
[----:B------:R-:W-:Y:S02]  /*a9a0*/  IMAD R0, R0, UR6, RZ ;  /* 0x0000000600007c24 */ /* 0x000fe4000f8e02ff */
[----:B------:R-:W-:Y:S01]  /*a9b0*/  IMAD.IADD R3, R3, 0x1, R13 ;  /* 0x0000000103037824 */ /* 0x000fe200078e020d */
[----:B------:R-:W-:Y:S01]  /*a9c0*/  UIADD3 UR4, UR37, 0x30820, URZ ;  /* 0x0003082025047890 */ /* 0x000fe2000fffe03f */
[C---:B------:R-:W-:Y:S02]  /*a9d0*/  IMAD R9, R11.reuse, UR7, R0 ;  /* 0x000000070b097c24 */ /* 0x040fe4000f8e0200 */
[----:B------:R-:W-:Y:S01]  /*a9e0*/  IMAD.WIDE.U32 R2, R11, UR6, R2 ;  /* 0x000000060b027c25 */ /* 0x000fe2000f8e0002 */
[----:B------:R-:W-:Y:S01]  /*a9f0*/  ISETP.GE.AND P0, PT, R14, R51, PT ;  /* 0x000000330e00720c */ /* 0x000fe20003f06270 */
[----:B------:R-:W-:Y:S01]  /*aa00*/  ULDC.64 UR6, c[0x0][0xb00] ;  /* 0x0002c00000067ab9 */ /* 0x000fe20000000a00 */
[----:B------:R-:W-:Y:S01]  /*aa10*/  UPRMT UR4, URZ, 0x654, UR4 ;  /* 0x000006543f047896 */ /* 0x000fe20008000004 */
[----:B------:R-:W-:Y:S01]  /*aa20*/  IMAD.IADD R3, R3, 0x1, R9 ;  /* 0x0000000103037824 */ /* 0x000fe200078e0209 */
[----:B------:R-:W-:-:S04]  /*aa30*/  LEA R0, P1, R2, UR6, 0x2 ;  /* 0x0000000602007c11 */ /* 0x000fc8000f8210ff */
[----:B------:R-:W-:Y:S01]  /*aa40*/  LEA.HI.X R4, R2, UR7, R3, 0x2, P1 ;  /* 0x0000000702047c11 */ /* 0x000fe200088f1403 */
[----:B------:R1:W0:Y:S01]  /*aa50*/  SHFL.IDX PT, R8, R0, RZ, 0x1c1f ;  /* 0x001c1fff00087589 */ /* 0x00022200000e0000 */
[----:B------:R-:W-:Y:S01]  /*aa60*/  BSSY B1, `(.L_x_197) ;  /* 0x0000024000017945 */ /* 0x000fe20003800000 */
[----:B------:R-:W-:Y:S02]  /*aa70*/  SYNCS.ARRIVE.TRANS64.RED.A1T0 RZ, [UR4], RZ ;  /* 0x000000ffffff79a7 */ /* 0x000fe40008100404 */
[----:B------:R1:W2:Y:S01]  /*aa80*/  SHFL.IDX PT, R9, R4, RZ, 0x1c1f ;  /* 0x001c1fff04097589 */ /* 0x0002a200000e0000 */
[----:B------:R-:W-:Y:S05]  /*aa90*/  @P0 BRA `(.L_x_198) ;  /* 0x0000000000800947 */ /* 0x000fea0003800000 */
[----:B------:R-:W-:Y:S02]  /*aaa0*/  ULDC UR4, c[0x0][0xac8] ;  /* 0x0002b20000047ab9 */ /* 0x000fe40000000800 */
[----:B-----5:R-:W-:Y:S02]  /*aab0*/  ISETP.GE.AND P1, PT, R62, UR4, PT ;  /* 0x000000043e007c0c */ /* 0x020fe4000bf26270 */
[----:B------:R-:W-:Y:S02]  /*aac0*/  ISETP.GE.AND P0, PT, R64, UR4, PT ;  /* 0x0000000440007c0c */ /* 0x000fe4000bf06270 */
[----:B------:R-:W-:Y:S02]  /*aad0*/  ISETP.GE.AND P5, PT, R60, UR4, PT ;  /* 0x000000043c007c0c */ /* 0x000fe4000bfa6270 */
[----:B------:R-:W-:-:S07]  /*aae0*/  ISETP.GE.AND P3, PT, R19, UR4, PT ;  /* 0x0000000413007c0c */ /* 0x000fce000bf66270 */
[-C--:B0-----:R-:W-:Y:S02]  /*aaf0*/  @!P1 LEA R10, P2, R62, R8.reuse, 0x2 ;  /* 0x000000083e0a9211 */ /* 0x081fe400078410ff */
[----:B--2---:R-:W-:Y:S02]  /*ab00*/  @!P0 IMAD.WIDE R2, R64, 0x4, R8 ;  /* 0x0000000440028825 */ /* 0x004fe400078e0208 */
[----:B------:R-:W-:Y:S02]  /*ab10*/  @!P1 LEA.HI.X R11, R62, R9, R63, 0x2, P2 ;  /* 0x000000093e0b9211 */ /* 0x000fe400010f143f */
[----:B------:R-:W-:Y:S01]  /*ab20*/  ISETP.GE.AND P2, PT, R57, UR4, PT ;  /* 0x0000000439007c0c */ /* 0x000fe2000bf46270 */
[----:B------:R0:W-:Y:S01]  /*ab30*/  @!P0 ST.E.64 desc[UR38][R2.64], R20 ;  /* 0x0000001402008985 */ /* 0x0001e2000c101b26 */
[----:B------:R-:W-:Y:S02]  /*ab40*/  @!P5 LEA R12, P4, R60, R8, 0x2 ;  /* 0x000000083c0cd211 */ /* 0x000fe400078810ff */
[----:B------:R-:W-:Y:S01]  /*ab50*/  ISETP.GE.AND P0, PT, R53, UR4, PT ;  /* 0x0000000435007c0c */ /* 0x000fe2000bf06270 */
[----:B------:R2:W-:Y:S01]  /*ab60*/  @!P1 ST.E.64 desc[UR38][R10.64], R22 ;  /* 0x000000160a009985 */ /* 0x0005e2000c101b26 */
[----:B------:R-:W-:-:S02]  /*ab70*/  ISETP.GE.AND P1, PT, R55, UR4, PT ;  /* 0x0000000437007c0c */ /* 0x000fc4000bf26270 */
[-C--:B------:R-:W-:Y:S02]  /*ab80*/  @!P5 LEA.HI.X R13, R60, R9.reuse, R61, 0x2, P4 ;  /* 0x000000093c0dd211 */ /* 0x080fe400020f143d */
[----:B------:R-:W-:Y:S02]  /*ab90*/  ISETP.GE.AND P4, PT, R50, UR4, PT ;  /* 0x0000000432007c0c */ /* 0x000fe4000bf86270 */
[-C--:B------:R-:W-:Y:S01]  /*aba0*/  @!P3 LEA R14, P6, R19, R8.reuse, 0x2 ;  /* 0x00000008130eb211 */ /* 0x080fe200078c10ff */
[----:B------:R3:W-:Y:S01]  /*abb0*/  @!P5 ST.E.64 desc[UR38][R12.64], R24 ;  /* 0x000000180c00d985 */ /* 0x0007e2000c101b26 */
[----:B0-----:R-:W-:Y:S02]  /*abc0*/  @!P2 LEA R2, P5, R57, R8, 0x2 ;  /* 0x000000083902a211 */ /* 0x001fe400078a10ff */
[----:B------:R-:W-:-:S03]  /*abd0*/  @!P3 LEA.HI.X R15, R19, R9, R59, 0x2, P6 ;  /* 0x00000009130fb211 */ /* 0x000fc600030f143b */
[-C--:B--2---:R-:W-:Y:S02]  /*abe0*/  @!P1 LEA R10, P6, R55, R8.reuse, 0x2 ;  /* 0x00000008370a9211 */ /* 0x084fe400078c10ff */
[-C--:B------:R-:W-:Y:S01]  /*abf0*/  @!P2 LEA.HI.X R3, R57, R9.reuse, R58, 0x2, P5 ;  /* 0x000000093903a211 */ /* 0x080fe200028f143a */
[----:B------:R3:W-:Y:S01]  /*ac00*/  @!P3 ST.E.64 desc[UR38][R14.64], R26 ;  /* 0x0000001a0e00b985 */ /* 0x0007e2000c101b26 */
[-C--:B------:R-:W-:Y:S02]  /*ac10*/  @!P0 LEA R16, P3, R53, R8.reuse, 0x2 ;  /* 0x0000000835108211 */ /* 0x080fe400078610ff */
[----:B------:R-:W-:Y:S01]  /*ac20*/  @!P4 LEA R8, P5, R50, R8, 0x2 ;  /* 0x000000083208c211 */ /* 0x000fe200078a10ff */
[----:B------:R3:W-:Y:S01]  /*ac30*/  @!P2 ST.E.64 desc[UR38][R2.64], R28 ;  /* 0x0000001c0200a985 */ /* 0x0007e2000c101b26 */
[-C--:B------:R-:W-:Y:S02]  /*ac40*/  @!P1 LEA.HI.X R11, R55, R9.reuse, R56, 0x2, P6 ;  /* 0x00000009370b9211 */ /* 0x080fe400030f1438 */
[----:B------:R-:W-:-:S02]  /*ac50*/  @!P0 LEA.HI.X R17, R53, R9, R54, 0x2, P3 ;  /* 0x0000000935118211 */ /* 0x000fc400018f1436 */
[----:B------:R-:W-:Y:S01]  /*ac60*/  @!P4 LEA.HI.X R9, R50, R9, R52, 0x2, P5 ;  /* 0x000000093209c211 */ /* 0x000fe200028f1434 */
[----:B------:R3:W-:Y:S04]  /*ac70*/  @!P1 ST.E.64 desc[UR38][R10.64], R30 ;  /* 0x0000001e0a009985 */ /* 0x0007e8000c101b26 */
[----:B------:R3:W-:Y:S04]  /*ac80*/  @!P0 ST.E.64 desc[UR38][R16.64], R32 ;  /* 0x0000002010008985 */ /* 0x0007e8000c101b26 */
[----:B------:R3:W-:Y:S02]  /*ac90*/  @!P4 ST.E.64 desc[UR38][R8.64], R34 ;  /* 0x000000220800c985 */ /* 0x0007e4000c101b26 */
.L_x_198:
[----:B------:R-:W-:Y:S05]  /*aca0*/  BSYNC B1 ;  /* 0x0000000000017941 */ /* 0x000fea0003800000 */
.L_x_197:
[----:B------:R-:W-:Y:S01]  /*acb0*/  ISETP.GE.AND P0, PT, R18, R51, PT ;  /* 0x000000331200720c */ /* 0x000fe20003f06270 */
[----:B--23--:R2:W3:Y:S04]  /*acc0*/  SHFL.IDX PT, R9, R4, 0x1, 0x1c1f ;  /* 0x003c1f0004097f89 */ /* 0x00c4e800000e0000 */
[----:B0-----:R2:W0:Y:S08]  /*acd0*/  SHFL.IDX PT, R8, R0, 0x1, 0x1c1f ;  /* 0x003c1f0000087f89 */ /* 0x00143000000e0000 */
[----:B--2---:R-:W-:Y:S05]  /*ace0*/  @P0 BRA `(.L_x_196) ;  /* 0x0000000c00380947 */ /* 0x004fea0003800000 */
[----:B------:R-:W-:Y:S02]  /*acf0*/  ULDC UR4, c[0x0][0xac8] ;  /* 0x0002b20000047ab9 */ /* 0x000fe40000000800 */
[----:B-----5:R-:W-:Y:S02]  /*ad00*/  ISETP.GE.AND P0, PT, R64, UR4, PT ;  /* 0x0000000440007c0c */ /* 0x020fe4000bf06270 */
[----:B------:R-:W-:Y:S02]  /*ad10*/  ISETP.GE.AND P5, PT, R62, UR4, PT ;  /* 0x000000043e007c0c */ /* 0x000fe4000bfa6270 */
[----:B------:R-:W-:Y:S02]  /*ad20*/  ISETP.GE.AND P3, PT, R60, UR4, PT ;  /* 0x000000043c007c0c */ /* 0x000fe4000bf66270 */
[----:B------:R-:W-:Y:S02]  /*ad30*/  ISETP.GE.AND P2, PT, R19, UR4, PT ;  /* 0x0000000413007c0c */ /* 0x000fe4000bf46270 */
[----:B------:R-:W-:-:S05]  /*ad40*/  ISETP.GE.AND P1, PT, R57, UR4, PT ;  /* 0x0000000439007c0c */ /* 0x000fca000bf26270 */
[----:B0--3--:R-:W-:Y:S02]  /*ad50*/  @!P0 IMAD.WIDE R2, R64, 0x4, R8 ;  /* 0x0000000440028825 */ /* 0x009fe400078e0208 */
[-C--:B------:R-:W-:Y:S02]  /*ad60*/  @!P5 LEA R10, P4, R62, R8.reuse, 0x2 ;  /* 0x000000083e0ad211 */ /* 0x080fe400078810ff */
[----:B------:R-:W-:Y:S01]  /*ad70*/  @!P3 LEA R12, P6, R60, R8, 0x2 ;  /* 0x000000083c0cb211 */ /* 0x000fe200078c10ff */
[----:B------:R0:W-:Y:S01]  /*ad80*/  @!P0 ST.E.64 desc[UR38][R2.64], R36 ;  /* 0x0000002402008985 */ /* 0x0001e2000c101b26 */
[----:B------:R-:W-:Y:S02]  /*ad90*/  ISETP.GE.AND P0, PT, R55, UR4, PT ;  /* 0x0000000437007c0c */ /* 0x000fe4000bf06270 */
[----:B------:R-:W-:Y:S02]  /*ada0*/  @!P5 LEA.HI.X R11, R62, R9, R63, 0x2, P4 ;  /* 0x000000093e0bd211 */ /* 0x000fe400020f143f */
[----:B------:R-:W-:-:S02]  /*adb0*/  ISETP.GE.AND P4, PT, R53, UR4, PT ;  /* 0x0000000435007c0c */ /* 0x000fc4000bf86270 */
[----:B------:R-:W-:Y:S01]  /*adc0*/  @!P3 LEA.HI.X R13, R60, R9, R61, 0x2, P6 ;  /* 0x000000093c0db211 */ /* 0x000fe200030f143d */
[----:B------:R2:W-:Y:S01]  /*add0*/  @!P5 ST.E.64 desc[UR38][R10.64], R38 ;  /* 0x000000260a00d985 */ /* 0x0005e2000c101b26 */
[----:B------:R-:W-:-:S03]  /*ade0*/  @!P2 LEA R14, P5, R19, R8, 0x2 ;  /* 0x00000008130ea211 */ /* 0x000fc600078a10ff */
[----:B------:R2:W-:Y:S01]  /*adf0*/  @!P3 ST.E.64 desc[UR38][R12.64], R40 ;  /* 0x000000280c00b985 */ /* 0x0005e2000c101b26 */
[-C--:B------:R-:W-:Y:S02]  /*ae00*/  @!P2 LEA.HI.X R15, R19, R9.reuse, R59, 0x2, P5 ;  /* 0x00000009130fa211 */ /* 0x080fe400028f143b */
[-C--:B0-----:R-:W-:Y:S02]  /*ae10*/  @!P1 LEA R2, P6, R57, R8.reuse, 0x2 ;  /* 0x0000000839029211 */ /* 0x081fe400078c10ff */
[-C--:B------:R-:W-:Y:S01]  /*ae20*/  @!P0 LEA R16, P3, R55, R8.reuse, 0x2 ;  /* 0x0000000837108211 */ /* 0x080fe200078610ff */
[----:B------:R2:W-:Y:S01]  /*ae30*/  @!P2 ST.E.64 desc[UR38][R14.64], R42 ;  /* 0x0000002a0e00a985 */ /* 0x0005e2000c101b26 */
[----:B------:R-:W-:Y:S02]  /*ae40*/  @!P4 LEA R18, P5, R53, R8, 0x2 ;  /* 0x000000083512c211 */ /* 0x000fe400078a10ff */
[-C--:B------:R-:W-:Y:S02]  /*ae50*/  @!P1 LEA.HI.X R3, R57, R9.reuse, R58, 0x2, P6 ;  /* 0x0000000939039211 */ /* 0x080fe400030f143a */
[----:B------:R-:W-:-:S02]  /*ae60*/  @!P0 LEA.HI.X R17, R55, R9, R56, 0x2, P3 ;  /* 0x0000000937118211 */ /* 0x000fc400018f1438 */
[----:B------:R-:W-:Y:S01]  /*ae70*/  @!P4 LEA.HI.X R19, R53, R9, R54, 0x2, P5 ;  /* 0x000000093513c211 */ /* 0x000fe200028f1436 */
[----:B------:R2:W-:Y:S04]  /*ae80*/  @!P1 ST.E.64 desc[UR38][R2.64], R44 ;  /* 0x0000002c02009985 */ /* 0x0005e8000c101b26 */
[----:B------:R2:W-:Y:S01]  /*ae90*/  @!P0 ST.E.64 desc[UR38][R16.64], R46 ;  /* 0x0000002e10008985 */ /* 0x0005e2000c101b26 */
[----:B------:R-:W-:-:S03]  /*aea0*/  ISETP.GE.AND P0, PT, R50, UR4, PT ;  /* 0x0000000432007c0c */ /* 0x000fc6000bf06270 */
[----:B------:R2:W-:Y:S10]  /*aeb0*/  @!P4 ST.E.64 desc[UR38][R18.64], R48 ;  /* 0x000000301200c985 */ /* 0x0005f4000c101b26 */
[----:B------:R-:W-:Y:S05]  /*aec0*/  @P0 BRA `(.L_x_196) ;  /* 0x0000000800c00947 */ /* 0x000fea0003800000 */
[----:B--2---:R-:W-:-:S04]  /*aed0*/  LEA R2, P0, R50, R8, 0x2 ;  /* 0x0000000832027211 */ /* 0x004fc800078010ff */
[----:B------:R-:W-:-:S05]  /*aee0*/  LEA.HI.X R3, R50, R9, R52, 0x2, P0 ;  /* 0x0000000932037211 */ /* 0x000fca00000f1434 */
[----:B------:R4:W-:Y:S01]  /*aef0*/  ST.E.64 desc[UR38][R2.64], R150 ;  /* 0x0000009602007985 */ /* 0x0009e2000c101b26 */
[----:B------:R-:W-:Y:S05]  /*af00*/  BRA `(.L_x_196) ;  /* 0x0000000800b07947 */ /* 0x000fea0003800000 */
.L_x_193:
[----:B------:R-:W2:Y:S01]  /*af10*/  LDL R13, [R1+0x24] ;  /* 0x00002400010d7983 */ /* 0x000ea20000100800 */
[----:B0-----:R-:W0:Y:S01]  /*af20*/  LDC.64 R8, c[0x0][0xc00] ;  /* 0x00030000ff087b82 */ /* 0x001e220000000a00 */
[----:B------:R-:W-:Y:S02]  /*af30*/  ULDC.64 UR4, c[0x0][0xc08] ;  /* 0x0003020000047ab9 */ /* 0x000fe40000000a00 */
[----:B------:R-:W-:Y:S01]  /*af40*/  ISETP.NE.U32.AND P0, PT, RZ, UR4, PT ;  /* 0x00000004ff007c0c */ /* 0x000fe2000bf05070 */
[----:B-1----:R-:W3:Y:S01]  /*af50*/  LDL R4, [R1+0x2c] ;  /* 0x00002c0001047983 */ /* 0x002ee20000100800 */
[----:B------:R-:W-:Y:S02]  /*af60*/  IMAD.MOV.U32 R19, RZ, RZ, RZ ;  /* 0x000000ffff137224 */ /* 0x000fe400078e00ff */
[----:B------:R-:W-:Y:S01]  /*af70*/  ISETP.NE.AND.EX P1, PT, RZ, UR5, PT, P0 ;  /* 0x00000005ff007c0c */ /* 0x000fe2000bf25300 */
[----:B------:R-:W2:Y:S01]  /*af80*/  LDC.64 R2, c[0x0][0xc00] ;  /* 0x00030000ff027b82 */ /* 0x000ea20000000a00 */
[----:B0-----:R-:W-:-:S04]  /*af90*/  ISETP.NE.U32.AND P0, PT, R8, RZ, PT ;  /* 0x000000ff0800720c */ /* 0x001fc80003f05070 */
[----:B------:R-:W-:-:S07]  /*afa0*/  ISETP.NE.AND.EX P0, PT, R9, RZ, PT, P0 ;  /* 0x000000ff0900720c */ /* 0x000fce0003f05300 */
[----:B------:R-:W0:Y:S01]  /*afb0*/  @P1 LDC.64 R8, c[0x0][0xc08] ;  /* 0x00030200ff081b82 */ /* 0x000e220000000a00 */
[----:B------:R-:W-:Y:S02]  /*afc0*/  ULDC UR4, c[0x0][0xa88] ;  /* 0x0002a20000047ab9 */ /* 0x000fe40000000800 */
[----:B------:R-:W-:Y:S02]  /*afd0*/  IMAD.U32 R0, RZ, RZ, UR4 ;  /* 0x00000004ff007e24 */ /* 0x000fe4000f8e00ff */
[----:B--2---:R-:W-:-:S04]  /*afe0*/  IMAD.WIDE R10, R13, 0x4, R2 ;  /* 0x000000040d0a7825 */ /* 0x004fc800078e0202 */
[----:B0-----:R-:W-:Y:S01]  /*aff0*/  @P1 IMAD.WIDE R2, R13, 0x4, R8 ;  /* 0x000000040d021825 */ /* 0x001fe200078e0208 */
[----:B------:R0:W5:Y:S04]  /*b000*/  @P0 LDG.E R19, desc[UR38][R10.64] ;  /* 0x000000260a130981 */ /* 0x000168000c1e1900 */
[----:B------:R0:W5:Y:S01]  /*b010*/  @P1 LDG.E R0, desc[UR38][R2.64] ;  /* 0x0000002602001981 */ /* 0x000162000c1e1900 */
[----:B---3--:R-:W-:Y:S01]  /*b020*/  ISETP.NE.AND P2, PT, R4, RZ, PT ;  /* 0x000000ff0400720c */ /* 0x008fe20003f45270 */
[----:B------:R-:W1:-:S12]  /*b030*/  S2R R12, SR_TID.X ;  /* 0x00000000000c7919 */ /* 0x000e580000002100 */
[----:B------:R-:W2:Y:S01]  /*b040*/  @!P2 LDC R4, c[0x0][0xad4] ;  /* 0x0002b500ff04ab82 */ /* 0x000ea20000000800 */
[----:B-1----:R-:W-:Y:S01]  /*b050*/  IADD3 R26, R12, -0x80, RZ ;  /* 0xffffff800c1a7810 */ /* 0x002fe20007ffe0ff */
[----:B--2---:R0:W-:Y:S01]  /*b060*/  @!P2 STL [R1+0x2c], R4 ;  /* 0x00002c040100a387 */ /* 0x0041e20000100800 */
[----:B------:R-:W-:Y:S02]  /*b070*/  ISETP.GT.AND P2, PT, R4, 0x1, PT ;  /* 0x000000010400780c */ /* 0x000fe40003f44270 */
[----:B------:R-:W-:Y:S01]  /*b080*/  ISETP.GT.AND P3, PT, R26, 0xbf, PT ;  /* 0x000000bf1a00780c */ /* 0x000fe20003f64270 */
[----:B------:R-:W-:-:S12]  /*b090*/  @P1 BRA `(.L_x_199) ;  /* 0x0000000000101947 */ /* 0x000fd80003800000 */
[----:B------:R-:W-:Y:S05]  /*b0a0*/  @!P0 BRA `(.L_x_199) ;  /* 0x00000000000c8947 */ /* 0x000fea0003800000 */
[----:B0-----:R-:W2:Y:S04]  /*b0b0*/  LDG.E R3, desc[UR38][R10.64] ;  /* 0x000000260a037981 */ /* 0x001ea8000c1e1900 */
[----:B-----5:R-:W2:Y:S02]  /*b0c0*/  LDG.E R0, desc[UR38][R10.64+0x4] ;  /* 0x000004260a007981 */ /* 0x020ea4000c1e1900 */
[----:B--2---:R-:W-:-:S07]  /*b0d0*/  IMAD.IADD R0, R0, 0x1, -R3 ;  /* 0x0000000100007824 */ /* 0x004fce00078e0a03 */
.L_x_199:
[----:B0-----:R-:W2:Y:S01]  /*b0e0*/  LDL.LU R2, [R1+0x5c] ;  /* 0x00005c0001027983 */ /* 0x001ea20000300800 */
[----:B------:R-:W-:Y:S01]  /*b0f0*/  BSSY B1, `(.L_x_200) ;  /* 0x0000039000017945 */ /* 0x000fe20003800000 */
[----:B------:R-:W-:Y:S02]  /*b100*/  SEL R27, R13, RZ, !P0 ;  /* 0x000000ff0d1b7207 */ /* 0x000fe40004000000 */
[----:B-----5:R-:W-:Y:S02]  /*b110*/  SHF.R.S32.HI R20, RZ, 0x1f, R19 ;  /* 0x0000001fff147819 */ /* 0x020fe40000011413 */
[----:B--2---:R-:W-:Y:S01]  /*b120*/  SEL R22, R2, RZ, !P0 ;  /* 0x000000ff02167207 */ /* 0x004fe20004000000 */
[----:B------:R-:W-:Y:S06]  /*b130*/  @P3 BRA `(.L_x_201) ;  /* 0x0000000000d03947 */ /* 0x000fec0003800000 */
[----:B------:R-:W2:Y:S01]  /*b140*/  LDL R2, [R1+0x34] ;  /* 0x0000340001027983 */ /* 0x000ea20000100800 */
[----:B------:R-:W0:Y:S02]  /*b150*/  LDC R29, c[0x0][0xbe8] ;  /* 0x0002fa00ff1d7b82 */ /* 0x000e240000000800 */
[----:B0-----:R-:W-:Y:S02]  /*b160*/  IMAD R3, R0, R29, RZ ;  /* 0x0000001d00037224 */ /* 0x001fe400078e02ff */
[----:B--2---:R-:W-:-:S04]  /*b170*/  IMAD R2, R2, 0xc0, R12 ;  /* 0x000000c002027824 */ /* 0x004fc800078e020c */
[----:B------:R-:W-:-:S05]  /*b180*/  VIADD R24, R2, 0xffffff80 ;  /* 0xffffff8002187836 */ /* 0x000fca0000000000 */
[----:B------:R-:W-:-:S13]  /*b190*/  ISETP.GE.AND P0, PT, R24, R3, PT ;  /* 0x000000031800720c */ /* 0x000fda0003f06270 */
[----:B------:R-:W-:Y:S05]  /*b1a0*/  @P0 BRA `(.L_x_201) ;  /* 0x0000000000b40947 */ /* 0x000fea0003800000 */
[----:B------:R-:W2:Y:S01]  /*b1b0*/  LDL R16, [R1+0x28] ;  /* 0x0000280001107983 */ /* 0x000ea20000100800 */
[----:B------:R-:W-:Y:S01]  /*b1c0*/  ISETP.NE.AND P1, PT, R29, 0x1, PT ;  /* 0x000000011d00780c */ /* 0x000fe20003f25270 */
[----:B------:R-:W-:Y:S01]  /*b1d0*/  IMAD.MOV.U32 R18, RZ, RZ, 0x9b8 ;  /* 0x000009b8ff127424 */ /* 0x000fe200078e00ff */
[----:B------:R-:W-:Y:S01]  /*b1e0*/  ISETP.GT.AND P0, PT, R4, 0x1, PT ;  /* 0x000000010400780c */ /* 0x000fe20003f04270 */
[----:B------:R-:W3:Y:S01]  /*b1f0*/  LDL.LU R28, [R1+0x58] ;  /* 0x00005800011c7983 */ /* 0x000ee20000300800 */
[----:B------:R-:W0:Y:S01]  /*b200*/  LDC.64 R2, c[0x0][0xba8] ;  /* 0x0002ea00ff027b82 */ /* 0x000e220000000a00 */
[----:B------:R-:W-:Y:S01]  /*b210*/  IMAD.MOV.U32 R21, RZ, RZ, R24 ;  /* 0x000000ffff157224 */ /* 0x000fe200078e0018 */
[----:B------:R-:W-:-:S06]  /*b220*/  SEL R18, R18, 0x978, P0 ;  /* 0x0000097812127807 */ /* 0x000fcc0000000000 */
[----:B------:R-:W1:Y:S08]  /*b230*/  LDC.64 R10, c[0x0][R18+0x220] ;  /* 0x00008800120a7b82 */ /* 0x000e700000000a00 */
[----:B------:R-:W4:Y:S08]  /*b240*/  @P1 LDC R17, c[0x0][0xbec] ;  /* 0x0002fb00ff111b82 */ /* 0x000f300000000800 */
[----:B------:R-:W2:Y:S08]  /*b250*/  LDC.64 R8, c[0x0][R18+0x218] ;  /* 0x0000860012087b82 */ /* 0x000eb00000000a00 */
[----:B------:R-:W5:Y:S01]  /*b260*/  @P1 LDC R25, c[0x0][0xbf0] ;  /* 0x0002fc00ff191b82 */ /* 0x000f620000000800 */
[----:B-1----:R-:W-:-:S07]  /*b270*/  IMAD R11, R11, R27, RZ ;  /* 0x0000001b0b0b7224 */ /* 0x002fce00078e02ff */
[----:B------:R-:W1:Y:S01]  /*b280*/  LDC.64 R12, c[0x0][R18+0x228] ;  /* 0x00008a00120c7b82 */ /* 0x000e620000000a00 */
[----:B----4-:R-:W-:-:S07]  /*b290*/  @P1 IMAD.HI.U32 R4, R24, R17, RZ ;  /* 0x0000001118041227 */ /* 0x010fce00078e00ff */
[----:B------:R-:W4:Y:S01]  /*b2a0*/  LDC.64 R14, c[0x0][R18+0x210] ;  /* 0x00008400120e7b82 */ /* 0x000f220000000a00 */
[----:B-----5:R-:W-:Y:S01]  /*b2b0*/  @P1 SHF.R.U32.HI R21, RZ, R25, R4 ;  /* 0x00000019ff151219 */ /* 0x020fe20000011604 */
[----:B------:R-:W-:-:S06]  /*b2c0*/  IMAD R25, R10, R22, R11 ;  /* 0x000000160a197224 */ /* 0x000fcc00078e020b */
[----:B0-----:R-:W0:Y:S08]  /*b2d0*/  @!P0 LDC R2, c[0x0][0xb50] ;  /* 0x0002d400ff028b82 */ /* 0x001e300000000800 */
[----:B------:R-:W5:Y:S01]  /*b2e0*/  @!P0 LDC R3, c[0x0][0xb54] ;  /* 0x0002d500ff038b82 */ /* 0x000f620000000800 */
[-C--:B--2---:R-:W-:Y:S02]  /*b2f0*/  IMAD R23, R9, R16.reuse, RZ ;  /* 0x0000001009177224 */ /* 0x084fe400078e02ff */
[----:B------:R-:W-:Y:S01]  /*b300*/  IMAD.WIDE.U32 R8, R8, R16, RZ ;  /* 0x0000001008087225 */ /* 0x000fe200078e00ff */
[----:B---3--:R-:W-:-:S03]  /*b310*/  SEL R11, R28, RZ, P0 ;  /* 0x000000ff1c0b7207 */ /* 0x008fc60000000000 */
[----:B------:R-:W-:-:S04]  /*b320*/  IMAD.WIDE.U32 R16, R10, R27, RZ ;  /* 0x0000001b0a107225 */ /* 0x000fc800078e00ff */
[----:B------:R-:W-:Y:S01]  /*b330*/  IMAD.IADD R23, R9, 0x1, R23 ;  /* 0x0000000109177824 */ /* 0x000fe200078e0217 */
[----:B------:R-:W-:Y:S01]  /*b340*/  IADD3 R4, P1, P3, R16, R8, R19 ;  /* 0x0000000810047210 */ /* 0x000fe20007b3e013 */
[----:B------:R-:W-:Y:S01]  /*b350*/  IMAD.MOV R10, RZ, RZ, -R21 ;  /* 0x000000ffff0a7224 */ /* 0x000fe200078e0a15 */
[----:B------:R-:W-:Y:S01]  /*b360*/  IADD3 R25, R17, R25, RZ ;  /* 0x0000001911197210 */ /* 0x000fe20007ffe0ff */
[----:B-1----:R-:W-:-:S04]  /*b370*/  IMAD.WIDE.U32 R8, R12, R11, RZ ;  /* 0x0000000b0c087225 */ /* 0x002fc800078e00ff */
[----:B------:R-:W-:Y:S02]  /*b380*/  IMAD R13, R13, R11, RZ ;  /* 0x0000000b0d0d7224 */ /* 0x000fe400078e02ff */
[----:B------:R-:W-:Y:S01]  /*b390*/  IMAD R11, R29, R10, R24 ;  /* 0x0000000a1d0b7224 */ /* 0x000fe200078e0218 */
[----:B------:R-:W-:Y:S01]  /*b3a0*/  IADD3.X R10, R25, R23, R20, P1, P3 ;  /* 0x00000017190a7210 */ /* 0x000fe20000fe6414 */
[----:B------:R-:W-:Y:S01]  /*b3b0*/  IMAD.IADD R13, R9, 0x1, R13 ;  /* 0x00000001090d7824 */ /* 0x000fe200078e020d */
[----:B------:R-:W-:Y:S01]  /*b3c0*/  IADD3 R8, P0, P1, R21, R4, R8 ;  /* 0x0000000415087210 */ /* 0x000fe2000791e008 */
[----:B----4-:R-:W-:Y:S01]  /*b3d0*/  IMAD R4, R15, R11, RZ ;  /* 0x0000000b0f047224 */ /* 0x010fe200078e02ff */
[----:B------:R-:W-:-:S04]  /*b3e0*/  SHF.R.S32.HI R21, RZ, 0x1f, R21 ;  /* 0x0000001fff157819 */ /* 0x000fc80000011415 */
[----:B------:R-:W-:Y:S02]  /*b3f0*/  IADD3.X R9, R21, R10, R13, P0, P1 ;  /* 0x0000000a15097210 */ /* 0x000fe400007e240d */
[----:B------:R-:W-:Y:S01]  /*b400*/  SHF.R.S32.HI R13, RZ, 0x1f, R11 ;  /* 0x0000001fff0d7819 */ /* 0x000fe2000001140b */
[----:B------:R-:W-:-:S04]  /*b410*/  IMAD.WIDE.U32 R8, R14, R11, R8 ;  /* 0x0000000b0e087225 */ /* 0x000fc800078e0008 */
[----:B------:R-:W-:Y:S01]  /*b420*/  IMAD R13, R14, R13, R4 ;  /* 0x0000000d0e0d7224 */ /* 0x000fe200078e0204 */
[----:B0-----:R-:W-:-:S03]  /*b430*/  LEA R2, P0, R8, R2, 0x2 ;  /* 0x0000000208027211 */ /* 0x001fc600078010ff */
[----:B------:R-:W-:Y:S02]  /*b440*/  IMAD.IADD R4, R9, 0x1, R13 ;  /* 0x0000000109047824 */ /* 0x000fe400078e020d */
[----:B------:R-:W-:-:S03]  /*b450*/  IMAD.MOV.U32 R9, RZ, RZ, -0x800000 ;  /* 0xff800000ff097424 */ /* 0x000fc600078e00ff */
[----:B-----5:R-:W-:-:S05]  /*b460*/  LEA.HI.X R3, R8, R3, R4, 0x2, P0 ;  /* 0x0000000308037211 */ /* 0x020fca00000f1404 */
[----:B------:R0:W-:Y:S02]  /*b470*/  STG.E desc[UR38][R2.64], R9 ;  /* 0x0000000902007986 */ /* 0x0001e4000c101926 */
.L_x_201:
[----:B------:R-:W-:Y:S05]  /*b480*/  BSYNC B1 ;  /* 0x0000000000017941 */ /* 0x000fea0003800000 */
.L_x_200:
[----:B------:R-:W-:Y:S05]  /*b490*/  @P2 BRA `(.L_x_196) ;  /* 0x00000004004c2947 */ /* 0x000fea0003800000 */
[----:B------:R-:W2:Y:S01]  /*b4a0*/  LDL R8, [R1+0x38] ;  /* 0x0000380001087983 */ /* 0x000ea20000100800 */
[----:B------:R-:W1:Y:S01]  /*b4b0*/  LDC R15, c[0x0][0xbe8] ;  /* 0x0002fa00ff0f7b82 */ /* 0x000e620000000800 */
[--C-:B------:R-:W-:Y:S01]  /*b4c0*/  SHF.R.S32.HI R4, RZ, 0x1f, R26.reuse ;  /* 0x0000001fff047819 */ /* 0x100fe2000001141a */
[----:B------:R-:W-:Y:S01]  /*b4d0*/  ULDC.64 UR4, c[0x0][0xaa0] ;  /* 0x0002a80000047ab9 */ /* 0x000fe20000000a00 */
[----:B------:R-:W3:Y:S01]  /*b4e0*/  LDL.LU R17, [R1+0x28] ;  /* 0x0000280001117983 */ /* 0x000ee20000300800 */
[----:B------:R-:W-:Y:S01]  /*b4f0*/  SHF.R.S32.HI R16, RZ, 0x1f, R26 ;  /* 0x0000001fff107819 */ /* 0x000fe2000001141a */
[----:B------:R-:W-:Y:S02]  /*b500*/  ULDC.64 UR6, c[0x0][0xaf0] ;  /* 0x0002bc0000067ab9 */ /* 0x000fe40000000a00 */
[----:B------:R-:W4:Y:S04]  /*b510*/  LDL R12, [R1+0x90] ;  /* 0x00009000010c7983 */ /* 0x000f280000100800 */
[----:B------:R-:W5:Y:S01]  /*b520*/  LDL.LU R14, [R1+0x34] ;  /* 0x00003400010e7983 */ /* 0x000f620000300800 */
[-C--:B------:R-:W-:Y:S01]  /*b530*/  LEA.HI R4, R4, R26.reuse, RZ, 0x3 ;  /* 0x0000001a04047211 */ /* 0x080fe200078f18ff */
[----:B0-----:R-:W-:Y:S01]  /*b540*/  IMAD R2, R20, UR4, RZ ;  /* 0x0000000414027c24 */ /* 0x001fe2000f8e02ff */
[----:B------:R-:W-:-:S02]  /*b550*/  LEA.HI R16, R16, R26, RZ, 0x3 ;  /* 0x0000001a10107211 */ /* 0x000fc400078f18ff */
[----:B------:R-:W-:Y:S01]  /*b560*/  LOP3.LUT R4, R4, 0xfffffff8, RZ, 0xc0, !PT ;  /* 0xfffffff804047812 */ /* 0x000fe200078ec0ff */
[C---:B------:R-:W-:Y:S01]  /*b570*/  IMAD R9, R19.reuse, UR5, R2 ;  /* 0x0000000513097c24 */ /* 0x040fe2000f8e0202 */
[----:B------:R-:W-:Y:S01]  /*b580*/  SHF.R.S32.HI R16, RZ, 0x3, R16 ;  /* 0x00000003ff107819 */ /* 0x000fe20000011410 */
[----:B------:R-:W-:Y:S01]  /*b590*/  IMAD.WIDE.U32 R2, R19, UR4, RZ ;  /* 0x0000000413027c25 */ /* 0x000fe2000f8e00ff */
[----:B------:R-:W-:-:S03]  /*b5a0*/  ULDC.64 UR4, c[0x0][0xae8] ;  /* 0x0002ba0000047ab9 */ /* 0x000fc60000000a00 */
[----:B------:R-:W-:Y:S01]  /*b5b0*/  IMAD.IADD R4, R26, 0x1, -R4 ;  /* 0x000000011a047824 */ /* 0x000fe200078e0a04 */
[----:B-1----:R-:W-:Y:S01]  /*b5c0*/  ISETP.NE.AND P0, PT, R15, 0x1, PT ;  /* 0x000000010f00780c */ /* 0x002fe20003f05270 */
[----:B------:R-:W-:Y:S02]  /*b5d0*/  IMAD.IADD R3, R3, 0x1, R9 ;  /* 0x0000000103037824 */ /* 0x000fe400078e0209 */
[----:B------:R-:W-:-:S10]  /*b5e0*/  IMAD R4, R4, 0x30, R16 ;  /* 0x0000003004047824 */ /* 0x000fd400078e0210 */
[----:B------:R-:W0:Y:S08]  /*b5f0*/  @P0 LDC R11, c[0x0][0xbec] ;  /* 0x0002fb00ff0b0b82 */ /* 0x000e300000000800 */
[----:B------:R-:W1:Y:S01]  /*b600*/  @P0 LDC R13, c[0x0][0xbf0] ;  /* 0x0002fc00ff0d0b82 */ /* 0x000e620000000800 */
[----:B--2---:R-:W-:Y:S02]  /*b610*/  IMAD.MOV.U32 R21, RZ, RZ, R8 ;  /* 0x000000ffff157224 */ /* 0x004fe400078e0008 */
[----:B------:R-:W-:-:S02]  /*b620*/  IMAD R8, R22, UR6, RZ ;  /* 0x0000000616087c24 */ /* 0x000fc4000f8e02ff */
[----:B---3--:R-:W-:-:S04]  /*b630*/  IMAD.WIDE.U32 R2, R17, UR4, R2 ;  /* 0x0000000411027c25 */ /* 0x008fc8000f8e0002 */
[----:B------:R-:W-:Y:S01]  /*b640*/  IMAD R3, R17, UR5, R3 ;  /* 0x0000000511037c24 */ /* 0x000fe2000f8e0203 */
[----:B------:R-:W-:Y:S01]  /*b650*/  ULDC.64 UR4, c[0x0][0xae0] ;  /* 0x0002b80000047ab9 */ /* 0x000fe20000000a00 */
[----:B----4-:R-:W-:Y:S02]  /*b660*/  IMAD.MOV.U32 R23, RZ, RZ, R12 ;  /* 0x000000ffff177224 */ /* 0x010fe400078e000c */
[----:B-----5:R-:W-:Y:S02]  /*b670*/  IMAD R10, R14, 0xc0, R4 ;  /* 0x000000c00e0a7824 */ /* 0x020fe400078e0204 */
[----:B------:R-:W-:-:S03]  /*b680*/  IMAD.WIDE.U32 R2, R27, UR6, R2 ;  /* 0x000000061b027c25 */ /* 0x000fc6000f8e0002 */
[----:B------:R-:W-:Y:S01]  /*b690*/  MOV R9, R10 ;  /* 0x0000000a00097202 */ /* 0x000fe20000000f00 */
[----:B0-----:R-:W-:-:S04]  /*b6a0*/  @P0 IMAD.HI.U32 R4, R10, R11, RZ ;  /* 0x0000000b0a040227 */ /* 0x001fc800078e00ff */
[----:B------:R-:W-:Y:S01]  /*b6b0*/  IMAD R18, R14, 0xc0, R16 ;  /* 0x000000c00e127824 */ /* 0x000fe200078e0210 */
[----:B-1----:R-:W-:Y:S01]  /*b6c0*/  @P0 SHF.R.U32.HI R9, RZ, R13, R4 ;  /* 0x0000000dff090219 */ /* 0x002fe20000011604 */
[----:B------:R-:W-:Y:S02]  /*b6d0*/  IMAD R13, R27, UR7, R8 ;  /* 0x000000071b0d7c24 */ /* 0x000fe4000f8e0208 */
[----:B------:R-:W-:Y:S01]  /*b6e0*/  IMAD R17, R0, R15, RZ ;  /* 0x0000000f00117224 */ /* 0x000fe200078e02ff */
[--C-:B------:R-:W-:Y:S01]  /*b6f0*/  SHF.R.S32.HI R4, RZ, 0x1f, R9.reuse ;  /* 0x0000001fff047819 */ /* 0x100fe20000011409 */
[----:B------:R-:W-:Y:S02]  /*b700*/  IMAD.MOV R11, RZ, RZ, -R9 ;  /* 0x000000ffff0b7224 */ /* 0x000fe400078e0a09 */
[----:B------:R-:W-:Y:S02]  /*b710*/  IMAD.IADD R3, R3, 0x1, R13 ;  /* 0x0000000103037824 */ /* 0x000fe400078e020d */
[----:B------:R-:W-:-:S02]  /*b720*/  IMAD R11, R15, R11, R10 ;  /* 0x0000000b0f0b7224 */ /* 0x000fc400078e020a */
[----:B------:R-:W-:Y:S02]  /*b730*/  IMAD R4, R4, UR4, RZ ;  /* 0x0000000404047c24 */ /* 0x000fe4000f8e02ff */
[----:B------:R-:W-:-:S04]  /*b740*/  IMAD.WIDE.U32 R2, R9, UR4, R2 ;  /* 0x0000000409027c25 */ /* 0x000fc8000f8e0002 */
[----:B------:R-:W-:Y:S01]  /*b750*/  IMAD R13, R9, UR5, R4 ;  /* 0x00000005090d7c24 */ /* 0x000fe2000f8e0204 */
[----:B------:R-:W-:Y:S01]  /*b760*/  SHF.R.S32.HI R4, RZ, 0x1f, R11 ;  /* 0x0000001fff047819 */ /* 0x000fe2000001140b */
[----:B------:R-:W-:Y:S01]  /*b770*/  ULDC.64 UR4, c[0x0][0xad8] ;  /* 0x0002b60000047ab9 */ /* 0x000fe20000000a00 */
[----:B------:R-:W-:Y:S02]  /*b780*/  VIADD R0, R18, 0x30 ;  /* 0x0000003012007836 */ /* 0x000fe40000000000 */
[----:B------:R-:W-:Y:S02]  /*b790*/  IMAD.IADD R3, R3, 0x1, R13 ;  /* 0x0000000103037824 */ /* 0x000fe400078e020d */
[----:B------:R-:W-:Y:S02]  /*b7a0*/  IMAD R4, R4, UR4, RZ ;  /* 0x0000000404047c24 */ /* 0x000fe4000f8e02ff */
[----:B------:R-:W-:-:S04]  /*b7b0*/  IMAD.WIDE.U32 R2, R11, UR4, R2 ;  /* 0x000000040b027c25 */ /* 0x000fc8000f8e0002 */
[----:B------:R-:W-:Y:S01]  /*b7c0*/  IMAD R9, R11, UR5, R4 ;  /* 0x000000050b097c24 */ /* 0x000fe2000f8e0204 */
[----:B------:R-:W-:Y:S02]  /*b7d0*/  ULDC.64 UR4, c[0x0][0xa80] ;  /* 0x0002a00000047ab9 */ /* 0x000fe40000000a00 */
[----:B------:R-:W-:Y:S01]  /*b7e0*/  LEA R4, P0, R2, UR4, 0x1 ;  /* 0x0000000402047c11 */ /* 0x000fe2000f8008ff */
[----:B------:R-:W-:Y:S01]  /*b7f0*/  IMAD.IADD R3, R3, 0x1, R9 ;  /* 0x0000000103037824 */ /* 0x000fe200078e0209 */
[----:B------:R-:W-:-:S03]  /*b800*/  ULDC UR4, c[0x0][0xac8] ;  /* 0x0002b20000047ab9 */ /* 0x000fc60000000800 */
[----:B------:R-:W0:Y:S01]  /*b810*/  SHFL.IDX PT, R8, R4, RZ, 0x181f ;  /* 0x00181fff04087589 */ /* 0x000e2200000e0000 */
[----:B------:R-:W-:Y:S01]  /*b820*/  LEA.HI.X R12, R2, UR5, R3, 0x1, P0 ;  /* 0x00000005020c7c11 */ /* 0x000fe200080f0c03 */
[C---:B------:R-:W-:Y:S01]  /*b830*/  VIADD R3, R18.reuse, 0x90 ;  /* 0x0000009012037836 */ /* 0x040fe20000000000 */
[----:B------:R-:W-:Y:S01]  /*b840*/  ISETP.GE.AND P0, PT, R21, UR4, PT ;  /* 0x0000000415007c0c */ /* 0x000fe2000bf06270 */
[----:B------:R-:W1:Y:S01]  /*b850*/  SHFL.IDX PT, R10, R4, 0x1, 0x181f ;  /* 0x00381f00040a7f89 */ /* 0x000e6200000e0000 */
[C---:B------:R-:W-:Y:S02]  /*b860*/  IADD3 R2, R18.reuse, 0x60, RZ ;  /* 0x0000006012027810 */ /* 0x040fe40007ffe0ff */
[-C--:B------:R-:W-:Y:S01]  /*b870*/  ISETP.GE.OR P3, PT, R18, R17.reuse, P0 ;  /* 0x000000111200720c */ /* 0x080fe20000766670 */
[----:B------:R-:W2:Y:S01]  /*b880*/  SHFL.IDX PT, R14, R4, 0x2, 0x181f ;  /* 0x00581f00040e7f89 */ /* 0x000ea200000e0000 */
[-C--:B------:R-:W-:Y:S02]  /*b890*/  ISETP.GE.OR P2, PT, R0, R17.reuse, P0 ;  /* 0x000000110000720c */ /* 0x080fe40000746670 */
[-C--:B------:R-:W-:Y:S01]  /*b8a0*/  ISETP.GE.OR P1, PT, R2, R17.reuse, P0 ;  /* 0x000000110200720c */ /* 0x080fe20000726670 */
[----:B------:R-:W3:Y:S01]  /*b8b0*/  SHFL.IDX PT, R9, R12, RZ, 0x181f ;  /* 0x00181fff0c097589 */ /* 0x000ee200000e0000 */
[----:B------:R-:W-:-:S03]  /*b8c0*/  ISETP.GE.OR P0, PT, R3, R17, P0 ;  /* 0x000000110300720c */ /* 0x000fc60000706670 */
[----:B------:R-:W4:Y:S04]  /*b8d0*/  SHFL.IDX PT, R16, R4, 0x3, 0x181f ;  /* 0x00781f0004107f89 */ /* 0x000f2800000e0000 */
[----:B------:R-:W5:Y:S04]  /*b8e0*/  SHFL.IDX PT, R11, R12, 0x1, 0x181f ;  /* 0x00381f000c0b7f89 */ /* 0x000f6800000e0000 */
[----:B------:R-:W5:Y:S01]  /*b8f0*/  SHFL.IDX PT, R13, R12, 0x2, 0x181f ;  /* 0x00581f000c0d7f89 */ /* 0x000f6200000e0000 */
[----:B0-----:R-:W-:-:S03]  /*b900*/  @!P3 LEA R2, P6, R21, R8, 0x1 ;  /* 0x000000081502b211 */ /* 0x001fc600078c08ff */
[----:B------:R4:W0:Y:S01]  /*b910*/  SHFL.IDX PT, R15, R12, 0x3, 0x181f ;  /* 0x00781f000c0f7f89 */ /* 0x00082200000e0000 */
[C---:B-1----:R-:W-:Y:S02]  /*b920*/  @!P2 LEA R8, P5, R21.reuse, R10, 0x1 ;  /* 0x0000000a1508a211 */ /* 0x042fe400078a08ff */
[C---:B--2---:R-:W-:Y:S02]  /*b930*/  @!P1 LEA R10, P4, R21.reuse, R14, 0x1 ;  /* 0x0000000e150a9211 */ /* 0x044fe400078808ff */
[C---:B---3--:R-:W-:Y:S02]  /*b940*/  @!P3 LEA.HI.X R3, R21.reuse, R9, R23, 0x1, P6 ;  /* 0x000000091503b211 */ /* 0x048fe400030f0c17 */
[----:B----4-:R-:W-:-:S03]  /*b950*/  @!P0 LEA R12, P6, R21, R16, 0x1 ;  /* 0x00000010150c8211 */ /* 0x010fc600078c08ff */
[----:B------:R1:W-:Y:S01]  /*b960*/  @!P3 ST.E.128 desc[UR38][R2.64], RZ ;  /* 0x000000ff0200b985 */ /* 0x0003e2000c101d26 */
[C-C-:B-----5:R-:W-:Y:S02]  /*b970*/  @!P2 LEA.HI.X R9, R21.reuse, R11, R23.reuse, 0x1, P5 ;  /* 0x0000000b1509a211 */ /* 0x160fe400028f0c17 */
[----:B------:R-:W-:-:S03]  /*b980*/  @!P1 LEA.HI.X R11, R21, R13, R23, 0x1, P4 ;  /* 0x0000000d150b9211 */ /* 0x000fc600020f0c17 */
[----:B------:R1:W-:Y:S01]  /*b990*/  @!P2 ST.E.128 desc[UR38][R8.64], RZ ;  /* 0x000000ff0800a985 */ /* 0x0003e2000c101d26 */
[----:B0-----:R-:W-:-:S03]  /*b9a0*/  @!P0 LEA.HI.X R13, R21, R15, R23, 0x1, P6 ;  /* 0x0000000f150d8211 */ /* 0x001fc600030f0c17 */
[----:B------:R1:W-:Y:S04]  /*b9b0*/  @!P1 ST.E.128 desc[UR38][R10.64], RZ ;  /* 0x000000ff0a009985 */ /* 0x0003e8000c101d26 */
[----:B------:R1:W-:Y:S02]  /*b9c0*/  @!P0 ST.E.128 desc[UR38][R12.64], RZ ;  /* 0x000000ff0c008985 */ /* 0x0003e4000c101d26 */
.L_x_196:
[----:B------:R-:W-:Y:S05]  /*b9d0*/  BSYNC B0 ;  /* 0x0000000000007941 */ /* 0x000fea0003800000 */
.L_x_192:
[----:B------:R-:W-:Y:S02]  /*b9e0*/  ULDC UR4, c[0x0][0xc3c] ;  /* 0x00030f0000047ab9 */ /* 0x000fe40000000800 */
[----:B------:R-:W-:-:S13]  /*b9f0*/  ISETP.GE.AND P0, PT, R7, UR4, PT ;  /* 0x0000000407007c0c */ /* 0x000fda000bf06270 */
[----:B------:R-:W-:Y:S05]  /*ba00*/  @!P0 BRA `(.L_x_202) ;  /* 0xffffff5400f48947 */ /* 0x000fea000383ffff */
[----:B------:R-:W-:Y:S05]  /*ba10*/  EXIT ;  /* 0x000000000000794d */ /* 0x000fea0003800000 */
.L_x_167:
[----:B------:R-:W-:-:S08]  /*ba20*/  NOP ;  /* 0x0000000000007918 */ /* 0x000fd00000000000 */
[----:B--2---:R-:W0:-:S00]  /*ba30*/  USETMAXREG.DEALLOC.CTAPOOL 0x20 ;  /* 0x00000020000079c8 */ /* 0x004e0000080e0500 */
[----:B0-----:R-:W-:Y:S01]  /*ba40*/  LOP3.LUT R0, R0, 0x3, RZ, 0xc0, !PT ;  /* 0x0000000300007812 */ /* 0x001fe200078ec0ff */
[----:B------:R-:W-:-:S05]  /*ba50*/  IMAD.MOV.U32 R6, RZ, RZ, RZ ;  /* 0x000000ffff067224 */ /* 0x000fca00078e00ff */
[----:B------:R-:W0:Y:S02]  /*ba60*/  SHFL.IDX PT, R0, R0, RZ, 0x1f ;  /* 0x00001fff00007589 */ /* 0x000e2400000e0000 */
[----:B0-----:R-:W-:-:S04]  /*ba70*/  ISETP.NE.AND P0, PT, R0, RZ, PT ;  /* 0x000000ff0000720c */ /* 0x001fc80003f05270 */
[----:B------:R-:W-:-:S05]  /*ba80*/  P2R R0, PR, RZ, 0x1 ;  /* 0x00000001ff007803 */ /* 0x000fca0000000000 */
[----:B------:R0:W-:Y:S04]  /*ba90*/  STL [R1+0x44], R0 ;  /* 0x0000440001007387 */ /* 0x0001e80000100800 */
[----:B------:R-:W-:Y:S05]  /*baa0*/  @!P0 BRA `(.L_x_203) ;  /* 0x00000000001c8947 */ /* 0x000fea0003800000 */
[----:B------:R-:W1:Y:S08]  /*bab0*/  S2UR UR5, SR_CgaCtaId ;  /* 0x00000000000579c3 */ /* 0x000e700000008800 */
[----:B------:R-:W-:Y:S06]  /*bac0*/  BAR.SYNC.DEFER_BLOCKING 0x5, 0x200 ;  /* 0x0148000000007b1d */ /* 0x000fec0000010000 */
[----:B------:R-:W-:-:S02]  /*bad0*/  UMOV UR4, 0x400 ;  /* 0x0000040000047882 */ /* 0x000fc40000000000 */
[----:B-1----:R-:W-:-:S09]  /*bae0*/  ULEA UR4, UR5, UR4, 0x18 ;  /* 0x0000000405047291 */ /* 0x002fd2000f8ec03f */
[----:B------:R-:W1:Y:S01]  /*baf0*/  LDS.128 R24, [UR4+0x308d0] ;  /* 0x0308d004ff187984 */ /* 0x000e620008000c00 */
[----:B------:R-:W-:Y:S06]  /*bb00*/  BAR.ARV 0x4, 0x200 ;  /* 0x0108000000007b1d */ /* 0x000fec0000002000 */
[----:B------:R-:W-:Y:S05]  /*bb10*/  BRA `(.L_x_204) ;  /* 0x0000000800887947 */ /* 0x000fea0003800000 */
.L_x_203:
[----:B0-----:R-:W0:Y:S01]  /*bb20*/  S2R R0, SR_TID.X ;  /* 0x0000000000007919 */ /* 0x001e220000002100 */
[----:B------:R-:W-:Y:S01]  /*bb30*/  ULDC UR4, c[0x0][0xc3c] ;  /* 0x00030f0000047ab9 */ /* 0x000fe20000000800 */
[----:B------:R-:W-:Y:S01]  /*bb40*/  IMAD.MOV.U32 R7, RZ, RZ, RZ ;  /* 0x000000ffff077224 */ /* 0x000fe200078e00ff */
[----:B------:R-:W1:Y:S01]  /*bb50*/  S2UR UR6, SR_CTAID.X ;  /* 0x00000000000679c3 */ /* 0x000e620000002500 */
[----:B------:R-:W-:Y:S01]  /*bb60*/  ULDC UR5, c[0x0][0xc38] ;  /* 0x00030e0000057ab9 */ /* 0x000fe20000000800 */
[----:B0-----:R-:W-:-:S04]  /*bb70*/  LOP3.LUT R0, R0, 0x1f, RZ, 0xc0, !PT ;  /* 0x0000001f00007812 */ /* 0x001fc800078ec0ff */
[----:B------:R-:W-:-:S04]  /*bb80*/  ISETP.NE.AND P0, PT, R0, 0x1f, PT ;  /* 0x0000001f0000780c */ /* 0x000fc80003f05270 */
[----:B------:R-:W-:-:S13]  /*bb90*/  ISETP.GE.OR P1, PT, R0, UR4, !P0 ;  /* 0x0000000400007c0c */ /* 0x000fda000c726670 */
[----:B------:R-:W0:Y:S08]  /*bba0*/  @!P1 LDC.64 R4, c[0x0][0xc80] ;  /* 0x00032000ff049b82 */ /* 0x000e300000000a00 */
[----:B------:R-:W2:Y:S01]  /*bbb0*/  @!P1 LDC.64 R2, c[0x0][0xc78] ;  /* 0x00031e00ff029b82 */ /* 0x000ea20000000a00 */
[----:B0-----:R-:W-:-:S05]  /*bbc0*/  @!P1 IMAD.WIDE.U32 R4, R0, 0x4, R4 ;  /* 0x0000000400049825 */ /* 0x001fca00078e0004 */
[----:B------:R-:W3:Y:S01]  /*bbd0*/  @!P1 LDG.E R6, desc[UR38][R4.64] ;  /* 0x0000002604069981 */ /* 0x000ee2000c1e1900 */
[----:B--2---:R-:W-:-:S05]  /*bbe0*/  @!P1 IMAD.WIDE.U32 R2, R0, 0x4, R2 ;  /* 0x0000000400029825 */ /* 0x004fca00078e0002 */
[----:B------:R-:W3:Y:S01]  /*bbf0*/  @!P1 LDG.E R7, desc[UR38][R2.64] ;  /* 0x0000002602079981 */ /* 0x000ee2000c1e1900 */
[C---:B------:R-:W-:Y:S02]  /*bc00*/  ISETP.NE.AND P1, PT, R0.reuse, RZ, PT ;  /* 0x000000ff0000720c */ /* 0x040fe40003f25270 */
[C---:B------:R-:W-:Y:S02]  /*bc10*/  ISETP.GE.U32.AND P2, PT, R0.reuse, 0x2, PT ;  /* 0x000000020000780c */ /* 0x040fe40003f46070 */
[C---:B------:R-:W-:Y:S02]  /*bc20*/  ISETP.GE.U32.AND P3, PT, R0.reuse, 0x4, PT ;  /* 0x000000040000780c */ /* 0x040fe40003f66070 */
[C---:B------:R-:W-:Y:S02]  /*bc30*/  ISETP.GE.U32.AND P4, PT, R0.reuse, 0x8, PT ;  /* 0x000000080000780c */ /* 0x040fe40003f86070 */
[----:B------:R-:W-:Y:S01]  /*bc40*/  ISETP.GE.U32.AND P5, PT, R0, 0x10, PT ;  /* 0x000000100000780c */ /* 0x000fe20003fa6070 */
[----:B------:R-:W-:Y:S01]  /*bc50*/  UMOV UR4, URZ ;  /* 0x0000003f00047c82 */ /* 0x000fe20008000000 */
[----:B---3--:R-:W-:-:S05]  /*bc60*/  IMAD R8, R6, R7, RZ ;  /* 0x0000000706087224 */ /* 0x008fca00078e02ff */
[----:B------:R-:W0:Y:S02]  /*bc70*/  SHFL.UP PT, R9, R8, 0x1, RZ ;  /* 0x0420000008097989 */ /* 0x000e2400000e00ff */
[----:B0-----:R-:W-:-:S05]  /*bc80*/  SEL R9, R9, RZ, P1 ;  /* 0x000000ff09097207 */ /* 0x001fca0000800000 */
[----:B------:R-:W-:-:S05]  /*bc90*/  IMAD.IADD R9, R8, 0x1, R9 ;  /* 0x0000000108097824 */ /* 0x000fca00078e0209 */
[----:B------:R-:W0:Y:S02]  /*bca0*/  SHFL.UP PT, R10, R9, 0x2, RZ ;  /* 0x04400000090a7989 */ /* 0x000e2400000e00ff */
[----:B0-----:R-:W-:-:S05]  /*bcb0*/  SEL R10, R10, RZ, P2 ;  /* 0x000000ff0a0a7207 */ /* 0x001fca0001000000 */
[----:B------:R-:W-:-:S05]  /*bcc0*/  IMAD.IADD R10, R9, 0x1, R10 ;  /* 0x00000001090a7824 */ /* 0x000fca00078e020a */
[----:B------:R-:W0:Y:S02]  /*bcd0*/  SHFL.UP PT, R4, R10, 0x4, RZ ;  /* 0x048000000a047989 */ /* 0x000e2400000e00ff */
[----:B0-----:R-:W-:-:S05]  /*bce0*/  SEL R3, R4, RZ, P3 ;  /* 0x000000ff04037207 */ /* 0x001fca0001800000 */
[----:B------:R-:W-:-:S05]  /*bcf0*/  IMAD.IADD R3, R10, 0x1, R3 ;  /* 0x000000010a037824 */ /* 0x000fca00078e0203 */
[----:B------:R-:W0:Y:S02]  /*bd00*/  SHFL.UP PT, R2, R3, 0x8, RZ ;  /* 0x0500000003027989 */ /* 0x000e2400000e00ff */
[----:B0-----:R-:W-:-:S04]  /*bd10*/  SEL R2, R2, RZ, P4 ;  /* 0x000000ff02027207 */ /* 0x001fc80002000000 */
[----:B------:R-:W-:-:S05]  /*bd20*/  IADD3 R4, R3, R2, RZ ;  /* 0x0000000203047210 */ /* 0x000fca0007ffe0ff */
[----:B------:R-:W0:Y:S02]  /*bd30*/  SHFL.UP PT, R2, R4, 0x10, RZ ;  /* 0x0600000004027989 */ /* 0x000e2400000e00ff */
[----:B0-----:R-:W-:-:S05]  /*bd40*/  SEL R5, R2, RZ, P5 ;  /* 0x000000ff02057207 */ /* 0x001fca0002800000 */
[----:B------:R-:W-:-:S05]  /*bd50*/  IMAD.IADD R2, R4, 0x1, R5 ;  /* 0x0000000104027824 */ /* 0x000fca00078e0205 */
[----:B------:R-:W0:Y:S02]  /*bd60*/  SHFL.IDX PT, R8, R2, 0x1f, 0x1f ;  /* 0x03e01f0002087f89 */ /* 0x000e2400000e0000 */
[----:B0-----:R-:W-:-:S05]  /*bd70*/  IMAD R8, R8, UR5, RZ ;  /* 0x0000000508087c24 */ /* 0x001fca000f8e02ff */
[----:B-1----:R-:W-:Y:S01]  /*bd80*/  ISETP.GT.AND P6, PT, R8, UR6, PT ;  /* 0x0000000608007c0c */ /* 0x002fe2000bfc4270 */
[----:B------:R-:W-:-:S12]  /*bd90*/  IMAD.MOV.U32 R3, RZ, RZ, R8 ;  /* 0x000000ffff037224 */ /* 0x000fd800078e0008 */
[----:B------:R-:W-:Y:S05]  /*bda0*/  @P6 BRA `(.L_x_205) ;  /* 0x00000000009c6947 */ /* 0x000fea0003800000 */
[----:B------:R-:W-:Y:S01]  /*bdb0*/  IMAD.MOV.U32 R8, RZ, RZ, R3 ;  /* 0x000000ffff087224 */ /* 0x000fe200078e0003 */
[----:B------:R-:W-:Y:S01]  /*bdc0*/  UMOV UR4, URZ ;  /* 0x0000003f00047c82 */ /* 0x000fe20008000000 */
[----:B------:R-:W-:-:S05]  /*bdd0*/  ULDC UR5, c[0x0][0xc38] ;  /* 0x00030e0000057ab9 */ /* 0x000fca0000000800 */
.L_x_207:
[----:B------:R-:W0:Y:S01]  /*bde0*/  LDC R2, c[0x0][0xc3c] ;  /* 0x00030f00ff027b82 */ /* 0x000e220000000800 */
[----:B------:R-:W-:Y:S01]  /*bdf0*/  UIADD3 UR4, UR4, 0x1f, URZ ;  /* 0x0000001f04047890 */ /* 0x000fe2000fffe03f */
[----:B------:R-:W-:Y:S02]  /*be00*/  ULDC UR7, c[0x0][0xc3c] ;  /* 0x00030f0000077ab9 */ /* 0x000fe40000000800 */
[----:B------:R-:W-:-:S03]  /*be10*/  IMAD.U32 R27, RZ, RZ, UR7 ;  /* 0x00000007ff1b7e24 */ /* 0x000fc6000f8e00ff */
[----:B0-----:R-:W-:-:S13]  /*be20*/  ISETP.LE.AND P6, PT, R2, UR4, PT ;  /* 0x0000000402007c0c */ /* 0x001fda000bfc3270 */
[----:B------:R-:W-:Y:S05]  /*be30*/  @P6 BRA `(.L_x_206) ;  /* 0x00000004009c6947 */ /* 0x000fea0003800000 */
[----:B------:R-:W-:-:S05]  /*be40*/  VIADD R7, R0, UR4 ;  /* 0x0000000400077c36 */ /* 0x000fca0008000000 */
[----:B------:R-:W-:-:S13]  /*be50*/  ISETP.GE.OR P6, PT, R7, R2, !P0 ;  /* 0x000000020700720c */ /* 0x000fda00047c6670 */
[----:B------:R-:W0:Y:S08]  /*be60*/  @!P6 LDC.64 R4, c[0x0][0xc80] ;  /* 0x00032000ff04eb82 */ /* 0x000e300000000a00 */
[----:B------:R-:W1:Y:S01]  /*be70*/  @!P6 LDC.64 R2, c[0x0][0xc78] ;  /* 0x00031e00ff02eb82 */ /* 0x000e620000000a00 */
[----:B0-----:R-:W-:-:S04]  /*be80*/  @!P6 IMAD.WIDE R4, R7, 0x4, R4 ;  /* 0x000000040704e825 */ /* 0x001fc800078e0204 */
[----:B-1----:R-:W-:Y:S01]  /*be90*/  @!P6 IMAD.WIDE R2, R7, 0x4, R2 ;  /* 0x000000040702e825 */ /* 0x002fe200078e0202 */
[----:B------:R-:W-:-:S06]  /*bea0*/  CS2R R6, SRZ ;  /* 0x0000000000067805 */ /* 0x000fcc000001ff00 */
[----:B------:R-:W2:Y:S04]  /*beb0*/  @!P6 LDG.E R6, desc[UR38][R4.64] ;  /* 0x000000260406e981 */ /* 0x000ea8000c1e1900 */
[----:B------:R-:W2:Y:S02]  /*bec0*/  @!P6 LDG.E R7, desc[UR38][R2.64] ;  /* 0x000000260207e981 */ /* 0x000ea4000c1e1900 */
[----:B--2---:R-:W-:-:S05]  /*bed0*/  IMAD R12, R6, R7, RZ ;  /* 0x00000007060c7224 */ /* 0x004fca00078e02ff */
        /* <DEDUP_REMOVED lines=15> */
[----:B------:R-:W0:Y:S02]  /*bfd0*/  SHFL.IDX PT, R3, R2, 0x1f, 0x1f ;  /* 0x03e01f0002037f89 */ /* 0x000e2400000e0000 */
[----:B0-----:R-:W-:-:S04]  /*bfe0*/  IMAD R3, R3, UR5, RZ ;  /* 0x0000000503037c24 */ /* 0x001fc8000f8e02ff */
[----:B------:R-:W-:-:S05]  /*bff0*/  IMAD.IADD R8, R3, 0x1, R8 ;  /* 0x0000000103087824 */ /* 0x000fca00078e0208 */
[----:B------:R-:W-:-:S13]  /*c000*/  ISETP.GT.AND P6, PT, R8, UR6, PT ;  /* 0x0000000608007c0c */ /* 0x000fda000bfc4270 */
[----:B------:R-:W-:Y:S05]  /*c010*/  @!P6 BRA `(.L_x_207) ;  /* 0xfffffffc0070e947 */ /* 0x000fea000383ffff */
.L_x_205:
[----:B------:R-:W-:Y:S02]  /*c020*/  IMAD.IADD R9, R8, 0x1, -R3 ;  /* 0x0000000108097824 */ /* 0x000fe400078e0a03 */
[----:B------:R-:W-:Y:S02]  /*c030*/  IMAD.MOV.U32 R24, RZ, RZ, RZ ;  /* 0x000000ffff187224 */ /* 0x000fe400078e00ff */
[----:B------:R-:W-:-:S05]  /*c040*/  IMAD R3, R2, UR5, R9 ;  /* 0x0000000502037c24 */ /* 0x000fca000f8e0209 */
[----:B------:R-:W-:-:S13]  /*c050*/  ISETP.GT.AND P0, PT, R3, UR6, PT ;  /* 0x0000000603007c0c */ /* 0x000fda000bf04270 */
[----:B------:R-:W-:-:S04]  /*c060*/  VOTE.ANY R5, PT, !P0 ;  /* 0x0000000000057806 */ /* 0x000fc800040e0100 */
[----:B------:R-:W0:Y:S01]  /*c070*/  POPC R27, R5 ;  /* 0x00000005001b7309 */ /* 0x000e220000000000 */
[----:B------:R-:W-:Y:S01]  /*c080*/  ISETP.NE.AND P0, PT, R5, RZ, PT ;  /* 0x000000ff0500720c */ /* 0x000fe20003f05270 */
[----:B0-----:R-:W0:Y:S04]  /*c090*/  SHFL.IDX PT, R6, R6, R27, 0x1f ;  /* 0x00001f1b06067589 */ /* 0x001e2800000e0000 */
[----:B------:R-:W1:Y:S01]  /*c0a0*/  SHFL.IDX PT, R7, R7, R27, 0x1f ;  /* 0x00001f1b07077589 */ /* 0x000e6200000e0000 */
[----:B0-----:R-:W-:-:S04]  /*c0b0*/  IABS R4, R6 ;  /* 0x0000000600047213 */ /* 0x001fc80000000000 */
[----:B------:R-:W0:Y:S01]  /*c0c0*/  I2F.RP R8, R4 ;  /* 0x0000000400087306 */ /* 0x000e220000209400 */
[----:B-1----:R-:W-:-:S07]  /*c0d0*/  IABS R10, R7 ;  /* 0x00000007000a7213 */ /* 0x002fce0000000000 */
[----:B0-----:R-:W0:Y:S02]  /*c0e0*/  MUFU.RCP R8, R8 ;  /* 0x0000000800087308 */ /* 0x001e240000001000 */
[----:B0-----:R-:W-:-:S06]  /*c0f0*/  VIADD R3, R8, 0xffffffe ;  /* 0x0ffffffe08037836 */ /* 0x001fcc0000000000 */
[----:B------:R-:W0:Y:S02]  /*c100*/  F2I.FTZ.U32.TRUNC.NTZ R3, R3 ;  /* 0x0000000300037305 */ /* 0x000e24000021f000 */
[----:B0-----:R-:W-:Y:S01]  /*c110*/  IADD3 R11, RZ, -R3, RZ ;  /* 0x80000003ff0b7210 */ /* 0x001fe20007ffe0ff */
[----:B------:R-:W-:Y:S06]  /*c120*/  @!P0 BRA `(.L_x_208) ;  /* 0x0000000000088947 */ /* 0x000fec0003800000 */
[----:B------:R-:W-:-:S05]  /*c130*/  VIADD R5, R27, 0xffffffff ;  /* 0xffffffff1b057836 */ /* 0x000fca0000000000 */
[----:B------:R0:W1:Y:S02]  /*c140*/  SHFL.IDX PT, R24, R2, R5, 0x1f ;  /* 0x00001f0502187589 */ /* 0x00006400000e0000 */
.L_x_208:
[----:B0-----:R-:W-:Y:S02]  /*c150*/  IMAD.MOV.U32 R5, RZ, RZ, R10 ;  /* 0x000000ffff057224 */ /* 0x001fe400078e000a */
[----:B-1----:R-:W-:Y:S02]  /*c160*/  IMAD R24, R24, UR5, R9 ;  /* 0x0000000518187c24 */ /* 0x002fe4000f8e0209 */
[----:B------:R-:W0:Y:S01]  /*c170*/  I2F.RP R8, R5 ;  /* 0x0000000500087306 */ /* 0x000e220000209400 */
[----:B------:R-:W-:Y:S02]  /*c180*/  IMAD R9, R11, R4, RZ ;  /* 0x000000040b097224 */ /* 0x000fe400078e02ff */
[----:B------:R-:W-:Y:S01]  /*c190*/  IMAD.MOV.U32 R2, RZ, RZ, RZ ;  /* 0x000000ffff027224 */ /* 0x000fe200078e00ff */
[----:B------:R-:W-:Y:S01]  /*c1a0*/  IADD3 R25, -R24, UR6, RZ ;  /* 0x0000000618197c10 */ /* 0x000fe2000fffe1ff */
[----:B------:R-:W-:Y:S02]  /*c1b0*/  VIADD R27, R27, UR4 ;  /* 0x000000041b1b7c36 */ /* 0x000fe40008000000 */
[----:B------:R-:W-:Y:S01]  /*c1c0*/  IMAD.HI.U32 R2, R3, R9, R2 ;  /* 0x0000000903027227 */ /* 0x000fe200078e0002 */
[----:B------:R-:W-:-:S02]  /*c1d0*/  IABS R3, R6 ;  /* 0x0000000600037213 */ /* 0x000fc40000000000 */
[----:B------:R-:W-:-:S03]  /*c1e0*/  IABS R9, R25 ;  /* 0x0000001900097213 */ /* 0x000fc60000000000 */
[----:B------:R-:W-:Y:S02]  /*c1f0*/  IMAD.MOV R3, RZ, RZ, -R3 ;  /* 0x000000ffff037224 */ /* 0x000fe400078e0a03 */
[----:B------:R-:W-:Y:S01]  /*c200*/  IMAD.HI.U32 R2, R2, R9, RZ ;  /* 0x0000000902027227 */ /* 0x000fe200078e00ff */
[----:B0-----:R-:W0:Y:S03]  /*c210*/  MUFU.RCP R8, R8 ;  /* 0x0000000800087308 */ /* 0x001e260000001000 */
[----:B------:R-:W-:-:S05]  /*c220*/  IMAD R9, R2, R3, R9 ;  /* 0x0000000302097224 */ /* 0x000fca00078e0209 */
[----:B------:R-:W-:Y:S01]  /*c230*/  ISETP.GT.U32.AND P1, PT, R4, R9, PT ;  /* 0x000000090400720c */ /* 0x000fe20003f24070 */
[----:B0-----:R-:W-:-:S12]  /*c240*/  VIADD R3, R8, 0xffffffe ;  /* 0x0ffffffe08037836 */ /* 0x001fd80000000000 */
[-C--:B------:R-:W-:Y:S01]  /*c250*/  @!P1 IADD3 R9, R9, -R4.reuse, RZ ;  /* 0x8000000409099210 */ /* 0x080fe20007ffe0ff */
[----:B------:R-:W-:Y:S01]  /*c260*/  @!P1 VIADD R2, R2, 0x1 ;  /* 0x0000000102029836 */ /* 0x000fe20000000000 */
[----:B------:R-:W0:Y:S01]  /*c270*/  F2I.FTZ.U32.TRUNC.NTZ R3, R3 ;  /* 0x0000000300037305 */ /* 0x000e22000021f000 */
[----:B------:R-:W-:Y:S02]  /*c280*/  ISETP.NE.AND P1, PT, R6, RZ, PT ;  /* 0x000000ff0600720c */ /* 0x000fe40003f25270 */
[----:B------:R-:W-:Y:S02]  /*c290*/  ISETP.GE.U32.AND P0, PT, R9, R4, PT ;  /* 0x000000040900720c */ /* 0x000fe40003f06070 */
[----:B------:R-:W-:-:S04]  /*c2a0*/  LOP3.LUT R4, R25, R6, RZ, 0x3c, !PT ;  /* 0x0000000619047212 */ /* 0x000fc800078e3cff */
[----:B------:R-:W-:Y:S01]  /*c2b0*/  ISETP.GE.AND P2, PT, R4, RZ, PT ;  /* 0x000000ff0400720c */ /* 0x000fe20003f46270 */
[----:B0-----:R-:W-:-:S06]  /*c2c0*/  IMAD.MOV R8, RZ, RZ, -R3 ;  /* 0x000000ffff087224 */ /* 0x001fcc00078e0a03 */
[----:B------:R-:W-:-:S04]  /*c2d0*/  @P0 VIADD R2, R2, 0x1 ;  /* 0x0000000102020836 */ /* 0x000fc80000000000 */
[----:B------:R-:W-:Y:S02]  /*c2e0*/  IMAD.MOV.U32 R4, RZ, RZ, R2 ;  /* 0x000000ffff047224 */ /* 0x000fe400078e0002 */
[----:B------:R-:W-:Y:S01]  /*c2f0*/  IMAD.MOV.U32 R2, RZ, RZ, R8 ;  /* 0x000000ffff027224 */ /* 0x000fe200078e0008 */
[----:B------:R-:W-:Y:S01]  /*c300*/  IABS R8, R7 ;  /* 0x0000000700087213 */ /* 0x000fe20000000000 */
[----:B------:R-:W-:Y:S01]  /*c310*/  @!P2 IMAD.MOV R4, RZ, RZ, -R4 ;  /* 0x000000ffff04a224 */ /* 0x000fe200078e0a04 */
[----:B------:R-:W-:Y:S01]  /*c320*/  @!P1 LOP3.LUT R4, RZ, R6, RZ, 0x33, !PT ;  /* 0x00000006ff049212 */ /* 0x000fe200078e33ff */
[----:B------:R-:W-:Y:S01]  /*c330*/  IMAD R9, R2, R5, RZ ;  /* 0x0000000502097224 */ /* 0x000fe200078e02ff */
[----:B------:R-:W-:Y:S01]  /*c340*/  MOV R2, RZ ;  /* 0x000000ff00027202 */ /* 0x000fe20000000f00 */
[----:B------:R-:W-:Y:S02]  /*c350*/  IMAD.MOV R8, RZ, RZ, -R8 ;  /* 0x000000ffff087224 */ /* 0x000fe400078e0a08 */
[----:B------:R-:W-:-:S02]  /*c360*/  IMAD R6, R6, R4, RZ ;  /* 0x0000000406067224 */ /* 0x000fc400078e02ff */
[----:B------:R-:W-:Y:S01]  /*c370*/  IMAD.HI.U32 R2, R3, R9, R2 ;  /* 0x0000000903027227 */ /* 0x000fe200078e0002 */
[----:B------:R-:W-:-:S03]  /*c380*/  IABS R3, R4 ;  /* 0x0000000400037213 */ /* 0x000fc60000000000 */
[----:B------:R-:W-:Y:S02]  /*c390*/  IMAD.IADD R25, R25, 0x1, -R6 ;  /* 0x0000000119197824 */ /* 0x000fe400078e0a06 */
[----:B------:R-:W-:-:S04]  /*c3a0*/  IMAD.HI.U32 R2, R2, R3, RZ ;  /* 0x0000000302027227 */ /* 0x000fc800078e00ff */
[----:B------:R-:W-:Y:S01]  /*c3b0*/  IMAD R8, R2, R8, R3 ;  /* 0x0000000802087224 */ /* 0x000fe200078e0203 */
[----:B------:R-:W-:-:S04]  /*c3c0*/  LOP3.LUT R3, R4, R7, RZ, 0x3c, !PT ;  /* 0x0000000704037212 */ /* 0x000fc800078e3cff */
[----:B------:R-:W-:Y:S02]  /*c3d0*/  ISETP.GT.U32.AND P1, PT, R5, R8, PT ;  /* 0x000000080500720c */ /* 0x000fe40003f24070 */
[----:B------:R-:W-:-:S11]  /*c3e0*/  ISETP.GE.AND P2, PT, R3, RZ, PT ;  /* 0x000000ff0300720c */ /* 0x000fd60003f46270 */
[----:B------:R-:W-:Y:S02]  /*c3f0*/  @!P1 IMAD.IADD R8, R8, 0x1, -R5 ;  /* 0x0000000108089824 */ /* 0x000fe400078e0a05 */
[----:B------:R-:W-:Y:S01]  /*c400*/  @!P1 VIADD R2, R2, 0x1 ;  /* 0x0000000102029836 */ /* 0x000fe20000000000 */
[----:B------:R-:W-:Y:S02]  /*c410*/  ISETP.NE.AND P1, PT, R7, RZ, PT ;  /* 0x000000ff0700720c */ /* 0x000fe40003f25270 */
[----:B------:R-:W-:-:S13]  /*c420*/  ISETP.GE.U32.AND P0, PT, R8, R5, PT ;  /* 0x000000050800720c */ /* 0x000fda0003f06070 */
[----:B------:R-:W-:-:S04]  /*c430*/  @P0 VIADD R2, R2, 0x1 ;  /* 0x0000000102020836 */ /* 0x000fc80000000000 */
[----:B------:R-:W-:Y:S01]  /*c440*/  @!P2 IMAD.MOV R2, RZ, RZ, -R2 ;  /* 0x000000ffff02a224 */ /* 0x000fe200078e0a02 */
[----:B------:R-:W-:-:S05]  /*c450*/  @!P1 LOP3.LUT R2, RZ, R7, RZ, 0x33, !PT ;  /* 0x00000007ff029212 */ /* 0x000fca00078e33ff */
[----:B------:R-:W-:-:S04]  /*c460*/  IMAD.MOV R3, RZ, RZ, -R2 ;  /* 0x000000ffff037224 */ /* 0x000fc800078e0a02 */
[C---:B------:R-:W-:Y:S01]  /*c470*/  IMAD R4, R7.reuse, R3, R4 ;  /* 0x0000000307047224 */ /* 0x040fe200078e0204 */
[----:B------:R-:W-:-:S05]  /*c480*/  LEA R7, R7, R2, 0x18 ;  /* 0x0000000207077211 */ /* 0x000fca00078ec0ff */
[----:B------:R-:W-:Y:S01]  /*c490*/  IMAD R26, R4, 0x10000, R7 ;  /* 0x00010000041a7824 */ /* 0x000fe200078e0207 */
[----:B------:R-:W-:Y:S06]  /*c4a0*/  BRA `(.L_x_209) ;  /* 0x00000000000c7947 */ /* 0x000fec0003800000 */
.L_x_206:
[----:B------:R-:W-:Y:S02]  /*c4b0*/  IMAD.MOV.U32 R25, RZ, RZ, RZ ;  /* 0x000000ffff197224 */ /* 0x000fe400078e00ff */
[----:B------:R-:W-:Y:S02]  /*c4c0*/  IMAD.U32 R24, RZ, RZ, UR6 ;  /* 0x00000006ff187e24 */ /* 0x000fe4000f8e00ff */
[----:B------:R-:W-:-:S07]  /*c4d0*/  IMAD.MOV.U32 R26, RZ, RZ, RZ ;  /* 0x000000ffff1a7224 */ /* 0x000fce00078e00ff */
.L_x_209:
[----:B------:R-:W-:-:S13]  /*c4e0*/  ISETP.NE.AND P0, PT, R0, RZ, PT ;  /* 0x000000ff0000720c */ /* 0x000fda0003f05270 */
[----:B------:R-:W0:Y:S01]  /*c4f0*/  @!P0 S2R R3, SR_CgaCtaId ;  /* 0x0000000000038919 */ /* 0x000e220000008800 */
[----:B------:R-:W-:-:S04]  /*c500*/  @!P0 MOV R0, 0x400 ;  /* 0x0000040000008802 */ /* 0x000fc80000000f00 */
[----:B0-----:R-:W-:-:S05]  /*c510*/  @!P0 LEA R0, R3, R0, 0x18 ;  /* 0x0000000003008211 */ /* 0x001fca00078ec0ff */
[----:B------:R2:W-:Y:S01]  /*c520*/  @!P0 STS.128 [R0+0x308d0], R24 ;  /* 0x0308d01800008388 */ /* 0x0005e20000000c00 */
[----:B------:R-:W-:Y:S06]  /*c530*/  BAR.ARV 0x5, 0x200 ;  /* 0x0148000000007b1d */ /* 0x000fec0000002000 */
.L_x_204:
[----:B------:R3:W-:Y:S01]  /*c540*/  STL [R1+0x34], RZ ;  /* 0x000034ff01007387 */ /* 0x0007e20000100800 */
[----:B------:R-:W-:Y:S01]  /*c550*/  ULDC UR4, c[0x0][0xc3c] ;  /* 0x00030f0000047ab9 */ /* 0x000fe20000000800 */
[----:B------:R-:W-:Y:S01]  /*c560*/  MOV R28, 0x1 ;  /* 0x00000001001c7802 */ /* 0x000fe20000000f00 */
[----:B------:R-:W-:Y:S01]  /*c570*/  IMAD.MOV.U32 R18, RZ, RZ, RZ ;  /* 0x000000ffff127224 */ /* 0x000fe200078e00ff */
[----:B-1----:R-:W-:-:S13]  /*c580*/  ISETP.GE.AND P0, PT, R27, UR4, PT ;  /* 0x000000041b007c0c */ /* 0x002fda000bf06270 */
[----:B---3--:R-:W-:Y:S05]  /*c590*/  @P0 BRA `(.L_x_210) ;  /* 0x0000004800a80947 */ /* 0x008fea0003800000 */
[----:B------:R-:W0:Y:S01]  /*c5a0*/  S2R R5, SR_TID.X ;  /* 0x0000000000057919 */ /* 0x000e220000002100 */
[----:B------:R-:W1:Y:S01]  /*c5b0*/  S2UR UR5, SR_CgaCtaId ;  /* 0x00000000000579c3 */ /* 0x000e620000008800 */
[----:B------:R-:W-:Y:S01]  /*c5c0*/  UMOV UR4, 0x400 ;  /* 0x0000040000047882 */ /* 0x000fe20000000000 */
[----:B------:R-:W-:Y:S01]  /*c5d0*/  BSSY B8, `(.L_x_210) ;  /* 0x00004a6000087945 */ /* 0x000fe20003800000 */
[----:B------:R3:W-:Y:S01]  /*c5e0*/  STL [R1+0x34], RZ ;  /* 0x000034ff01007387 */ /* 0x0007e20000100800 */
[----:B------:R-:W-:Y:S01]  /*c5f0*/  IMAD.MOV.U32 R28, RZ, RZ, 0x1 ;  /* 0x00000001ff1c7424 */ /* 0x000fe200078e00ff */
[----:B------:R-:W-:Y:S01]  /*c600*/  ULDC UR36, c[0x0][0xc] ;  /* 0x0000030000247ab9 */ /* 0x000fe20000000800 */
[----:B------:R-:W-:Y:S01]  /*c610*/  IMAD.MOV.U32 R18, RZ, RZ, RZ ;  /* 0x000000ffff127224 */ /* 0x000fe200078e00ff */
[----:B------:R-:W-:Y:S01]  /*c620*/  ULDC.64 UR40, c[0x0][0x198] ;  /* 0x0000660000287ab9 */ /* 0x000fe20000000a00 */
[----:B-1----:R-:W-:-:S06]  /*c630*/  ULEA UR4, UR5, UR4, 0x18 ;  /* 0x0000000405047291 */ /* 0x002fcc000f8ec03f */
[----:B------:R-:W-:Y:S01]  /*c640*/  MOV R17, UR4 ;  /* 0x0000000400117c02 */ /* 0x000fe20008000f00 */
[C---:B0-2---:R-:W-:Y:S01]  /*c650*/  IMAD.SHL.U32 R0, R5.reuse, 0x8, RZ ;  /* 0x0000000805007824 */ /* 0x045fe200078e00ff */
[----:B------:R-:W-:-:S04]  /*c660*/  LOP3.LUT R4, R5, 0x7f, RZ, 0xc0, !PT ;  /* 0x0000007f05047812 */ /* 0x000fc800078ec0ff */
[----:B------:R-:W-:Y:S01]  /*c670*/  LOP3.LUT R2, R0, 0x1f8, RZ, 0xc0, !PT ;  /* 0x000001f800027812 */ /* 0x000fe200078ec0ff */
[----:B------:R-:W-:Y:S01]  /*c680*/  IMAD.SHL.U32 R3, R4, 0x8, RZ ;  /* 0x0000000804037824 */ /* 0x000fe200078e00ff */
[----:B------:R-:W-:Y:S02]  /*c690*/  SHF.R.U32.HI R4, RZ, 0x3, R4 ;  /* 0x00000003ff047819 */ /* 0x000fe40000011604 */
[----:B------:R-:W-:-:S04]  /*c6a0*/  LOP3.LUT R2, R2, 0x38, R5, 0x78, !PT ;  /* 0x0000003802027812 */ /* 0x000fc800078e7805 */
[----:B------:R-:W-:Y:S01]  /*c6b0*/  LOP3.LUT R2, R2, 0x200, R3, 0xf8, !PT ;  /* 0x0000020002027812 */ /* 0x000fe200078ef803 */
[----:B------:R-:W-:-:S04]  /*c6c0*/  IMAD.SHL.U32 R3, R5, 0x10, RZ ;  /* 0x0000001005037824 */ /* 0x000fc800078e00ff */
[----:B------:R-:W-:Y:S01]  /*c6d0*/  IMAD R0, R2, 0x2, R17 ;  /* 0x0000000202007824 */ /* 0x000fe200078e0211 */
[----:B------:R-:W-:-:S04]  /*c6e0*/  LOP3.LUT R3, R4, 0x70, R3, 0xf8, !PT ;  /* 0x0000007004037812 */ /* 0x000fc800078ef803 */
[----:B------:R3:W-:Y:S03]  /*c6f0*/  STL [R1+0x8], R0 ;  /* 0x0000080001007387 */ /* 0x0007e60000100800 */
.L_x_300:
[----:B0-----:R-:W0:Y:S02]  /*c700*/  LDC.64 R2, c[0x0][0xc88] ;  /* 0x00032200ff027b82 */ /* 0x001e240000000a00 */
[----:B0-----:R-:W-:-:S05]  /*c710*/  IMAD.WIDE R2, R27, 0x4, R2 ;  /* 0x000000041b027825 */ /* 0x001fca00078e0202 */
[----:B--2---:R-:W2:Y:S01]  /*c720*/  LDG.E R10, desc[UR38][R2.64] ;  /* 0x00000026020a7981 */ /* 0x004ea2000c1e1900 */
[----:B------:R-:W-:Y:S05]  /*c730*/  YIELD ;  /* 0x0000000000007946 */ /* 0x000fea0003800000 */
[----:B------:R-:W-:Y:S01]  /*c740*/  ULDC.64 UR4, c[0x0][0xa28] ;  /* 0x00028a0000047ab9 */ /* 0x000fe20000000a00 */
[----:B---3--:R-:W-:Y:S01]  /*c750*/  IMAD.MOV.U32 R0, RZ, RZ, RZ ;  /* 0x000000ffff007224 */ /* 0x008fe200078e00ff */
[----:B------:R-:W-:Y:S01]  /*c760*/  ISETP.NE.U32.AND P0, PT, RZ, UR4, PT ;  /* 0x00000004ff007c0c */ /* 0x000fe2000bf05070 */
[----:B------:R-:W-:Y:S01]  /*c770*/  IMAD.MOV.U32 R6, RZ, RZ, RZ ;  /* 0x000000ffff067224 */ /* 0x000fe200078e00ff */
[----:B------:R-:W-:Y:S01]  /*c780*/  ULDC.64 UR8, c[0x0][0xa08] ;  /* 0x0002820000087ab9 */ /* 0x000fe20000000a00 */
[----:B------:R-:W-:Y:S01]  /*c790*/  ULDC.64 UR6, c[0x0][0xa18] ;  /* 0x0002860000067ab9 */ /* 0x000fe20000000a00 */
[----:B------:R-:W-:-:S02]  /*c7a0*/  ISETP.NE.AND.EX P0, PT, RZ, UR5, PT, P0 ;  /* 0x00000005ff007c0c */ /* 0x000fc4000bf05300 */
[----:B------:R-:W-:Y:S02]  /*c7b0*/  ISETP.NE.U32.AND P2, PT, RZ, UR8, PT ;  /* 0x00000008ff007c0c */ /* 0x000fe4000bf45070 */
[----:B--2---:R-:W-:Y:S01]  /*c7c0*/  SHF.R.S32.HI R4, RZ, 0x1f, R10 ;  /* 0x0000001fff047819 */ /* 0x004fe2000001140a */
[----:B------:R-:W-:-:S08]  /*c7d0*/  IMAD.SHL.U32 R19, R10, 0x4, RZ ;  /* 0x000000040a137824 */ /* 0x000fd000078e00ff */
[C---:B------:R-:W-:Y:S01]  /*c7e0*/  @P0 LEA R2, P1, R10.reuse, UR4, 0x2 ;  /* 0x000000040a020c11 */ /* 0x040fe2000f8210ff */
[----:B------:R-:W-:Y:S03]  /*c7f0*/  STL [R1+0xc], R10 ;  /* 0x00000c0a01007387 */ /* 0x000fe60000100800 */
[C-C-:B------:R-:W-:Y:S01]  /*c800*/  @P0 LEA.HI.X R3, R10.reuse, UR5, R4.reuse, 0x2, P1 ;  /* 0x000000050a030c11 */ /* 0x140fe200088f1404 */
[----:B------:R-:W-:Y:S01]  /*c810*/  ULDC.64 UR4, c[0x0][0xa00] ;  /* 0x0002800000047ab9 */ /* 0x000fe20000000a00 */
[----:B------:R-:W-:Y:S01]  /*c820*/  SHF.L.U64.HI R22, R10, 0x2, R4 ;  /* 0x000000020a167819 */ /* 0x000fe20000010204 */
[----:B------:R0:W-:Y:S01]  /*c830*/  STL [R1+0x20], R4 ;  /* 0x0000200401007387 */ /* 0x0001e20000100800 */
[----:B------:R-:W-:-:S03]  /*c840*/  ISETP.NE.U32.AND P1, PT, RZ, UR4, PT ;  /* 0x00000004ff007c0c */ /* 0x000fc6000bf25070 */
[----:B-1----:R1:W5:Y:S01]  /*c850*/  @P0 LDG.E R0, desc[UR38][R2.64] ;  /* 0x0000002602000981 */ /* 0x002362000c1e1900 */
[----:B------:R-:W-:Y:S01]  /*c860*/  ISETP.NE.AND.EX P1, PT, RZ, UR5, PT, P1 ;  /* 0x00000005ff007c0c */ /* 0x000fe2000bf25310 */
[----:B------:R-:W-:Y:S01]  /*c870*/  IMAD.MOV.U32 R8, RZ, RZ, RZ ;  /* 0x000000ffff087224 */ /* 0x000fe200078e00ff */
[----:B------:R-:W-:Y:S02]  /*c880*/  ISETP.NE.AND.EX P0, PT, RZ, UR9, PT, P2 ;  /* 0x00000009ff007c0c */ /* 0x000fe4000bf05320 */
[----:B------:R-:W-:Y:S02]  /*c890*/  ISETP.NE.U32.AND P2, PT, RZ, UR6, PT ;  /* 0x00000006ff007c0c */ /* 0x000fe4000bf45070 */
[C---:B0-----:R-:W-:Y:S02]  /*c8a0*/  IADD3 R4, P4, R19.reuse, UR8, RZ ;  /* 0x0000000813047c10 */ /* 0x041fe4000ff9e0ff */
[----:B-1----:R-:W-:Y:S02]  /*c8b0*/  IADD3 R2, P3, R19, UR4, RZ ;  /* 0x0000000413027c10 */ /* 0x002fe4000ff7e0ff */
[----:B------:R-:W-:-:S02]  /*c8c0*/  ISETP.NE.AND.EX P2, PT, RZ, UR7, PT, P2 ;  /* 0x00000007ff007c0c */ /* 0x000fc4000bf45320 */
[C---:B------:R-:W-:Y:S02]  /*c8d0*/  IADD3.X R3, R22.reuse, UR5, RZ, P3, !PT ;  /* 0x0000000516037c10 */ /* 0x040fe40009ffe4ff */
[----:B------:R-:W-:-:S03]  /*c8e0*/  IADD3.X R5, R22, UR9, RZ, P4, !PT ;  /* 0x0000000916057c10 */ /* 0x000fc6000a7fe4ff */
[----:B------:R-:W2:Y:S01]  /*c8f0*/  @P1 LDG.E R6, desc[UR38][R2.64] ;  /* 0x0000002602061981 */ /* 0x000ea2000c1e1900 */
[----:B------:R-:W-:Y:S02]  /*c900*/  ULDC UR4, c[0x0][0x288] ;  /* 0x0000a20000047ab9 */ /* 0x000fe40000000800 */
[----:B------:R-:W-:Y:S01]  /*c910*/  IMAD.U32 R9, RZ, RZ, UR4 ;  /* 0x00000004ff097e24 */ /* 0x000fe2000f8e00ff */
[----:B------:R-:W5:Y:S01]  /*c920*/  @P0 LDG.E R8, desc[UR38][R4.64] ;  /* 0x0000002604080981 */ /* 0x000f62000c1e1900 */
[----:B------:R-:W-:-:S03]  /*c930*/  ULDC.64 UR4, c[0x0][0x418] ;  /* 0x0001060000047ab9 */ /* 0x000fc60000000a00 */
[----:B--2---:R0:W-:Y:S02]  /*c940*/  STL [R1+0x10], R6 ;  /* 0x0000100601007387 */ /* 0x0041e40000100800 */
[----:B0-----:R-:W-:-:S04]  /*c950*/  @P2 IADD3 R6, P3, R19, UR6, RZ ;  /* 0x0000000613062c10 */ /* 0x001fc8000ff7e0ff */
[----:B------:R-:W-:-:S05]  /*c960*/  @P2 IADD3.X R7, R22, UR7, RZ, P3, !PT ;  /* 0x0000000716072c10 */ /* 0x000fca0009ffe4ff */
[----:B------:R0:W2:Y:S01]  /*c970*/  @P2 LDG.E R9, desc[UR38][R6.64] ;  /* 0x0000002606092981 */ /* 0x0000a2000c1e1900 */
[----:B------:R-:W-:-:S03]  /*c980*/  UISETP.NE.U32.AND UP0, UPT, UR4, URZ, UPT ;  /* 0x0000003f0400728c */ /* 0x000fc6000bf05070 */
[----:B------:R-:W-:Y:S01]  /*c990*/  ULDC UR4, c[0x0][0x424] ;  /* 0x0001090000047ab9 */ /* 0x000fe20000000800 */
[----:B------:R-:W-:-:S03]  /*c9a0*/  UISETP.NE.AND.EX UP0, UPT, UR5, URZ, UPT, UP0 ;  /* 0x0000003f0500728c */ /* 0x000fc6000bf05300 */
[----:B------:R-:W-:Y:S01]  /*c9b0*/  ULDC UR5, c[0x0][0x2f0] ;  /* 0x0000bc0000057ab9 */ /* 0x000fe20000000800 */
[----:B------:R-:W-:-:S04]  /*c9c0*/  USEL UR4, UR4, 0x1, UP0 ;  /* 0x0000000104047887 */ /* 0x000fc80008000000 */
[----:B------:R-:W-:-:S06]  /*c9d0*/  UIMAD UR4, UR4, UR5, URZ ;  /* 0x00000005040472a4 */ /* 0x000fcc000f8e023f */
[----:B0-----:R-:W-:Y:S01]  /*c9e0*/  MOV R7, UR4 ;  /* 0x0000000400077c02 */ /* 0x001fe20008000f00 */
[----:B--2---:R0:W-:Y:S01]  /*c9f0*/  STL [R1+0x30], R9 ;  /* 0x0000300901007387 */ /* 0x0041e20000100800 */
[----:B------:R-:W-:Y:S05]  /*ca00*/  @P2 BRA `(.L_x_211) ;  /* 0x0000000000142947 */ /* 0x000fea0003800000 */
[----:B------:R-:W-:Y:S05]  /*ca10*/  @!P1 BRA `(.L_x_211) ;  /* 0x0000000000109947 */ /* 0x000fea0003800000 */
[----:B------:R-:W2:Y:S04]  /*ca20*/  LDG.E R6, desc[UR38][R2.64] ;  /* 0x0000002602067981 */ /* 0x000ea8000c1e1900 */
[----:B0-----:R-:W2:Y:S02]  /*ca30*/  LDG.E R9, desc[UR38][R2.64+0x4] ;  /* 0x0000042602097981 */ /* 0x001ea4000c1e1900 */
[----:B--2---:R-:W-:-:S05]  /*ca40*/  IMAD.IADD R2, R9, 0x1, -R6 ;  /* 0x0000000109027824 */ /* 0x004fca00078e0a06 */
[----:B------:R1:W-:Y:S02]  /*ca50*/  STL [R1+0x30], R2 ;  /* 0x0000300201007387 */ /* 0x0003e40000100800 */
.L_x_211:
[----:B------:R-:W-:Y:S01]  /*ca60*/  ULDC.64 UR4, c[0x0][0xa20] ;  /* 0x0002880000047ab9 */ /* 0x000fe20000000a00 */
[C---:B------:R-:W-:Y:S01]  /*ca70*/  LOP3.LUT R6, R26.reuse, 0xff000000, RZ, 0xc0, !PT ;  /* 0xff0000001a067812 */ /* 0x040fe200078ec0ff */
[----:B------:R-:W-:Y:S01]  /*ca80*/  IMAD.MOV.U32 R23, RZ, RZ, R10 ;  /* 0x000000ffff177224 */ /* 0x000fe200078e000a */
[----:B------:R-:W-:Y:S02]  /*ca90*/  ISETP.NE.U32.AND P1, PT, RZ, UR4, PT ;  /* 0x00000004ff007c0c */ /* 0x000fe4000bf25070 */
[----:B------:R-:W-:Y:S02]  /*caa0*/  SHF.R.U32.HI R6, RZ, 0x8, R6 ;  /* 0x00000008ff067819 */ /* 0x000fe40000011606 */
[----:B------:R-:W-:Y:S02]  /*cab0*/  ISETP.NE.AND.EX P1, PT, RZ, UR5, PT, P1 ;  /* 0x00000005ff007c0c */ /* 0x000fe4000bf25310 */
[C---:B-1----:R-:W-:Y:S02]  /*cac0*/  LOP3.LUT R2, R26.reuse, 0xff0000, RZ, 0xc0, !PT ;  /* 0x00ff00001a027812 */ /* 0x042fe400078ec0ff */
[----:B------:R-:W-:Y:S01]  /*cad0*/  LOP3.LUT R16, R26, 0xffff, RZ, 0xc0, !PT ;  /* 0x0000ffff1a107812 */ /* 0x000fe200078ec0ff */
[----:B-----5:R-:W-:Y:S01]  /*cae0*/  IMAD.IADD R26, R8, 0x1, R0 ;  /* 0x00000001081a7824 */ /* 0x020fe200078e0200 */
[----:B------:R-:W-:-:S07]  /*caf0*/  LEA.HI R6, R2, R6, RZ, 0x10 ;  /* 0x0000000602067211 */ /* 0x000fce00078f80ff */
[----:B------:R-:W-:Y:S05]  /*cb00*/  @!P1 BRA `(.L_x_212) ;  /* 0x0000000000109947 */ /* 0x000fea0003800000 */
[----:B------:R-:W-:-:S04]  /*cb10*/  IADD3 R2, P0, R19, UR4, RZ ;  /* 0x0000000413027c10 */ /* 0x000fc8000ff1e0ff */
[----:B------:R-:W-:-:S05]  /*cb20*/  IADD3.X R3, R22, UR5, RZ, P0, !PT ;  /* 0x0000000516037c10 */ /* 0x000fca00087fe4ff */
[----:B------:R1:W5:Y:S01]  /*cb30*/  LDG.E R7, desc[UR38][R2.64] ;  /* 0x0000002602077981 */ /* 0x000362000c1e1900 */
[----:B------:R-:W-:Y:S05]  /*cb40*/  BRA `(.L_x_213) ;  /* 0x0000000000107947 */ /* 0x000fea0003800000 */
.L_x_212:
[----:B------:R-:W-:Y:S05]  /*cb50*/  @!P0 BRA `(.L_x_213) ;  /* 0x00000000000c8947 */ /* 0x000fea0003800000 */
[----:B------:R-:W2:Y:S04]  /*cb60*/  LDG.E R7, desc[UR38][R4.64] ;  /* 0x0000002604077981 */ /* 0x000ea8000c1e1900 */
[----:B------:R-:W2:Y:S02]  /*cb70*/  LDG.E R2, desc[UR38][R4.64+0x4] ;  /* 0x0000042604027981 */ /* 0x000ea4000c1e1900 */
[----:B--2---:R-:W-:-:S07]  /*cb80*/  IMAD.IADD R7, R2, 0x1, -R7 ;  /* 0x0000000102077824 */ /* 0x004fce00078e0a07 */
.L_x_213:
[----:B-----5:R-:W-:Y:S01]  /*cb90*/  IMAD.IADD R7, R7, 0x1, -R0 ;  /* 0x0000000107077824 */ /* 0x020fe200078e0a00 */
[----:B-1----:R-:W-:Y:S01]  /*cba0*/  MOV R2, RZ ;  /* 0x000000ff00027202 */ /* 0x002fe20000000f00 */
[----:B------:R-:W-:Y:S01]  /*cbb0*/  BSSY B0, `(.L_x_214) ;  /* 0x000002a000007945 */ /* 0x000fe20003800000 */
[----:B0-----:R-:W-:Y:S01]  /*cbc0*/  LOP3.LUT R9, R6, 0xff, RZ, 0xc0, !PT ;  /* 0x000000ff06097812 */ /* 0x001fe200078ec0ff */
[C---:B------:R-:W-:Y:S01]  /*cbd0*/  VIADD R0, R7.reuse, 0xbf ;  /* 0x000000bf07007836 */ /* 0x040fe20000000000 */
[----:B------:R-:W-:Y:S01]  /*cbe0*/  ISETP.GE.AND P0, PT, R7, 0x1, PT ;  /* 0x000000010700780c */ /* 0x000fe20003f06270 */
[----:B------:R0:W-:Y:S01]  /*cbf0*/  STL [R1+0x18], R2 ;  /* 0x0000180201007387 */ /* 0x0001e20000100800 */
[----:B------:R-:W-:Y:S02]  /*cc00*/  IMAD.MOV.U32 R7, RZ, RZ, R2 ;  /* 0x000000ffff077224 */ /* 0x000fe400078e0002 */
[----:B------:R-:W-:-:S05]  /*cc10*/  IMAD.HI R0, R0, 0x2aaaaaab, RZ ;  /* 0x2aaaaaab00007827 */ /* 0x000fca00078e02ff */
[----:B------:R-:W-:-:S04]  /*cc20*/  SHF.R.U32.HI R3, RZ, 0x1f, R0 ;  /* 0x0000001fff037819 */ /* 0x000fc80000011600 */
[----:B------:R-:W-:-:S05]  /*cc30*/  LEA.HI.SX32 R8, R0, R3, 0x1b ;  /* 0x0000000300087211 */ /* 0x000fca00078fdaff */
[----:B------:R0:W-:Y:S04]  /*cc40*/  STL [R1+0x24], R8 ;  /* 0x0000240801007387 */ /* 0x0001e80000100800 */
[----:B------:R0:W-:Y:S01]  /*cc50*/  STL [R1+0x38], R9 ;  /* 0x0000380901007387 */ /* 0x0001e20000100800 */
[----:B------:R-:W-:Y:S05]  /*cc60*/  @!P0 BRA `(.L_x_215) ;  /* 0x0000000000788947 */ /* 0x000fea0003800000 */
[----:B------:R-:W-:-:S04]  /*cc70*/  SHF.R.U32.HI R6, RZ, 0x10, R6 ;  /* 0x00000010ff067819 */ /* 0x000fc80000011606 */
[----:B------:R-:W-:-:S13]  /*cc80*/  ISETP.NE.AND P0, PT, R6, RZ, PT ;  /* 0x000000ff0600720c */ /* 0x000fda0003f05270 */
[----:B------:R-:W1:Y:S02]  /*cc90*/  @!P0 LDC R6, c[0x0][0x9f0] ;  /* 0x00027c00ff068b82 */ /* 0x000e640000000800 */
[-C--:B-1----:R-:W-:Y:S02]  /*cca0*/  IABS R0, R6.reuse ;  /* 0x0000000600007213 */ /* 0x082fe40000000000 */
[----:B------:R-:W-:Y:S02]  /*ccb0*/  IABS R5, R6 ;  /* 0x0000000600057213 */ /* 0x000fe40000000000 */
[----:B0-----:R-:W0:Y:S03]  /*ccc0*/  I2F.RP R2, R0 ;  /* 0x0000000000027306 */ /* 0x001e260000209400 */
[----:B------:R-:W-:-:S05]  /*ccd0*/  IMAD.MOV R5, RZ, RZ, -R5 ;  /* 0x000000ffff057224 */ /* 0x000fca00078e0a05 */
[----:B0-----:R-:W0:Y:S02]  /*cce0*/  MUFU.RCP R2, R2 ;  /* 0x0000000200027308 */ /* 0x001e240000001000 */
[----:B0-----:R-:W-:-:S06]  /*ccf0*/  VIADD R2, R2, 0xffffffe ;  /* 0x0ffffffe02027836 */ /* 0x001fcc0000000000 */
[----:B------:R-:W0:Y:S02]  /*cd00*/  F2I.FTZ.U32.TRUNC.NTZ R3, R2 ;  /* 0x0000000200037305 */ /* 0x000e24000021f000 */
[----:B0-----:R-:W-:-:S04]  /*cd10*/  IMAD.MOV R2, RZ, RZ, -R3 ;  /* 0x000000ffff027224 */ /* 0x001fc800078e0a03 */
[----:B------:R-:W-:Y:S02]  /*cd20*/  IMAD R4, R2, R0, RZ ;  /* 0x0000000002047224 */ /* 0x000fe400078e02ff */
[----:B------:R-:W-:-:S04]  /*cd30*/  IMAD.MOV.U32 R2, RZ, RZ, RZ ;  /* 0x000000ffff027224 */ /* 0x000fc800078e00ff */
[----:B------:R-:W-:Y:S01]  /*cd40*/  IMAD.HI.U32 R4, R3, R4, R2 ;  /* 0x0000000403047227 */ /* 0x000fe200078e0002 */
[----:B------:R-:W-:-:S04]  /*cd50*/  IADD3 R3, R6, -0x1, R8 ;  /* 0xffffffff06037810 */ /* 0x000fc80007ffe008 */
[----:B------:R-:W-:Y:S02]  /*cd60*/  IABS R2, R3 ;  /* 0x0000000300027213 */ /* 0x000fe40000000000 */
[----:B------:R-:W-:-:S03]  /*cd70*/  LOP3.LUT R3, R3, R6, RZ, 0x3c, !PT ;  /* 0x0000000603037212 */ /* 0x000fc600078e3cff */
[----:B------:R-:W-:Y:S01]  /*cd80*/  IMAD.HI.U32 R4, R4, R2, RZ ;  /* 0x0000000204047227 */ /* 0x000fe200078e00ff */
[----:B------:R-:W-:-:S03]  /*cd90*/  ISETP.GE.AND P2, PT, R3, RZ, PT ;  /* 0x000000ff0300720c */ /* 0x000fc60003f46270 */
[----:B------:R-:W-:-:S05]  /*cda0*/  IMAD R2, R4, R5, R2 ;  /* 0x0000000504027224 */ /* 0x000fca00078e0202 */
[----:B------:R-:W-:-:S13]  /*cdb0*/  ISETP.GT.U32.AND P1, PT, R0, R2, PT ;  /* 0x000000020000720c */ /* 0x000fda0003f24070 */
[----:B------:R-:W-:Y:S01]  /*cdc0*/  @!P1 IMAD.IADD R2, R2, 0x1, -R0 ;  /* 0x0000000102029824 */ /* 0x000fe200078e0a00 */
[----:B------:R-:W-:Y:S02]  /*cdd0*/  @!P1 IADD3 R4, R4, 0x1, RZ ;  /* 0x0000000104049810 */ /* 0x000fe40007ffe0ff */
[----:B------:R-:W-:Y:S02]  /*cde0*/  ISETP.NE.AND P1, PT, R6, RZ, PT ;  /* 0x000000ff0600720c */ /* 0x000fe40003f25270 */
[----:B------:R-:W-:-:S13]  /*cdf0*/  ISETP.GE.U32.AND P0, PT, R2, R0, PT ;  /* 0x000000000200720c */ /* 0x000fda0003f06070 */
[----:B------:R-:W-:-:S04]  /*ce00*/  @P0 VIADD R4, R4, 0x1 ;  /* 0x0000000104040836 */ /* 0x000fc80000000000 */
[----:B------:R-:W-:Y:S01]  /*ce10*/  @!P2 IMAD.MOV R4, RZ, RZ, -R4 ;  /* 0x000000ffff04a224 */ /* 0x000fe200078e0a04 */
[----:B------:R-:W-:-:S05]  /*ce20*/  @!P1 LOP3.LUT R4, RZ, R6, RZ, 0x33, !PT ;  /* 0x00000006ff049212 */ /* 0x000fca00078e33ff */
[----:B------:R-:W-:-:S05]  /*ce30*/  IMAD.MOV.U32 R7, RZ, RZ, R4 ;  /* 0x000000ffff077224 */ /* 0x000fca00078e0004 */
[----:B------:R1:W-:Y:S02]  /*ce40*/  STL [R1+0x18], R7 ;  /* 0x0000180701007387 */ /* 0x0003e40000100800 */
.L_x_215:
[----:B------:R-:W-:Y:S05]  /*ce50*/  BSYNC B0 ;  /* 0x0000000000007941 */ /* 0x000fea0003800000 */
.L_x_214:
[----:B------:R-:W-:Y:S01]  /*ce60*/  IMAD.MOV.U32 R0, RZ, RZ, R7 ;  /* 0x000000ffff007224 */ /* 0x000fe200078e0007 */
[----:B------:R-:W-:Y:S03]  /*ce70*/  BSSY B7, `(.L_x_216) ;  /* 0x0000358000077945 */ /* 0x000fe60003800000 */
[----:B0-----:R-:W-:-:S05]  /*ce80*/  IMAD R2, R9, R0, RZ ;  /* 0x0000000009027224 */ /* 0x001fca00078e02ff */
[----:B------:R-:W-:Y:S01]  /*ce90*/  VIADDMNMX R0, R2, R0, R8, PT ;  /* 0x0000000002007246 */ /* 0x000fe20003800108 */
[----:B------:R0:W-:Y:S03]  /*cea0*/  STL [R1+0x4], R2 ;  /* 0x0000040201007387 */ /* 0x0001e60000100800 */
[----:B------:R-:W-:Y:S01]  /*ceb0*/  ISETP.GT.AND P0, PT, R0, R2, PT ;  /* 0x000000020000720c */ /* 0x000fe20003f04270 */
[----:B------:R0:W-:-:S12]  /*cec0*/  STL [R1+0x1c], R0 ;  /* 0x00001c0001007387 */ /* 0x0001d80000100800 */
[----:B0-----:R-:W-:Y:S05]  /*ced0*/  @P0 BRA `(.L_x_217) ;  /* 0x0000000000440947 */ /* 0x001fea0003800000 */
[----:B------:R-:W0:Y:S02]  /*cee0*/  S2R R0, SR_TID.X ;  /* 0x0000000000007919 */ /* 0x000e240000002100 */
[----:B0-----:R-:W-:-:S04]  /*cef0*/  LOP3.LUT R0, R0, 0x7f, RZ, 0xc0, !PT ;  /* 0x0000007f00007812 */ /* 0x001fc800078ec0ff */
[----:B------:R-:W-:-:S13]  /*cf00*/  ISETP.NE.AND P0, PT, R0, RZ, PT ;  /* 0x000000ff0000720c */ /* 0x000fda0003f05270 */
[----:B------:R-:W-:Y:S05]  /*cf10*/  @P0 BRA `(.L_x_218) ;  /* 0x0000003400340947 */ /* 0x000fea0003800000 */
[----:B------:R-:W0:Y:S01]  /*cf20*/  S2R R5, SR_LANEID ;  /* 0x0000000000057919 */ /* 0x000e220000000000 */
[----:B------:R-:W-:Y:S01]  /*cf30*/  VOTEU.ANY UR4, UPT, PT ;  /* 0x0000000000047886 */ /* 0x000fe200038e0100 */
[----:B------:R-:W2:Y:S01]  /*cf40*/  LDC.64 R2, c[0x0][0xc60] ;  /* 0x00031800ff027b82 */ /* 0x000ea20000000a00 */
[----:B------:R-:W0:Y:S02]  /*cf50*/  FLO.U32 R0, UR4 ;  /* 0x0000000400007d00 */ /* 0x000e2400080e0000 */
[----:B0-----:R-:W-:-:S06]  /*cf60*/  ISETP.EQ.U32.AND P0, PT, R0, R5, PT ;  /* 0x000000050000720c */ /* 0x001fcc0003f02070 */
[----:B------:R-:W2:Y:S07]  /*cf70*/  POPC R5, UR4 ;  /* 0x0000000400057d09 */ /* 0x000eae0008000000 */
[----:B--2---:R-:W2:Y:S01]  /*cf80*/  @P0 ATOMG.E.ADD.STRONG.GPU PT, R3, desc[UR38][R2.64], R5 ;  /* 0x00000005020309a8 */ /* 0x004ea200081ee1e6 */
[----:B------:R-:W0:Y:S02]  /*cf90*/  S2R R4, SR_LTMASK ;  /* 0x0000000000047919 */ /* 0x000e240000003900 */
[----:B0-----:R-:W-:-:S04]  /*cfa0*/  LOP3.LUT R4, R4, UR4, RZ, 0xc0, !PT ;  /* 0x0000000404047c12 */ /* 0x001fc8000f8ec0ff */
[----:B-1----:R-:W0:Y:S01]  /*cfb0*/  POPC R7, R4 ;  /* 0x0000000400077309 */ /* 0x002e220000000000 */
[----:B--2---:R-:W0:Y:S02]  /*cfc0*/  SHFL.IDX PT, R0, R3, R0, 0x1f ;  /* 0x00001f0003007589 */ /* 0x004e2400000e0000 */
[----:B0-----:R-:W-:Y:S01]  /*cfd0*/  IADD3 R24, R0, UR36, R7 ;  /* 0x0000002400187c10 */ /* 0x001fe2000fffe007 */
[----:B------:R-:W-:Y:S06]  /*cfe0*/  BRA `(.L_x_218) ;  /* 0x0000003400007947 */ /* 0x000fec0003800000 */
.L_x_217:
[----:B------:R-:W-:Y:S01]  /*cff0*/  VIADD R0, R17, 0x12400 ;  /* 0x0001240011007836 */ /* 0x000fe20000000000 */
[----:B------:R-:W-:Y:S04]  /*d000*/  BSSY B6, `(.L_x_219) ;  /* 0x0000013000067945 */ /* 0x000fe80003800000 */
[----:B------:R-:W-:-:S13]  /*d010*/  LOP3.LUT P0, RZ, R0, 0x3ff, RZ, 0xc0, !PT ;  /* 0x000003ff00ff7812 */ /* 0x000fda000780c0ff */
[----:B------:R-:W-:Y:S05]  /*d020*/  @!P0 BRA `(.L_x_220) ;  /* 0x0000000000408947 */ /* 0x000fea0003800000 */
[----:B------:R-:W-:Y:S01]  /*d030*/  MOV R2, 0x0 ;  /* 0x0000000000027802 */ /* 0x000fe20000000f00 */
[----:B------:R-:W-:Y:S01]  /*d040*/  ULDC.64 UR6, c[0x4][0xa8] ;  /* 0x01002a0000067ab9 */ /* 0x000fe20000000a00 */
[----:B------:R-:W-:Y:S01]  /*d050*/  ULDC.64 UR8, c[0x4][0xb0] ;  /* 0x01002c0000087ab9 */ /* 0x000fe20000000a00 */
[----:B------:R-:W-:Y:S01]  /*d060*/  ULDC.64 UR4, c[0x4][0x30] ;  /* 0x01000c0000047ab9 */ /* 0x000fe20000000a00 */
[----:B------:R-:W-:Y:S01]  /*d070*/  IMAD.U32 R4, RZ, RZ, UR6 ;  /* 0x00000006ff047e24 */ /* 0x000fe2000f8e00ff */
[----:B------:R-:W-:Y:S01]  /*d080*/  MOV R5, UR7 ;  /* 0x0000000700057c02 */ /* 0x000fe20008000f00 */
[----:B------:R-:W0:Y:S01]  /*d090*/  LDC.64 R2, c[0x4][R2] ;  /* 0x0100000002027b82 */ /* 0x000e220000000a00 */
[----:B------:R-:W-:Y:S01]  /*d0a0*/  IMAD.U32 R6, RZ, RZ, UR8 ;  /* 0x00000008ff067e24 */ /* 0x000fe2000f8e00ff */
[----:B------:R-:W-:Y:S01]  /*d0b0*/  MOV R13, RZ ;  /* 0x000000ff000d7202 */ /* 0x000fe20000000f00 */
[----:B-1----:R-:W-:Y:S02]  /*d0c0*/  IMAD.U32 R7, RZ, RZ, UR9 ;  /* 0x00000009ff077e24 */ /* 0x002fe4000f8e00ff */
[----:B------:R-:W-:-:S02]  /*d0d0*/  IMAD.U32 R10, RZ, RZ, UR4 ;  /* 0x00000004ff0a7e24 */ /* 0x000fc4000f8e00ff */
[----:B------:R-:W-:Y:S02]  /*d0e0*/  IMAD.U32 R11, RZ, RZ, UR5 ;  /* 0x00000005ff0b7e24 */ /* 0x000fe4000f8e00ff */
[----:B------:R-:W-:Y:S02]  /*d0f0*/  IMAD.MOV.U32 R8, RZ, RZ, 0x70 ;  /* 0x00000070ff087424 */ /* 0x000fe400078e00ff */
[----:B------:R-:W-:-:S07]  /*d100*/  IMAD.MOV.U32 R12, RZ, RZ, 0x1 ;  /* 0x00000001ff0c7424 */ /* 0x000fce00078e00ff */
[----:B------:R-:W-:-:S07]  /*d110*/  LEPC R20, `(.L_x_220) ;  /* 0x000000001014794e */ /* 0x000fce0000000000 */
[----:B0-----:R-:W-:Y:S05]  /*d120*/  CALL.ABS.NOINC R2 ;  /* 0x0000000002007343 */ /* 0x001fea0003c00000 */
.L_x_220:
[----:B------:R-:W-:Y:S05]  /*d130*/  BSYNC B6 ;  /* 0x0000000000067941 */ /* 0x000fea0003800000 */
.L_x_219:
        /* <DEDUP_REMOVED lines=8> */
[----:B------:R0:W2:Y:S01]  /*d1c0*/  LDC.64 R2, c[0x4][R29] ;  /* 0x010000001d027b82 */ /* 0x0000a20000000a00 */
[----:B------:R-:W-:Y:S01]  /*d1d0*/  IMAD.U32 R4, RZ, RZ, UR6 ;  /* 0x00000006ff047e24 */ /* 0x000fe2000f8e00ff */
[----:B------:R-:W-:Y:S01]  /*d1e0*/  MOV R11, UR5 ;  /* 0x00000005000b7c02 */ /* 0x000fe20008000f00 */
[----:B------:R-:W-:Y:S02]  /*d1f0*/  IMAD.U32 R5, RZ, RZ, UR7 ;  /* 0x00000007ff057e24 */ /* 0x000fe4000f8e00ff */
[----:B------:R-:W-:Y:S02]  /*d200*/  IMAD.U32 R6, RZ, RZ, UR8 ;  /* 0x00000008ff067e24 */ /* 0x000fe4000f8e00ff */
[----:B-1----:R-:W-:-:S02]  /*d210*/  IMAD.U32 R7, RZ, RZ, UR9 ;  /* 0x00000009ff077e24 */ /* 0x002fc4000f8e00ff */
[----:B------:R-:W-:Y:S02]  /*d220*/  IMAD.U32 R10, RZ, RZ, UR4 ;  /* 0x00000004ff0a7e24 */ /* 0x000fe4000f8e00ff */
[----:B------:R-:W-:Y:S02]  /*d230*/  IMAD.MOV.U32 R8, RZ, RZ, 0x70 ;  /* 0x00000070ff087424 */ /* 0x000fe400078e00ff */
[----:B------:R-:W-:Y:S02]  /*d240*/  IMAD.MOV.U32 R12, RZ, RZ, 0x1 ;  /* 0x00000001ff0c7424 */ /* 0x000fe400078e00ff */
[----:B0-----:R-:W-:-:S07]  /*d250*/  IMAD.MOV.U32 R13, RZ, RZ, RZ ;  /* 0x000000ffff0d7224 */ /* 0x001fce00078e00ff */
[----:B------:R-:W-:-:S07]  /*d260*/  LEPC R20, `(.L_x_223) ;  /* 0x000000001014794e */ /* 0x000fce0000000000 */
[----:B--2---:R-:W-:Y:S05]  /*d270*/  CALL.ABS.NOINC R2 ;  /* 0x0000000002007343 */ /* 0x004fea0003c00000 */
.L_x_223:
[----:B------:R0:W1:Y:S01]  /*d280*/  LDC.64 R2, c[0x4][R29] ;  /* 0x010000001d027b82 */ /* 0x0000620000000a00 */
[----:B------:R-:W-:Y:S01]  /*d290*/  ULDC.64 UR6, c[0x4][0xa8] ;  /* 0x01002a0000067ab9 */ /* 0x000fe20000000a00 */
[----:B------:R-:W-:Y:S01]  /*d2a0*/  ULDC.64 UR8, c[0x4][0xb0] ;  /* 0x01002c0000087ab9 */ /* 0x000fe20000000a00 */
[----:B------:R-:W-:Y:S01]  /*d2b0*/  ULDC.64 UR4, c[0x4][0x40] ;  /* 0x0100100000047ab9 */ /* 0x000fe20000000a00 */
[----:B------:R-:W-:Y:S01]  /*d2c0*/  IMAD.U32 R4, RZ, RZ, UR6 ;  /* 0x00000006ff047e24 */ /* 0x000fe2000f8e00ff */
[----:B------:R-:W-:Y:S01]  /*d2d0*/  MOV R7, UR9 ;  /* 0x0000000900077c02 */ /* 0x000fe20008000f00 */
[----:B------:R-:W-:Y:S02]  /*d2e0*/  IMAD.U32 R5, RZ, RZ, UR7 ;  /* 0x00000007ff057e24 */ /* 0x000fe4000f8e00ff */
[----:B------:R-:W-:Y:S02]  /*d2f0*/  IMAD.U32 R6, RZ, RZ, UR8 ;  /* 0x00000008ff067e24 */ /* 0x000fe4000f8e00ff */
[----:B------:R-:W-:-:S02]  /*d300*/  IMAD.U32 R10, RZ, RZ, UR4 ;  /* 0x00000004ff0a7e24 */ /* 0x000fc4000f8e00ff */
[----:B------:R-:W-:Y:S02]  /*d310*/  IMAD.U32 R11, RZ, RZ, UR5 ;  /* 0x00000005ff0b7e24 */ /* 0x000fe4000f8e00ff */
[----:B------:R-:W-:Y:S02]  /*d320*/  IMAD.MOV.U32 R8, RZ, RZ, 0x70 ;  /* 0x00000070ff087424 */ /* 0x000fe400078e00ff */
[----:B------:R-:W-:Y:S02]  /*d330*/  IMAD.MOV.U32 R12, RZ, RZ, 0x1 ;  /* 0x00000001ff0c7424 */ /* 0x000fe400078e00ff */
[----:B0-----:R-:W-:-:S07]  /*d340*/  IMAD.MOV.U32 R13, RZ, RZ, RZ ;  /* 0x000000ffff0d7224 */ /* 0x001fce00078e00ff */
[----:B------:R-:W-:-:S07]  /*d350*/  LEPC R20, `(.L_x_222) ;  /* 0x000000001014794e */ /* 0x000fce0000000000 */
[----:B-1----:R-:W-:Y:S05]  /*d360*/  CALL.ABS.NOINC R2 ;  /* 0x0000000002007343 */ /* 0x002fea0003c00000 */
.L_x_222:
[----:B------:R-:W-:Y:S05]  /*d370*/  BSYNC B6 ;  /* 0x0000000000067941 */ /* 0x000fea0003800000 */
.L_x_221:
[----:B------:R-:W-:Y:S01]  /*d380*/  ULDC.64 UR4, c[0x0][0x9f8] ;  /* 0x00027e0000047ab9 */ /* 0x000fe20000000a00 */
[----:B------:R-:W2:Y:S01]  /*d390*/  LDL R20, [R1+0x1c] ;  /* 0x00001c0001147983 */ /* 0x000ea20000100800 */
[----:B------:R-:W-:-:S04]  /*d3a0*/  ISETP.NE.U32.AND P0, PT, RZ, UR4, PT ;  /* 0x00000004ff007c0c */ /* 0x000fc8000bf05070 */
[----:B------:R-:W-:-:S13]  /*d3b0*/  ISETP.NE.AND.EX P0, PT, RZ, UR5, PT, P0 ;  /* 0x00000005ff007c0c */ /* 0x000fda000bf05300 */
[----:B------:R-:W-:-:S04]  /*d3c0*/  @P0 IADD3 R2, P1, R19, UR4, RZ ;  /* 0x0000000413020c10 */ /* 0x000fc8000ff3e0ff */
[----:B------:R-:W-:Y:S01]  /*d3d0*/  @P0 IADD3.X R3, R22, UR5, RZ, P1, !PT ;  /* 0x0000000516030c10 */ /* 0x000fe20008ffe4ff */
[----:B------:R-:W-:-:S04]  /*d3e0*/  ULDC.64 UR4, c[0x0][0xa08] ;  /* 0x0002820000047ab9 */ /* 0x000fc80000000a00 */
[----:B------:R0:W3:Y:S02]  /*d3f0*/  @P0 LDG.E R23, desc[UR38][R2.64] ;  /* 0x0000002602170981 */ /* 0x0000e4000c1e1900 */
[----:B0-----:R-:W0:Y:S02]  /*d400*/  LDC.64 R2, c[0x0][0x418] ;  /* 0x00010600ff027b82 */ /* 0x001e240000000a00 */
[----:B0-----:R-:W-:Y:S01]  /*d410*/  LOP3.LUT P0, RZ, R2, UR4, RZ, 0xfc, !PT ;  /* 0x0000000402ff7c12 */ /* 0x001fe2000f80fcff */
[----:B------:R-:W-:-:S03]  /*d420*/  UMOV UR4, 0xffffffff ;  /* 0xffffffff00047882 */ /* 0x000fc60000000000 */
[----:B------:R-:W-:Y:S01]  /*d430*/  LOP3.LUT P0, RZ, R3, UR5, RZ, 0xfc, P0 ;  /* 0x0000000503ff7c12 */ /* 0x000fe2000800fcff */
[----:B--2---:R-:W-:Y:S01]  /*d440*/  VIADD R22, R20, 0xffffffff ;  /* 0xffffffff14167836 */ /* 0x004fe20000000000 */
[----:B---3--:R-:W-:Y:S02]  /*d450*/  SHF.R.S32.HI R29, RZ, 0x1f, R23 ;  /* 0x0000001fff1d7819 */ /* 0x008fe40000011417 */
[----:B------:R-:W-:Y:S01]  /*d460*/  SEL R19, R23, RZ, !P0 ;  /* 0x000000ff17137207 */ /* 0x000fe20004000000 */
[----:B------:R-:W-:Y:S08]  /*d470*/  BRA.DIV UR4, `(.L_x_224) ;  /* 0x00000042044c7947 */ /* 0x000ff0000b800000 */
[----:B------:R-:W0:Y:S02]  /*d480*/  S2R R0, SR_TID.X ;  /* 0x0000000000007919 */ /* 0x000e240000002100 */
[----:B0-----:R-:W-:-:S04]  /*d490*/  SHF.R.U32.HI R0, RZ, 0x5, R0 ;  /* 0x00000005ff007819 */ /* 0x001fc80000011600 */
[----:B------:R-:W-:-:S05]  /*d4a0*/  LOP3.LUT R0, R0, 0x3, RZ, 0xc0, !PT ;  /* 0x0000000300007812 */ /* 0x000fca00078ec0ff */
[----:B------:R0:W2:Y:S02]  /*d4b0*/  SHFL.IDX PT, R14, R0, RZ, 0x1f ;  /* 0x00001fff000e7589 */ /* 0x0000a400000e0000 */
.L_x_316:
[----:B------:R-:W-:Y:S02]  /*d4c0*/  PLOP3.LUT P1, PT, PT, PT, PT, 0x8, 0x0 ;  /* 0x000000000000781c */ /* 0x000fe40003f2e170 */
[----:B--2---:R-:W-:Y:S02]  /*d4d0*/  ISETP.NE.AND P0, PT, R14, RZ, PT ;  /* 0x000000ff0e00720c */ /* 0x004fe40003f05270 */
[----:B0-----:R-:W-:-:S05]  /*d4e0*/  P2R R0, PR, RZ, 0x2 ;  /* 0x00000002ff007803 */ /* 0x001fca0000000000 */
[----:B------:R0:W-:Y:S06]  /*d4f0*/  STL [R1], R0 ;  /* 0x0000000001007387 */ /* 0x0001ec0000100800 */
[----:B------:R-:W-:Y:S05]  /*d500*/  @P0 BRA `(.L_x_225) ;  /* 0x0000000000ec0947 */ /* 0x000fea0003800000 */
[----:B------:R-:W-:-:S03]  /*d510*/  UMOV UR4, 0xffffffff ;  /* 0xffffffff00047882 */ /* 0x000fc60000000000 */
[----:B------:R-:W-:Y:S05]  /*d520*/  BRA.DIV UR4, `(.L_x_226) ;  /* 0x0000004204547947 */ /* 0x000fea000b800000 */
[----:B------:R-:W-:-:S13]  /*d530*/  ELECT P6, URZ, PT ;  /* 0x00000000003f782f */ /* 0x000fda00038c0000 */
.L_x_319:
[----:B------:R-:W-:Y:S05]  /*d540*/  @!P6 BRA `(.L_x_225) ;  /* 0x0000000000dce947 */ /* 0x000fea0003800000 */
[----:B------:R-:W-:-:S04]  /*d550*/  ISETP.NE.U32.AND P0, PT, R2, RZ, PT ;  /* 0x000000ff0200720c */ /* 0x000fc80003f05070 */
[----:B------:R-:W-:-:S13]  /*d560*/  ISETP.NE.AND.EX P0, PT, R3, RZ, PT, P0 ;  /* 0x000000ff0300720c */ /* 0x000fda0003f05300 */
[----:B------:R-:W-:Y:S05]  /*d570*/  @!P0 BRA `(.L_x_227) ;  /* 0x0000000000448947 */ /* 0x000fea0003800000 */
[----:B------:R-:W2:Y:S01]  /*d580*/  LDC R6, c[0x0][0x43c] ;  /* 0x00010f00ff067b82 */ /* 0x000ea20000000800 */
[----:B------:R-:W-:Y:S01]  /*d590*/  ULDC.64 UR4, c[0x0][0x428] ;  /* 0x00010a0000047ab9 */ /* 0x000fe20000000a00 */
[----:B--2---:R-:W-:-:S13]  /*d5a0*/  ISETP.NE.AND P0, PT, R6, 0x1, PT ;  /* 0x000000010600780c */ /* 0x004fda0003f05270 */
[----:B------:R-:W0:Y:S02]  /*d5b0*/  @P0 LDC.64 R4, c[0x0][0x440] ;  /* 0x00011000ff040b82 */ /* 0x000e240000000a00 */
[----:B0-----:R-:W-:Y:S01]  /*d5c0*/  @P0 IMAD.HI.U32 R0, R22, R4, RZ ;  /* 0x0000000416000227 */ /* 0x001fe200078e00ff */
[----:B------:R-:W-:-:S04]  /*d5d0*/  MOV R4, R22 ;  /* 0x0000001600047202 */ /* 0x000fc80000000f00 */
[----:B------:R-:W-:-:S04]  /*d5e0*/  @P0 SHF.R.U32.HI R4, RZ, R5, R0 ;  /* 0x00000005ff040219 */ /* 0x000fc80000011600 */
[--C-:B------:R-:W-:Y:S01]  /*d5f0*/  SHF.R.S32.HI R5, RZ, 0x1f, R4.reuse ;  /* 0x0000001fff057819 */ /* 0x100fe20000011404 */
[----:B------:R-:W-:-:S04]  /*d600*/  IMAD.MOV R0, RZ, RZ, -R4 ;  /* 0x000000ffff007224 */ /* 0x000fc800078e0a04 */
[----:B------:R-:W-:Y:S02]  /*d610*/  IMAD R22, R6, R0, R22 ;  /* 0x0000000006167224 */ /* 0x000fe400078e0216 */
[----:B------:R-:W-:Y:S02]  /*d620*/  IMAD R0, R29, UR4, RZ ;  /* 0x000000041d007c24 */ /* 0x000fe4000f8e02ff */
[----:B------:R-:W-:-:S04]  /*d630*/  IMAD.WIDE.U32 R4, R23, UR4, R4 ;  /* 0x0000000417047c25 */ /* 0x000fc8000f8e0004 */
[----:B------:R-:W-:Y:S01]  /*d640*/  IMAD R0, R23, UR5, R0 ;  /* 0x0000000517007c24 */ /* 0x000fe2000f8e0200 */
[----:B------:R-:W-:-:S03]  /*d650*/  LEA R2, P0, R4, R2, 0x2 ;  /* 0x0000000204027211 */ /* 0x000fc600078010ff */
[----:B------:R-:W-:-:S05]  /*d660*/  IMAD.IADD R0, R5, 0x1, R0 ;  /* 0x0000000105007824 */ /* 0x000fca00078e0200 */
[----:B------:R-:W-:-:S05]  /*d670*/  LEA.HI.X R3, R4, R3, R0, 0x2, P0 ;  /* 0x0000000304037211 */ /* 0x000fca00000f1400 */
[----:B------:R2:W5:Y:S02]  /*d680*/  LDG.E R19, desc[UR38][R2.64] ;  /* 0x0000002602137981 */ /* 0x000564000c1e1900 */
.L_x_227:
[----:B0-----:R-:W-:Y:S01]  /*d690*/  IMAD R0, R18, 0x8, R17 ;  /* 0x0000000812007824 */ /* 0x001fe200078e0211 */
[----:B--2---:R-:W-:-:S04]  /*d6a0*/  SHF.L.U32 R2, R28, 0x1f, RZ ;  /* 0x0000001f1c027819 */ /* 0x004fc800000006ff */
[----:B------:R-:W0:Y:S02]  /*d6b0*/  SYNCS.PHASECHK.TRANS64.TRYWAIT P0, [R0+URZ+0x30840], R2 ;  /* 0x03084002000075a7 */ /* 0x000e24000800017f */
[----:B0-----:R-:W-:Y:S05]  /*d6c0*/  @!P0 BRA `(.L_x_228) ;  /* 0x00000040000c8947 */ /* 0x001fea0003800000 */
.L_x_320:
[----:B------:R-:W2:Y:S02]  /*d6d0*/  S2R R3, SR_TID.X ;  /* 0x0000000000037919 */ /* 0x000ea40000002100 */
[----:B--2---:R-:W-:-:S04]  /*d6e0*/  LOP3.LUT R3, R3, 0x7f, RZ, 0xc0, !PT ;  /* 0x0000007f03037812 */ /* 0x004fc800078ec0ff */
[----:B------:R-:W-:-:S13]  /*d6f0*/  ISETP.NE.AND P0, PT, R3, RZ, PT ;  /* 0x000000ff0300720c */ /* 0x000fda0003f05270 */
[----:B------:R-:W-:Y:S05]  /*d700*/  @P0 BRA `(.L_x_229) ;  /* 0x00000000001c0947 */ /* 0x000fea0003800000 */
[----:B------:R-:W2:Y:S01]  /*d710*/  S2R R3, SR_TID.X ;  /* 0x0000000000037919 */ /* 0x000ea20000002100 */
[----:B0-----:R-:W-:-:S04]  /*d720*/  IMAD.MOV.U32 R2, RZ, RZ, 0x6000 ;  /* 0x00006000ff027424 */ /* 0x001fc800078e00ff */
[----:B------:R3:W-:Y:S01]  /*d730*/  SYNCS.ARRIVE.TRANS64 RZ, [R0+URZ+0x30830], R2 ;  /* 0x0308300200ff79a7 */ /* 0x0007e2000800003f */
[----:B--2---:R-:W-:-:S04]  /*d740*/  LOP3.LUT R3, R3, 0x1f, RZ, 0xc0, !PT ;  /* 0x0000001f03037812 */ /* 0x004fc800078ec0ff */
[----:B------:R-:W-:-:S13]  /*d750*/  ISETP.NE.AND P0, PT, R3, RZ, PT ;  /* 0x000000ff0300720c */ /* 0x000fda0003f05270 */
[----:B---3--:R-:W-:Y:S05]  /*d760*/  @!P0 BRA `(.L_x_229) ;  /* 0x0000000000048947 */ /* 0x008fea0003800000 */
[----:B------:R-:W-:Y:S01]  /*d770*/  BPT.TRAP 0x1 ;  /* 0x000000040000795c */ /* 0x000fe20000300000 */
.L_x_229:
[----:B------:R-:W-:Y:S01]  /*d780*/  R2UR UR9, R0 ;  /* 0x00000000000972ca */ /* 0x000fe200000e0000 */
[----:B0-----:R-:W-:Y:S01]  /*d790*/  IMAD R0, R18, 0x6000, R17 ;  /* 0x0000600012007824 */ /* 0x001fe200078e0211 */
[----:B------:R-:W-:Y:S01]  /*d7a0*/  R2UR UR11, R22 ;  /* 0x00000000160b72ca */ /* 0x000fe200000e0000 */
[----:B------:R-:W-:Y:S01]  /*d7b0*/  UIADD3 UR6, UP0, UR40, 0x370, URZ ;  /* 0x0000037028067890 */ /* 0x000fe2000ff1e03f */
[----:B------:R-:W-:Y:S01]  /*d7c0*/  R2UR UR4, R26 ;  /* 0x000000001a0472ca */ /* 0x000fe200000e0000 */
[----:B------:R-:W-:Y:S01]  /*d7d0*/  UMOV UR5, 0x14f00000 ;  /* 0x14f0000000057882 */ /* 0x000fe20000000000 */
[----:B------:R-:W-:Y:S01]  /*d7e0*/  R2UR UR8, R0 ;  /* 0x00000000000872ca */ /* 0x000fe200000e0000 */
[----:B------:R-:W-:Y:S01]  /*d7f0*/  UIADD3.X UR7, URZ, UR41, URZ, UP0, !UPT ;  /* 0x000000293f077290 */ /* 0x000fe200087fe43f */
[----:B------:R-:W-:Y:S01]  /*d800*/  R2UR UR12, R16 ;  /* 0x00000000100c72ca */ /* 0x000fe200000e0000 */
[----:B------:R-:W-:Y:S01]  /*d810*/  UMOV UR10, URZ ;  /* 0x0000003f000a7c82 */ /* 0x000fe20008000000 */
[----:B-----5:R-:W-:-:S02]  /*d820*/  R2UR UR13, R19 ;  /* 0x00000000130d72ca */ /* 0x020fc400000e0000 */
[----:B------:R-:W-:Y:S01]  /*d830*/  PLOP3.LUT P0, PT, PT, PT, PT, 0x80, 0x0 ;  /* 0x000000000000781c */ /* 0x000fe20003f0f070 */
[----:B------:R-:W-:-:S03]  /*d840*/  UIADD3 UR9, UR9, 0x30830, URZ ;  /* 0x0003083009097890 */ /* 0x000fc6000fffe03f */
[----:B------:R-:W-:Y:S01]  /*d850*/  P2R R0, PR, RZ, 0x1 ;  /* 0x00000001ff007803 */ /* 0x000fe20000000000 */
[----:B------:R-:W-:Y:S02]  /*d860*/  UIMAD UR11, UR11, 0xc0, UR4 ;  /* 0x000000c00b0b78a4 */ /* 0x000fe4000f8e0204 */
[----:B------:R-:W-:Y:S01]  /*d870*/  UIADD3 UR8, UR8, 0x12400, URZ ;  /* 0x0001240008087890 */ /* 0x000fe2000fffe03f */
[----:B------:R-:W-:Y:S01]  /*d880*/  UMOV UR4, 0x0 ;  /* 0x0000000000047882 */ /* 0x000fe20000000000 */
[----:B------:R2:W-:Y:S07]  /*d890*/  STL [R1], R0 ;  /* 0x0000000001007387 */ /* 0x0005ee0000100800 */
[----:B------:R2:W-:Y:S01]  /*d8a0*/  UTMALDG.4D [UR8], [UR6], desc[UR4] ;  /* 0x00000408060075b4 */ /* 0x0005e20008019000 */
[----:B------:R-:W-:-:S02]  /*d8b0*/  NOP ;  /* 0x0000000000007918 */ /* 0x000fc40000000000 */
.L_x_225:
[----:B------:R-:W3:Y:S04]  /*d8c0*/  LDL.LU R4, [R1+0x10] ;  /* 0x0000100001047983 */ /* 0x000ee80000300800 */
[----:B------:R-:W4:Y:S04]  /*d8d0*/  LDL.LU R6, [R1+0xc] ;  /* 0x00000c0001067983 */ /* 0x000f280000300800 */
[----:B------:R-:W5:Y:S01]  /*d8e0*/  LDL.LU R3, [R1+0x20] ;  /* 0x0000200001037983 */ /* 0x000f620000300800 */
[----:B------:R-:W-:Y:S05]  /*d8f0*/  WARPSYNC.ALL ;  /* 0x0000000000007948 */ /* 0x000fea0003800000 */
[----:B--2---:R-:W-:Y:S01]  /*d900*/  ULDC.64 UR6, c[0x0][0xa00] ;  /* 0x0002800000067ab9 */ /* 0x004fe20000000a00 */
[----:B------:R-:W-:Y:S01]  /*d910*/  ULDC.64 UR4, c[0x0][0x298] ;  /* 0x0000a60000047ab9 */ /* 0x000fe20000000a00 */
[----:B0-----:R-:W-:Y:S01]  /*d920*/  VIADD R0, R17, 0xc400 ;  /* 0x0000c40011007836 */ /* 0x001fe20000000000 */
[----:B------:R-:W-:Y:S01]  /*d930*/  BAR.SYNC.DEFER_BLOCKING 0x8, 0x200 ;  /* 0x0208000000007b1d */ /* 0x000fe20000010000 */
[----:B------:R-:W-:-:S03]  /*d940*/  ISETP.NE.U32.AND P0, PT, RZ, UR6, PT ;  /* 0x00000006ff007c0c */ /* 0x000fc6000bf05070 */
[----:B------:R-:W-:Y:S02]  /*d950*/  LOP3.LUT P1, RZ, R0, 0x3ff, RZ, 0xc0, !PT ;  /* 0x000003ff00ff7812 */ /* 0x000fe4000782c0ff */
[----:B------:R-:W-:Y:S01]  /*d960*/  ISETP.NE.AND.EX P0, PT, RZ, UR7, PT, P0 ;  /* 0x00000007ff007c0c */ /* 0x000fe2000bf05300 */
[----:B------:R-:W-:Y:S01]  /*d970*/  BSSY B6, `(.L_x_230) ;  /* 0x000001d000067945 */ /* 0x000fe20003800000 */
[----:B---3--:R-:W-:Y:S02]  /*d980*/  SHF.R.S32.HI R2, RZ, 0x1f, R4 ;  /* 0x0000001fff027819 */ /* 0x008fe40000011404 */
[----:B----4-:R-:W-:-:S03]  /*d990*/  SEL R6, R6, RZ, !P0 ;  /* 0x000000ff06067207 */ /* 0x010fc60004000000 */
[----:B------:R-:W-:-:S04]  /*d9a0*/  IMAD R2, R2, UR4, RZ ;  /* 0x0000000402027c24 */ /* 0x000fc8000f8e02ff */
[C---:B------:R-:W-:Y:S01]  /*d9b0*/  IMAD R0, R4.reuse, UR5, R2 ;  /* 0x0000000504007c24 */ /* 0x040fe2000f8e0202 */
[----:B-----5:R-:W-:Y:S01]  /*d9c0*/  SEL R2, R3, RZ, !P0 ;  /* 0x000000ff03027207 */ /* 0x020fe20004000000 */
[----:B------:R-:W-:-:S04]  /*d9d0*/  IMAD.WIDE.U32 R4, R4, UR4, RZ ;  /* 0x0000000404047c25 */ /* 0x000fc8000f8e00ff */
[----:B------:R-:W-:Y:S01]  /*d9e0*/  IMAD.IADD R0, R5, 0x1, R0 ;  /* 0x0000000105007824 */ /* 0x000fe200078e0200 */
[----:B------:R0:W-:Y:S04]  /*d9f0*/  STL.64 [R1+0x28], R4 ;  /* 0x0000280401007387 */ /* 0x0001e80000100a00 */
[----:B------:R0:W-:Y:S04]  /*da00*/  STL [R1+0xc], R6 ;  /* 0x00000c0601007387 */ /* 0x0001e80000100800 */
[----:B------:R0:W-:Y:S04]  /*da10*/  STL [R1+0x20], R2 ;  /* 0x0000200201007387 */ /* 0x0001e80000100800 */
[----:B------:R0:W-:Y:S01]  /*da20*/  STL [R1+0x10], R0 ;  /* 0x0000100001007387 */ /* 0x0001e20000100800 */
[----:B------:R-:W-:Y:S05]  /*da30*/  @!P1 BRA `(.L_x_231) ;  /* 0x0000000000409947 */ /* 0x000fea0003800000 */
[----:B0-----:R-:W-:Y:S01]  /*da40*/  MOV R2, 0x0 ;  /* 0x0000000000027802 */ /* 0x001fe20000000f00 */
[----:B------:R-:W-:Y:S01]  /*da50*/  ULDC.64 UR6, c[0x4][0xa8] ;  /* 0x01002a0000067ab9 */ /* 0x000fe20000000a00 */
[----:B------:R-:W-:Y:S01]  /*da60*/  ULDC.64 UR8, c[0x4][0xb0] ;  /* 0x01002c0000087ab9 */ /* 0x000fe20000000a00 */
[----:B------:R-:W-:Y:S01]  /*da70*/  ULDC.64 UR4, c[0x4][0x20] ;  /* 0x0100080000047ab9 */ /* 0x000fe20000000a00 */
[----:B------:R-:W-:Y:S01]  /*da80*/  MOV R4, UR6 ;  /* 0x0000000600047c02 */ /* 0x000fe20008000f00 */
[----:B------:R-:W-:Y:S01]  /*da90*/  IMAD.U32 R5, RZ, RZ, UR7 ;  /* 0x00000007ff057e24 */ /* 0x000fe2000f8e00ff */
[----:B------:R-:W0:Y:S01]  /*daa0*/  LDC.64 R2, c[0x4][R2] ;  /* 0x0100000002027b82 */ /* 0x000e220000000a00 */
[----:B------:R-:W-:Y:S01]  /*dab0*/  IMAD.U32 R6, RZ, RZ, UR8 ;  /* 0x00000008ff067e24 */ /* 0x000fe2000f8e00ff */
[----:B------:R-:W-:Y:S01]  /*dac0*/  MOV R12, 0x1 ;  /* 0x00000001000c7802 */ /* 0x000fe20000000f00 */
[----:B-1----:R-:W-:Y:S02]  /*dad0*/  IMAD.U32 R7, RZ, RZ, UR9 ;  /* 0x00000009ff077e24 */ /* 0x002fe4000f8e00ff */
[----:B------:R-:W-:-:S02]  /*dae0*/  IMAD.U32 R10, RZ, RZ, UR4 ;  /* 0x00000004ff0a7e24 */ /* 0x000fc4000f8e00ff */
[----:B------:R-:W-:Y:S02]  /*daf0*/  IMAD.U32 R11, RZ, RZ, UR5 ;  /* 0x00000005ff0b7e24 */ /* 0x000fe4000f8e00ff */
[----:B------:R-:W-:Y:S02]  /*db00*/  IMAD.MOV.U32 R8, RZ, RZ, 0x70 ;  /* 0x00000070ff087424 */ /* 0x000fe400078e00ff */
[----:B------:R-:W-:-:S07]  /*db10*/  IMAD.MOV.U32 R13, RZ, RZ, RZ ;  /* 0x000000ffff0d7224 */ /* 0x000fce00078e00ff */
[----:B------:R-:W-:-:S07]  /*db20*/  LEPC R20, `(.L_x_231) ;  /* 0x000000001014794e */ /* 0x000fce0000000000 */
[----:B0-----:R-:W-:Y:S05]  /*db30*/  CALL.ABS.NOINC R2 ;  /* 0x0000000002007343 */ /* 0x001fea0003c00000 */
.L_x_231:
[----:B------:R-:W-:Y:S05]  /*db40*/  BSYNC B6 ;  /* 0x0000000000067941 */ /* 0x000fea0003800000 */
.L_x_230:
[----:B------:R-:W2:Y:S01]  /*db50*/  LDL.LU R20, [R1+0x10] ;  /* 0x0000100001147983 */ /* 0x000ea20000300800 */
[----:B------:R-:W3:Y:S01]  /*db60*/  LDC R9, c[0x0][0x448] ;  /* 0x00011200ff097b82 */ /* 0x000ee20000000800 */
[----:B------:R-:W-:Y:S01]  /*db70*/  ULDC.64 UR4, c[0x0][0x2d8] ;  /* 0x0000b60000047ab9 */ /* 0x000fe20000000a00 */
[----:B------:R-:W-:Y:S01]  /*db80*/  ULDC.64 UR6, c[0x0][0x2e0] ;  /* 0x0000b80000067ab9 */ /* 0x000fe20000000a00 */
[----:B0-----:R-:W2:Y:S01]  /*db90*/  LDL.LU.64 R2, [R1+0x28] ;  /* 0x0000280001027983 */ /* 0x001ea20000300a00 */
[----:B------:R-:W-:-:S03]  /*dba0*/  ULDC.64 UR8, c[0x0][0x280] ;  /* 0x0000a00000087ab9 */ /* 0x000fc60000000a00 */
[----:B------:R-:W4:Y:S04]  /*dbb0*/  LDL.LU R21, [R1+0x20] ;  /* 0x0000200001157983 */ /* 0x000f280000300800 */
[----:B------:R-:W4:Y:S04]  /*dbc0*/  LDL.LU R4, [R1+0xc] ;  /* 0x00000c0001047983 */ /* 0x000f280000300800 */
[----:B------:R0:W5:Y:S01]  /*dbd0*/  LDL R10, [R1+0x8] ;  /* 0x00000800010a7983 */ /* 0x0001620000100800 */
[----:B---3--:R-:W-:-:S13]  /*dbe0*/  ISETP.NE.AND P0, PT, R9, 0x1, PT ;  /* 0x000000010900780c */ /* 0x008fda0003f05270 */
[----:B------:R-:W3:Y:S08]  /*dbf0*/  @P0 LDC R5, c[0x0][0x450] ;  /* 0x00011400ff050b82 */ /* 0x000ef00000000800 */
[----:B------:R-:W0:Y:S01]  /*dc00*/  @P0 LDC R8, c[0x0][0x450] ;  /* 0x00011400ff080b82 */ /* 0x000e220000000800 */
[----:B------:R-:W0:Y:S01]  /*dc10*/  S2R R11, SR_TID.X ;  /* 0x00000000000b7919 */ /* 0x000e220000002100 */
[----:B--2---:R-:W-:-:S02]  /*dc20*/  IMAD.MOV.U32 R3, RZ, RZ, R20 ;  /* 0x000000ffff037224 */ /* 0x004fc400078e0014 */
[----:B------:R-:W2:Y:S01]  /*dc30*/  S2R R20, SR_TID.X ;  /* 0x0000000000147919 */ /* 0x000ea20000002100 */
[----:B------:R-:W-:-:S04]  /*dc40*/  IMAD.WIDE.U32 R2, R16, UR4, R2 ;  /* 0x0000000410027c25 */ /* 0x000fc8000f8e0002 */
[----:B------:R-:W-:Y:S01]  /*dc50*/  IMAD R3, R16, UR5, R3 ;  /* 0x0000000510037c24 */ /* 0x000fe2000f8e0203 */
[----:B------:R-:W-:Y:S01]  /*dc60*/  ULDC.64 UR4, c[0x0][0x2d0] ;  /* 0x0000b40000047ab9 */ /* 0x000fe20000000a00 */
[----:B----4-:R-:W-:Y:S02]  /*dc70*/  IMAD R0, R21, UR6, RZ ;  /* 0x0000000615007c24 */ /* 0x010fe4000f8e02ff */
[----:B------:R-:W-:-:S04]  /*dc80*/  IMAD.WIDE.U32 R2, R4, UR6, R2 ;  /* 0x0000000604027c25 */ /* 0x000fc8000f8e0002 */
[----:B------:R-:W-:Y:S01]  /*dc90*/  IMAD R0, R4, UR7, R0 ;  /* 0x0000000704007c24 */ /* 0x000fe2000f8e0200 */
[----:B------:R-:W-:Y:S01]  /*dca0*/  ULDC.64 UR6, c[0x0][0x2c8] ;  /* 0x0000b20000067ab9 */ /* 0x000fe20000000a00 */
[----:B------:R-:W4:Y:S02]  /*dcb0*/  @P0 LDC R4, c[0x0][0x44c] ;  /* 0x00011300ff040b82 */ /* 0x000f240000000800 */
[----:B------:R-:W-:Y:S01]  /*dcc0*/  IMAD.IADD R3, R3, 0x1, R0 ;  /* 0x0000000103037824 */ /* 0x000fe200078e0200 */
[C---:B--2---:R-:W-:Y:S01]  /*dcd0*/  LOP3.LUT R21, R20.reuse, 0x7f, RZ, 0xc0, !PT ;  /* 0x0000007f14157812 */ /* 0x044fe200078ec0ff */
[----:B------:R-:W-:-:S03]  /*dce0*/  IMAD.SHL.U32 R20, R20, 0x10, RZ ;  /* 0x0000001014147824 */ /* 0x000fc600078e00ff */
[----:B------:R-:W-:-:S04]  /*dcf0*/  SHF.R.U32.HI R21, RZ, 0x3, R21 ;  /* 0x00000003ff157819 */ /* 0x000fc80000011615 */
[----:B------:R-:W-:-:S05]  /*dd00*/  LOP3.LUT R20, R21, 0x70, R20, 0xf8, !PT ;  /* 0x0000007015147812 */ /* 0x000fca00078ef814 */
[----:B------:R-:W-:-:S04]  /*dd10*/  IMAD R6, R25, 0xc0, R20 ;  /* 0x000000c019067824 */ /* 0x000fc800078e0214 */
[----:B----4-:R-:W-:-:S04]  /*dd20*/  @P0 IMAD.HI.U32 R0, R6, R4, RZ ;  /* 0x0000000406000227 */ /* 0x010fc800078e00ff */
[----:B------:R-:W-:Y:S01]  /*dd30*/  IMAD.MOV.U32 R4, RZ, RZ, R6 ;  /* 0x000000ffff047224 */ /* 0x000fe200078e0006 */
[----:B---3--:R-:W-:-:S04]  /*dd40*/  @P0 SHF.R.U32.HI R4, RZ, R5, R0 ;  /* 0x00000005ff040219 */ /* 0x008fc80000011600 */
[----:B------:R-:W-:-:S05]  /*dd50*/  SHF.R.S32.HI R0, RZ, 0x1f, R4 ;  /* 0x0000001fff007819 */ /* 0x000fca0000011404 */
[----:B------:R-:W-:-:S04]  /*dd60*/  IMAD R0, R0, UR4, RZ ;  /* 0x0000000400007c24 */ /* 0x000fc8000f8e02ff */
[C---:B-1----:R-:W-:Y:S02]  /*dd70*/  IMAD R7, R4.reuse, UR5, R0 ;  /* 0x0000000504077c24 */ /* 0x042fe4000f8e0200 */
[----:B------:R-:W-:Y:S02]  /*dd80*/  IMAD.MOV R0, RZ, RZ, -R4 ;  /* 0x000000ffff007224 */ /* 0x000fe400078e0a04 */
[----:B------:R-:W-:-:S04]  /*dd90*/  IMAD.WIDE.U32 R4, R4, UR4, R2 ;  /* 0x0000000404047c25 */ /* 0x000fc8000f8e0002 */
[----:B------:R-:W-:Y:S01]  /*dda0*/  IMAD R0, R9, R0, R6 ;  /* 0x0000000009007224 */ /* 0x000fe200078e0206 */
[----:B------:R-:W-:-:S04]  /*ddb0*/  IADD3 R5, R5, R7, RZ ;  /* 0x0000000705057210 */ /* 0x000fc80007ffe0ff */
[----:B------:R-:W-:-:S05]  /*ddc0*/  SHF.R.S32.HI R7, RZ, 0x1f, R0 ;  /* 0x0000001fff077819 */ /* 0x000fca0000011400 */
[----:B------:R-:W-:Y:S02]  /*ddd0*/  IMAD R7, R7, UR6, RZ ;  /* 0x0000000607077c24 */ /* 0x000fe4000f8e02ff */
[----:B------:R-:W-:-:S04]  /*dde0*/  IMAD.WIDE.U32 R4, R0, UR6, R4 ;  /* 0x0000000600047c25 */ /* 0x000fc8000f8e0004 */
[----:B------:R-:W-:-:S04]  /*ddf0*/  IMAD R7, R0, UR7, R7 ;  /* 0x0000000700077c24 */ /* 0x000fc8000f8e0207 */
[----:B------:R-:W-:Y:S02]  /*de00*/  IMAD.IADD R5, R5, 0x1, R7 ;  /* 0x0000000105057824 */ /* 0x000fe400078e0207 */
[----:B------:R-:W1:Y:S01]  /*de10*/  @P0 LDC R7, c[0x0][0x44c] ;  /* 0x00011300ff070b82 */ /* 0x000e620000000800 */
[----:B------:R-:W-:-:S04]  /*de20*/  LEA R0, P1, R4, UR8, 0x1 ;  /* 0x0000000804007c11 */ /* 0x000fc8000f8208ff */
[----:B------:R-:W-:Y:S01]  /*de30*/  LEA.HI.X R4, R4, UR9, R5, 0x1, P1 ;  /* 0x0000000904047c11 */ /* 0x000fe200088f0c05 */
[----:B------:R-:W-:-:S04]  /*de40*/  VIADD R5, R6, 0x80 ;  /* 0x0000008006057836 */ /* 0x000fc80000000000 */
[----:B------:R-:W-:Y:S02]  /*de50*/  IMAD.MOV.U32 R6, RZ, RZ, R5 ;  /* 0x000000ffff067224 */ /* 0x000fe400078e0005 */
[----:B-1----:R-:W-:-:S05]  /*de60*/  @P0 IMAD.HI.U32 R7, R5, R7, RZ ;  /* 0x0000000705070227 */ /* 0x002fca00078e00ff */
[----:B0-----:R-:W-:-:S05]  /*de70*/  @P0 SHF.R.U32.HI R6, RZ, R8, R7 ;  /* 0x00000008ff060219 */ /* 0x001fca0000011607 */
[----:B------:R-:W-:-:S04]  /*de80*/  IMAD.MOV R7, RZ, RZ, -R6 ;  /* 0x000000ffff077224 */ /* 0x000fc800078e0a06 */
[----:B------:R-:W-:Y:S01]  /*de90*/  IMAD R5, R9, R7, R5 ;  /* 0x0000000709057224 */ /* 0x000fe200078e0205 */
[----:B------:R-:W-:Y:S01]  /*dea0*/  SHF.R.S32.HI R7, RZ, 0x1f, R6 ;  /* 0x0000001fff077819 */ /* 0x000fe20000011406 */
[----:B------:R-:W-:-:S04]  /*deb0*/  IMAD.WIDE.U32 R2, R6, UR4, R2 ;  /* 0x0000000406027c25 */ /* 0x000fc8000f8e0002 */
[----:B------:R-:W-:Y:S01]  /*dec0*/  IMAD R7, R7, UR4, RZ ;  /* 0x0000000407077c24 */ /* 0x000fe2000f8e02ff */
[----:B------:R-:W-:-:S03]  /*ded0*/  ULDC UR4, c[0x0][0x2b8] ;  /* 0x0000ae0000047ab9 */ /* 0x000fc60000000800 */
[----:B------:R-:W-:Y:S01]  /*dee0*/  IMAD R7, R6, UR5, R7 ;  /* 0x0000000506077c24 */ /* 0x000fe2000f8e0207 */
[----:B------:R-:W-:Y:S01]  /*def0*/  SHF.R.S32.HI R6, RZ, 0x1f, R5 ;  /* 0x0000001fff067819 */ /* 0x000fe20000011405 */
[----:B------:R-:W-:Y:S02]  /*df00*/  IMAD.SHL.U32 R20, R11, 0x8, RZ ;  /* 0x000000080b147824 */ /* 0x000fe400078e00ff */
[----:B------:R-:W-:Y:S02]  /*df10*/  IMAD.IADD R3, R3, 0x1, R7 ;  /* 0x0000000103037824 */ /* 0x000fe400078e0207 */
[----:B------:R-:W-:Y:S02]  /*df20*/  IMAD R6, R6, UR6, RZ ;  /* 0x0000000606067c24 */ /* 0x000fe4000f8e02ff */
[----:B------:R-:W-:Y:S01]  /*df30*/  IMAD.WIDE.U32 R2, R5, UR6, R2 ;  /* 0x0000000605027c25 */ /* 0x000fe2000f8e0002 */
[----:B------:R-:W-:-:S03]  /*df40*/  LOP3.LUT R20, R20, 0x38, RZ, 0xc0, !PT ;  /* 0x0000003814147812 */ /* 0x000fc600078ec0ff */
[----:B------:R-:W-:Y:S01]  /*df50*/  IMAD R6, R5, UR7, R6 ;  /* 0x0000000705067c24 */ /* 0x000fe2000f8e0206 */
[----:B------:R-:W-:Y:S02]  /*df60*/  LEA R5, P1, R2, UR8, 0x1 ;  /* 0x0000000802057c11 */ /* 0x000fe4000f8208ff */
[----:B------:R-:W-:Y:S02]  /*df70*/  ISETP.GE.AND P0, PT, R20, UR4, PT ;  /* 0x0000000414007c0c */ /* 0x000fe4000bf06270 */
[----:B------:R-:W-:Y:S01]  /*df80*/  IADD3 R6, R3, R6, RZ ;  /* 0x0000000603067210 */ /* 0x000fe20007ffe0ff */
[----:B------:R-:W-:Y:S01]  /*df90*/  UMOV UR4, 0xffffffff ;  /* 0xffffffff00047882 */ /* 0x000fe20000000000 */
[----:B------:R-:W-:Y:S02]  /*dfa0*/  LOP3.LUT R21, R11, 0x7f, RZ, 0xc0, !PT ;  /* 0x0000007f0b157812 */ /* 0x000fe400078ec0ff */
[----:B------:R-:W-:Y:S02]  /*dfb0*/  LEA.HI.X R2, R2, UR9, R6, 0x1, P1 ;  /* 0x0000000902027c11 */ /* 0x000fe400088f0c06 */
[----:B------:R-:W-:Y:S01]  /*dfc0*/  SHF.R.U32.HI R21, RZ, 0x3, R21 ;  /* 0x00000003ff157819 */ /* 0x000fe20000011615 */
[----:B------:R-:W-:Y:S06]  /*dfd0*/  BRA.DIV UR4, `(.L_x_232) ;  /* 0x0000003604dc7947 */ /* 0x000fec000b800000 */
[----:B------:R-:W2:Y:S01]  /*dfe0*/  LDL.LU R6, [R1+0x30] ;  /* 0x0000300001067983 */ /* 0x000ea20000300800 */
[----:B------:R-:W-:-:S03]  /*dff0*/  IMAD R25, R25, 0xc0, R21 ;  /* 0x000000c019197824 */ /* 0x000fc600078e0215 */
[----:B------:R-:W0:Y:S04]  /*e000*/  SHFL.IDX PT, R7, R0, RZ, 0x181f ;  /* 0x00181fff00077589 */ /* 0x000e2800000e0000 */
[----:B------:R-:W-:Y:S01]  /*e010*/  SHFL.IDX PT, R8, R5, RZ, 0x181f ;  /* 0x00181fff05087589 */ /* 0x000fe200000e0000 */
[----:B--2---:R-:W-:-:S03]  /*e020*/  IMAD R3, R6, R9, RZ ;  /* 0x0000000906037224 */ /* 0x004fc600078e02ff */
[----:B------:R-:W1:Y:S02]  /*e030*/  SHFL.IDX PT, R6, R4, RZ, 0x181f ;  /* 0x00181fff04067589 */ /* 0x000e6400000e0000 */
[----:B------:R-:W-:-:S13]  /*e040*/  ISETP.GE.AND P1, PT, R25, R3, PT ;  /* 0x000000031900720c */ /* 0x000fda0003f26270 */
[----:B0-----:R-:W-:-:S05]  /*e050*/  @!P1 LEA R7, P2, R20, R7, 0x1 ;  /* 0x0000000714079211 */ /* 0x001fca00078408ff */
[----:B-1----:R-:W-:-:S05]  /*e060*/  @!P1 IMAD.X R6, RZ, RZ, R6, P2 ;  /* 0x000000ffff069224 */ /* 0x002fca00010e0606 */
[----:B------:R-:W-:-:S04]  /*e070*/  @!P1 LOP3.LUT R7, R7, R6, RZ, 0x3c, !PT ;  /* 0x0000000607079212 */ /* 0x000fc800078e3cff */
[----:B------:R-:W-:-:S04]  /*e080*/  @!P1 LOP3.LUT R6, R7, R6, RZ, 0x3c, !PT ;  /* 0x0000000607069212 */ /* 0x000fc800078e3cff */
[----:B------:R-:W-:-:S05]  /*e090*/  @!P1 LOP3.LUT R7, R7, R6, RZ, 0x3c, !PT ;  /* 0x0000000607079212 */ /* 0x000fca00078e3cff */
[----:B-----5:R0:W-:Y:S02]  /*e0a0*/  @!P1 LDGSTS.E.BYPASS.LTC128B.128 [R10+0xc400], desc[UR38][R6.64], !P0 ;  /* 0x0c400000060a9fae */ /* 0x0201e4000c101d66 */
[----:B0-----:R-:W-:Y:S02]  /*e0b0*/  VIADD R6, R25, 0x10 ;  /* 0x0000001019067836 */ /* 0x001fe40000000000 */
[----:B------:R-:W0:Y:S03]  /*e0c0*/  SHFL.IDX PT, R7, R0, 0x1, 0x181f ;  /* 0x00381f0000077f89 */ /* 0x000e2600000e0000 */
[----:B------:R-:W-:Y:S02]  /*e0d0*/  ISETP.GE.AND P1, PT, R6, R3, PT ;  /* 0x000000030600720c */ /* 0x000fe40003f26270 */
[----:B------:R-:W1:Y:S11]  /*e0e0*/  SHFL.IDX PT, R6, R4, 0x1, 0x181f ;  /* 0x00381f0004067f89 */ /* 0x000e7600000e0000 */
[----:B0-----:R-:W-:-:S05]  /*e0f0*/  @!P1 LEA R7, P2, R20, R7, 0x1 ;  /* 0x0000000714079211 */ /* 0x001fca00078408ff */
[----:B-1----:R-:W-:-:S05]  /*e100*/  @!P1 IMAD.X R6, RZ, RZ, R6, P2 ;  /* 0x000000ffff069224 */ /* 0x002fca00010e0606 */
[----:B------:R-:W-:-:S04]  /*e110*/  @!P1 LOP3.LUT R7, R7, R6, RZ, 0x3c, !PT ;  /* 0x0000000607079212 */ /* 0x000fc800078e3cff */
[----:B------:R-:W-:-:S04]  /*e120*/  @!P1 LOP3.LUT R6, R7, R6, RZ, 0x3c, !PT ;  /* 0x0000000607069212 */ /* 0x000fc800078e3cff */
[----:B------:R-:W-:-:S05]  /*e130*/  @!P1 LOP3.LUT R7, R7, R6, RZ, 0x3c, !PT ;  /* 0x0000000607079212 */ /* 0x000fca00078e3cff */
[----:B------:R0:W-:Y:S02]  /*e140*/  @!P1 LDGSTS.E.BYPASS.LTC128B.128 [R10+0xcc00], desc[UR38][R6.64], !P0 ;  /* 0x0cc00000060a9fae */ /* 0x0001e4000c101d66 */
        /* <DEDUP_REMOVED lines=14> */
[----:B0-----:R-:W-:-:S04]  /*e230*/  @!P1 LEA R7, P2, R20, R7, 0x1 ;  /* 0x0000000714079211 */ /* 0x001fc800078408ff */
[----:B-1----:R-:W-:-:S04]  /*e240*/  @!P1 IADD3.X R6, RZ, R6, RZ, P2, !PT ;  /* 0x00000006ff069210 */ /* 0x002fc800017fe4ff */
        /* <DEDUP_REMOVED lines=27> */
[----:B------:R-:W1:Y:S04]  /*e400*/  SHFL.IDX PT, R6, R4, 0x6, 0x181f ;  /* 0x00d81f0004067f89 */ /* 0x000e6800000e0000 */
[----:B------:R-:W-:Y:S07]  /*e410*/  SHFL.IDX PT, R4, R4, 0x7, 0x181f ;  /* 0x00f81f0004047f89 */ /* 0x000fee00000e0000 */
[----:B0-----:R-:W-:-:S05]  /*e420*/  @!P1 LEA R7, P2, R20, R7, 0x1 ;  /* 0x0000000714079211 */ /* 0x001fca00078408ff */
[----:B-1----:R-:W-:-:S05]  /*e430*/  @!P1 IMAD.X R6, RZ, RZ, R6, P2 ;  /* 0x000000ffff069224 */ /* 0x002fca00010e0606 */
[----:B------:R-:W-:-:S04]  /*e440*/  @!P1 LOP3.LUT R7, R7, R6, RZ, 0x3c, !PT ;  /* 0x0000000607079212 */ /* 0x000fc800078e3cff */
[----:B------:R-:W-:-:S04]  /*e450*/  @!P1 LOP3.LUT R6, R7, R6, RZ, 0x3c, !PT ;  /* 0x0000000607069212 */ /* 0x000fc800078e3cff */
[----:B------:R-:W-:-:S05]  /*e460*/  @!P1 LOP3.LUT R7, R7, R6, RZ, 0x3c, !PT ;  /* 0x0000000607079212 */ /* 0x000fca00078e3cff */
[----:B------:R0:W-:Y:S04]  /*e470*/  @!P1 LDGSTS.E.BYPASS.LTC128B.128 [R10+0xf400], desc[UR38][R6.64], !P0 ;  /* 0x0f400000060a9fae */ /* 0x0001e8000c101d66 */
[----:B0-----:R0:W1:Y:S02]  /*e480*/  SHFL.IDX PT, R6, R0, 0x7, 0x181f ;  /* 0x00f81f0000067f89 */ /* 0x00106400000e0000 */
[----:B0-----:R-:W-:-:S04]  /*e490*/  IADD3 R0, R25, 0x80, RZ ;  /* 0x0000008019007810 */ /* 0x001fc80007ffe0ff */
[----:B------:R-:W-:Y:S01]  /*e4a0*/  ISETP.GE.AND P2, PT, R0, R3, PT ;  /* 0x000000030000720c */ /* 0x000fe20003f46270 */
[----:B------:R-:W-:-:S05]  /*e4b0*/  VIADD R0, R25, 0x70 ;  /* 0x0000007019007836 */ /* 0x000fca0000000000 */
[----:B------:R-:W-:Y:S02]  /*e4c0*/  ISETP.GE.AND P1, PT, R0, R3, PT ;  /* 0x000000030000720c */ /* 0x000fe40003f26270 */
[----:B------:R-:W0:Y:S11]  /*e4d0*/  SHFL.IDX PT, R0, R2, RZ, 0x181f ;  /* 0x00181fff02007589 */ /* 0x000e3600000e0000 */
[----:B-1----:R-:W-:-:S05]  /*e4e0*/  @!P1 LEA R6, P3, R20, R6, 0x1 ;  /* 0x0000000614069211 */ /* 0x002fca00078608ff */
[----:B------:R-:W-:-:S04]  /*e4f0*/  @!P1 IMAD.X R4, RZ, RZ, R4, P3 ;  /* 0x000000ffff049224 */ /* 0x000fc800018e0604 */
[----:B------:R-:W-:-:S05]  /*e500*/  @!P1 IMAD.MOV.U32 R7, RZ, RZ, R4 ;  /* 0x000000ffff079224 */ /* 0x000fca00078e0004 */
[----:B------:R1:W-:Y:S02]  /*e510*/  @!P1 LDGSTS.E.BYPASS.LTC128B.128 [R10+0xfc00], desc[UR38][R6.64], !P0 ;  /* 0x0fc00000060a9fae */ /* 0x0003e4000c101d66 */
[----:B-1----:R-:W-:-:S05]  /*e520*/  @!P2 LEA R6, P1, R20, R8, 0x1 ;  /* 0x000000081406a211 */ /* 0x002fca00078208ff */
[----:B0-----:R-:W-:-:S04]  /*e530*/  @!P2 IMAD.X R0, RZ, RZ, R0, P1 ;  /* 0x000000ffff00a224 */ /* 0x001fc800008e0600 */
[----:B------:R-:W-:Y:S02]  /*e540*/  @!P2 IMAD.MOV.U32 R7, RZ, RZ, R0 ;  /* 0x000000ffff07a224 */ /* 0x000fe400078e0000 */
[----:B------:R-:W-:-:S03]  /*e550*/  VIADD R0, R25, 0x90 ;  /* 0x0000009019007836 */ /* 0x000fc60000000000 */
[----:B------:R0:W-:Y:S02]  /*e560*/  @!P2 LDGSTS.E.BYPASS.LTC128B.128 [R10+0x10400], desc[UR38][R6.64], !P0 ;  /* 0x10400000060aafae */ /* 0x0001e4000c101d66 */
[----:B------:R-:W-:Y:S02]  /*e570*/  ISETP.GE.AND P1, PT, R0, R3, PT ;  /* 0x000000030000720c */ /* 0x000fe40003f26270 */
[----:B------:R-:W-:Y:S04]  /*e580*/  SHFL.IDX PT, R0, R2, 0x1, 0x181f ;  /* 0x00381f0002007f89 */ /* 0x000fe800000e0000 */
[----:B0-----:R-:W0:Y:S07]  /*e590*/  SHFL.IDX PT, R6, R5, 0x1, 0x181f ;  /* 0x00381f0005067f89 */ /* 0x001e2e00000e0000 */
[----:B0-----:R-:W-:-:S04]  /*e5a0*/  @!P1 LEA R6, P2, R20, R6, 0x1 ;  /* 0x0000000614069211 */ /* 0x001fc800078408ff */
[----:B------:R-:W-:-:S05]  /*e5b0*/  @!P1 IADD3.X R0, RZ, R0, RZ, P2, !PT ;  /* 0x00000000ff009210 */ /* 0x000fca00017fe4ff */
[----:B------:R-:W-:Y:S02]  /*e5c0*/  @!P1 IMAD.MOV.U32 R7, RZ, RZ, R0 ;  /* 0x000000ffff079224 */ /* 0x000fe400078e0000 */
[----:B------:R-:W-:-:S03]  /*e5d0*/  VIADD R0, R25, 0xa0 ;  /* 0x000000a019007836 */ /* 0x000fc60000000000 */
[----:B------:R0:W-:Y:S02]  /*e5e0*/  @!P1 LDGSTS.E.BYPASS.LTC128B.128 [R10+0x10c00], desc[UR38][R6.64], !P0 ;  /* 0x10c00000060a9fae */ /* 0x0001e4000c101d66 */
[----:B------:R-:W-:Y:S02]  /*e5f0*/  ISETP.GE.AND P1, PT, R0, R3, PT ;  /* 0x000000030000720c */ /* 0x000fe40003f26270 */
[----:B------:R-:W-:Y:S04]  /*e600*/  SHFL.IDX PT, R0, R2, 0x2, 0x181f ;  /* 0x00581f0002007f89 */ /* 0x000fe800000e0000 */
[----:B0-----:R-:W0:Y:S07]  /*e610*/  SHFL.IDX PT, R6, R5, 0x2, 0x181f ;  /* 0x00581f0005067f89 */ /* 0x001e2e00000e0000 */
[----:B0-----:R-:W-:-:S05]  /*e620*/  @!P1 LEA R6, P2, R20, R6, 0x1 ;  /* 0x0000000614069211 */ /* 0x001fca00078408ff */
[----:B------:R-:W-:-:S04]  /*e630*/  @!P1 IMAD.X R0, RZ, RZ, R0, P2 ;  /* 0x000000ffff009224 */ /* 0x000fc800010e0600 */
[----:B------:R-:W-:Y:S02]  /*e640*/  @!P1 IMAD.MOV.U32 R7, RZ, RZ, R0 ;  /* 0x000000ffff079224 */ /* 0x000fe400078e0000 */
[----:B------:R0:W1:Y:S04]  /*e650*/  SHFL.IDX PT, R0, R2, 0x3, 0x181f ;  /* 0x00781f0002007f89 */ /* 0x00006800000e0000 */
[----:B------:R0:W-:Y:S04]  /*e660*/  @!P1 LDGSTS.E.BYPASS.LTC128B.128 [R10+0x11400], desc[UR38][R6.64], !P0 ;  /* 0x11400000060a9fae */ /* 0x0001e8000c101d66 */
[----:B------:R0:W2:Y:S02]  /*e670*/  SHFL.IDX PT, R2, R5, 0x3, 0x181f ;  /* 0x00781f0005027f89 */ /* 0x0000a400000e0000 */
.L_x_345:
[----:B------:R-:W-:Y:S01]  /*e680*/  VIADD R25, R25, 0xb0 ;  /* 0x000000b019197836 */ /* 0x000fe20000000000 */
[----:B------:R-:W-:-:S04]  /*e690*/  IADD3 R8, R17, 0x30800, RZ ;  /* 0x0003080011087810 */ /* 0x000fc80007ffe0ff */
[----:B------:R-:W-:-:S13]  /*e6a0*/  ISETP.GE.AND P1, PT, R25, R3, PT ;  /* 0x000000031900720c */ /* 0x000fda0003f26270 */
[----:B0-2---:R-:W-:-:S05]  /*e6b0*/  @!P1 LEA R2, P2, R20, R2, 0x1 ;  /* 0x0000000214029211 */ /* 0x005fca00078408ff */
[----:B-1----:R-:W-:-:S05]  /*e6c0*/  @!P1 IMAD.X R3, RZ, RZ, R0, P2 ;  /* 0x000000ffff039224 */ /* 0x002fca00010e0600 */
[----:B------:R-:W-:Y:S01]  /*e6d0*/  @!PT LDS RZ, [RZ] ;  /* 0x00000000fffff984 */ /* 0x000fe20000000800 */
[----:B------:R-:W-:Y:S01]  /*e6e0*/  @!PT LDS RZ, [RZ] ;  /* 0x00000000fffff984 */ /* 0x000fe20000000800 */
[----:B------:R-:W-:Y:S01]  /*e6f0*/  @!PT LDS RZ, [RZ] ;  /* 0x00000000fffff984 */ /* 0x000fe20000000800 */
[----:B------:R0:W-:Y:S01]  /*e700*/  @!P1 LDGSTS.E.BYPASS.LTC128B.128 [R10+0x11c00], desc[UR38][R2.64], !P0 ;  /* 0x11c00000020a9fae */ /* 0x0001e2000c101d66 */
[----:B------:R-:W-:Y:S01]  /*e710*/  PLOP3.LUT P0, PT, PT, PT, PT, 0x80, 0x0 ;  /* 0x000000000000781c */ /* 0x000fe20003f0f070 */
[----:B------:R-:W-:-:S12]  /*e720*/  NOP ;  /* 0x0000000000007918 */ /* 0x000fd80000000000 */
.L_x_233:
[----:B------:R-:W-:Y:S02]  /*e730*/  PLOP3.LUT P1, PT, P1, P0, PT, 0xa2, 0x0 ;  /* 0x000000000000781c */ /* 0x000fe40000f21472 */
[----:B------:R-:W-:-:S08]  /*e740*/  @P0 R2UR P1, UR4, R17 ;  /* 0x00000000110402ca */ /* 0x000fd00000020000 */
[----:B------:R-:W-:-:S05]  /*e750*/  @P0 PLOP3.LUT P0, PT, P1, PT, PT, 0x80, 0x0 ;  /* 0x000000000000081c */ /* 0x000fca0000f0f070 */
[----:B------:R-:W-:Y:S01]  /*e760*/  @!P1 SYNCS.ARRIVE.TRANS64.RED.A0T1 RZ, [UR4+0x30800], RZ ;  /* 0x030800ffffff99a7 */ /* 0x000fe20008200404 */
[----:B------:R-:W-:Y:S07]  /*e770*/  @!P1 ARRIVES.LDGSTSBAR.64.TRANSCNT [UR4+0x30800] ;  /* 0x03080000ff0099b0 */ /* 0x000fee0008000a84 */
[----:B------:R-:W-:Y:S05]  /*e780*/  @P0 BRA.U.ANY `(.L_x_233) ;  /* 0xfffffffd00e80947 */ /* 0x000fea000393ffff */
[----:B0-----:R-:W2:Y:S02]  /*e790*/  LDL.LU R2, [R1+0x34] ;  /* 0x0000340001027983 */ /* 0x001ea40000300800 */
[----:B--2---:R-:W-:-:S05]  /*e7a0*/  VIADD R2, R2, 0x1 ;  /* 0x0000000102027836 */ /* 0x004fca0000000000 */
[----:B------:R0:W-:Y:S01]  /*e7b0*/  STL [R1+0x34], R2 ;  /* 0x0000340201007387 */ /* 0x0001e20000100800 */
[----:B------:R-:W-:-:S04]  /*e7c0*/  LEA.HI R0, R2, R2, RZ, 0x1 ;  /* 0x0000000202007211 */ /* 0x000fc800078f08ff */
[----:B------:R-:W-:-:S05]  /*e7d0*/  LOP3.LUT R0, R0, 0xfffffffe, RZ, 0xc0, !PT ;  /* 0xfffffffe00007812 */ /* 0x000fca00078ec0ff */
[----:B------:R-:W-:-:S05]  /*e7e0*/  IMAD.IADD R0, R2, 0x1, -R0 ;  /* 0x0000000102007824 */ /* 0x000fca00078e0a00 */
[----:B------:R-:W-:Y:S01]  /*e7f0*/  SHF.L.U32 R0, R0, 0x1f, RZ ;  /* 0x0000001f00007819 */ /* 0x000fe200000006ff */
[----:B------:R-:W-:Y:S01]  /*e800*/  NOP ;  /* 0x0000000000007918 */ /* 0x000fe20000000000 */
[----:B------:R0:W-:Y:S01]  /*e810*/  SYNCS.ARRIVE.TRANS64.A1T0 RZ, [R17+URZ+0x30800], RZ ;  /* 0x030800ff11ff79a7 */ /* 0x0001e2000810003f */
[----:B------:R-:W-:Y:S01]  /*e820*/  BSSY B0, `(.L_x_234) ;  /* 0x0000003000007945 */ /* 0x000fe20003800000 */
[----:B------:R-:W1:Y:S03]  /*e830*/  SYNCS.PHASECHK.TRANS64.TRYWAIT P0, [R17+URZ+0x30820], R0 ;  /* 0x03082000110075a7 */ /* 0x000e66000800017f */
[----:B01----:R-:W-:Y:S05]  /*e840*/  @!P0 BRA `(.L_x_235) ;  /* 0x0000003c00a88947 */ /* 0x003fea0003800000 */
.L_x_346:
[----:B------:R-:W-:Y:S05]  /*e850*/  BSYNC B0 ;  /* 0x0000000000007941 */ /* 0x000fea0003800000 */
.L_x_234:
[----:B------:R-:W0:Y:S04]  /*e860*/  LDL R2, [R1+0x1c] ;  /* 0x00001c0001027983 */ /* 0x000e280000100800 */
[----:B------:R-:W2:Y:S01]  /*e870*/  LDL R3, [R1+0x4] ;  /* 0x0000040001037983 */ /* 0x000ea20000100800 */
[----:B------:R-:W-:Y:S01]  /*e880*/  BSSY B0, `(.L_x_236) ;  /* 0x0000175000007945 */ /* 0x000fe20003800000 */
[----:B0-----:R-:W-:-:S05]  /*e890*/  VIADD R0, R2, 0xfffffffe ;  /* 0xfffffffe02007836 */ /* 0x001fca0000000000 */
[----:B--2---:R-:W-:-:S13]  /*e8a0*/  ISETP.GE.AND P0, PT, R0, R3, PT ;  /* 0x000000030000720c */ /* 0x004fda0003f06270 */
[----:B------:R-:W-:Y:S05]  /*e8b0*/  @!P0 BRA `(.L_x_237) ;  /* 0x0000001400c48947 */ /* 0x000fea0003800000 */
[----:B------:R-:W2:Y:S04]  /*e8c0*/  LDL.LU R2, [R1+0x38] ;  /* 0x0000380001027983 */ /* 0x000ea80000300800 */
[----:B------:R-:W3:Y:S04]  /*e8d0*/  LDL.LU R5, [R1+0x18] ;  /* 0x0000180001057983 */ /* 0x000ee80000300800 */
[----:B------:R-:W4:Y:S01]  /*e8e0*/  LDL.LU R4, [R1+0x24] ;  /* 0x0000240001047983 */ /* 0x000f220000300800 */
[----:B------:R-:W-:Y:S01]  /*e8f0*/  LOP3.LUT R7, RZ, R3, RZ, 0x33, !PT ;  /* 0x00000003ff077212 */ /* 0x000fe200078e33ff */
[----:B------:R-:W-:Y:S01]  /*e900*/  BSSY B2, `(.L_x_238) ;  /* 0x0000080000027945 */ /* 0x000fe20003800000 */
[----:B--2---:R-:W-:-:S04]  /*e910*/  VIADD R2, R2, 0x1 ;  /* 0x0000000102027836 */ /* 0x004fc80000000000 */
[----:B---3--:R-:W-:-:S05]  /*e920*/  IMAD R2, R2, R5, RZ ;  /* 0x0000000502027224 */ /* 0x008fca00078e02ff */
[----:B----4-:R-:W-:-:S05]  /*e930*/  VIMNMX R9, R4, R2, PT ;  /* 0x0000000204097248 */ /* 0x010fca0003fe0100 */
[----:B------:R-:W-:-:S05]  /*e940*/  IMAD.MOV R2, RZ, RZ, -R9 ;  /* 0x000000ffff027224 */ /* 0x000fca00078e0a09 */
[----:B------:R-:W-:-:S05]  /*e950*/  VIADDMNMX R7, R2, 0x1, R7, !PT ;  /* 0x0000000102077846 */ /* 0x000fca0007800107 */
[----:B------:R-:W-:-:S05]  /*e960*/  IMAD.IADD R2, R9, 0x1, R7 ;  /* 0x0000000109027824 */ /* 0x000fca00078e0207 */
[----:B------:R-:W-:-:S04]  /*e970*/  LOP3.LUT R2, R2, 0x1, RZ, 0xc0, !PT ;  /* 0x0000000102027812 */ /* 0x000fc800078ec0ff */
[----:B------:R-:W-:-:S13]  /*e980*/  ISETP.NE.U32.AND P0, PT, R2, 0x1, PT ;  /* 0x000000010200780c */ /* 0x000fda0003f05070 */
[----:B------:R-:W-:Y:S05]  /*e990*/  @P0 BRA `(.L_x_239) ;  /* 0x0000000400d80947 */ /* 0x000fea0003800000 */
[----:B------:R-:W2:Y:S01]  /*e9a0*/  LDL R3, [R1] ;  /* 0x0000000001037983 */ /* 0x000ea20000100800 */
[----:B------:R-:W-:Y:S01]  /*e9b0*/  IADD3 R6, R18, 0x1, RZ ;  /* 0x0000000112067810 */ /* 0x000fe20007ffe0ff */
[----:B------:R-:W-:Y:S03]  /*e9c0*/  BSSY B1, `(.L_x_240) ;  /* 0x000006f000017945 */ /* 0x000fe60003800000 */
[----:B------:R-:W-:-:S04]  /*e9d0*/  ISETP.NE.AND P0, PT, R6, 0x2, PT ;  /* 0x000000020600780c */ /* 0x000fc80003f05270 */
[----:B------:R-:W-:Y:S02]  /*e9e0*/  SEL R10, RZ, 0x1, P0 ;  /* 0x00000001ff0a7807 */ /* 0x000fe40000000000 */
[----:B------:R-:W-:Y:S02]  /*e9f0*/  SEL R6, R6, RZ, P0 ;  /* 0x000000ff06067207 */ /* 0x000fe40000000000 */
[----:B------:R-:W-:Y:S02]  /*ea00*/  LOP3.LUT R10, R28, R10, RZ, 0x3c, !PT ;  /* 0x0000000a1c0a7212 */ /* 0x000fe400078e3cff */
[----:B--2---:R-:W-:-:S13]  /*ea10*/  ISETP.NE.AND P1, PT, R3, RZ, PT ;  /* 0x000000ff0300720c */ /* 0x004fda0003f25270 */
[----:B------:R-:W-:Y:S05]  /*ea20*/  @!P1 BRA `(.L_x_241) ;  /* 0x0000000400a09947 */ /* 0x000fea0003800000 */
[----:B------:R-:W-:Y:S01]  /*ea30*/  ULDC.64 UR4, c[0x0][0x418] ;  /* 0x0001060000047ab9 */ /* 0x000fe20000000a00 */
[----:B------:R-:W-:Y:S01]  /*ea40*/  IMAD.MOV.U32 R5, RZ, RZ, R19 ;  /* 0x000000ffff057224 */ /* 0x000fe200078e0013 */
[----:B------:R-:W-:-:S04]  /*ea50*/  ISETP.NE.U32.AND P0, PT, RZ, UR4, PT ;  /* 0x00000004ff007c0c */ /* 0x000fc8000bf05070 */
[----:B------:R-:W-:-:S13]  /*ea60*/  ISETP.NE.AND.EX P0, PT, RZ, UR5, PT, P0 ;  /* 0x00000005ff007c0c */ /* 0x000fda000bf05300 */
[----:B------:R-:W-:Y:S05]  /*ea70*/  @!P0 BRA `(.L_x_242) ;  /* 0x0000000000448947 */ /* 0x000fea0003800000 */
[----:B------:R-:W0:Y:S01]  /*ea80*/  LDC R5, c[0x0][0x43c] ;  /* 0x00010f00ff057b82 */ /* 0x000e220000000800 */
[----:B------:R-:W-:Y:S01]  /*ea90*/  ULDC.64 UR6, c[0x0][0x428] ;  /* 0x00010a0000067ab9 */ /* 0x000fe20000000a00 */
[----:B0-----:R-:W-:-:S13]  /*eaa0*/  ISETP.NE.AND P0, PT, R5, 0x1, PT ;  /* 0x000000010500780c */ /* 0x001fda0003f05270 */
[----:B------:R-:W0:Y:S02]  /*eab0*/  @P0 LDC.64 R2, c[0x0][0x440] ;  /* 0x00011000ff020b82 */ /* 0x000e240000000a00 */
[----:B0-----:R-:W-:-:S04]  /*eac0*/  @P0 IMAD.HI.U32 R4, R0, R2, RZ ;  /* 0x0000000200040227 */ /* 0x001fc800078e00ff */
[----:B------:R-:W-:Y:S01]  /*ead0*/  IMAD.MOV.U32 R2, RZ, RZ, R0 ;  /* 0x000000ffff027224 */ /* 0x000fe200078e0000 */
[----:B------:R-:W-:Y:S01]  /*eae0*/  @P0 SHF.R.U32.HI R2, RZ, R3, R4 ;  /* 0x00000003ff020219 */ /* 0x000fe20000011604 */
[----:B------:R-:W-:-:S04]  /*eaf0*/  IMAD R4, R29, UR6, RZ ;  /* 0x000000061d047c24 */ /* 0x000fc8000f8e02ff */
[----:B------:R-:W-:Y:S02]  /*eb00*/  IMAD.MOV R3, RZ, RZ, -R2 ;  /* 0x000000ffff037224 */ /* 0x000fe400078e0a02 */
[----:B------:R-:W-:Y:S02]  /*eb10*/  IMAD R4, R23, UR7, R4 ;  /* 0x0000000717047c24 */ /* 0x000fe4000f8e0204 */
[----:B------:R-:W-:Y:S01]  /*eb20*/  IMAD R0, R5, R3, R0 ;  /* 0x0000000305007224 */ /* 0x000fe200078e0200 */
[----:B------:R-:W-:-:S03]  /*eb30*/  SHF.R.S32.HI R3, RZ, 0x1f, R2 ;  /* 0x0000001fff037819 */ /* 0x000fc60000011402 */
[----:B------:R-:W-:-:S04]  /*eb40*/  IMAD.WIDE.U32 R2, R23, UR6, R2 ;  /* 0x0000000617027c25 */ /* 0x000fc8000f8e0002 */
[----:B------:R-:W-:Y:S01]  /*eb50*/  IMAD.IADD R3, R4, 0x1, R3 ;  /* 0x0000000104037824 */ /* 0x000fe200078e0203 */
[----:B------:R-:W-:-:S04]  /*eb60*/  LEA R4, P0, R2, UR4, 0x2 ;  /* 0x0000000402047c11 */ /* 0x000fc8000f8010ff */
[----:B------:R-:W-:-:S06]  /*eb70*/  LEA.HI.X R5, R2, UR5, R3, 0x2, P0 ;  /* 0x0000000502057c11 */ /* 0x000fcc00080f1403 */
[----:B------:R0:W5:Y:S03]  /*eb80*/  LDG.E R5, desc[UR38][R4.64] ;  /* 0x0000002604057981 */ /* 0x000166000c1e1900 */
.L_x_242:
[----:B0-----:R-:W-:Y:S01]  /*eb90*/  IMAD R4, R6, 0x8, R17 ;  /* 0x0000000806047824 */ /* 0x001fe200078e0211 */
[----:B------:R-:W-:Y:S01]  /*eba0*/  SHF.L.U32 R2, R10, 0x1f, RZ ;  /* 0x0000001f0a027819 */ /* 0x000fe200000006ff */
[----:B------:R-:W-:Y:S03]  /*ebb0*/  BSSY B3, `(.L_x_243) ;  /* 0x0000003000037945 */ /* 0x000fe60003800000 */
[----:B------:R-:W0:Y:S02]  /*ebc0*/  SYNCS.PHASECHK.TRANS64.TRYWAIT P0, [R4+URZ+0x30840], R2 ;  /* 0x03084002040075a7 */ /* 0x000e24000800017f */
[----:B0-----:R-:W-:Y:S05]  /*ebd0*/  @!P0 BRA `(.L_x_244) ;  /* 0x0000003800d88947 */ /* 0x001fea0003800000 */
.L_x_347:
[----:B------:R-:W-:Y:S05]  /*ebe0*/  BSYNC B3 ;  /* 0x0000000000037941 */ /* 0x000fea0003800000 */
.L_x_243:
[----:B------:R-:W1:Y:S01]  /*ebf0*/  S2R R3, SR_TID.X ;  /* 0x0000000000037919 */ /* 0x000e620000002100 */
[----:B------:R-:W-:Y:S01]  /*ec00*/  BSSY B3, `(.L_x_245) ;  /* 0x000000b000037945 */ /* 0x000fe20003800000 */
[----:B-1----:R-:W-:-:S04]  /*ec10*/  LOP3.LUT R3, R3, 0x7f, RZ, 0xc0, !PT ;  /* 0x0000007f03037812 */ /* 0x002fc800078ec0ff */
[----:B------:R-:W-:-:S13]  /*ec20*/  ISETP.NE.AND P1, PT, R3, RZ, PT ;  /* 0x000000ff0300720c */ /* 0x000fda0003f25270 */
[----:B------:R-:W-:Y:S05]  /*ec30*/  @P1 BRA `(.L_x_246) ;  /* 0x00000000001c1947 */ /* 0x000fea0003800000 */
[----:B------:R-:W1:Y:S01]  /*ec40*/  S2R R3, SR_TID.X ;  /* 0x0000000000037919 */ /* 0x000e620000002100 */
[----:B0-----:R-:W-:-:S04]  /*ec50*/  IMAD.MOV.U32 R2, RZ, RZ, 0x6000 ;  /* 0x00006000ff027424 */ /* 0x001fc800078e00ff */
[----:B------:R2:W-:Y:S01]  /*ec60*/  SYNCS.ARRIVE.TRANS64 RZ, [R4+URZ+0x30830], R2 ;  /* 0x0308300204ff79a7 */ /* 0x0005e2000800003f */
[----:B-1----:R-:W-:-:S04]  /*ec70*/  LOP3.LUT R3, R3, 0x1f, RZ, 0xc0, !PT ;  /* 0x0000001f03037812 */ /* 0x002fc800078ec0ff */
[----:B------:R-:W-:-:S13]  /*ec80*/  ISETP.NE.AND P0, PT, R3, RZ, PT ;  /* 0x000000ff0300720c */ /* 0x000fda0003f05270 */
[----:B--2---:R-:W-:Y:S05]  /*ec90*/  @!P0 BRA `(.L_x_246) ;  /* 0x0000000000048947 */ /* 0x004fea0003800000 */
[----:B------:R-:W-:Y:S01]  /*eca0*/  BPT.TRAP 0x1 ;  /* 0x000000040000795c */ /* 0x000fe20000300000 */
.L_x_246:
[----:B------:R-:W-:Y:S05]  /*ecb0*/  BSYNC B3 ;  /* 0x0000000000037941 */ /* 0x000fea0003800000 */
.L_x_245:
[----:B------:R-:W-:Y:S01]  /*ecc0*/  MOV R11, RZ ;  /* 0x000000ff000b7202 */ /* 0x000fe20000000f00 */
[----:B------:R-:W-:Y:S01]  /*ecd0*/  IMAD R3, R6, 0x6000, R17 ;  /* 0x0000600006037824 */ /* 0x000fe200078e0211 */
[----:B------:R-:W-:Y:S01]  /*ece0*/  UIADD3 UR4, UP0, UR40, 0x370, URZ ;  /* 0x0000037028047890 */ /* 0x000fe2000ff1e03f */
[----:B------:R-:W-:Y:S01]  /*ecf0*/  PLOP3.LUT P0, PT, PT, PT, PT, 0x80, 0x0 ;  /* 0x000000000000781c */ /* 0x000fe20003f0f070 */
[----:B0-----:R-:W-:Y:S01]  /*ed00*/  VIADD R4, R4, 0x30830 ;  /* 0x0003083004047836 */ /* 0x001fe20000000000 */
[----:B------:R-:W-:Y:S01]  /*ed10*/  R2UR UR10, R11 ;  /* 0x000000000b0a72ca */ /* 0x000fe200000e0000 */
[----:B------:R-:W-:Y:S01]  /*ed20*/  VIADD R3, R3, 0x12400 ;  /* 0x0001240003037836 */ /* 0x000fe20000000000 */
[----:B------:R-:W-:Y:S01]  /*ed30*/  UIADD3.X UR5, URZ, UR41, URZ, UP0, !UPT ;  /* 0x000000293f057290 */ /* 0x000fe200087fe43f */
[----:B------:R-:W-:Y:S01]  /*ed40*/  IMAD R2, R0, 0xc0, R26 ;  /* 0x000000c000027824 */ /* 0x000fe200078e021a */
[----:B------:R-:W-:Y:S01]  /*ed50*/  UMOV UR6, 0x0 ;  /* 0x0000000000067882 */ /* 0x000fe20000000000 */
[----:B------:R-:W-:-:S10]  /*ed60*/  UMOV UR7, 0x14f00000 ;  /* 0x14f0000000077882 */ /* 0x000fd40000000000 */
.L_x_247:
[----:B------:R-:W-:-:S13]  /*ed70*/  @P0 ELECT P2, URZ, PT ;  /* 0x00000000003f082f */ /* 0x000fda0003840000 */
[----:B-----5:R-:W-:Y:S02]  /*ed80*/  @P2 R2UR UR13, R5 ;  /* 0x00000000050d22ca */ /* 0x020fe400000e0000 */
[----:B------:R-:W-:Y:S02]  /*ed90*/  @P2 R2UR UR12, R16 ;  /* 0x00000000100c22ca */ /* 0x000fe400000e0000 */
[----:B------:R-:W-:Y:S02]  /*eda0*/  @P2 R2UR UR11, R2 ;  /* 0x00000000020b22ca */ /* 0x000fe400000e0000 */
[----:B------:R-:W-:Y:S02]  /*edb0*/  @P2 R2UR UR9, R4 ;  /* 0x00000000040922ca */ /* 0x000fe400000e0000 */
[----:B------:R-:W-:Y:S02]  /*edc0*/  @P2 R2UR UR8, R3 ;  /* 0x00000000030822ca */ /* 0x000fe400000e0000 */
[----:B------:R-:W-:-:S02]  /*edd0*/  @P2 PLOP3.LUT P0, PT, P2, PT, PT, 0x8, 0x0 ;  /* 0x000000000000281c */ /* 0x000fc4000170e170 */
[----:B------:R-:W-:-:S09]  /*ede0*/  PLOP3.LUT P2, PT, PT, PT, PT, 0x8, 0x0 ;  /* 0x000000000000781c */ /* 0x000fd20003f4e170 */
[----:B------:R0:W-:Y:S02]  /*edf0*/  UTMALDG.4D [UR8], [UR4], desc[UR6] ;  /* 0x00000608040075b4 */ /* 0x0001e40008019000 */
[----:B0-----:R-:W-:Y:S05]  /*ee00*/  @P0 BRA.U.ANY `(.L_x_247) ;  /* 0xfffffffd00d80947 */ /* 0x001fea000393ffff */
[----:B------:R-:W-:Y:S01]  /*ee10*/  SHF.L.U32 R2, R28, 0x1f, RZ ;  /* 0x0000001f1c027819 */ /* 0x000fe200000006ff */
[----:B------:R-:W-:Y:S01]  /*ee20*/  IMAD R3, R18, 0x8, R8 ;  /* 0x0000000812037824 */ /* 0x000fe200078e0208 */
[----:B------:R-:W-:Y:S03]  /*ee30*/  BSSY B3, `(.L_x_248) ;  /* 0x0000003000037945 */ /* 0x000fe60003800000 */
[----:B------:R-:W0:Y:S02]  /*ee40*/  SYNCS.PHASECHK.TRANS64.TRYWAIT P0, [R3+URZ+0x60], R2 ;  /* 0x00006002030075a7 */ /* 0x000e24000800017f */
[----:B0-----:R-:W-:Y:S05]  /*ee50*/  @!P0 BRA `(.L_x_249) ;  /* 0x00000038004c8947 */ /* 0x001fea0003800000 */
.L_x_348:
[----:B------:R-:W-:Y:S05]  /*ee60*/  BSYNC B3 ;  /* 0x0000000000037941 */ /* 0x000fea0003800000 */
.L_x_248:
[----:B------:R-:W-:Y:S01]  /*ee70*/  BSSY B3, `(.L_x_250) ;  /* 0x000000c000037945 */ /* 0x000fe20003800000 */
[----:B------:R-:W-:Y:S02]  /*ee80*/  IMAD.MOV.U32 R12, RZ, RZ, 0x0 ;  /* 0x00000000ff0c7424 */ /* 0x000fe400078e00ff */
[----:B------:R-:W-:Y:S01]  /*ee90*/  IMAD.MOV.U32 R13, RZ, RZ, 0x14f00000 ;  /* 0x14f00000ff0d7424 */ /* 0x000fe200078e00ff */
[----:B------:R-:W-:Y:S06]  /*eea0*/  @P1 BRA `(.L_x_251) ;  /* 0x0000000000201947 */ /* 0x000fec0003800000 */
[----:B------:R-:W1:Y:S01]  /*eeb0*/  S2R R4, SR_TID.X ;  /* 0x0000000000047919 */ /* 0x000e620000002100 */
[----:B0-----:R-:W-:Y:S01]  /*eec0*/  IMAD R2, R18, 0x8, R17 ;  /* 0x0000000812027824 */ /* 0x001fe200078e0211 */
[----:B------:R-:W-:-:S04]  /*eed0*/  MOV R3, 0x6000 ;  /* 0x0000600000037802 */ /* 0x000fc80000000f00 */
[----:B------:R2:W-:Y:S01]  /*eee0*/  SYNCS.ARRIVE.TRANS64 RZ, [R2+URZ+0x30850], R3 ;  /* 0x0308500302ff79a7 */ /* 0x0005e2000800003f */
[----:B-1----:R-:W-:-:S04]  /*eef0*/  LOP3.LUT R4, R4, 0x1f, RZ, 0xc0, !PT ;  /* 0x0000001f04047812 */ /* 0x002fc800078ec0ff */
[----:B------:R-:W-:-:S13]  /*ef00*/  ISETP.NE.AND P0, PT, R4, RZ, PT ;  /* 0x000000ff0400720c */ /* 0x000fda0003f05270 */
[----:B--2---:R-:W-:Y:S05]  /*ef10*/  @!P0 BRA `(.L_x_251) ;  /* 0x0000000000048947 */ /* 0x004fea0003800000 */
[----:B------:R-:W-:Y:S01]  /*ef20*/  BPT.TRAP 0x1 ;  /* 0x000000040000795c */ /* 0x000fe20000300000 */
.L_x_251:
[----:B------:R-:W-:Y:S05]  /*ef30*/  BSYNC B3 ;  /* 0x0000000000037941 */ /* 0x000fea0003800000 */
.L_x_250:
[----:B------:R-:W-:Y:S01]  /*ef40*/  R2UR UR10, R11 ;  /* 0x000000000b0a72ca */ /* 0x000fe200000e0000 */
[--C-:B0-----:R-:W-:Y:S01]  /*ef50*/  IMAD R2, R18, 0x6000, R17.reuse ;  /* 0x0000600012027824 */ /* 0x101fe200078e0211 */
[----:B------:R-:W-:Y:S01]  /*ef60*/  R2UR UR6, R12 ;  /* 0x000000000c0672ca */ /* 0x000fe200000e0000 */
[----:B------:R-:W-:Y:S01]  /*ef70*/  IMAD R3, R18, 0x8, R17 ;  /* 0x0000000812037824 */ /* 0x000fe200078e0211 */
[----:B------:R-:W-:Y:S01]  /*ef80*/  R2UR UR7, R13 ;  /* 0x000000000d0772ca */ /* 0x000fe200000e0000 */
[----:B------:R-:W-:Y:S01]  /*ef90*/  UIADD3 UR4, UP0, UR40, 0x470, URZ ;  /* 0x0000047028047890 */ /* 0x000fe2000ff1e03f */
[----:B------:R-:W-:Y:S01]  /*efa0*/  PLOP3.LUT P0, PT, PT, PT, PT, 0x80, 0x0 ;  /* 0x000000000000781c */ /* 0x000fe20003f0f070 */
[----:B------:R-:W-:Y:S02]  /*efb0*/  IMAD R4, R22, 0xc0, R26 ;  /* 0x000000c016047824 */ /* 0x000fe400078e021a */
[----:B------:R-:W-:Y:S01]  /*efc0*/  VIADD R2, R2, 0x400 ;  /* 0x0000040002027836 */ /* 0x000fe20000000000 */
[----:B------:R-:W-:Y:S01]  /*efd0*/  UIADD3.X UR5, URZ, UR41, URZ, UP0, !UPT ;  /* 0x000000293f057290 */ /* 0x000fe200087fe43f */
[----:B------:R-:W-:-:S11]  /*efe0*/  VIADD R3, R3, 0x30850 ;  /* 0x0003085003037836 */ /* 0x000fd60000000000 */
.L_x_252:
[----:B------:R-:W-:-:S13]  /*eff0*/  @P0 ELECT P1, URZ, PT ;  /* 0x00000000003f082f */ /* 0x000fda0003820000 */
[----:B------:R-:W-:Y:S02]  /*f000*/  @P1 R2UR UR13, R19 ;  /* 0x00000000130d12ca */ /* 0x000fe400000e0000 */
        /* <DEDUP_REMOVED lines=8> */
[----:B------:R-:W-:Y:S02]  /*f090*/  IMAD.MOV.U32 R19, RZ, RZ, R5 ;  /* 0x000000ffff137224 */ /* 0x000fe400078e0005 */
[----:B------:R-:W-:-:S07]  /*f0a0*/  IMAD.MOV.U32 R22, RZ, RZ, R0 ;  /* 0x000000ffff167224 */ /* 0x000fce00078e0000 */
.L_x_241:
[----:B------:R-:W-:Y:S05]  /*f0b0*/  BSYNC B1 ;  /* 0x0000000000017941 */ /* 0x000fea0003800000 */
.L_x_240:
[----:B------:R-:W2:Y:S01]  /*f0c0*/  LDL.LU R0, [R1+0x1c] ;  /* 0x00001c0001007983 */ /* 0x000ea20000300800 */
[----:B------:R-:W-:Y:S01]  /*f0d0*/  MOV R28, R10 ;  /* 0x0000000a001c7202 */ /* 0x000fe20000000f00 */
[----:B------:R-:W-:Y:S02]  /*f0e0*/  IMAD.MOV.U32 R18, RZ, RZ, R6 ;  /* 0x000000ffff127224 */ /* 0x000fe400078e0006 */
[----:B--2---:R-:W-:-:S07]  /*f0f0*/  VIADD R0, R0, 0xfffffffd ;  /* 0xfffffffd00007836 */ /* 0x004fce0000000000 */
.L_x_239:
[----:B------:R-:W-:Y:S05]  /*f100*/  BSYNC B2 ;  /* 0x0000000000027941 */ /* 0x000fea0003800000 */
.L_x_238:
[----:B------:R-:W-:Y:S01]  /*f110*/  VIADD R7, R7, 0xfffffffe ;  /* 0xfffffffe07077836 */ /* 0x000fe20000000000 */
[----:B------:R-:W-:-:S04]  /*f120*/  LOP3.LUT R2, RZ, R9, RZ, 0x33, !PT ;  /* 0x00000009ff027212 */ /* 0x000fc800078e33ff */
[----:B------:R-:W-:-:S13]  /*f130*/  ISETP.NE.AND P0, PT, R7, R2, PT ;  /* 0x000000020700720c */ /* 0x000fda0003f05270 */
[----:B------:R-:W-:Y:S05]  /*f140*/  @!P0 BRA `(.L_x_237) ;  /* 0x0000000c00a08947 */ /* 0x000fea0003800000 */
[----:B------:R-:W-:-:S07]  /*f150*/  IMAD.MOV.U32 R4, RZ, RZ, R19 ;  /* 0x000000ffff047224 */ /* 0x000fce00078e0013 */
.L_x_279:
[----:B------:R-:W2:Y:S01]  /*f160*/  LDL R2, [R1] ;  /* 0x0000000001027983 */ /* 0x000ea20000100800 */
[----:B------:R-:W-:Y:S01]  /*f170*/  VIADD R6, R18, 0x1 ;  /* 0x0000000112067836 */ /* 0x000fe20000000000 */
[----:B------:R-:W-:Y:S05]  /*f180*/  YIELD ;  /* 0x0000000000007946 */ /* 0x000fea0003800000 */
[----:B------:R-:W-:Y:S01]  /*f190*/  ISETP.NE.AND P0, PT, R6, 0x2, PT ;  /* 0x000000020600780c */ /* 0x000fe20003f05270 */
[----:B------:R-:W-:Y:S03]  /*f1a0*/  BSSY B1, `(.L_x_253) ;  /* 0x000006c000017945 */ /* 0x000fe60003800000 */
[----:B------:R-:W-:-:S02]  /*f1b0*/  SEL R7, RZ, 0x1, P0 ;  /* 0x00000001ff077807 */ /* 0x000fc40000000000 */
        /* <DEDUP_REMOVED lines=16> */
[----:B------:R-:W-:-:S03]  /*f2c0*/  IMAD R4, R29, UR6, RZ ;  /* 0x000000061d047c24 */ /* 0x000fc6000f8e02ff */
[----:B------:R-:W-:Y:S01]  /*f2d0*/  IADD3 R3, -R2, RZ, RZ ;  /* 0x000000ff02037210 */ /* 0x000fe20007ffe1ff */
[----:B------:R-:W-:-:S04]  /*f2e0*/  IMAD R4, R23, UR7, R4 ;  /* 0x0000000717047c24 */ /* 0x000fc8000f8e0204 */
[----:B------:R-:W-:Y:S01]  /*f2f0*/  IMAD R9, R9, R3, R0 ;  /* 0x0000000309097224 */ /* 0x000fe200078e0200 */
[----:B------:R-:W-:-:S03]  /*f300*/  SHF.R.S32.HI R3, RZ, 0x1f, R2 ;  /* 0x0000001fff037819 */ /* 0x000fc60000011402 */
[----:B------:R-:W-:-:S04]  /*f310*/  IMAD.WIDE.U32 R2, R23, UR6, R2 ;  /* 0x0000000617027c25 */ /* 0x000fc8000f8e0002 */
[----:B------:R-:W-:Y:S01]  /*f320*/  IMAD.IADD R3, R4, 0x1, R3 ;  /* 0x0000000104037824 */ /* 0x000fe200078e0203 */
[----:B------:R-:W-:-:S04]  /*f330*/  LEA R4, P0, R2, UR4, 0x2 ;  /* 0x0000000402047c11 */ /* 0x000fc8000f8010ff */
[----:B------:R-:W-:-:S05]  /*f340*/  LEA.HI.X R5, R2, UR5, R3, 0x2, P0 ;  /* 0x0000000502057c11 */ /* 0x000fca00080f1403 */
[----:B------:R0:W5:Y:S04]  /*f350*/  LDG.E R4, desc[UR38][R4.64] ;  /* 0x0000002604047981 */ /* 0x000168000c1e1900 */
.L_x_255:
[----:B------:R-:W-:Y:S01]  /*f360*/  IMAD R2, R6, 0x8, R17 ;  /* 0x0000000806027824 */ /* 0x000fe200078e0211 */
[----:B------:R-:W-:Y:S01]  /*f370*/  SHF.L.U32 R3, R7, 0x1f, RZ ;  /* 0x0000001f07037819 */ /* 0x000fe200000006ff */
[----:B------:R-:W-:Y:S03]  /*f380*/  BSSY B2, `(.L_x_256) ;  /* 0x0000003000027945 */ /* 0x000fe60003800000 */
[----:B------:R-:W1:Y:S02]  /*f390*/  SYNCS.PHASECHK.TRANS64.TRYWAIT P0, [R2+URZ+0x30840], R3 ;  /* 0x03084003020075a7 */ /* 0x000e64000800017f */
[----:B-1----:R-:W-:Y:S05]  /*f3a0*/  @!P0 BRA `(.L_x_257) ;  /* 0x00000034000c8947 */ /* 0x002fea0003800000 */
.L_x_349:
[----:B------:R-:W-:Y:S05]  /*f3b0*/  BSYNC B2 ;  /* 0x0000000000027941 */ /* 0x000fea0003800000 */
.L_x_256:
[----:B0-----:R-:W0:Y:S01]  /*f3c0*/  S2R R5, SR_TID.X ;  /* 0x0000000000057919 */ /* 0x001e220000002100 */
[----:B------:R-:W-:Y:S01]  /*f3d0*/  BSSY B2, `(.L_x_258) ;  /* 0x000000b000027945 */ /* 0x000fe20003800000 */
[----:B0-----:R-:W-:-:S04]  /*f3e0*/  LOP3.LUT R5, R5, 0x7f, RZ, 0xc0, !PT ;  /* 0x0000007f05057812 */ /* 0x001fc800078ec0ff */
[----:B------:R-:W-:-:S13]  /*f3f0*/  ISETP.NE.AND P1, PT, R5, RZ, PT ;  /* 0x000000ff0500720c */ /* 0x000fda0003f25270 */
[----:B------:R-:W-:Y:S05]  /*f400*/  @P1 BRA `(.L_x_259) ;  /* 0x00000000001c1947 */ /* 0x000fea0003800000 */
[----:B------:R-:W0:Y:S01]  /*f410*/  S2R R5, SR_TID.X ;  /* 0x0000000000057919 */ /* 0x000e220000002100 */
[----:B-1----:R-:W-:-:S04]  /*f420*/  IMAD.MOV.U32 R3, RZ, RZ, 0x6000 ;  /* 0x00006000ff037424 */ /* 0x002fc800078e00ff */
[----:B------:R2:W-:Y:S01]  /*f430*/  SYNCS.ARRIVE.TRANS64 RZ, [R2+URZ+0x30830], R3 ;  /* 0x0308300302ff79a7 */ /* 0x0005e2000800003f */
[----:B0-----:R-:W-:-:S04]  /*f440*/  LOP3.LUT R5, R5, 0x1f, RZ, 0xc0, !PT ;  /* 0x0000001f05057812 */ /* 0x001fc800078ec0ff */
[----:B------:R-:W-:-:S13]  /*f450*/  ISETP.NE.AND P0, PT, R5, RZ, PT ;  /* 0x000000ff0500720c */ /* 0x000fda0003f05270 */
[----:B--2---:R-:W-:Y:S05]  /*f460*/  @!P0 BRA `(.L_x_259) ;  /* 0x0000000000048947 */ /* 0x004fea0003800000 */
[----:B------:R-:W-:Y:S01]  /*f470*/  BPT.TRAP 0x1 ;  /* 0x000000040000795c */ /* 0x000fe20000300000 */
.L_x_259:
[----:B------:R-:W-:Y:S05]  /*f480*/  BSYNC B2 ;  /* 0x0000000000027941 */ /* 0x000fea0003800000 */
.L_x_258:
[----:B------:R-:W-:Y:S01]  /*f490*/  IMAD.MOV.U32 R5, RZ, RZ, RZ ;  /* 0x000000ffff057224 */ /* 0x000fe200078e00ff */
[----:B------:R-:W-:Y:S01]  /*f4a0*/  UIADD3 UR4, UP0, UR40, 0x370, URZ ;  /* 0x0000037028047890 */ /* 0x000fe2000ff1e03f */
[----:B-1----:R-:W-:Y:S01]  /*f4b0*/  IMAD R3, R6, 0x6000, R17 ;  /* 0x0000600006037824 */ /* 0x002fe200078e0211 */
[----:B------:R-:W-:Y:S01]  /*f4c0*/  PLOP3.LUT P0, PT, PT, PT, PT, 0x80, 0x0 ;  /* 0x000000000000781c */ /* 0x000fe20003f0f070 */
[----:B------:R-:W-:Y:S01]  /*f4d0*/  VIADD R2, R2, 0x30830 ;  /* 0x0003083002027836 */ /* 0x000fe20000000000 */
[----:B------:R-:W-:Y:S01]  /*f4e0*/  R2UR UR10, R5 ;  /* 0x00000000050a72ca */ /* 0x000fe200000e0000 */
[----:B------:R-:W-:Y:S01]  /*f4f0*/  VIADD R3, R3, 0x12400 ;  /* 0x0001240003037836 */ /* 0x000fe20000000000 */
[----:B------:R-:W-:Y:S01]  /*f500*/  UIADD3.X UR5, URZ, UR41, URZ, UP0, !UPT ;  /* 0x000000293f057290 */ /* 0x000fe200087fe43f */
[----:B------:R-:W-:Y:S01]  /*f510*/  IMAD R10, R9, 0xc0, R26 ;  /* 0x000000c0090a7824 */ /* 0x000fe200078e021a */
[----:B------:R-:W-:Y:S01]  /*f520*/  UMOV UR6, 0x0 ;  /* 0x0000000000067882 */ /* 0x000fe20000000000 */
[----:B------:R-:W-:-:S10]  /*f530*/  UMOV UR7, 0x14f00000 ;  /* 0x14f0000000077882 */ /* 0x000fd40000000000 */
.L_x_260:
        /* <DEDUP_REMOVED lines=11> */
[----:B------:R-:W-:Y:S01]  /*f5f0*/  BSSY B2, `(.L_x_261) ;  /* 0x0000004000027945 */ /* 0x000fe20003800000 */
[----:B------:R-:W-:-:S04]  /*f600*/  LEA R10, R18, R8, 0x3 ;  /* 0x00000008120a7211 */ /* 0x000fc800078e18ff */
[----:B------:R-:W0:Y:S02]  /*f610*/  SYNCS.PHASECHK.TRANS64.TRYWAIT P0, [R10+URZ+0x60], R28 ;  /* 0x0000601c0a0075a7 */ /* 0x000e24000800017f */
[----:B0-----:R-:W-:Y:S05]  /*f620*/  @!P0 BRA `(.L_x_262) ;  /* 0x0000003000808947 */ /* 0x001fea0003800000 */
.L_x_350:
[----:B------:R-:W-:Y:S05]  /*f630*/  BSYNC B2 ;  /* 0x0000000000027941 */ /* 0x000fea0003800000 */
.L_x_261:
[----:B------:R-:W-:Y:S01]  /*f640*/  BSSY B2, `(.L_x_263) ;  /* 0x000000b000027945 */ /* 0x000fe20003800000 */
[----:B------:R-:W-:Y:S02]  /*f650*/  IMAD.MOV.U32 R2, RZ, RZ, 0x0 ;  /* 0x00000000ff027424 */ /* 0x000fe400078e00ff */
[----:B------:R-:W-:Y:S01]  /*f660*/  IMAD.MOV.U32 R3, RZ, RZ, 0x14f00000 ;  /* 0x14f00000ff037424 */ /* 0x000fe200078e00ff */
[----:B------:R-:W-:Y:S06]  /*f670*/  @P1 BRA `(.L_x_264) ;  /* 0x00000000001c1947 */ /* 0x000fec0003800000 */
[----:B------:R-:W1:Y:S02]  /*f680*/  S2R R11, SR_TID.X ;  /* 0x00000000000b7919 */ /* 0x000e640000002100 */
[----:B-1----:R-:W-:Y:S01]  /*f690*/  LOP3.LUT R12, R11, 0x1f, RZ, 0xc0, !PT ;  /* 0x0000001f0b0c7812 */ /* 0x002fe200078ec0ff */
[----:B------:R-:W-:-:S03]  /*f6a0*/  IMAD.MOV.U32 R11, RZ, RZ, 0x6000 ;  /* 0x00006000ff0b7424 */ /* 0x000fc600078e00ff */
[----:B------:R-:W-:Y:S01]  /*f6b0*/  ISETP.NE.AND P0, PT, R12, RZ, PT ;  /* 0x000000ff0c00720c */ /* 0x000fe20003f05270 */
[----:B------:R1:W-:-:S12]  /*f6c0*/  SYNCS.ARRIVE.TRANS64 RZ, [R10+URZ+0x50], R11 ;  /* 0x0000500b0aff79a7 */ /* 0x0003d8000800003f */
[----:B-1----:R-:W-:Y:S05]  /*f6d0*/  @!P0 BRA `(.L_x_264) ;  /* 0x0000000000048947 */ /* 0x002fea0003800000 */
[----:B------:R-:W-:Y:S01]  /*f6e0*/  BPT.TRAP 0x1 ;  /* 0x000000040000795c */ /* 0x000fe20000300000 */
.L_x_264:
[----:B------:R-:W-:Y:S05]  /*f6f0*/  BSYNC B2 ;  /* 0x0000000000027941 */ /* 0x000fea0003800000 */
.L_x_263:
[----:B------:R-:W-:Y:S01]  /*f700*/  R2UR UR10, R5 ;  /* 0x00000000050a72ca */ /* 0x000fe200000e0000 */
[----:B------:R-:W-:Y:S01]  /*f710*/  IMAD R18, R18, 0x6000, R17 ;  /* 0x0000600012127824 */ /* 0x000fe200078e0211 */
[----:B------:R-:W-:Y:S01]  /*f720*/  R2UR UR7, R3 ;  /* 0x00000000030772ca */ /* 0x000fe200000e0000 */
[----:B------:R-:W-:Y:S01]  /*f730*/  UIADD3 UR4, UP0, UR40, 0x470, URZ ;  /* 0x0000047028047890 */ /* 0x000fe2000ff1e03f */
[----:B------:R-:W-:Y:S01]  /*f740*/  R2UR UR6, R2 ;  /* 0x00000000020672ca */ /* 0x000fe200000e0000 */
[----:B------:R-:W-:Y:S01]  /*f750*/  IMAD R2, R22, 0xc0, R26 ;  /* 0x000000c016027824 */ /* 0x000fe200078e021a */
[----:B------:R-:W-:Y:S01]  /*f760*/  PLOP3.LUT P0, PT, PT, PT, PT, 0x80, 0x0 ;  /* 0x000000000000781c */ /* 0x000fe20003f0f070 */
[----:B0-----:R-:W-:Y:S01]  /*f770*/  VIADD R10, R10, 0x50 ;  /* 0x000000500a0a7836 */ /* 0x001fe20000000000 */
[----:B------:R-:W-:Y:S01]  /*f780*/  UIADD3.X UR5, URZ, UR41, URZ, UP0, !UPT ;  /* 0x000000293f057290 */ /* 0x000fe200087fe43f */
[----:B------:R-:W-:-:S11]  /*f790*/  VIADD R18, R18, 0x400 ;  /* 0x0000040012127836 */ /* 0x000fd60000000000 */
.L_x_265:
        /* <DEDUP_REMOVED lines=10> */
[----:B------:R-:W-:Y:S01]  /*f840*/  MOV R22, R9 ;  /* 0x0000000900167202 */ /* 0x000fe20000000f00 */
[----:B------:R-:W-:-:S07]  /*f850*/  IMAD.MOV.U32 R19, RZ, RZ, R4 ;  /* 0x000000ffff137224 */ /* 0x000fce00078e0004 */
.L_x_254:
[----:B------:R-:W-:Y:S05]  /*f860*/  BSYNC B1 ;  /* 0x0000000000017941 */ /* 0x000fea0003800000 */
.L_x_253:
[----:B------:R-:W2:Y:S01]  /*f870*/  LDL R2, [R1] ;  /* 0x0000000001027983 */ /* 0x000ea20000100800 */
[----:B------:R-:W-:Y:S01]  /*f880*/  VIADD R18, R6, 0x1 ;  /* 0x0000000106127836 */ /* 0x000fe20000000000 */
[----:B------:R-:W-:Y:S01]  /*f890*/  BSSY B1, `(.L_x_266) ;  /* 0x000006f000017945 */ /* 0x000fe20003800000 */
[----:B------:R-:W-:-:S03]  /*f8a0*/  VIADD R9, R0, 0xffffffff ;  /* 0xffffffff00097836 */ /* 0x000fc60000000000 */
        /* <DEDUP_REMOVED lines=28> */
.L_x_268:
[----:B------:R-:W-:Y:S01]  /*fa70*/  IMAD R2, R18, 0x8, R17 ;  /* 0x0000000812027824 */ /* 0x000fe200078e0211 */
[----:B------:R-:W-:Y:S01]  /*fa80*/  SHF.L.U32 R3, R28, 0x1f, RZ ;  /* 0x0000001f1c037819 */ /* 0x000fe200000006ff */
[----:B------:R-:W-:Y:S03]  /*fa90*/  BSSY B2, `(.L_x_269) ;  /* 0x0000003000027945 */ /* 0x000fe60003800000 */
[----:B------:R-:W1:Y:S02]  /*faa0*/  SYNCS.PHASECHK.TRANS64.TRYWAIT P0, [R2+URZ+0x30840], R3 ;  /* 0x03084003020075a7 */ /* 0x000e64000800017f */
[----:B-1----:R-:W-:Y:S05]  /*fab0*/  @!P0 BRA `(.L_x_270) ;  /* 0x0000002c00708947 */ /* 0x002fea0003800000 */
.L_x_351:
[----:B------:R-:W-:Y:S05]  /*fac0*/  BSYNC B2 ;  /* 0x0000000000027941 */ /* 0x000fea0003800000 */
.L_x_269:
        /* <DEDUP_REMOVED lines=12> */
.L_x_272:
[----:B------:R-:W-:Y:S05]  /*fb90*/  BSYNC B2 ;  /* 0x0000000000027941 */ /* 0x000fea0003800000 */
.L_x_271:
[----:B------:R-:W-:Y:S01]  /*fba0*/  IMAD.MOV.U32 R5, RZ, RZ, RZ ;  /* 0x000000ffff057224 */ /* 0x000fe200078e00ff */
[----:B------:R-:W-:Y:S01]  /*fbb0*/  UIADD3 UR4, UP0, UR40, 0x370, URZ ;  /* 0x0000037028047890 */ /* 0x000fe2000ff1e03f */
[C---:B------:R-:W-:Y:S01]  /*fbc0*/  IMAD R11, R18.reuse, 0x6000, R17 ;  /* 0x00006000120b7824 */ /* 0x040fe200078e0211 */
[----:B------:R-:W-:Y:S01]  /*fbd0*/  PLOP3.LUT P0, PT, PT, PT, PT, 0x80, 0x0 ;  /* 0x000000000000781c */ /* 0x000fe20003f0f070 */
[----:B-1----:R-:W-:Y:S01]  /*fbe0*/  IMAD R3, R18, 0x8, R8 ;  /* 0x0000000812037824 */ /* 0x002fe200078e0208 */
[----:B------:R-:W-:Y:S01]  /*fbf0*/  R2UR UR10, R5 ;  /* 0x00000000050a72ca */ /* 0x000fe200000e0000 */
[----:B------:R-:W-:Y:S01]  /*fc00*/  IMAD R2, R10, 0xc0, R26 ;  /* 0x000000c00a027824 */ /* 0x000fe200078e021a */
[----:B------:R-:W-:Y:S01]  /*fc10*/  IADD3 R11, R11, 0x12400, RZ ;  /* 0x000124000b0b7810 */ /* 0x000fe20007ffe0ff */
[----:B------:R-:W-:Y:S01]  /*fc20*/  VIADD R3, R3, 0x30 ;  /* 0x0000003003037836 */ /* 0x000fe20000000000 */
[----:B------:R-:W-:Y:S01]  /*fc30*/  UIADD3.X UR5, URZ, UR41, URZ, UP0, !UPT ;  /* 0x000000293f057290 */ /* 0x000fe200087fe43f */
[----:B------:R-:W-:Y:S01]  /*fc40*/  UMOV UR6, 0x0 ;  /* 0x0000000000067882 */ /* 0x000fe20000000000 */
[----:B------:R-:W-:-:S10]  /*fc50*/  UMOV UR7, 0x14f00000 ;  /* 0x14f0000000077882 */ /* 0x000fd40000000000 */
.L_x_273:
        /* <DEDUP_REMOVED lines=15> */
.L_x_352:
[----:B------:R-:W-:Y:S05]  /*fd50*/  BSYNC B2 ;  /* 0x0000000000027941 */ /* 0x000fea0003800000 */
.L_x_274:
[----:B------:R-:W-:Y:S01]  /*fd60*/  BSSY B2, `(.L_x_276) ;  /* 0x000000b000027945 */ /* 0x000fe20003800000 */
[----:B0-----:R-:W-:Y:S02]  /*fd70*/  IMAD.MOV.U32 R2, RZ, RZ, 0x0 ;  /* 0x00000000ff027424 */ /* 0x001fe400078e00ff */
[----:B------:R-:W-:Y:S01]  /*fd80*/  IMAD.MOV.U32 R3, RZ, RZ, 0x14f00000 ;  /* 0x14f00000ff037424 */ /* 0x000fe200078e00ff */
[----:B------:R-:W-:Y:S06]  /*fd90*/  @P1 BRA `(.L_x_277) ;  /* 0x00000000001c1947 */ /* 0x000fec0003800000 */
[----:B------:R-:W0:Y:S02]  /*fda0*/  S2R R11, SR_TID.X ;  /* 0x00000000000b7919 */ /* 0x000e240000002100 */
[----:B0-----:R-:W-:Y:S01]  /*fdb0*/  LOP3.LUT R12, R11, 0x1f, RZ, 0xc0, !PT ;  /* 0x0000001f0b0c7812 */ /* 0x001fe200078ec0ff */
[----:B------:R-:W-:-:S03]  /*fdc0*/  IMAD.MOV.U32 R11, RZ, RZ, 0x6000 ;  /* 0x00006000ff0b7424 */ /* 0x000fc600078e00ff */
[----:B------:R-:W-:Y:S01]  /*fdd0*/  ISETP.NE.AND P0, PT, R12, RZ, PT ;  /* 0x000000ff0c00720c */ /* 0x000fe20003f05270 */
[----:B------:R0:W-:-:S12]  /*fde0*/  SYNCS.ARRIVE.TRANS64 RZ, [R7+URZ+0x50], R11 ;  /* 0x0000500b07ff79a7 */ /* 0x0001d8000800003f */
[----:B0-----:R-:W-:Y:S05]  /*fdf0*/  @!P0 BRA `(.L_x_277) ;  /* 0x0000000000048947 */ /* 0x001fea0003800000 */
[----:B------:R-:W-:Y:S01]  /*fe00*/  BPT.TRAP 0x1 ;  /* 0x000000040000795c */ /* 0x000fe20000300000 */
.L_x_277:
[----:B------:R-:W-:Y:S05]  /*fe10*/  BSYNC B2 ;  /* 0x0000000000027941 */ /* 0x000fea0003800000 */
.L_x_276:
[----:B------:R-:W-:Y:S01]  /*fe20*/  R2UR UR10, R5 ;  /* 0x00000000050a72ca */ /* 0x000fe200000e0000 */
[----:B------:R-:W-:Y:S01]  /*fe30*/  IMAD R6, R6, 0x6000, R17 ;  /* 0x0000600006067824 */ /* 0x000fe200078e0211 */
[----:B------:R-:W-:Y:S01]  /*fe40*/  R2UR UR7, R3 ;  /* 0x00000000030772ca */ /* 0x000fe200000e0000 */
[----:B------:R-:W-:Y:S01]  /*fe50*/  UIADD3 UR4, UP0, UR40, 0x470, URZ ;  /* 0x0000047028047890 */ /* 0x000fe2000ff1e03f */
[----:B------:R-:W-:Y:S01]  /*fe60*/  R2UR UR6, R2 ;  /* 0x00000000020672ca */ /* 0x000fe200000e0000 */
[----:B------:R-:W-:Y:S01]  /*fe70*/  IMAD R2, R22, 0xc0, R26 ;  /* 0x000000c016027824 */ /* 0x000fe200078e021a */
[----:B------:R-:W-:Y:S01]  /*fe80*/  PLOP3.LUT P0, PT, PT, PT, PT, 0x80, 0x0 ;  /* 0x000000000000781c */ /* 0x000fe20003f0f070 */
[----:B------:R-:W-:Y:S01]  /*fe90*/  VIADD R6, R6, 0x400 ;  /* 0x0000040006067836 */ /* 0x000fe20000000000 */
[----:B------:R-:W-:Y:S01]  /*fea0*/  IADD3 R7, R7, 0x50, RZ ;  /* 0x0000005007077810 */ /* 0x000fe20007ffe0ff */
[----:B------:R-:W-:-:S12]  /*feb0*/  UIADD3.X UR5, URZ, UR41, URZ, UP0, !UPT ;  /* 0x000000293f057290 */ /* 0x000fd800087fe43f */
.L_x_278:
        /* <DEDUP_REMOVED lines=12> */
.L_x_267:
[----:B------:R-:W-:Y:S05]  /*ff80*/  BSYNC B1 ;  /* 0x0000000000017941 */ /* 0x000fea0003800000 */
.L_x_266:
[----:B------:R-:W2:Y:S01]  /*ff90*/  LDL R2, [R1+0x4] ;  /* 0x0000040001027983 */ /* 0x000ea20000100800 */
[----:B------:R-:W-:Y:S01]  /*ffa0*/  VIADD R0, R0, 0xfffffffe ;  /* 0xfffffffe00007836 */ /* 0x000fe20000000000 */
[----:B--2---:R-:W-:-:S13]  /*ffb0*/  ISETP.GT.AND P0, PT, R9, R2, PT ;  /* 0x000000020900720c */ /* 0x004fda0003f04270 */
[----:B------:R-:W-:Y:S05]  /*ffc0*/  @P0 BRA `(.L_x_279) ;  /* 0xfffffff000640947 */ /* 0x000fea000383ffff */
.L_x_237:
[----:B------:R-:W-:Y:S05]  /*ffd0*/  BSYNC B0 ;  /* 0x0000000000007941 */ /* 0x000fea0003800000 */
.L_x_236:
[----:B------:R-:W0:Y:S01]  /*ffe0*/  S2R R2, SR_TID.X ;  /* 0x0000000000027919 */ /* 0x000e220000002100 */
[----:B------:R-:W-:Y:S01]  /*fff0*/  BSSY B0, `(.L_x_280) ;  /* 0x0000010000007945 */ /* 0x000fe20003800000 */
[----:B0-----:R-:W-:-:S04]  /*10000*/  LOP3.LUT R6, R2, 0x7f, RZ, 0xc0, !PT ;  /* 0x0000007f02067812 */ /* 0x001fc800078ec0ff */
[----:B------:R-:W-:-:S13]  /*10010*/  ISETP.NE.AND P0, PT, R6, RZ, PT ;  /* 0x000000ff0600720c */ /* 0x000fda0003f05270 */
[----:B------:R-:W-:Y:S05]  /*10020*/  @P0 BRA `(.L_x_281) ;  /* 0x0000000000300947 */ /* 0x000fea0003800000 */
[----:B------:R-:W0:Y:S01]  /*10030*/  S2R R5, SR_LANEID ;  /* 0x0000000000057919 */ /* 0x000e220000000000 */
[----:B------:R-:W-:Y:S01]  /*10040*/  VOTEU.ANY UR4, UPT, PT ;  /* 0x0000000000047886 */ /* 0x000fe200038e0100 */
[----:B------:R-:W1:Y:S01]  /*10050*/  LDC.64 R2, c[0x0][0xc60] ;  /* 0x00031800ff027b82 */ /* 0x000e620000000a00 */
[----:B------:R-:W0:Y:S02]  /*10060*/  FLO.U32 R0, UR4 ;  /* 0x0000000400007d00 */ /* 0x000e2400080e0000 */
[----:B0-----:R-:W-:-:S06]  /*10070*/  ISETP.EQ.U32.AND P0, PT, R0, R5, PT ;  /* 0x000000050000720c */ /* 0x001fcc0003f02070 */
[----:B------:R-:W1:Y:S07]  /*10080*/  POPC R5, UR4 ;  /* 0x0000000400057d09 */ /* 0x000e6e0008000000 */
[----:B-1----:R-:W2:Y:S01]  /*10090*/  @P0 ATOMG.E.ADD.STRONG.GPU PT, R3, desc[UR38][R2.64], R5 ;  /* 0x00000005020309a8 */ /* 0x002ea200081ee1e6 */
[----:B------:R-:W0:Y:S02]  /*100a0*/  S2R R4, SR_LTMASK ;  /* 0x0000000000047919 */ /* 0x000e240000003900 */
[----:B0-----:R-:W-:-:S04]  /*100b0*/  LOP3.LUT R4, R4, UR4, RZ, 0xc0, !PT ;  /* 0x0000000404047c12 */ /* 0x001fc8000f8ec0ff */
[----:B------:R-:W0:Y:S01]  /*100c0*/  POPC R7, R4 ;  /* 0x0000000400077309 */ /* 0x000e220000000000 */
[----:B--2---:R-:W0:Y:S02]  /*100d0*/  SHFL.IDX PT, R0, R3, R0, 0x1f ;  /* 0x00001f0003007589 */ /* 0x004e2400000e0000 */
[----:B0-----:R-:W-:-:S07]  /*100e0*/  IADD3 R24, R0, UR36, R7 ;  /* 0x0000002400187c10 */ /* 0x001fce000fffe007 */
.L_x_281:
[----:B------:R-:W-:Y:S05]  /*100f0*/  BSYNC B0 ;  /* 0x0000000000007941 */ /* 0x000fea0003800000 */
.L_x_280:
[----:B------:R-:W2:Y:S01]  /*10100*/  LDL.LU R0, [R1] ;  /* 0x0000000001007983 */ /* 0x000ea20000300800 */
[----:B------:R-:W-:Y:S01]  /*10110*/  BSSY B0, `(.L_x_282) ;  /* 0x0000028000007945 */ /* 0x000fe20003800000 */
[----:B--2---:R-:W-:-:S13]  /*10120*/  ISETP.NE.AND P0, PT, R0, RZ, PT ;  /* 0x000000ff0000720c */ /* 0x004fda0003f05270 */
[----:B------:R-:W-:Y:S05]  /*10130*/  @!P0 BRA `(.L_x_283) ;  /* 0x0000000000948947 */ /* 0x000fea0003800000 */
[----:B------:R-:W-:Y:S01]  /*10140*/  IMAD R3, R18, 0x8, R17 ;  /* 0x0000000812037824 */ /* 0x000fe200078e0211 */
[----:B------:R-:W-:Y:S01]  /*10150*/  SHF.L.U32 R0, R28, 0x1f, RZ ;  /* 0x0000001f1c007819 */ /* 0x000fe200000006ff */
[----:B------:R-:W-:Y:S01]  /*10160*/  BSSY B1, `(.L_x_284) ;  /* 0x0000004000017945 */ /* 0x000fe20003800000 */
[----:B------:R-:W-:Y:S02]  /*10170*/  ISETP.NE.AND P1, PT, R6, RZ, PT ;  /* 0x000000ff0600720c */ /* 0x000fe40003f25270 */
[----:B------:R-:W0:Y:S02]  /*10180*/  SYNCS.PHASECHK.TRANS64.TRYWAIT P0, [R3+URZ+0x30860], R0 ;  /* 0x03086000030075a7 */ /* 0x000e24000800017f */
[----:B0-----:R-:W-:Y:S09]  /*10190*/  @!P0 BRA `(.L_x_285) ;  /* 0x0000002400e08947 */ /* 0x001ff20003800000 */
.L_x_353:
[----:B------:R-:W-:Y:S05]  /*101a0*/  BSYNC B1 ;  /* 0x0000000000017941 */ /* 0x000fea0003800000 */
.L_x_284:
[----:B------:R-:W-:Y:S04]  /*101b0*/  BSSY B1, `(.L_x_286) ;  /* 0x0000009000017945 */ /* 0x000fe80003800000 */
[----:B------:R-:W-:Y:S05]  /*101c0*/  @P1 BRA `(.L_x_287) ;  /* 0x00000000001c1947 */ /* 0x000fea0003800000 */
[----:B------:R-:W1:Y:S01]  /*101d0*/  S2R R2, SR_TID.X ;  /* 0x0000000000027919 */ /* 0x000e620000002100 */
[----:B0-----:R-:W-:-:S04]  /*101e0*/  MOV R0, 0x6000 ;  /* 0x0000600000007802 */ /* 0x001fc80000000f00 */
[----:B------:R2:W-:Y:S01]  /*101f0*/  SYNCS.ARRIVE.TRANS64 RZ, [R3+URZ+0x30850], R0 ;  /* 0x0308500003ff79a7 */ /* 0x0005e2000800003f */
[----:B-1----:R-:W-:-:S04]  /*10200*/  LOP3.LUT R2, R2, 0x1f, RZ, 0xc0, !PT ;  /* 0x0000001f02027812 */ /* 0x002fc800078ec0ff */
[----:B------:R-:W-:-:S13]  /*10210*/  ISETP.NE.AND P0, PT, R2, RZ, PT ;  /* 0x000000ff0200720c */ /* 0x000fda0003f05270 */
[----:B--2---:R-:W-:Y:S05]  /*10220*/  @!P0 BRA `(.L_x_287) ;  /* 0x0000000000048947 */ /* 0x004fea0003800000 */
[----:B------:R-:W-:Y:S01]  /*10230*/  BPT.TRAP 0x1 ;  /* 0x000000040000795c */ /* 0x000fe20000300000 */
.L_x_287:
[----:B------:R-:W-:Y:S05]  /*10240*/  BSYNC B1 ;  /* 0x0000000000017941 */ /* 0x000fea0003800000 */
.L_x_286:
[----:B0-----:R-:W-:Y:S01]  /*10250*/  IMAD R0, R18, 0x6000, R17 ;  /* 0x0000600012007824 */ /* 0x001fe200078e0211 */
[----:B------:R-:W-:Y:S01]  /*10260*/  UIADD3 UR4, UP0, UR40, 0x470, URZ ;  /* 0x0000047028047890 */ /* 0x000fe2000ff1e03f */
[----:B------:R-:W-:Y:S01]  /*10270*/  IMAD R22, R22, 0xc0, R26 ;  /* 0x000000c016167824 */ /* 0x000fe200078e021a */
[----:B------:R-:W-:Y:S01]  /*10280*/  PLOP3.LUT P0, PT, PT, PT, PT, 0x80, 0x0 ;  /* 0x000000000000781c */ /* 0x000fe20003f0f070 */
[----:B------:R-:W-:Y:S01]  /*10290*/  VIADD R2, R3, 0x30850 ;  /* 0x0003085003027836 */ /* 0x000fe20000000000 */
[----:B------:R-:W-:Y:S01]  /*102a0*/  UIADD3.X UR5, URZ, UR41, URZ, UP0, !UPT ;  /* 0x000000293f057290 */ /* 0x000fe200087fe43f */
[----:B------:R-:W-:Y:S01]  /*102b0*/  VIADD R0, R0, 0x400 ;  /* 0x0000040000007836 */ /* 0x000fe20000000000 */
[----:B------:R-:W-:Y:S01]  /*102c0*/  UMOV UR6, 0x0 ;  /* 0x0000000000067882 */ /* 0x000fe20000000000 */
[----:B------:R-:W-:Y:S01]  /*102d0*/  UMOV UR7, 0x14f00000 ;  /* 0x14f0000000077882 */ /* 0x000fe20000000000 */
[----:B------:R-:W-:-:S08]  /*102e0*/  UMOV UR10, URZ ;  /* 0x0000003f000a7c82 */ /* 0x000fd00008000000 */
.L_x_288:
        /* <DEDUP_REMOVED lines=10> */
.L_x_283:
[----:B------:R-:W-:Y:S05]  /*10390*/  BSYNC B0 ;  /* 0x0000000000007941 */ /* 0x000fea0003800000 */
.L_x_282:
[----:B------:R-:W-:-:S05]  /*103a0*/  VIADD R18, R18, 0x1 ;  /* 0x0000000112127836 */ /* 0x000fca0000000000 */
[----:B------:R-:W-:-:S04]  /*103b0*/  ISETP.NE.AND P0, PT, R18, 0x2, PT ;  /* 0x000000021200780c */ /* 0x000fc80003f05270 */
[----:B------:R-:W-:Y:S02]  /*103c0*/  SEL R3, RZ, 0x1, P0 ;  /* 0x00000001ff037807 */ /* 0x000fe40000000000 */
[----:B------:R-:W-:Y:S02]  /*103d0*/  SEL R18, R18, RZ, P0 ;  /* 0x000000ff12127207 */ /* 0x000fe40000000000 */
[----:B------:R-:W-:-:S07]  /*103e0*/  LOP3.LUT R28, R28, R3, RZ, 0x3c, !PT ;  /* 0x000000031c1c7212 */ /* 0x000fce00078e3cff */
.L_x_218:
[----:B------:R-:W-:Y:S05]  /*103f0*/  BSYNC B7 ;  /* 0x0000000000077941 */ /* 0x000fea0003800000 */
.L_x_216:
[----:B------:R-:W2:Y:S02]  /*10400*/  LDL R0, [R1+0x44] ;  /* 0x0000440001007983 */ /* 0x000ea40000100800 */
[----:B--2---:R-:W-:-:S13]  /*10410*/  ISETP.NE.AND P0, PT, R0, RZ, PT ;  /* 0x000000ff0000720c */ /* 0x004fda0003f05270 */
[----:B------:R-:W-:Y:S05]  /*10420*/  @!P0 BRA `(.L_x_289) ;  /* 0x0000000000248947 */ /* 0x000fea0003800000 */
[----:B------:R-:W-:Y:S05]  /*10430*/  WARPSYNC.ALL ;  /* 0x0000000000007948 */ /* 0x000fea0003800000 */
[----:B------:R-:W0:Y:S08]  /*10440*/  S2UR UR5, SR_CgaCtaId ;  /* 0x00000000000579c3 */ /* 0x000e300000008800 */
[----:B------:R-:W-:Y:S06]  /*10450*/  BAR.SYNC.DEFER_BLOCKING 0x5, 0x200 ;  /* 0x0148000000007b1d */ /* 0x000fec0000010000 */
[----:B------:R-:W-:-:S02]  /*10460*/  UMOV UR4, 0x400 ;  /* 0x0000040000047882 */ /* 0x000fc40000000000 */
[----:B0-----:R-:W-:-:S06]  /*10470*/  ULEA UR4, UR5, UR4, 0x18 ;  /* 0x0000000405047291 */ /* 0x001fcc000f8ec03f */
[----:B------:R-:W-:-:S05]  /*10480*/  IMAD.U32 R17, RZ, RZ, UR4 ;  /* 0x00000004ff117e24 */ /* 0x000fca000f8e00ff */
[----:B------:R2:W3:Y:S01]  /*10490*/  LDS.128 R24, [R17+0x308d0] ;  /* 0x0308d00011187984 */ /* 0x0004e20000000c00 */
[----:B------:R-:W-:Y:S06]  /*104a0*/  BAR.ARV 0x4, 0x200 ;  /* 0x0108000000007b1d */ /* 0x000fec0000002000 */
[----:B------:R-:W-:Y:S05]  /*104b0*/  BRA `(.L_x_290) ;  /* 0x0000000800d07947 */ /* 0x000fea0003800000 */
.L_x_289:
[----:B------:R-:W0:Y:S01]  /*104c0*/  S2R R0, SR_TID.X ;  /* 0x0000000000007919 */ /* 0x000e220000002100 */
[----:B------:R-:W-:Y:S01]  /*104d0*/  UMOV UR4, 0xffffffff ;  /* 0xffffffff00047882 */ /* 0x000fe20000000000 */
[----:B0-----:R-:W-:-:S04]  /*104e0*/  LOP3.LUT R9, R0, 0x1f, RZ, 0xc0, !PT ;  /* 0x0000001f00097812 */ /* 0x001fc800078ec0ff */
[----:B------:R-:W-:Y:S01]  /*104f0*/  ISETP.NE.AND P0, PT, R9, 0x1f, PT ;  /* 0x0000001f0900780c */ /* 0x000fe20003f05270 */
[----:B------:R-:W-:-:S12]  /*10500*/  BRA.DIV UR4, `(.L_x_291) ;  /* 0x0000002604187947 */ /* 0x000fd8000b800000 */
[----:B-1----:R-:W-:Y:S01]  /*10510*/  IMAD.IADD R7, R27, 0x1, R9 ;  /* 0x000000011b077824 */ /* 0x002fe200078e0209 */
[----:B------:R-:W-:-:S04]  /*10520*/  ULDC UR4, c[0x0][0xc3c] ;  /* 0x00030f0000047ab9 */ /* 0x000fc80000000800 */
[----:B------:R-:W-:-:S13]  /*10530*/  ISETP.GE.OR P1, PT, R7, UR4, !P0 ;  /* 0x0000000407007c0c */ /* 0x000fda000c726670 */
[----:B------:R-:W0:Y:S08]  /*10540*/  @!P1 LDC.64 R2, c[0x0][0xc80] ;  /* 0x00032000ff029b82 */ /* 0x000e300000000a00 */
[----:B------:R-:W1:Y:S01]  /*10550*/  @!P1 LDC.64 R4, c[0x0][0xc78] ;  /* 0x00031e00ff049b82 */ /* 0x000e620000000a00 */
[----:B0-----:R-:W-:-:S05]  /*10560*/  @!P1 IMAD.WIDE R2, R7, 0x4, R2 ;  /* 0x0000000407029825 */ /* 0x001fca00078e0202 */
[----:B------:R1:W2:Y:S02]  /*10570*/  @!P1 LDG.E R8, desc[UR38][R2.64] ;  /* 0x0000002602089981 */ /* 0x0002a4000c1e1900 */
[----:B-1----:R-:W-:-:S05]  /*10580*/  @!P1 IMAD.WIDE R2, R7, 0x4, R4 ;  /* 0x0000000407029825 */ /* 0x002fca00078e0204 */
[----:B------:R-:W3:Y:S01]  /*10590*/  @!P1 LDG.E R5, desc[UR38][R2.64] ;  /* 0x0000002602059981 */ /* 0x000ee2000c1e1900 */
[----:B------:R-:W-:Y:S01]  /*105a0*/  MOV R7, RZ ;  /* 0x000000ff00077202 */ /* 0x000fe20000000f00 */
[----:B------:R-:W-:Y:S01]  /*105b0*/  IMAD.MOV.U32 R4, RZ, RZ, RZ ;  /* 0x000000ffff047224 */ /* 0x000fe200078e00ff */
[C---:B------:R-:W-:Y:S01]  /*105c0*/  ISETP.GE.U32.AND P2, PT, R9.reuse, 0x2, PT ;  /* 0x000000020900780c */ /* 0x040fe20003f46070 */
[----:B------:R-:W-:Y:S01]  /*105d0*/  SHFL.IDX PT, R0, R24, RZ, 0x1f ;  /* 0x00001fff18007589 */ /* 0x000fe200000e0000 */
[C---:B------:R-:W-:Y:S02]  /*105e0*/  ISETP.GE.U32.AND P3, PT, R9.reuse, 0x4, PT ;  /* 0x000000040900780c */ /* 0x040fe40003f66070 */
[C---:B------:R-:W-:Y:S01]  /*105f0*/  ISETP.GE.U32.AND P4, PT, R9.reuse, 0x8, PT ;  /* 0x000000080900780c */ /* 0x040fe20003f86070 */
[----:B------:R0:W-:Y:S01]  /*10600*/  SHFL.IDX PT, R6, R24, 0x1, 0x1f ;  /* 0x00201f0018067f89 */ /* 0x0001e200000e0000 */
[----:B------:R-:W-:Y:S01]  /*10610*/  ISETP.GE.U32.AND P5, PT, R9, 0x10, PT ;  /* 0x000000100900780c */ /* 0x000fe20003fa6070 */
[----:B0-----:R-:W-:-:S02]  /*10620*/  IMAD.MOV.U32 R24, RZ, RZ, RZ ;  /* 0x000000ffff187224 */ /* 0x001fc400078e00ff */
[----:B--2---:R-:W-:Y:S02]  /*10630*/  @!P1 IMAD.MOV.U32 R7, RZ, RZ, R8 ;  /* 0x000000ffff079224 */ /* 0x004fe400078e0008 */
[----:B---3--:R-:W-:Y:S01]  /*10640*/  @!P1 IMAD.MOV.U32 R4, RZ, RZ, R5 ;  /* 0x000000ffff049224 */ /* 0x008fe200078e0005 */
[----:B------:R-:W-:-:S03]  /*10650*/  ISETP.NE.AND P1, PT, R9, RZ, PT ;  /* 0x000000ff0900720c */ /* 0x000fc60003f25270 */
[----:B------:R-:W-:-:S05]  /*10660*/  IMAD R13, R4, R7, RZ ;  /* 0x00000007040d7224 */ /* 0x000fca00078e02ff */
        /* <DEDUP_REMOVED lines=15> */
[----:B------:R0:W1:Y:S02]  /*10760*/  SHFL.IDX PT, R14, R3, 0x1f, 0x1f ;  /* 0x03e01f00030e7f89 */ /* 0x00006400000e0000 */
.L_x_363:
[----:B------:R-:W-:Y:S02]  /*10770*/  ULDC UR4, c[0x0][0xc38] ;  /* 0x00030e0000047ab9 */ /* 0x000fe40000000800 */
[----:B------:R-:W-:-:S04]  /*10780*/  IMAD.U32 R2, RZ, RZ, UR4 ;  /* 0x00000004ff027e24 */ /* 0x000fc8000f8e00ff */
[----:B-1----:R-:W-:-:S04]  /*10790*/  IMAD R5, R14, R2, RZ ;  /* 0x000000020e057224 */ /* 0x002fc800078e02ff */
[----:B------:R-:W-:-:S05]  /*107a0*/  IMAD.IADD R6, R6, 0x1, R5 ;  /* 0x0000000106067824 */ /* 0x000fca00078e0205 */
[----:B------:R-:W-:-:S13]  /*107b0*/  ISETP.GT.AND P6, PT, R6, R0, PT ;  /* 0x000000000600720c */ /* 0x000fda0003fc4270 */
[----:B------:R-:W-:Y:S05]  /*107c0*/  @P6 BRA `(.L_x_292) ;  /* 0x0000000000a46947 */ /* 0x000fea0003800000 */
.L_x_295:
[----:B------:R-:W1:Y:S01]  /*107d0*/  LDC R2, c[0x0][0xc3c] ;  /* 0x00030f00ff027b82 */ /* 0x000e620000000800 */
[----:B------:R-:W-:-:S04]  /*107e0*/  IADD3 R27, R27, 0x1f, RZ ;  /* 0x0000001f1b1b7810 */ /* 0x000fc80007ffe0ff */
[----:B-1----:R-:W-:-:S13]  /*107f0*/  ISETP.GE.AND P6, PT, R27, R2, PT ;  /* 0x000000021b00720c */ /* 0x002fda0003fc6270 */
[----:B------:R-:W-:Y:S05]  /*10800*/  @P6 BRA `(.L_x_293) ;  /* 0x0000000400b86947 */ /* 0x000fea0003800000 */
[----:B0-----:R-:W0:Y:S01]  /*10810*/  S2R R3, SR_TID.X ;  /* 0x0000000000037919 */ /* 0x001e220000002100 */
[----:B------:R-:W-:Y:S01]  /*10820*/  IMAD.MOV.U32 R7, RZ, RZ, RZ ;  /* 0x000000ffff077224 */ /* 0x000fe200078e00ff */
[----:B0-----:R-:W-:-:S05]  /*10830*/  LOP3.LUT R3, R3, 0x1f, RZ, 0xc0, !PT ;  /* 0x0000001f03037812 */ /* 0x001fca00078ec0ff */
[----:B------:R-:W-:-:S05]  /*10840*/  IMAD.IADD R9, R27, 0x1, R3 ;  /* 0x000000011b097824 */ /* 0x000fca00078e0203 */
[----:B------:R-:W-:-:S13]  /*10850*/  ISETP.GE.OR P6, PT, R9, R2, !P0 ;  /* 0x000000020900720c */ /* 0x000fda00047c6670 */
[----:B------:R-:W0:Y:S08]  /*10860*/  @!P6 LDC.64 R2, c[0x0][0xc80] ;  /* 0x00032000ff02eb82 */ /* 0x000e300000000a00 */
[----:B------:R-:W1:Y:S01]  /*10870*/  @!P6 LDC.64 R4, c[0x0][0xc78] ;  /* 0x00031e00ff04eb82 */ /* 0x000e620000000a00 */
[----:B0-----:R-:W-:-:S05]  /*10880*/  @!P6 IMAD.WIDE R2, R9, 0x4, R2 ;  /* 0x000000040902e825 */ /* 0x001fca00078e0202 */
[----:B------:R1:W2:Y:S02]  /*10890*/  @!P6 LDG.E R7, desc[UR38][R2.64] ;  /* 0x000000260207e981 */ /* 0x0002a4000c1e1900 */
[----:B-1----:R-:W-:-:S04]  /*108a0*/  @!P6 IMAD.WIDE R2, R9, 0x4, R4 ;  /* 0x000000040902e825 */ /* 0x002fc800078e0204 */
[----:B------:R-:W-:-:S06]  /*108b0*/  IMAD.MOV.U32 R4, RZ, RZ, RZ ;  /* 0x000000ffff047224 */ /* 0x000fcc00078e00ff */
[----:B------:R-:W2:Y:S01]  /*108c0*/  @!P6 LDG.E R4, desc[UR38][R2.64] ;  /* 0x000000260204e981 */ /* 0x000ea2000c1e1900 */
[----:B------:R-:W-:Y:S01]  /*108d0*/  UMOV UR4, 0xffffffff ;  /* 0xffffffff00047882 */ /* 0x000fe20000000000 */
[----:B--2---:R-:W-:Y:S02]  /*108e0*/  IMAD R13, R4, R7, RZ ;  /* 0x00000007040d7224 */ /* 0x004fe400078e02ff */
[----:B------:R-:W-:Y:S05]  /*108f0*/  BRA.DIV UR4, `(.L_x_294) ;  /* 0x0000002604587947 */ /* 0x000fea000b800000 */
        /* <DEDUP_REMOVED lines=16> */
.L_x_371:
[----:B------:R-:W-:Y:S02]  /*10a00*/  ULDC UR4, c[0x0][0xc38] ;  /* 0x00030e0000047ab9 */ /* 0x000fe40000000800 */
[----:B------:R-:W-:-:S04]  /*10a10*/  IMAD.U32 R2, RZ, RZ, UR4 ;  /* 0x00000004ff027e24 */ /* 0x000fc8000f8e00ff */
[----:B-1----:R-:W-:-:S04]  /*10a20*/  IMAD R5, R14, R2, RZ ;  /* 0x000000020e057224 */ /* 0x002fc800078e02ff */
[----:B------:R-:W-:-:S05]  /*10a30*/  IMAD.IADD R6, R5, 0x1, R6 ;  /* 0x0000000105067824 */ /* 0x000fca00078e0206 */
[----:B------:R-:W-:-:S13]  /*10a40*/  ISETP.GT.AND P6, PT, R6, R0, PT ;  /* 0x000000000600720c */ /* 0x000fda0003fc4270 */
[----:B------:R-:W-:Y:S05]  /*10a50*/  @!P6 BRA `(.L_x_295) ;  /* 0xfffffffc005ce947 */ /* 0x000fea000383ffff */
.L_x_292:
[----:B------:R-:W-:Y:S01]  /*10a60*/  IMAD.IADD R6, R6, 0x1, -R5 ;  /* 0x0000000106067824 */ /* 0x000fe200078e0a05 */
[----:B------:R-:W-:-:S03]  /*10a70*/  UMOV UR4, 0xffffffff ;  /* 0xffffffff00047882 */ /* 0x000fc60000000000 */
[----:B------:R-:W-:-:S05]  /*10a80*/  IMAD R5, R3, R2, R6 ;  /* 0x0000000203057224 */ /* 0x000fca00078e0206 */
[----:B------:R-:W-:Y:S01]  /*10a90*/  ISETP.GT.AND P6, PT, R5, R0, PT ;  /* 0x000000000500720c */ /* 0x000fe20003fc4270 */
[----:B------:R-:W-:-:S12]  /*10aa0*/  BRA.DIV UR4, `(.L_x_296) ;  /* 0x0000002604a47947 */ /* 0x000fd8000b800000 */
[----:B------:R-:W-:-:S04]  /*10ab0*/  VOTE.ANY R8, PT, !P6 ;  /* 0x0000000000087806 */ /* 0x000fc800070e0100 */
[----:B------:R-:W1:Y:S02]  /*10ac0*/  POPC R5, R8 ;  /* 0x0000000800057309 */ /* 0x000e640000000000 */
[----:B-1----:R1:W2:Y:S04]  /*10ad0*/  SHFL.IDX PT, R7, R7, R5, 0x1f ;  /* 0x00001f0507077589 */ /* 0x0022a800000e0000 */
[----:B------:R1:W3:Y:S02]  /*10ae0*/  SHFL.IDX PT, R4, R4, R5, 0x1f ;  /* 0x00001f0504047589 */ /* 0x0002e400000e0000 */
.L_x_376:
[----:B------:R-:W-:-:S13]  /*10af0*/  ISETP.NE.AND P0, PT, R8, RZ, PT ;  /* 0x000000ff0800720c */ /* 0x000fda0003f05270 */
[----:B------:R-:W-:Y:S05]  /*10b00*/  @!P0 BRA `(.L_x_297) ;  /* 0x0000000000108947 */ /* 0x000fea0003800000 */
[----:B------:R-:W-:Y:S01]  /*10b10*/  UMOV UR4, 0xffffffff ;  /* 0xffffffff00047882 */ /* 0x000fe20000000000 */
[----:B------:R-:W-:Y:S02]  /*10b20*/  IADD3 R12, R5, -0x1, RZ ;  /* 0xffffffff050c7810 */ /* 0x000fe40007ffe0ff */
[----:B------:R-:W-:Y:S05]  /*10b30*/  BRA.DIV UR4, `(.L_x_298) ;  /* 0x0000002604dc7947 */ /* 0x000fea000b800000 */
[----:B------:R4:W0:Y:S02]  /*10b40*/  SHFL.IDX PT, R24, R3, R12, 0x1f ;  /* 0x00001f0c03187589 */ /* 0x00082400000e0000 */
.L_x_297:
[----:B--2---:R-:W-:Y:S01]  /*10b50*/  IABS R8, R7 ;  /* 0x0000000700087213 */ /* 0x004fe20000000000 */
[----:B0-----:R-:W-:Y:S01]  /*10b60*/  IMAD R24, R24, R2, R6 ;  /* 0x0000000218187224 */ /* 0x001fe200078e0206 */
[----:B---3--:R-:W-:Y:S01]  /*10b70*/  IABS R6, R4 ;  /* 0x0000000400067213 */ /* 0x008fe20000000000 */
[----:B------:R-:W-:Y:S01]  /*10b80*/  IMAD.MOV.U32 R2, RZ, RZ, RZ ;  /* 0x000000ffff027224 */ /* 0x000fe200078e00ff */
[----:B------:R-:W0:Y:S01]  /*10b90*/  I2F.RP R9, R8 ;  /* 0x0000000800097306 */ /* 0x000e220000209400 */
[----:B------:R-:W-:Y:S02]  /*10ba0*/  IMAD.IADD R0, R0, 0x1, -R24 ;  /* 0x0000000100007824 */ /* 0x000fe400078e0a18 */
[----:B------:R-:W-:-:S05]  /*10bb0*/  IMAD.IADD R27, R5, 0x1, R27 ;  /* 0x00000001051b7824 */ /* 0x000fca00078e021b */
[----:B----4-:R-:W-:Y:S08]  /*10bc0*/  I2F.RP R12, R6 ;  /* 0x00000006000c7306 */ /* 0x010ff00000209400 */
[----:B0-----:R-:W0:Y:S02]  /*10bd0*/  MUFU.RCP R9, R9 ;  /* 0x0000000900097308 */ /* 0x001e240000001000 */
[----:B0-----:R-:W-:Y:S01]  /*10be0*/  VIADD R10, R9, 0xffffffe ;  /* 0x0ffffffe090a7836 */ /* 0x001fe20000000000 */
[----:B------:R-:W-:-:S05]  /*10bf0*/  IABS R9, R7 ;  /* 0x0000000700097213 */ /* 0x000fca0000000000 */
[----:B------:R0:W2:Y:S02]  /*10c00*/  F2I.FTZ.U32.TRUNC.NTZ R3, R10 ;  /* 0x0000000a00037305 */ /* 0x0000a4000021f000 */
[----:B0-----:R-:W-:Y:S01]  /*10c10*/  IABS R10, R0 ;  /* 0x00000000000a7213 */ /* 0x001fe20000000000 */
[----:B--2---:R-:W-:-:S04]  /*10c20*/  IMAD.MOV R11, RZ, RZ, -R3 ;  /* 0x000000ffff0b7224 */ /* 0x004fc800078e0a03 */
[----:B------:R-:W-:-:S04]  /*10c30*/  IMAD R11, R11, R8, RZ ;  /* 0x000000080b0b7224 */ /* 0x000fc800078e02ff */
[----:B------:R-:W-:Y:S02]  /*10c40*/  IMAD.HI.U32 R3, R3, R11, R2 ;  /* 0x0000000b03037227 */ /* 0x000fe400078e0002 */
[----:B------:R-:W0:Y:S02]  /*10c50*/  MUFU.RCP R2, R12 ;  /* 0x0000000c00027308 */ /* 0x000e240000001000 */
[----:B------:R-:W-:Y:S02]  /*10c60*/  IMAD.MOV R11, RZ, RZ, -R9 ;  /* 0x000000ffff0b7224 */ /* 0x000fe400078e0a09 */
[----:B------:R-:W-:-:S04]  /*10c70*/  IMAD.HI.U32 R9, R3, R10, RZ ;  /* 0x0000000a03097227 */ /* 0x000fc800078e00ff */
[----:B------:R-:W-:-:S05]  /*10c80*/  IMAD R11, R9, R11, R10 ;  /* 0x0000000b090b7224 */ /* 0x000fca00078e020a */
[----:B------:R-:W-:Y:S02]  /*10c90*/  ISETP.GT.U32.AND P1, PT, R8, R11, PT ;  /* 0x0000000b0800720c */ /* 0x000fe40003f24070 */
[----:B0-----:R-:W-:Y:S01]  /*10ca0*/  IADD3 R3, R2, 0xffffffe, RZ ;  /* 0x0ffffffe02037810 */ /* 0x001fe20007ffe0ff */
[----:B------:R-:W-:-:S05]  /*10cb0*/  IMAD.MOV.U32 R2, RZ, RZ, RZ ;  /* 0x000000ffff027224 */ /* 0x000fca00078e00ff */
[----:B------:R-:W0:Y:S05]  /*10cc0*/  F2I.FTZ.U32.TRUNC.NTZ R3, R3 ;  /* 0x0000000300037305 */ /* 0x000e2a000021f000 */
[----:B------:R-:W-:Y:S02]  /*10cd0*/  @!P1 IMAD.IADD R11, R11, 0x1, -R8 ;  /* 0x000000010b0b9824 */ /* 0x000fe400078e0a08 */
[----:B------:R-:W-:Y:S01]  /*10ce0*/  @!P1 VIADD R9, R9, 0x1 ;  /* 0x0000000109099836 */ /* 0x000fe20000000000 */
[----:B------:R-:W-:Y:S02]  /*10cf0*/  ISETP.NE.AND P1, PT, R7, RZ, PT ;  /* 0x000000ff0700720c */ /* 0x000fe40003f25270 */
[----:B------:R-:W-:Y:S01]  /*10d00*/  ISETP.GE.U32.AND P0, PT, R11, R8, PT ;  /* 0x000000080b00720c */ /* 0x000fe20003f06070 */
[----:B0-----:R-:W-:-:S04]  /*10d10*/  IMAD.MOV R11, RZ, RZ, -R3 ;  /* 0x000000ffff0b7224 */ /* 0x001fc800078e0a03 */
[----:B------:R-:W-:-:S08]  /*10d20*/  IMAD R11, R11, R6, RZ ;  /* 0x000000060b0b7224 */ /* 0x000fd000078e02ff */
[----:B------:R-:W-:Y:S02]  /*10d30*/  @P0 VIADD R9, R9, 0x1 ;  /* 0x0000000109090836 */ /* 0x000fe40000000000 */
[----:B------:R-:W-:Y:S01]  /*10d40*/  IMAD.HI.U32 R8, R3, R11, R2 ;  /* 0x0000000b03087227 */ /* 0x000fe200078e0002 */
[----:B------:R-:W-:-:S04]  /*10d50*/  LOP3.LUT R2, R0, R7, RZ, 0x3c, !PT ;  /* 0x0000000700027212 */ /* 0x000fc800078e3cff */
[----:B------:R-:W-:Y:S02]  /*10d60*/  ISETP.GE.AND P2, PT, R2, RZ, PT ;  /* 0x000000ff0200720c */ /* 0x000fe40003f46270 */
[----:B------:R-:W-:-:S05]  /*10d70*/  IABS R2, R4 ;  /* 0x0000000400027213 */ /* 0x000fca0000000000 */
[----:B------:R-:W-:-:S06]  /*10d80*/  IMAD.MOV R2, RZ, RZ, -R2 ;  /* 0x000000ffff027224 */ /* 0x000fcc00078e0a02 */
[----:B------:R-:W-:Y:S02]  /*10d90*/  @!P2 IADD3 R9, -R9, RZ, RZ ;  /* 0x000000ff0909a210 */ /* 0x000fe40007ffe1ff */
[----:B------:R-:W-:-:S04]  /*10da0*/  @!P1 LOP3.LUT R9, RZ, R7, RZ, 0x33, !PT ;  /* 0x00000007ff099212 */ /* 0x000fc800078e33ff */
[-C--:B------:R-:W-:Y:S01]  /*10db0*/  IABS R3, R9.reuse ;  /* 0x0000000900037213 */ /* 0x080fe20000000000 */
[----:B------:R-:W-:-:S04]  /*10dc0*/  IMAD R7, R7, R9, RZ ;  /* 0x0000000907077224 */ /* 0x000fc800078e02ff */
[----:B------:R-:W-:-:S04]  /*10dd0*/  IMAD.HI.U32 R8, R8, R3, RZ ;  /* 0x0000000308087227 */ /* 0x000fc800078e00ff */
[----:B------:R-:W-:Y:S01]  /*10de0*/  IMAD R3, R8, R2, R3 ;  /* 0x0000000208037224 */ /* 0x000fe200078e0203 */
[----:B------:R-:W-:Y:S01]  /*10df0*/  LOP3.LUT R2, R9, R4, RZ, 0x3c, !PT ;  /* 0x0000000409027212 */ /* 0x000fe200078e3cff */
[----:B------:R-:W-:-:S03]  /*10e00*/  IMAD.IADD R25, R0, 0x1, -R7 ;  /* 0x0000000100197824 */ /* 0x000fc600078e0a07 */
        /* <DEDUP_REMOVED lines=8> */
[----:B------:R-:W-:-:S04]  /*10e90*/  @!P1 LOP3.LUT R8, RZ, R4, RZ, 0x33, !PT ;  /* 0x00000004ff089212 */ /* 0x000fc800078e33ff */
[----:B------:R-:W-:-:S05]  /*10ea0*/  IADD3 R2, -R8, RZ, RZ ;  /* 0x000000ff08027210 */ /* 0x000fca0007ffe1ff */
[C---:B------:R-:W-:Y:S02]  /*10eb0*/  IMAD R9, R4.reuse, R2, R9 ;  /* 0x0000000204097224 */ /* 0x040fe400078e0209 */
[----:B------:R-:W-:-:S04]  /*10ec0*/  IMAD R4, R4, 0x1000000, R8 ;  /* 0x0100000004047824 */ /* 0x000fc800078e0208 */
[----:B------:R-:W-:Y:S01]  /*10ed0*/  IMAD R26, R9, 0x10000, R4 ;  /* 0x00010000091a7824 */ /* 0x000fe200078e0204 */
[----:B------:R-:W-:Y:S06]  /*10ee0*/  BRA `(.L_x_299) ;  /* 0x00000000001c7947 */ /* 0x000fec0003800000 */
.L_x_293:
[----:B------:R-:W-:Y:S01]  /*10ef0*/  UMOV UR4, URZ ;  /* 0x0000003f00047c82 */ /* 0x000fe20008000000 */
[----:B------:R-:W-:Y:S01]  /*10f00*/  UMOV UR5, URZ ;  /* 0x0000003f00057c82 */ /* 0x000fe20008000000 */
[----:B------:R-:W-:Y:S01]  /*10f10*/  ULDC UR6, c[0x0][0xc3c] ;  /* 0x00030f0000067ab9 */ /* 0x000fe20000000800 */
[----:B------:R-:W-:Y:S01]  /*10f20*/  IMAD.MOV.U32 R24, RZ, RZ, R0 ;  /* 0x000000ffff187224 */ /* 0x000fe200078e0000 */
[----:B------:R-:W-:Y:S01]  /*10f30*/  MOV R25, UR4 ;  /* 0x0000000400197c02 */ /* 0x000fe20008000f00 */
[----:B------:R-:W-:Y:S02]  /*10f40*/  IMAD.U32 R26, RZ, RZ, UR5 ;  /* 0x00000005ff1a7e24 */ /* 0x000fe4000f8e00ff */
[----:B------:R-:W-:-:S07]  /*10f50*/  IMAD.U32 R27, RZ, RZ, UR6 ;  /* 0x00000006ff1b7e24 */ /* 0x000fce000f8e00ff */
.L_x_299:
[----:B------:R-:W2:Y:S01]  /*10f60*/  S2R R0, SR_TID.X ;  /* 0x0000000000007919 */ /* 0x000ea20000002100 */
[----:B------:R-:W-:Y:S05]  /*10f70*/  WARPSYNC.ALL ;  /* 0x0000000000007948 */ /* 0x000fea0003800000 */
[----:B------:R-:W-:Y:S01]  /*10f80*/  BAR.SYNC.DEFER_BLOCKING 0x4, 0x200 ;  /* 0x0108000000007b1d */ /* 0x000fe20000010000 */
[----:B--2---:R-:W-:-:S04]  /*10f90*/  LOP3.LUT R0, R0, 0x1f, RZ, 0xc0, !PT ;  /* 0x0000001f00007812 */ /* 0x004fc800078ec0ff */
[----:B------:R-:W-:-:S13]  /*10fa0*/  ISETP.NE.AND P0, PT, R0, RZ, PT ;  /* 0x000000ff0000720c */ /* 0x000fda0003f05270 */
[----:B0-----:R-:W0:Y:S01]  /*10fb0*/  @!P0 S2R R3, SR_CgaCtaId ;  /* 0x0000000000038919 */ /* 0x001e220000008800 */
[----:B------:R-:W-:-:S04]  /*10fc0*/  @!P0 MOV R0, 0x400 ;  /* 0x0000040000008802 */ /* 0x000fc80000000f00 */
[----:B0-----:R-:W-:-:S05]  /*10fd0*/  @!P0 LEA R17, R3, R0, 0x18 ;  /* 0x0000000003118211 */ /* 0x001fca00078ec0ff */
[----:B------:R0:W-:Y:S01]  /*10fe0*/  @!P0 STS.128 [R17+0x308d0], R24 ;  /* 0x0308d01811008388 */ /* 0x0001e20000000c00 */
[----:B------:R-:W-:Y:S06]  /*10ff0*/  BAR.ARV 0x5, 0x200 ;  /* 0x0148000000007b1d */ /* 0x000fec0000002000 */
.L_x_290:
[----:B------:R-:W-:Y:S02]  /*11000*/  ULDC UR4, c[0x0][0xc3c] ;  /* 0x00030f0000047ab9 */ /* 0x000fe40000000800 */
[----:B---3--:R-:W-:-:S13]  /*11010*/  ISETP.GE.AND P0, PT, R27, UR4, PT ;  /* 0x000000041b007c0c */ /* 0x008fda000bf06270 */
[----:B------:R-:W-:Y:S05]  /*11020*/  @!P0 BRA `(.L_x_300) ;  /* 0xffffffb400b48947 */ /* 0x000fea000383ffff */
[----:B------:R-:W-:Y:S05]  /*11030*/  BSYNC B8 ;  /* 0x0000000000087941 */ /* 0x000fea0003800000 */
.L_x_210:
[----:B0-2---:R-:W2:Y:S01]  /*11040*/  LDL.LU R0, [R1+0x34] ;  /* 0x0000340001007983 */ /* 0x005ea20000300800 */
[----:B------:R-:W-:Y:S01]  /*11050*/  BSSY B0, `(.L_x_301) ;  /* 0x000000b000007945 */ /* 0x000fe20003800000 */
[----:B-1----:R-:W0:Y:S01]  /*11060*/  S2R R5, SR_CgaCtaId ;  /* 0x0000000000057919 */ /* 0x002e220000008800 */
[----:B--2---:R-:W-:-:S05]  /*11070*/  VIADD R0, R0, 0x1 ;  /* 0x0000000100007836 */ /* 0x004fca0000000000 */
[----:B------:R-:W-:-:S04]  /*11080*/  LEA.HI R2, R0, R0, RZ, 0x1 ;  /* 0x0000000000027211 */ /* 0x000fc800078f08ff */
[----:B------:R-:W-:Y:S02]  /*11090*/  LOP3.LUT R3, R2, 0xfffffffe, RZ, 0xc0, !PT ;  /* 0xfffffffe02037812 */ /* 0x000fe400078ec0ff */
[----:B------:R-:W-:-:S03]  /*110a0*/  MOV R2, 0x400 ;  /* 0x0000040000027802 */ /* 0x000fc60000000f00 */
[----:B------:R-:W-:Y:S01]  /*110b0*/  IMAD.IADD R0, R0, 0x1, -R3 ;  /* 0x0000000100007824 */ /* 0x000fe200078e0a03 */
[----:B0-----:R-:W-:-:S04]  /*110c0*/  LEA R9, R5, R2, 0x18 ;  /* 0x0000000205097211 */ /* 0x001fc800078ec0ff */
[----:B------:R-:W-:-:S04]  /*110d0*/  SHF.L.U32 R0, R0, 0x1f, RZ ;  /* 0x0000001f00007819 */ /* 0x000fc800000006ff */
[----:B------:R-:W0:Y:S02]  /*110e0*/  SYNCS.PHASECHK.TRANS64.TRYWAIT P0, [R9+URZ+0x30820], R0 ;  /* 0x03082000090075a7 */ /* 0x000e24000800017f */
[----:B0-----:R-:W-:Y:S05]  /*110f0*/  @!P0 BRA `(.L_x_302) ;  /* 0x0000002000948947 */ /* 0x001fea0003800000 */
.L_x_379:
[----:B------:R-:W-:Y:S05]  /*11100*/  BSYNC B0 ;  /* 0x0000000000007941 */ /* 0x000fea0003800000 */
.L_x_301:
[----:B------:R-:W-:-:S03]  /*11110*/  UMOV UR4, 0xffffffff ;  /* 0xffffffff00047882 */ /* 0x000fc60000000000 */
[----:B------:R-:W-:Y:S05]  /*11120*/  BRA.DIV UR4, `(.L_x_303) ;  /* 0x00000022049c7947 */ /* 0x000fea000b800000 */
[----:B0-----:R-:W0:Y:S02]  /*11130*/  S2R R0, SR_TID.X ;  /* 0x0000000000007919 */ /* 0x001e240000002100 */
[----:B0-----:R-:W-:-:S04]  /*11140*/  SHF.R.U32.HI R0, RZ, 0x5, R0 ;  /* 0x00000005ff007819 */ /* 0x001fc80000011600 */
[----:B------:R-:W-:-:S05]  /*11150*/  LOP3.LUT R0, R0, 0x3, RZ, 0xc0, !PT ;  /* 0x0000000300007812 */ /* 0x000fca00078ec0ff */
[----:B------:R0:W1:Y:S02]  /*11160*/  SHFL.IDX PT, R14, R0, RZ, 0x1f ;  /* 0x00001fff000e7589 */ /* 0x00006400000e0000 */
.L_x_382:
[----:B-1----:R-:W-:Y:S01]  /*11170*/  ISETP.NE.AND P0, PT, R14, RZ, PT ;  /* 0x000000ff0e00720c */ /* 0x002fe20003f05270 */
[----:B------:R-:W-:-:S12]  /*11180*/  BSSY B0, `(.L_x_304) ;  /* 0x0000024000007945 */ /* 0x000fd80003800000 */
[----:B------:R-:W-:Y:S05]  /*11190*/  @P0 BRA `(.L_x_305) ;  /* 0x0000000000880947 */ /* 0x000fea0003800000 */
[----:B------:R-:W-:-:S03]  /*111a0*/  UMOV UR4, 0xffffffff ;  /* 0xffffffff00047882 */ /* 0x000fc60000000000 */
[----:B------:R-:W-:Y:S05]  /*111b0*/  BRA.DIV UR4, `(.L_x_306) ;  /* 0x0000002204ac7947 */ /* 0x000fea000b800000 */
[----:B------:R-:W-:-:S13]  /*111c0*/  ELECT P6, URZ, PT ;  /* 0x00000000003f782f */ /* 0x000fda00038c0000 */
.L_x_385:
[----:B------:R-:W-:Y:S05]  /*111d0*/  @!P6 BRA `(.L_x_305) ;  /* 0x000000000078e947 */ /* 0x000fea0003800000 */
[----:B0-----:R-:W2:Y:S02]  /*111e0*/  LDL.LU R0, [R1+0x4c] ;  /* 0x00004c0001007983 */ /* 0x001ea40000300800 */
[----:B--2---:R-:W-:-:S04]  /*111f0*/  LOP3.LUT R0, R0, 0x2, RZ, 0xfc, !PT ;  /* 0x0000000200007812 */ /* 0x004fc800078efcff */
[----:B------:R-:W-:-:S13]  /*11200*/  ISETP.NE.AND P2, PT, R0, 0x3, PT ;  /* 0x000000030000780c */ /* 0x000fda0003f45270 */
[----:B------:R-:W-:Y:S05]  /*11210*/  @!P2 BRA `(.L_x_307) ;  /* 0x000000000004a947 */ /* 0x000fea0003800000 */
[----:B------:R-:W-:Y:S01]  /*11220*/  BPT.TRAP 0x1 ;  /* 0x000000040000795c */ /* 0x000fe20000300000 */
.L_x_307:
[----:B------:R-:W-:Y:S01]  /*11230*/  VIADD R3, R9, 0x30840 ;  /* 0x0003084009037836 */ /* 0x000fe20000000000 */
[----:B------:R-:W-:Y:S01]  /*11240*/  SHF.L.U32 R2, R28, 0x1f, RZ ;  /* 0x0000001f1c027819 */ /* 0x000fe200000006ff */
[----:B------:R-:W-:-:S03]  /*11250*/  VIADD R0, R18, 0x1 ;  /* 0x0000000112007836 */ /* 0x000fc60000000000 */
        /* <DEDUP_REMOVED lines=9> */
.L_x_386:
[----:B------:R-:W1:Y:S02]  /*112f0*/  SYNCS.PHASECHK.TRANS64.TRYWAIT P0, [R3+URZ], R0 ;  /* 0x00000000030075a7 */ /* 0x000e64000800017f */
[----:B-1----:R-:W-:Y:S05]  /*11300*/  @!P0 BRA `(.L_x_309) ;  /* 0x00000020008c8947 */ /* 0x002fea0003800000 */
.L_x_387:
[----:B------:R-:W-:Y:S05]  /*11310*/  @!P2 BRA `(.L_x_310) ;  /* 0x000000000004a947 */ /* 0x000fea0003800000 */
[----:B------:R-:W-:Y:S01]  /*11320*/  BPT.TRAP 0x1 ;  /* 0x000000040000795c */ /* 0x000fe20000300000 */
.L_x_310:
[----:B-1----:R-:W-:-:S04]  /*11330*/  VIADD R3, R9, 0x30860 ;  /* 0x0003086009037836 */ /* 0x002fc80000000000 */
[----:B------:R-:W-:-:S04]  /*11340*/  IMAD R5, R18, 0x8, R3 ;  /* 0x0000000812057824 */ /* 0x000fc800078e0203 */
[----:B------:R-:W1:Y:S02]  /*11350*/  SYNCS.PHASECHK.TRANS64.TRYWAIT P0, [R5+URZ], R2 ;  /* 0x00000002050075a7 */ /* 0x000e64000800017f */
[----:B-1----:R-:W-:Y:S05]  /*11360*/  @!P0 BRA `(.L_x_311) ;  /* 0x0000002000888947 */ /* 0x002fea0003800000 */
.L_x_388:
[----:B------:R-:W-:-:S07]  /*11370*/  IMAD R3, R4, 0x8, R3 ;  /* 0x0000000804037824 */ /* 0x000fce00078e0203 */
.L_x_312:
[----:B--2---:R2:W3:Y:S02]  /*11380*/  SYNCS.PHASECHK.TRANS64.TRYWAIT P0, [R3+URZ], R0 ;  /* 0x00000000030075a7 */ /* 0x0044e4000800017f */
[----:B---3--:R-:W-:Y:S05]  /*11390*/  @!P0 NANOSLEEP.SYNCS 0x989680 ;  /* 0x009896800000895d */ /* 0x008fea0003900000 */
[----:B------:R-:W3:Y:S02]  /*113a0*/  @!P0 SYNCS.PHASECHK.TRANS64 P0, [R3+URZ], R0 ;  /* 0x00000000030085a7 */ /* 0x000ee4000800007f */
[----:B---3--:R-:W-:Y:S05]  /*113b0*/  @!P0 BRA `(.L_x_312) ;  /* 0xfffffffc00f08947 */ /* 0x008fea000383ffff */
.L_x_305:
[----:B------:R-:W-:Y:S05]  /*113c0*/  BSYNC B0 ;  /* 0x0000000000007941 */ /* 0x000fea0003800000 */
.L_x_304:
[----:B------:R-:W-:Y:S05]  /*113d0*/  EXIT ;  /* 0x000000000000794d */ /* 0x000fea0003800000 */
.L_x_173:
[----:B-1----:R-:W-:-:S04]  /*113e0*/  MOV R3, UR37 ;  /* 0x0000002500037c02 */ /* 0x002fc80008000f00 */
[----:B------:R1:W2:Y:S03]  /*113f0*/  SYNCS.PHASECHK.TRANS64.TRYWAIT P1, [R3+URZ+0x30800], R0 ;  /* 0x03080000030075a7 */ /* 0x0002a6000802017f */
[----:B--2---:R-:W-:Y:S05]  /*11400*/  @!P1 NANOSLEEP.SYNCS 0x989680 ;  /* 0x009896800000995d */ /* 0x004fea0003900000 */
[----:B------:R-:W2:Y:S02]  /*11410*/  @!P1 SYNCS.PHASECHK.TRANS64 P1, [R3+URZ+0x30800], R0 ;  /* 0x03080000030095a7 */ /* 0x000ea4000802007f */
[----:B--2---:R-:W-:Y:S05]  /*11420*/  @!P1 BRA `(.L_x_173) ;  /* 0xfffffffc00ec9947 */ /* 0x004fea000383ffff */
[----:B------:R-:W-:Y:S05]  /*11430*/  BRA `(.L_x_313) ;  /* 0xffffff0400c47947 */ /* 0x000fea000383ffff */
.L_x_177:
[----:B--2---:R2:W3:Y:S02]  /*11440*/  SYNCS.PHASECHK.TRANS64.TRYWAIT P2, [R0+URZ+0x30830], R3 ;  /* 0x03083003000075a7 */ /* 0x0044e4000804017f */
[----:B---3--:R-:W-:Y:S05]  /*11450*/  @!P2 NANOSLEEP.SYNCS 0x989680 ;  /* 0x009896800000a95d */ /* 0x008fea0003900000 */
[----:B------:R-:W3:Y:S02]  /*11460*/  @!P2 SYNCS.PHASECHK.TRANS64 P2, [R0+URZ+0x30830], R3 ;  /* 0x030830030000a5a7 */ /* 0x000ee4000804007f */
[----:B---3--:R-:W-:Y:S05]  /*11470*/  @!P2 BRA `(.L_x_177) ;  /* 0xfffffffc00f0a947 */ /* 0x008fea000383ffff */
[----:B------:R-:W-:Y:S05]  /*11480*/  BRA `(.L_x_176) ;  /* 0xffffff0400e87947 */ /* 0x000fea000383ffff */
.L_x_182:
[----:B-1----:R-:W-:-:S04]  /*11490*/  IMAD.U32 R8, RZ, RZ, UR6 ;  /* 0x00000006ff087e24 */ /* 0x002fc8000f8e00ff */
[----:B------:R1:W2:Y:S03]  /*114a0*/  SYNCS.PHASECHK.TRANS64.TRYWAIT P2, [R8+URZ+0x30830], R7 ;  /* 0x03083007080075a7 */ /* 0x0002a6000804017f */
[----:B--2---:R-:W-:Y:S05]  /*114b0*/  @!P2 NANOSLEEP.SYNCS 0x989680 ;  /* 0x009896800000a95d */ /* 0x004fea0003900000 */
[----:B------:R-:W2:Y:S02]  /*114c0*/  @!P2 SYNCS.PHASECHK.TRANS64 P2, [R8+URZ+0x30830], R7 ;  /* 0x030830070800a5a7 */ /* 0x000ea4000804007f */
[----:B--2---:R-:W-:Y:S05]  /*114d0*/  @!P2 BRA `(.L_x_182) ;  /* 0xfffffffc00eca947 */ /* 0x004fea000383ffff */
[----:B------:R-:W-:Y:S05]  /*114e0*/  BRA `(.L_x_179) ;  /* 0xffffff4000147947 */ /* 0x000fea000383ffff */
.L_x_186:
[----:B-1----:R-:W-:-:S04]  /*114f0*/  IMAD.U32 R7, RZ, RZ, UR6 ;  /* 0x00000006ff077e24 */ /* 0x002fc8000f8e00ff */
[----:B------:R1:W2:Y:S03]  /*11500*/  SYNCS.PHASECHK.TRANS64.TRYWAIT P2, [R7+URZ+0x30850], R6 ;  /* 0x03085006070075a7 */ /* 0x0002a6000804017f */
[----:B--2---:R-:W-:Y:S05]  /*11510*/  @!P2 NANOSLEEP.SYNCS 0x989680 ;  /* 0x009896800000a95d */ /* 0x004fea0003900000 */
[----:B------:R-:W2:Y:S02]  /*11520*/  @!P2 SYNCS.PHASECHK.TRANS64 P2, [R7+URZ+0x30850], R6 ;  /* 0x030850060700a5a7 */ /* 0x000ea4000804007f */
[----:B--2---:R-:W-:Y:S05]  /*11530*/  @!P2 BRA `(.L_x_186) ;  /* 0xfffffffc00eca947 */ /* 0x004fea000383ffff */
[----:B------:R-:W-:Y:S05]  /*11540*/  BRA `(.L_x_183) ;  /* 0xffffff4000887947 */ /* 0x000fea000383ffff */
.L_x_191:
[----:B-1----:R-:W-:-:S04]  /*11550*/  IMAD.U32 R3, RZ, RZ, UR12 ;  /* 0x0000000cff037e24 */ /* 0x002fc8000f8e00ff */
[----:B------:R1:W2:Y:S03]  /*11560*/  SYNCS.PHASECHK.TRANS64.TRYWAIT P0, [R3+URZ+0x30850], R0 ;  /* 0x03085000030075a7 */ /* 0x0002a6000800017f */
[----:B--2---:R-:W-:Y:S05]  /*11570*/  @!P0 NANOSLEEP.SYNCS 0x989680 ;  /* 0x009896800000895d */ /* 0x004fea0003900000 */
[----:B------:R-:W2:Y:S02]  /*11580*/  @!P0 SYNCS.PHASECHK.TRANS64 P0, [R3+URZ+0x30850], R0 ;  /* 0x03085000030085a7 */ /* 0x000ea4000800007f */
[----:B--2---:R-:W-:Y:S05]  /*11590*/  @!P0 BRA `(.L_x_191) ;  /* 0xfffffffc00ec8947 */ /* 0x004fea000383ffff */
[----:B------:R-:W-:Y:S05]  /*115a0*/  BRA `(.L_x_190) ;  /* 0xffffff74007c7947 */ /* 0x000fea000383ffff */
.L_x_224:
[----:B------:R-:W0:Y:S01]  /*115b0*/  S2R R20, SR_TID.X ;  /* 0x0000000000147919 */ /* 0x000e220000002100 */
[----:B------:R-:W-:Y:S01]  /*115c0*/  BSSY B0, `(.L_x_314) ;  /* 0x000000a000007945 */ /* 0x000fe20003800000 */
[----:B------:R-:W-:Y:S01]  /*115d0*/  IMAD.MOV.U32 R12, RZ, RZ, RZ ;  /* 0x000000ffff0c7224 */ /* 0x000fe200078e00ff */
[----:B------:R-:W-:Y:S01]  /*115e0*/  MOV R11, 0x1f ;  /* 0x0000001f000b7802 */ /* 0x000fe20000000f00 */
[----:B------:R-:W-:Y:S01]  /*115f0*/  IMAD.MOV.U32 R15, RZ, RZ, -0x1 ;  /* 0xffffffffff0f7424 */ /* 0x000fe200078e00ff */
[----:B0-----:R-:W-:-:S04]  /*11600*/  SHF.R.U32.HI R20, RZ, 0x5, R20 ;  /* 0x00000005ff147819 */ /* 0x001fc80000011614 */
[----:B------:R-:W-:-:S05]  /*11610*/  LOP3.LUT R20, R20, 0x3, RZ, 0xc0, !PT ;  /* 0x0000000314147812 */ /* 0x000fca00078ec0ff */
[----:B------:R-:W-:-:S07]  /*11620*/  IMAD.MOV.U32 R13, RZ, RZ, R20 ;  /* 0x000000ffff0d7224 */ /* 0x000fce00078e0014 */
[----:B-1----:R-:W-:Y:S05]  /*11630*/  WARPSYNC.COLLECTIVE R15, `(.L_x_315) ;  /* 0x000000000f087348 */ /* 0x002fea0003c00000 */
[----:B------:R0:W2:Y:S02]  /*11640*/  SHFL.IDX P6, R14, R13, R12, R11 ;  /* 0x0000000c0d0e7389 */ /* 0x0000a400000c000b */
[----:B012---:R-:W-:Y:S01]  /*11650*/  ENDCOLLECTIVE ;  /* 0x000000000000791b */ /* 0x007fe20003800000 */
.L_x_315:
[----:B------:R-:W-:Y:S05]  /*11660*/  BSYNC B0 ;  /* 0x0000000000007941 */ /* 0x000fea0003800000 */
.L_x_314:
[----:B------:R-:W-:Y:S05]  /*11670*/  BRA `(.L_x_316) ;  /* 0xffffffbc00907947 */ /* 0x000fea000383ffff */
.L_x_226:
[----:B------:R-:W-:Y:S01]  /*11680*/  BSSY B0, `(.L_x_317) ;  /* 0x0000006000007945 */ /* 0x000fe20003800000 */
[----:B------:R-:W-:-:S07]  /*11690*/  IMAD.MOV.U32 R15, RZ, RZ, -0x1 ;  /* 0xffffffffff0f7424 */ /* 0x000fce00078e00ff */
[----:B01----:R-:W-:Y:S05]  /*116a0*/  WARPSYNC.COLLECTIVE R15, `(.L_x_318) ;  /* 0x000000000f0c7348 */ /* 0x003fea0003c00000 */
[----:B------:R-:W-:Y:S02]  /*116b0*/  ELECT P6, UR62, PT ;  /* 0x00000000003e782f */ /* 0x000fe400038c0000 */
[----:B------:R-:W-:Y:S01]  /*116c0*/  MOV R14, UR62 ;  /* 0x0000003e000e7c02 */ /* 0x000fe20008000f00 */
[----:B01----:R-:W-:Y:S10]  /*116d0*/  ENDCOLLECTIVE ;  /* 0x000000000000791b */ /* 0x003ff40003800000 */
.L_x_318:
[----:B------:R-:W-:Y:S05]  /*116e0*/  BSYNC B0 ;  /* 0x0000000000007941 */ /* 0x000fea0003800000 */
.L_x_317:
[----:B------:R-:W-:Y:S05]  /*116f0*/  BRA `(.L_x_319) ;  /* 0xffffffbc00907947 */ /* 0x000fea000383ffff */
.L_x_228:
[----:B0-----:R0:W2:Y:S02]  /*11700*/  SYNCS.PHASECHK.TRANS64.TRYWAIT P0, [R0+URZ+0x30840], R2 ;  /* 0x03084002000075a7 */ /* 0x0010a4000800017f */
[----:B--2---:R-:W-:Y:S05]  /*11710*/  @!P0 NANOSLEEP.SYNCS 0x989680 ;  /* 0x009896800000895d */ /* 0x004fea0003900000 */
[----:B------:R-:W2:Y:S02]  /*11720*/  @!P0 SYNCS.PHASECHK.TRANS64 P0, [R0+URZ+0x30840], R2 ;  /* 0x03084002000085a7 */ /* 0x000ea4000800007f */
[----:B--2---:R-:W-:Y:S05]  /*11730*/  @!P0 BRA `(.L_x_228) ;  /* 0xfffffffc00f08947 */ /* 0x004fea000383ffff */
[----:B------:R-:W-:Y:S05]  /*11740*/  BRA `(.L_x_320) ;  /* 0xffffffbc00e07947 */ /* 0x000fea000383ffff */
.L_x_232:
[----:B------:R-:W2:Y:S01]  /*11750*/  LDL.LU R11, [R1+0x30] ;  /* 0x00003000010b7983 */ /* 0x000ea20000300800 */
[----:B------:R-:W-:Y:S01]  /*11760*/  IMAD.MOV.U32 R13, RZ, RZ, R4 ;  /* 0x000000ffff0d7224 */ /* 0x000fe200078e0004 */
[----:B------:R-:W-:Y:S01]  /*11770*/  MOV R15, 0xffffffff ;  /* 0xffffffff000f7802 */ /* 0x000fe20000000f00 */
[----:B------:R-:W-:Y:S02]  /*11780*/  IMAD.MOV.U32 R12, RZ, RZ, RZ ;  /* 0x000000ffff0c7224 */ /* 0x000fe400078e00ff */
[----:B------:R-:W-:-:S04]  /*11790*/  IMAD R25, R25, 0xc0, R21 ;  /* 0x000000c019197824 */ /* 0x000fc800078e0215 */
[----:B------:R-:W-:Y:S02]  /*117a0*/  VIADD R8, R25, 0x10 ;  /* 0x0000001019087836 */ /* 0x000fe40000000000 */
[----:B--2---:R-:W-:Y:S02]  /*117b0*/  IMAD R3, R11, R9, RZ ;  /* 0x000000090b037224 */ /* 0x004fe400078e02ff */
[----:B------:R-:W-:-:S03]  /*117c0*/  IMAD.MOV.U32 R11, RZ, RZ, 0x181f ;  /* 0x0000181fff0b7424 */ /* 0x000fc600078e00ff */
[----:B------:R-:W-:-:S13]  /*117d0*/  ISETP.GE.AND P1, PT, R25, R3, PT ;  /* 0x000000031900720c */ /* 0x000fda0003f26270 */
[----:B-----5:R-:W-:Y:S05]  /*117e0*/  WARPSYNC.COLLECTIVE R15, `(.L_x_321) ;  /* 0x000000000f087348 */ /* 0x020fea0003c00000 */
[----:B------:R0:W1:Y:S02]  /*117f0*/  SHFL.IDX P6, R14, R13, R12, R11 ;  /* 0x0000000c0d0e7389 */ /* 0x00006400000c000b */
[----:B01---5:R-:W-:Y:S01]  /*11800*/  ENDCOLLECTIVE ;  /* 0x000000000000791b */ /* 0x023fe20003800000 */
.L_x_321:
[----:B------:R-:W-:Y:S02]  /*11810*/  IMAD.MOV.U32 R13, RZ, RZ, R0 ;  /* 0x000000ffff0d7224 */ /* 0x000fe400078e0000 */
[----:B------:R-:W-:-:S07]  /*11820*/  IMAD.MOV.U32 R6, RZ, RZ, R14 ;  /* 0x000000ffff067224 */ /* 0x000fce00078e000e */
[----:B------:R-:W-:Y:S05]  /*11830*/  WARPSYNC.COLLECTIVE R15, `(.L_x_322) ;  /* 0x000000000f087348 */ /* 0x000fea0003c00000 */
[----:B------:R0:W1:Y:S02]  /*11840*/  SHFL.IDX P6, R14, R13, R12, R11 ;  /* 0x0000000c0d0e7389 */ /* 0x00006400000c000b */
[----:B01----:R-:W-:Y:S01]  /*11850*/  ENDCOLLECTIVE ;  /* 0x000000000000791b */ /* 0x003fe20003800000 */
.L_x_322:
[----:B------:R-:W-:Y:S01]  /*11860*/  MOV R13, R4 ;  /* 0x00000004000d7202 */ /* 0x000fe20000000f00 */
[----:B------:R-:W-:Y:S02]  /*11870*/  IMAD.MOV.U32 R12, RZ, RZ, 0x1 ;  /* 0x00000001ff0c7424 */ /* 0x000fe400078e00ff */
[----:B------:R-:W-:-:S07]  /*11880*/  IMAD.MOV.U32 R7, RZ, RZ, R14 ;  /* 0x000000ffff077224 */ /* 0x000fce00078e000e */
[----:B------:R-:W-:Y:S05]  /*11890*/  WARPSYNC.COLLECTIVE R15, `(.L_x_323) ;  /* 0x000000000f087348 */ /* 0x000fea0003c00000 */
[----:B------:R0:W1:Y:S02]  /*118a0*/  SHFL.IDX P6, R14, R13, R12, R11 ;  /* 0x0000000c0d0e7389 */ /* 0x00006400000c000b */
[----:B01----:R-:W-:Y:S01]  /*118b0*/  ENDCOLLECTIVE ;  /* 0x000000000000791b */ /* 0x003fe20003800000 */
.L_x_323:
[----:B------:R-:W-:-:S05]  /*118c0*/  @!P1 LEA R7, P2, R20, R7, 0x1 ;  /* 0x0000000714079211 */ /* 0x000fca00078408ff */
[----:B------:R-:W-:-:S05]  /*118d0*/  @!P1 IMAD.X R6, RZ, RZ, R6, P2 ;  /* 0x000000ffff069224 */ /* 0x000fca00010e0606 */
[----:B------:R-:W-:Y:S01]  /*118e0*/  @!P1 LOP3.LUT R7, R7, R6, RZ, 0x3c, !PT ;  /* 0x0000000607079212 */ /* 0x000fe200078e3cff */
[----:B------:R-:W-:-:S03]  /*118f0*/  IMAD.MOV.U32 R13, RZ, RZ, R0 ;  /* 0x000000ffff0d7224 */ /* 0x000fc600078e0000 */
[----:B------:R-:W-:-:S04]  /*11900*/  @!P1 LOP3.LUT R6, R7, R6, RZ, 0x3c, !PT ;  /* 0x0000000607069212 */ /* 0x000fc800078e3cff */
[----:B------:R-:W-:-:S05]  /*11910*/  @!P1 LOP3.LUT R7, R7, R6, RZ, 0x3c, !PT ;  /* 0x0000000607079212 */ /* 0x000fca00078e3cff */
[----:B------:R-:W-:Y:S01]  /*11920*/  @!PT LDS RZ, [RZ] ;  /* 0x00000000fffff984 */ /* 0x000fe20000000800 */
[----:B------:R-:W-:Y:S01]  /*11930*/  @!PT LDS RZ, [RZ] ;  /* 0x00000000fffff984 */ /* 0x000fe20000000800 */
[----:B------:R-:W-:Y:S01]  /*11940*/  @!PT LDS RZ, [RZ] ;  /* 0x00000000fffff984 */ /* 0x000fe20000000800 */
[----:B------:R0:W-:Y:S01]  /*11950*/  @!P1 LDGSTS.E.BYPASS.LTC128B.128 [R10+0xc400], desc[UR38][R6.64], !P0 ;  /* 0x0c400000060a9fae */ /* 0x0001e2000c101d66 */
[----:B------:R-:W-:Y:S01]  /*11960*/  ISETP.GE.AND P1, PT, R8, R3, PT ;  /* 0x000000030800720c */ /* 0x000fe20003f26270 */
[----:B0-----:R-:W-:-:S12]  /*11970*/  IMAD.MOV.U32 R6, RZ, RZ, R14 ;  /* 0x000000ffff067224 */ /* 0x001fd800078e000e */
[----:B------:R-:W-:Y:S05]  /*11980*/  WARPSYNC.COLLECTIVE R15, `(.L_x_324) ;  /* 0x000000000f087348 */ /* 0x000fea0003c00000 */
[----:B------:R0:W1:Y:S02]  /*11990*/  SHFL.IDX P6, R14, R13, R12, R11 ;  /* 0x0000000c0d0e7389 */ /* 0x00006400000c000b */
[----:B01----:R-:W-:Y:S01]  /*119a0*/  ENDCOLLECTIVE ;  /* 0x000000000000791b */ /* 0x003fe20003800000 */
.L_x_324:
[----:B------:R-:W-:Y:S02]  /*119b0*/  IMAD.MOV.U32 R13, RZ, RZ, R4 ;  /* 0x000000ffff0d7224 */ /* 0x000fe400078e0004 */
[----:B------:R-:W-:Y:S02]  /*119c0*/  IMAD.MOV.U32 R12, RZ, RZ, 0x2 ;  /* 0x00000002ff0c7424 */ /* 0x000fe400078e00ff */
[----:B------:R-:W-:-:S07]  /*119d0*/  IMAD.MOV.U32 R7, RZ, RZ, R14 ;  /* 0x000000ffff077224 */ /* 0x000fce00078e000e */
[----:B------:R-:W-:Y:S05]  /*119e0*/  WARPSYNC.COLLECTIVE R15, `(.L_x_325) ;  /* 0x000000000f087348 */ /* 0x000fea0003c00000 */
[----:B------:R0:W1:Y:S02]  /*119f0*/  SHFL.IDX P6, R14, R13, R12, R11 ;  /* 0x0000000c0d0e7389 */ /* 0x00006400000c000b */
[----:B01----:R-:W-:Y:S01]  /*11a00*/  ENDCOLLECTIVE ;  /* 0x000000000000791b */ /* 0x003fe20003800000 */
.L_x_325:
        /* <DEDUP_REMOVED lines=9> */
[----:B------:R0:W-:Y:S02]  /*11aa0*/  @!P1 LDGSTS.E.BYPASS.LTC128B.128 [R10+0xcc00], desc[UR38][R6.64], !P0 ;  /* 0x0cc00000060a9fae */ /* 0x0001e4000c101d66 */
[----:B0-----:R-:W-:-:S04]  /*11ab0*/  IADD3 R6, R25, 0x20, RZ ;  /* 0x0000002019067810 */ /* 0x001fc80007ffe0ff */
[----:B------:R-:W-:Y:S01]  /*11ac0*/  ISETP.GE.AND P1, PT, R6, R3, PT ;  /* 0x000000030600720c */ /* 0x000fe20003f26270 */
[----:B------:R-:W-:-:S12]  /*11ad0*/  IMAD.MOV.U32 R6, RZ, RZ, R14 ;  /* 0x000000ffff067224 */ /* 0x000fd800078e000e */
[----:B------:R-:W-:Y:S05]  /*11ae0*/  WARPSYNC.COLLECTIVE R15, `(.L_x_326) ;  /* 0x000000000f087348 */ /* 0x000fea0003c00000 */
[----:B------:R0:W1:Y:S02]  /*11af0*/  SHFL.IDX P6, R14, R13, R12, R11 ;  /* 0x0000000c0d0e7389 */ /* 0x00006400000c000b */
[----:B01----:R-:W-:Y:S01]  /*11b00*/  ENDCOLLECTIVE ;  /* 0x000000000000791b */ /* 0x003fe20003800000 */
.L_x_326:
[----:B------:R-:W-:Y:S02]  /*11b10*/  IMAD.MOV.U32 R13, RZ, RZ, R4 ;  /* 0x000000ffff0d7224 */ /* 0x000fe400078e0004 */
[----:B------:R-:W-:Y:S02]  /*11b20*/  IMAD.MOV.U32 R12, RZ, RZ, 0x3 ;  /* 0x00000003ff0c7424 */ /* 0x000fe400078e00ff */
[----:B------:R-:W-:-:S07]  /*11b30*/  IMAD.MOV.U32 R7, RZ, RZ, R14 ;  /* 0x000000ffff077224 */ /* 0x000fce00078e000e */
[----:B------:R-:W-:Y:S05]  /*11b40*/  WARPSYNC.COLLECTIVE R15, `(.L_x_327) ;  /* 0x000000000f087348 */ /* 0x000fea0003c00000 */
[----:B------:R0:W1:Y:S02]  /*11b50*/  SHFL.IDX P6, R14, R13, R12, R11 ;  /* 0x0000000c0d0e7389 */ /* 0x00006400000c000b */
[----:B01----:R-:W-:Y:S01]  /*11b60*/  ENDCOLLECTIVE ;  /* 0x000000000000791b */ /* 0x003fe20003800000 */
.L_x_327:
[----:B------:R-:W-:-:S04]  /*11b70*/  @!P1 LEA R7, P2, R20, R7, 0x1 ;  /* 0x0000000714079211 */ /* 0x000fc800078408ff */
[----:B------:R-:W-:-:S04]  /*11b80*/  @!P1 IADD3.X R6, RZ, R6, RZ, P2, !PT ;  /* 0x00000006ff069210 */ /* 0x000fc800017fe4ff */
        /* <DEDUP_REMOVED lines=8> */
[----:B0-----:R-:W-:-:S05]  /*11c10*/  VIADD R6, R25, 0x30 ;  /* 0x0000003019067836 */ /* 0x001fca0000000000 */
[----:B------:R-:W-:Y:S01]  /*11c20*/  ISETP.GE.AND P1, PT, R6, R3, PT ;  /* 0x000000030600720c */ /* 0x000fe20003f26270 */
[----:B------:R-:W-:-:S12]  /*11c30*/  IMAD.MOV.U32 R6, RZ, RZ, R14 ;  /* 0x000000ffff067224 */ /* 0x000fd800078e000e */
[----:B------:R-:W-:Y:S05]  /*11c40*/  WARPSYNC.COLLECTIVE R15, `(.L_x_328) ;  /* 0x000000000f087348 */ /* 0x000fea0003c00000 */
[----:B------:R0:W1:Y:S02]  /*11c50*/  SHFL.IDX P6, R14, R13, R12, R11 ;  /* 0x0000000c0d0e7389 */ /* 0x00006400000c000b */
[----:B01----:R-:W-:Y:S01]  /*11c60*/  ENDCOLLECTIVE ;  /* 0x000000000000791b */ /* 0x003fe20003800000 */
.L_x_328:
[----:B------:R-:W-:Y:S02]  /*11c70*/  IMAD.MOV.U32 R13, RZ, RZ, R4 ;  /* 0x000000ffff0d7224 */ /* 0x000fe400078e0004 */
[----:B------:R-:W-:Y:S01]  /*11c80*/  IMAD.MOV.U32 R12, RZ, RZ, 0x4 ;  /* 0x00000004ff0c7424 */ /* 0x000fe200078e00ff */
[----:B------:R-:W-:-:S07]  /*11c90*/  MOV R7, R14 ;  /* 0x0000000e00077202 */ /* 0x000fce0000000f00 */
[----:B------:R-:W-:Y:S05]  /*11ca0*/  WARPSYNC.COLLECTIVE R15, `(.L_x_329) ;  /* 0x000000000f087348 */ /* 0x000fea0003c00000 */
[----:B------:R0:W1:Y:S02]  /*11cb0*/  SHFL.IDX P6, R14, R13, R12, R11 ;  /* 0x0000000c0d0e7389 */ /* 0x00006400000c000b */
[----:B01----:R-:W-:Y:S01]  /*11cc0*/  ENDCOLLECTIVE ;  /* 0x000000000000791b */ /* 0x003fe20003800000 */
.L_x_329:
[----:B------:R-:W-:-:S05]  /*11cd0*/  @!P1 LEA R7, P2, R20, R7, 0x1 ;  /* 0x0000000714079211 */ /* 0x000fca00078408ff */
[----:B------:R-:W-:-:S05]  /*11ce0*/  @!P1 IMAD.X R6, RZ, RZ, R6, P2 ;  /* 0x000000ffff069224 */ /* 0x000fca00010e0606 */
[----:B------:R-:W-:Y:S02]  /*11cf0*/  @!P1 LOP3.LUT R7, R7, R6, RZ, 0x3c, !PT ;  /* 0x0000000607079212 */ /* 0x000fe400078e3cff */
[----:B------:R-:W-:Y:S02]  /*11d00*/  MOV R13, R0 ;  /* 0x00000000000d7202 */ /* 0x000fe40000000f00 */
        /* <DEDUP_REMOVED lines=12> */
.L_x_330:
[----:B------:R-:W-:Y:S02]  /*11dd0*/  IMAD.MOV.U32 R13, RZ, RZ, R4 ;  /* 0x000000ffff0d7224 */ /* 0x000fe400078e0004 */
[----:B------:R-:W-:Y:S02]  /*11de0*/  IMAD.MOV.U32 R12, RZ, RZ, 0x5 ;  /* 0x00000005ff0c7424 */ /* 0x000fe400078e00ff */
[----:B------:R-:W-:-:S07]  /*11df0*/  IMAD.MOV.U32 R7, RZ, RZ, R14 ;  /* 0x000000ffff077224 */ /* 0x000fce00078e000e */
[----:B------:R-:W-:Y:S05]  /*11e00*/  WARPSYNC.COLLECTIVE R15, `(.L_x_331) ;  /* 0x000000000f087348 */ /* 0x000fea0003c00000 */
[----:B------:R0:W1:Y:S02]  /*11e10*/  SHFL.IDX P6, R14, R13, R12, R11 ;  /* 0x0000000c0d0e7389 */ /* 0x00006400000c000b */
[----:B01----:R-:W-:Y:S01]  /*11e20*/  ENDCOLLECTIVE ;  /* 0x000000000000791b */ /* 0x003fe20003800000 */
.L_x_331:
        /* <DEDUP_REMOVED lines=11> */
[----:B------:R-:W-:Y:S02]  /*11ee0*/  ISETP.GE.AND P1, PT, R6, R3, PT ;  /* 0x000000030600720c */ /* 0x000fe40003f26270 */
[----:B------:R-:W-:-:S11]  /*11ef0*/  MOV R6, R14 ;  /* 0x0000000e00067202 */ /* 0x000fd60000000f00 */
[----:B------:R-:W-:Y:S05]  /*11f00*/  WARPSYNC.COLLECTIVE R15, `(.L_x_332) ;  /* 0x000000000f087348 */ /* 0x000fea0003c00000 */
[----:B------:R0:W1:Y:S02]  /*11f10*/  SHFL.IDX P6, R14, R13, R12, R11 ;  /* 0x0000000c0d0e7389 */ /* 0x00006400000c000b */
[----:B01----:R-:W-:Y:S01]  /*11f20*/  ENDCOLLECTIVE ;  /* 0x000000000000791b */ /* 0x003fe20003800000 */
.L_x_332:
[----:B------:R-:W-:Y:S01]  /*11f30*/  IMAD.MOV.U32 R13, RZ, RZ, R4 ;  /* 0x000000ffff0d7224 */ /* 0x000fe200078e0004 */
[----:B------:R-:W-:Y:S01]  /*11f40*/  MOV R12, 0x6 ;  /* 0x00000006000c7802 */ /* 0x000fe20000000f00 */
[----:B------:R-:W-:-:S07]  /*11f50*/  IMAD.MOV.U32 R7, RZ, RZ, R14 ;  /* 0x000000ffff077224 */ /* 0x000fce00078e000e */
[----:B------:R-:W-:Y:S05]  /*11f60*/  WARPSYNC.COLLECTIVE R15, `(.L_x_333) ;  /* 0x000000000f087348 */ /* 0x000fea0003c00000 */
[----:B------:R0:W1:Y:S02]  /*11f70*/  SHFL.IDX P6, R14, R13, R12, R11 ;  /* 0x0000000c0d0e7389 */ /* 0x00006400000c000b */
[----:B01----:R-:W-:Y:S01]  /*11f80*/  ENDCOLLECTIVE ;  /* 0x000000000000791b */ /* 0x003fe20003800000 */
.L_x_333:
        /* <DEDUP_REMOVED lines=16> */
.L_x_334:
[----:B------:R-:W-:Y:S01]  /*12090*/  IMAD.MOV.U32 R13, RZ, RZ, R4 ;  /* 0x000000ffff0d7224 */ /* 0x000fe200078e0004 */
[----:B------:R-:W-:Y:S01]  /*120a0*/  MOV R12, 0x7 ;  /* 0x00000007000c7802 */ /* 0x000fe20000000f00 */
[----:B------:R-:W-:-:S07]  /*120b0*/  IMAD.MOV.U32 R7, RZ, RZ, R14 ;  /* 0x000000ffff077224 */ /* 0x000fce00078e000e */
[----:B------:R-:W-:Y:S05]  /*120c0*/  WARPSYNC.COLLECTIVE R15, `(.L_x_335) ;  /* 0x000000000f087348 */ /* 0x000fea0003c00000 */
[----:B------:R0:W1:Y:S02]  /*120d0*/  SHFL.IDX P6, R14, R13, R12, R11 ;  /* 0x0000000c0d0e7389 */ /* 0x00006400000c000b */
[----:B01----:R-:W-:Y:S01]  /*120e0*/  ENDCOLLECTIVE ;  /* 0x000000000000791b */ /* 0x003fe20003800000 */
.L_x_335:
[----:B------:R-:W-:-:S05]  /*120f0*/  @!P1 LEA R7, P2, R20, R7, 0x1 ;  /* 0x0000000714079211 */ /* 0x000fca00078408ff */
[----:B------:R-:W-:-:S05]  /*12100*/  @!P1 IMAD.X R6, RZ, RZ, R6, P2 ;  /* 0x000000ffff069224 */ /* 0x000fca00010e0606 */
[-C--:B------:R-:W-:Y:S01]  /*12110*/  @!P1 LOP3.LUT R7, R7, R6.reuse, RZ, 0x3c, !PT ;  /* 0x0000000607079212 */ /* 0x080fe200078e3cff */
[----:B------:R-:W-:Y:S02]  /*12120*/  IMAD.MOV.U32 R13, RZ, RZ, R0 ;  /* 0x000000ffff0d7224 */ /* 0x000fe400078e0000 */
[----:B------:R-:W-:Y:S01]  /*12130*/  VIADD R0, R25, 0x70 ;  /* 0x0000007019007836 */ /* 0x000fe20000000000 */
[----:B------:R-:W-:-:S04]  /*12140*/  @!P1 LOP3.LUT R6, R7, R6, RZ, 0x3c, !PT ;  /* 0x0000000607069212 */ /* 0x000fc800078e3cff */
[----:B------:R-:W-:Y:S01]  /*12150*/  @!P1 LOP3.LUT R7, R7, R6, RZ, 0x3c, !PT ;  /* 0x0000000607079212 */ /* 0x000fe200078e3cff */
[----:B------:R-:W-:-:S07]  /*12160*/  IMAD.MOV.U32 R4, RZ, RZ, R14 ;  /* 0x000000ffff047224 */ /* 0x000fce00078e000e */
[----:B------:R-:W-:Y:S05]  /*12170*/  WARPSYNC.COLLECTIVE R15, `(.L_x_336) ;  /* 0x000000000f087348 */ /* 0x000fea0003c00000 */
[----:B------:R0:W1:Y:S02]  /*12180*/  SHFL.IDX P6, R14, R13, R12, R11 ;  /* 0x0000000c0d0e7389 */ /* 0x00006400000c000b */
[----:B01----:R-:W-:Y:S01]  /*12190*/  ENDCOLLECTIVE ;  /* 0x000000000000791b */ /* 0x003fe20003800000 */
.L_x_336:
[----:B------:R-:W-:Y:S01]  /*121a0*/  @!PT LDS RZ, [RZ] ;  /* 0x00000000fffff984 */ /* 0x000fe20000000800 */
[----:B------:R-:W-:Y:S01]  /*121b0*/  @!PT LDS RZ, [RZ] ;  /* 0x00000000fffff984 */ /* 0x000fe20000000800 */
[----:B------:R-:W-:Y:S01]  /*121c0*/  @!PT LDS RZ, [RZ] ;  /* 0x00000000fffff984 */ /* 0x000fe20000000800 */
[----:B------:R0:W-:Y:S01]  /*121d0*/  @!P1 LDGSTS.E.BYPASS.LTC128B.128 [R10+0xf400], desc[UR38][R6.64], !P0 ;  /* 0x0f400000060a9fae */ /* 0x0001e2000c101d66 */
[----:B------:R-:W-:Y:S01]  /*121e0*/  ISETP.GE.AND P1, PT, R0, R3, PT ;  /* 0x000000030000720c */ /* 0x000fe20003f26270 */
[----:B------:R-:W-:-:S05]  /*121f0*/  VIADD R0, R25, 0x80 ;  /* 0x0000008019007836 */ /* 0x000fca0000000000 */
[----:B------:R-:W-:Y:S01]  /*12200*/  ISETP.GE.AND P2, PT, R0, R3, PT ;  /* 0x000000030000720c */ /* 0x000fe20003f46270 */
[----:B------:R-:W-:Y:S02]  /*12210*/  IMAD.MOV.U32 R13, RZ, RZ, R2 ;  /* 0x000000ffff0d7224 */ /* 0x000fe400078e0002 */
[----:B------:R-:W-:Y:S02]  /*12220*/  IMAD.MOV.U32 R12, RZ, RZ, RZ ;  /* 0x000000ffff0c7224 */ /* 0x000fe400078e00ff */
[----:B0-----:R-:W-:-:S08]  /*12230*/  IMAD.MOV.U32 R6, RZ, RZ, R14 ;  /* 0x000000ffff067224 */ /* 0x001fd000078e000e */
[----:B------:R-:W-:Y:S05]  /*12240*/  WARPSYNC.COLLECTIVE R15, `(.L_x_337) ;  /* 0x000000000f087348 */ /* 0x000fea0003c00000 */
[----:B------:R0:W1:Y:S02]  /*12250*/  SHFL.IDX P6, R14, R13, R12, R11 ;  /* 0x0000000c0d0e7389 */ /* 0x00006400000c000b */
[----:B01----:R-:W-:Y:S01]  /*12260*/  ENDCOLLECTIVE ;  /* 0x000000000000791b */ /* 0x003fe20003800000 */
.L_x_337:
[----:B------:R-:W-:-:S05]  /*12270*/  @!P1 LEA R6, P3, R20, R6, 0x1 ;  /* 0x0000000614069211 */ /* 0x000fca00078608ff */
[----:B------:R-:W-:-:S05]  /*12280*/  @!P1 IMAD.X R4, RZ, RZ, R4, P3 ;  /* 0x000000ffff049224 */ /* 0x000fca00018e0604 */
[----:B------:R-:W-:Y:S01]  /*12290*/  @!P1 MOV R7, R4 ;  /* 0x0000000400079202 */ /* 0x000fe20000000f00 */
[----:B------:R-:W-:Y:S02]  /*122a0*/  IMAD.MOV.U32 R13, RZ, RZ, R5 ;  /* 0x000000ffff0d7224 */ /* 0x000fe400078e0005 */
[----:B------:R-:W-:Y:S02]  /*122b0*/  VIADD R4, R25, 0xa0 ;  /* 0x000000a019047836 */ /* 0x000fe40000000000 */
[----:B------:R-:W-:Y:S01]  /*122c0*/  @!PT LDS RZ, [RZ] ;  /* 0x00000000fffff984 */ /* 0x000fe20000000800 */
[----:B------:R-:W-:Y:S01]  /*122d0*/  @!PT LDS RZ, [RZ] ;  /* 0x00000000fffff984 */ /* 0x000fe20000000800 */
[----:B------:R-:W-:Y:S01]  /*122e0*/  @!PT LDS RZ, [RZ] ;  /* 0x00000000fffff984 */ /* 0x000fe20000000800 */
[----:B------:R0:W-:Y:S01]  /*122f0*/  @!P1 LDGSTS.E.BYPASS.LTC128B.128 [R10+0xfc00], desc[UR38][R6.64], !P0 ;  /* 0x0fc00000060a9fae */ /* 0x0001e2000c101d66 */
[----:B------:R-:W-:-:S07]  /*12300*/  IMAD.MOV.U32 R0, RZ, RZ, R14 ;  /* 0x000000ffff007224 */ /* 0x000fce00078e000e */
[----:B0-----:R-:W-:Y:S05]  /*12310*/  WARPSYNC.COLLECTIVE R15, `(.L_x_338) ;  /* 0x000000000f087348 */ /* 0x001fea0003c00000 */
[----:B------:R1:W2:Y:S02]  /*12320*/  SHFL.IDX P6, R14, R13, R12, R11 ;  /* 0x0000000c0d0e7389 */ /* 0x0002a400000c000b */
[----:B012---:R-:W-:Y:S01]  /*12330*/  ENDCOLLECTIVE ;  /* 0x000000000000791b */ /* 0x007fe20003800000 */
.L_x_338:
[----:B------:R-:W-:Y:S02]  /*12340*/  IMAD.MOV.U32 R13, RZ, RZ, R2 ;  /* 0x000000ffff0d7224 */ /* 0x000fe400078e0002 */
[----:B------:R-:W-:Y:S01]  /*12350*/  IMAD.MOV.U32 R12, RZ, RZ, 0x1 ;  /* 0x00000001ff0c7424 */ /* 0x000fe200078e00ff */
[----:B------:R-:W-:-:S07]  /*12360*/  MOV R8, R14 ;  /* 0x0000000e00087202 */ /* 0x000fce0000000f00 */
[----:B------:R-:W-:Y:S05]  /*12370*/  WARPSYNC.COLLECTIVE R15, `(.L_x_339) ;  /* 0x000000000f087348 */ /* 0x000fea0003c00000 */
[----:B------:R0:W1:Y:S02]  /*12380*/  SHFL.IDX P6, R14, R13, R12, R11 ;  /* 0x0000000c0d0e7389 */ /* 0x00006400000c000b */
[----:B01----:R-:W-:Y:S01]  /*12390*/  ENDCOLLECTIVE ;  /* 0x000000000000791b */ /* 0x003fe20003800000 */
.L_x_339:
[----:B------:R-:W-:-:S05]  /*123a0*/  @!P2 LEA R6, P1, R20, R8, 0x1 ;  /* 0x000000081406a211 */ /* 0x000fca00078208ff */
[----:B------:R-:W-:-:S04]  /*123b0*/  @!P2 IMAD.X R0, RZ, RZ, R0, P1 ;  /* 0x000000ffff00a224 */ /* 0x000fc800008e0600 */
[----:B------:R-:W-:Y:S02]  /*123c0*/  @!P2 IMAD.MOV.U32 R7, RZ, RZ, R0 ;  /* 0x000000ffff07a224 */ /* 0x000fe400078e0000 */
[----:B------:R-:W-:Y:S02]  /*123d0*/  VIADD R0, R25, 0x90 ;  /* 0x0000009019007836 */ /* 0x000fe40000000000 */
[----:B------:R-:W-:Y:S01]  /*123e0*/  IMAD.MOV.U32 R13, RZ, RZ, R5 ;  /* 0x000000ffff0d7224 */ /* 0x000fe200078e0005 */
[----:B------:R-:W-:Y:S01]  /*123f0*/  @!PT LDS RZ, [RZ] ;  /* 0x00000000fffff984 */ /* 0x000fe20000000800 */
[----:B------:R-:W-:Y:S01]  /*12400*/  @!PT LDS RZ, [RZ] ;  /* 0x00000000fffff984 */ /* 0x000fe20000000800 */
[----:B------:R-:W-:Y:S01]  /*12410*/  @!PT LDS RZ, [RZ] ;  /* 0x00000000fffff984 */ /* 0x000fe20000000800 */
[----:B------:R0:W-:Y:S02]  /*12420*/  @!P2 LDGSTS.E.BYPASS.LTC128B.128 [R10+0x10400], desc[UR38][R6.64], !P0 ;  /* 0x10400000060aafae */ /* 0x0001e4000c101d66 */
[----:B------:R-:W-:Y:S02]  /*12430*/  ISETP.GE.AND P1, PT, R0, R3, PT ;  /* 0x000000030000720c */ /* 0x000fe40003f26270 */
[----:B------:R-:W-:-:S11]  /*12440*/  MOV R0, R14 ;  /* 0x0000000e00007202 */ /* 0x000fd60000000f00 */
[----:B0-----:R-:W-:Y:S05]  /*12450*/  WARPSYNC.COLLECTIVE R15, `(.L_x_340) ;  /* 0x000000000f087348 */ /* 0x001fea0003c00000 */
[----:B------:R1:W2:Y:S02]  /*12460*/  SHFL.IDX P6, R14, R13, R12, R11 ;  /* 0x0000000c0d0e7389 */ /* 0x0002a400000c000b */
[----:B012---:R-:W-:Y:S01]  /*12470*/  ENDCOLLECTIVE ;  /* 0x000000000000791b */ /* 0x007fe20003800000 */
.L_x_340:
[----:B------:R-:W-:Y:S01]  /*12480*/  IMAD.MOV.U32 R13, RZ, RZ, R2 ;  /* 0x000000ffff0d7224 */ /* 0x000fe200078e0002 */
[----:B------:R-:W-:Y:S01]  /*12490*/  MOV R12, 0x2 ;  /* 0x00000002000c7802 */ /* 0x000fe20000000f00 */
[----:B------:R-:W-:-:S07]  /*124a0*/  IMAD.MOV.U32 R6, RZ, RZ, R14 ;  /* 0x000000ffff067224 */ /* 0x000fce00078e000e */
[----:B------:R-:W-:Y:S05]  /*124b0*/  WARPSYNC.COLLECTIVE R15, `(.L_x_341) ;  /* 0x000000000f087348 */ /* 0x000fea0003c00000 */
[----:B------:R0:W1:Y:S02]  /*124c0*/  SHFL.IDX P6, R14, R13, R12, R11 ;  /* 0x0000000c0d0e7389 */ /* 0x00006400000c000b */
[----:B01----:R-:W-:Y:S01]  /*124d0*/  ENDCOLLECTIVE ;  /* 0x000000000000791b */ /* 0x003fe20003800000 */
.L_x_341:
[----:B------:R-:W-:-:S05]  /*124e0*/  @!P1 LEA R6, P2, R20, R6, 0x1 ;  /* 0x0000000614069211 */ /* 0x000fca00078408ff */
[----:B------:R-:W-:-:S04]  /*124f0*/  @!P1 IMAD.X R0, RZ, RZ, R0, P2 ;  /* 0x000000ffff009224 */ /* 0x000fc800010e0600 */
[----:B------:R-:W-:Y:S02]  /*12500*/  @!P1 IMAD.MOV.U32 R7, RZ, RZ, R0 ;  /* 0x000000ffff079224 */ /* 0x000fe400078e0000 */
[----:B------:R-:W-:-:S03]  /*12510*/  IMAD.MOV.U32 R13, RZ, RZ, R5 ;  /* 0x000000ffff0d7224 */ /* 0x000fc600078e0005 */
[----:B------:R-:W-:Y:S01]  /*12520*/  @!PT LDS RZ, [RZ] ;  /* 0x00000000fffff984 */ /* 0x000fe20000000800 */
[----:B------:R-:W-:Y:S01]  /*12530*/  @!PT LDS RZ, [RZ] ;  /* 0x00000000fffff984 */ /* 0x000fe20000000800 */
[----:B------:R-:W-:Y:S01]  /*12540*/  @!PT LDS RZ, [RZ] ;  /* 0x00000000fffff984 */ /* 0x000fe20000000800 */
[----:B------:R0:W-:Y:S01]  /*12550*/  @!P1 LDGSTS.E.BYPASS.LTC128B.128 [R10+0x10c00], desc[UR38][R6.64], !P0 ;  /* 0x10c00000060a9fae */ /* 0x0001e2000c101d66 */
[----:B------:R-:W-:Y:S01]  /*12560*/  ISETP.GE.AND P1, PT, R4, R3, PT ;  /* 0x000000030400720c */ /* 0x000fe20003f26270 */
[----:B------:R-:W-:-:S12]  /*12570*/  IMAD.MOV.U32 R0, RZ, RZ, R14 ;  /* 0x000000ffff007224 */ /* 0x000fd800078e000e */
[----:B0-----:R-:W-:Y:S05]  /*12580*/  WARPSYNC.COLLECTIVE R15, `(.L_x_342) ;  /* 0x000000000f087348 */ /* 0x001fea0003c00000 */
[----:B------:R1:W2:Y:S02]  /*12590*/  SHFL.IDX P6, R14, R13, R12, R11 ;  /* 0x0000000c0d0e7389 */ /* 0x0002a400000c000b */
[----:B012---:R-:W-:Y:S01]  /*125a0*/  ENDCOLLECTIVE ;  /* 0x000000000000791b */ /* 0x007fe20003800000 */
.L_x_342:
[----:B------:R-:W-:Y:S02]  /*125b0*/  IMAD.MOV.U32 R13, RZ, RZ, R2 ;  /* 0x000000ffff0d7224 */ /* 0x000fe400078e0002 */
[----:B------:R-:W-:Y:S02]  /*125c0*/  IMAD.MOV.U32 R12, RZ, RZ, 0x3 ;  /* 0x00000003ff0c7424 */ /* 0x000fe400078e00ff */
[----:B------:R-:W-:-:S07]  /*125d0*/  IMAD.MOV.U32 R6, RZ, RZ, R14 ;  /* 0x000000ffff067224 */ /* 0x000fce00078e000e */
[----:B------:R-:W-:Y:S05]  /*125e0*/  WARPSYNC.COLLECTIVE R15, `(.L_x_343) ;  /* 0x000000000f087348 */ /* 0x000fea0003c00000 */
[----:B------:R0:W1:Y:S02]  /*125f0*/  SHFL.IDX P6, R14, R13, R12, R11 ;  /* 0x0000000c0d0e7389 */ /* 0x00006400000c000b */
[----:B01----:R-:W-:Y:S01]  /*12600*/  ENDCOLLECTIVE ;  /* 0x000000000000791b */ /* 0x003fe20003800000 */
.L_x_343:
[----:B------:R-:W-:-:S05]  /*12610*/  @!P1 LEA R6, P2, R20, R6, 0x1 ;  /* 0x0000000614069211 */ /* 0x000fca00078408ff */
[----:B------:R-:W-:-:S05]  /*12620*/  @!P1 IMAD.X R0, RZ, RZ, R0, P2 ;  /* 0x000000ffff009224 */ /* 0x000fca00010e0600 */
[----:B------:R-:W-:Y:S01]  /*12630*/  @!P1 MOV R7, R0 ;  /* 0x0000000000079202 */ /* 0x000fe20000000f00 */
[----:B------:R-:W-:-:S04]  /*12640*/  IMAD.MOV.U32 R13, RZ, RZ, R5 ;  /* 0x000000ffff0d7224 */ /* 0x000fc800078e0005 */
        /* <DEDUP_REMOVED lines=8> */
.L_x_344:
[----:B------:R-:W-:Y:S01]  /*126d0*/  IMAD.MOV.U32 R2, RZ, RZ, R14 ;  /* 0x000000ffff027224 */ /* 0x000fe200078e000e */
[----:B------:R-:W-:Y:S06]  /*126e0*/  BRA `(.L_x_345) ;  /* 0xffffffbc00e47947 */ /* 0x000fec000383ffff */
.L_x_235:
[----:B0-----:R0:W1:Y:S02]  /*126f0*/  SYNCS.PHASECHK.TRANS64.TRYWAIT P0, [R17+URZ+0x30820], R0 ;  /* 0x03082000110075a7 */ /* 0x001064000800017f */
[----:B-1----:R-:W-:Y:S05]  /*12700*/  @!P0 NANOSLEEP.SYNCS 0x989680 ;  /* 0x009896800000895d */ /* 0x002fea0003900000 */
[----:B------:R-:W1:Y:S02]  /*12710*/  @!P0 SYNCS.PHASECHK.TRANS64 P0, [R17+URZ+0x30820], R0 ;  /* 0x03082000110085a7 */ /* 0x000e64000800007f */
[----:B-1----:R-:W-:Y:S05]  /*12720*/  @!P0 BRA `(.L_x_235) ;  /* 0xfffffffc00f08947 */ /* 0x002fea000383ffff */
[----:B------:R-:W-:Y:S05]  /*12730*/  BRA `(.L_x_346) ;  /* 0xffffffc000447947 */ /* 0x000fea000383ffff */
.L_x_244:
[----:B0-----:R0:W1:Y:S02]  /*12740*/  SYNCS.PHASECHK.TRANS64.TRYWAIT P0, [R4+URZ+0x30840], R2 ;  /* 0x03084002040075a7 */ /* 0x001064000800017f */
[----:B-1----:R-:W-:Y:S05]  /*12750*/  @!P0 NANOSLEEP.SYNCS 0x989680 ;  /* 0x009896800000895d */ /* 0x002fea0003900000 */
[----:B------:R-:W1:Y:S02]  /*12760*/  @!P0 SYNCS.PHASECHK.TRANS64 P0, [R4+URZ+0x30840], R2 ;  /* 0x03084002040085a7 */ /* 0x000e64000800007f */
[----:B-1----:R-:W-:Y:S05]  /*12770*/  @!P0 BRA `(.L_x_244) ;  /* 0xfffffffc00f08947 */ /* 0x002fea000383ffff */
[----:B------:R-:W-:Y:S05]  /*12780*/  BRA `(.L_x_347) ;  /* 0xffffffc400147947 */ /* 0x000fea000383ffff */
.L_x_249:
[----:B0-----:R0:W1:Y:S02]  /*12790*/  SYNCS.PHASECHK.TRANS64.TRYWAIT P0, [R3+URZ+0x60], R2 ;  /* 0x00006002030075a7 */ /* 0x001064000800017f */
[----:B-1----:R-:W-:Y:S05]  /*127a0*/  @!P0 NANOSLEEP.SYNCS 0x989680 ;  /* 0x009896800000895d */ /* 0x002fea0003900000 */
[----:B------:R-:W1:Y:S02]  /*127b0*/  @!P0 SYNCS.PHASECHK.TRANS64 P0, [R3+URZ+0x60], R2 ;  /* 0x00006002030085a7 */ /* 0x000e64000800007f */
[----:B-1----:R-:W-:Y:S05]  /*127c0*/  @!P0 BRA `(.L_x_249) ;  /* 0xfffffffc00f08947 */ /* 0x002fea000383ffff */
[----:B------:R-:W-:Y:S05]  /*127d0*/  BRA `(.L_x_348) ;  /* 0xffffffc400a07947 */ /* 0x000fea000383ffff */
.L_x_257:
[----:B-1----:R1:W2:Y:S02]  /*127e0*/  SYNCS.PHASECHK.TRANS64.TRYWAIT P0, [R2+URZ+0x30840], R3 ;  /* 0x03084003020075a7 */ /* 0x0022a4000800017f */
[----:B--2---:R-:W-:Y:S05]  /*127f0*/  @!P0 NANOSLEEP.SYNCS 0x989680 ;  /* 0x009896800000895d */ /* 0x004fea0003900000 */
[----:B------:R-:W2:Y:S02]  /*12800*/  @!P0 SYNCS.PHASECHK.TRANS64 P0, [R2+URZ+0x30840], R3 ;  /* 0x03084003020085a7 */ /* 0x000ea4000800007f */
[----:B--2---:R-:W-:Y:S05]  /*12810*/  @!P0 BRA `(.L_x_257) ;  /* 0xfffffffc00f08947 */ /* 0x004fea000383ffff */
[----:B------:R-:W-:Y:S05]  /*12820*/  BRA `(.L_x_349) ;  /* 0xffffffc800e07947 */ /* 0x000fea000383ffff */
.L_x_262:
[----:B0-----:R0:W1:Y:S02]  /*12830*/  SYNCS.PHASECHK.TRANS64.TRYWAIT P0, [R10+URZ+0x60], R28 ;  /* 0x0000601c0a0075a7 */ /* 0x001064000800017f */
[----:B-1----:R-:W-:Y:S05]  /*12840*/  @!P0 NANOSLEEP.SYNCS 0x989680 ;  /* 0x009896800000895d */ /* 0x002fea0003900000 */
[----:B------:R-:W1:Y:S02]  /*12850*/  @!P0 SYNCS.PHASECHK.TRANS64 P0, [R10+URZ+0x60], R28 ;  /* 0x0000601c0a0085a7 */ /* 0x000e64000800007f */
[----:B-1----:R-:W-:Y:S05]  /*12860*/  @!P0 BRA `(.L_x_262) ;  /* 0xfffffffc00f08947 */ /* 0x002fea000383ffff */
[----:B------:R-:W-:Y:S05]  /*12870*/  BRA `(.L_x_350) ;  /* 0xffffffcc006c7947 */ /* 0x000fea000383ffff */
.L_x_270:
[----:B-1----:R1:W2:Y:S02]  /*12880*/  SYNCS.PHASECHK.TRANS64.TRYWAIT P0, [R2+URZ+0x30840], R3 ;  /* 0x03084003020075a7 */ /* 0x0022a4000800017f */
[----:B--2---:R-:W-:Y:S05]  /*12890*/  @!P0 NANOSLEEP.SYNCS 0x989680 ;  /* 0x009896800000895d */ /* 0x004fea0003900000 */
[----:B------:R-:W2:Y:S02]  /*128a0*/  @!P0 SYNCS.PHASECHK.TRANS64 P0, [R2+URZ+0x30840], R3 ;  /* 0x03084003020085a7 */ /* 0x000ea4000800007f */
[----:B--2---:R-:W-:Y:S05]  /*128b0*/  @!P0 BRA `(.L_x_270) ;  /* 0xfffffffc00f08947 */ /* 0x004fea000383ffff */
[----:B------:R-:W-:Y:S05]  /*128c0*/  BRA `(.L_x_351) ;  /* 0xffffffd0007c7947 */ /* 0x000fea000383ffff */
.L_x_275:
[----:B0-----:R0:W1:Y:S02]  /*128d0*/  SYNCS.PHASECHK.TRANS64.TRYWAIT P0, [R7+URZ+0x60], R2 ;  /* 0x00006002070075a7 */ /* 0x001064000800017f */
[----:B-1----:R-:W-:Y:S05]  /*128e0*/  @!P0 NANOSLEEP.SYNCS 0x989680 ;  /* 0x009896800000895d */ /* 0x002fea0003900000 */
[----:B------:R-:W1:Y:S02]  /*128f0*/  @!P0 SYNCS.PHASECHK.TRANS64 P0, [R7+URZ+0x60], R2 ;  /* 0x00006002070085a7 */ /* 0x000e64000800007f */
[----:B-1----:R-:W-:Y:S05]  /*12900*/  @!P0 BRA `(.L_x_275) ;  /* 0xfffffffc00f08947 */ /* 0x002fea000383ffff */
[----:B------:R-:W-:Y:S05]  /*12910*/  BRA `(.L_x_352) ;  /* 0xffffffd4000c7947 */ /* 0x000fea000383ffff */
.L_x_285:
[----:B0-----:R0:W1:Y:S02]  /*12920*/  SYNCS.PHASECHK.TRANS64.TRYWAIT P0, [R3+URZ+0x30860], R0 ;  /* 0x03086000030075a7 */ /* 0x001064000800017f */
[----:B-1----:R-:W-:Y:S05]  /*12930*/  @!P0 NANOSLEEP.SYNCS 0x989680 ;  /* 0x009896800000895d */ /* 0x002fea0003900000 */
[----:B------:R-:W1:Y:S02]  /*12940*/  @!P0 SYNCS.PHASECHK.TRANS64 P0, [R3+URZ+0x30860], R0 ;  /* 0x03086000030085a7 */ /* 0x000e64000800007f */
[----:B-1----:R-:W-:Y:S05]  /*12950*/  @!P0 BRA `(.L_x_285) ;  /* 0xfffffffc00f08947 */ /* 0x002fea000383ffff */
[----:B------:R-:W-:Y:S05]  /*12960*/  BRA `(.L_x_353) ;  /* 0xffffffd8000c7947 */ /* 0x000fea000383ffff */
.L_x_291:
[----:B------:R-:W-:Y:S01]  /*12970*/  BSSY B0, `(.L_x_354) ;  /* 0x0000008000007945 */ /* 0x000fe20003800000 */
[----:B------:R-:W-:Y:S01]  /*12980*/  MOV R13, R24 ;  /* 0x00000018000d7202 */ /* 0x000fe20000000f00 */
[----:B------:R-:W-:Y:S02]  /*12990*/  IMAD.MOV.U32 R12, RZ, RZ, RZ ;  /* 0x000000ffff0c7224 */ /* 0x000fe400078e00ff */
[----:B------:R-:W-:Y:S02]  /*129a0*/  IMAD.MOV.U32 R11, RZ, RZ, 0x1f ;  /* 0x0000001fff0b7424 */ /* 0x000fe400078e00ff */
[----:B------:R-:W-:-:S07]  /*129b0*/  IMAD.MOV.U32 R15, RZ, RZ, -0x1 ;  /* 0xffffffffff0f7424 */ /* 0x000fce00078e00ff */
[----:B-1----:R-:W-:Y:S05]  /*129c0*/  WARPSYNC.COLLECTIVE R15, `(.L_x_355) ;  /* 0x000000000f087348 */ /* 0x002fea0003c00000 */
[----:B------:R0:W2:Y:S02]  /*129d0*/  SHFL.IDX P6, R14, R13, R12, R11 ;  /* 0x0000000c0d0e7389 */ /* 0x0000a400000c000b */
[----:B012---:R-:W-:Y:S01]  /*129e0*/  ENDCOLLECTIVE ;  /* 0x000000000000791b */ /* 0x007fe20003800000 */
.L_x_355:
[----:B------:R-:W-:Y:S05]  /*129f0*/  BSYNC B0 ;  /* 0x0000000000007941 */ /* 0x000fea0003800000 */
.L_x_354:
[----:B------:R-:W-:Y:S01]  /*12a00*/  IMAD.MOV.U32 R13, RZ, RZ, R24 ;  /* 0x000000ffff0d7224 */ /* 0x000fe200078e0018 */
[----:B------:R-:W-:Y:S01]  /*12a10*/  MOV R12, 0x1 ;  /* 0x00000001000c7802 */ /* 0x000fe20000000f00 */
[----:B------:R-:W-:Y:S02]  /*12a20*/  IMAD.MOV.U32 R11, RZ, RZ, 0x1f ;  /* 0x0000001fff0b7424 */ /* 0x000fe400078e00ff */
[----:B------:R-:W-:Y:S02]  /*12a30*/  IMAD.MOV.U32 R15, RZ, RZ, -0x1 ;  /* 0xffffffffff0f7424 */ /* 0x000fe400078e00ff */
[----:B------:R-:W-:Y:S02]  /*12a40*/  IMAD.IADD R7, R27, 0x1, R9 ;  /* 0x000000011b077824 */ /* 0x000fe400078e0209 */
[----:B------:R-:W-:-:S07]  /*12a50*/  IMAD.MOV.U32 R0, RZ, RZ, R14 ;  /* 0x000000ffff007224 */ /* 0x000fce00078e000e */
[----:B------:R-:W-:Y:S05]  /*12a60*/  WARPSYNC.COLLECTIVE R15, `(.L_x_356) ;  /* 0x000000000f087348 */ /* 0x000fea0003c00000 */
[----:B------:R0:W1:Y:S02]  /*12a70*/  SHFL.IDX P6, R14, R13, R12, R11 ;  /* 0x0000000c0d0e7389 */ /* 0x00006400000c000b */
[----:B01----:R-:W-:Y:S01]  /*12a80*/  ENDCOLLECTIVE ;  /* 0x000000000000791b */ /* 0x003fe20003800000 */
.L_x_356:
[----:B------:R-:W-:Y:S02]  /*12a90*/  ULDC UR4, c[0x0][0xc3c] ;  /* 0x00030f0000047ab9 */ /* 0x000fe40000000800 */
[----:B------:R-:W-:-:S13]  /*12aa0*/  ISETP.GE.OR P1, PT, R7, UR4, !P0 ;  /* 0x0000000407007c0c */ /* 0x000fda000c726670 */
[----:B------:R-:W0:Y:S08]  /*12ab0*/  @!P1 LDC.64 R2, c[0x0][0xc80] ;  /* 0x00032000ff029b82 */ /* 0x000e300000000a00 */
[----:B------:R-:W1:Y:S01]  /*12ac0*/  @!P1 LDC.64 R4, c[0x0][0xc78] ;  /* 0x00031e00ff049b82 */ /* 0x000e620000000a00 */
[----:B------:R-:W-:Y:S02]  /*12ad0*/  IMAD.MOV.U32 R11, RZ, RZ, RZ ;  /* 0x000000ffff0b7224 */ /* 0x000fe400078e00ff */
[----:B------:R-:W-:-:S02]  /*12ae0*/  IMAD.MOV.U32 R6, RZ, RZ, R14 ;  /* 0x000000ffff067224 */ /* 0x000fc400078e000e */
[----:B0-----:R-:W-:-:S05]  /*12af0*/  @!P1 IMAD.WIDE R2, R7, 0x4, R2 ;  /* 0x0000000407029825 */ /* 0x001fca00078e0202 */
[----:B------:R1:W2:Y:S02]  /*12b00*/  @!P1 LDG.E R8, desc[UR38][R2.64] ;  /* 0x0000002602089981 */ /* 0x0002a4000c1e1900 */
[----:B-1----:R-:W-:-:S05]  /*12b10*/  @!P1 IMAD.WIDE R2, R7, 0x4, R4 ;  /* 0x0000000407029825 */ /* 0x002fca00078e0204 */
[----:B------:R-:W3:Y:S01]  /*12b20*/  @!P1 LDG.E R5, desc[UR38][R2.64] ;  /* 0x0000002602059981 */ /* 0x000ee2000c1e1900 */
[----:B------:R-:W-:Y:S01]  /*12b30*/  IMAD.MOV.U32 R7, RZ, RZ, RZ ;  /* 0x000000ffff077224 */ /* 0x000fe200078e00ff */
[C---:B------:R-:W-:Y:S01]  /*12b40*/  ISETP.GE.U32.AND P2, PT, R9.reuse, 0x2, PT ;  /* 0x000000020900780c */ /* 0x040fe20003f46070 */
[----:B------:R-:W-:Y:S01]  /*12b50*/  IMAD.MOV.U32 R4, RZ, RZ, RZ ;  /* 0x000000ffff047224 */ /* 0x000fe200078e00ff */
[C---:B------:R-:W-:Y:S01]  /*12b60*/  ISETP.GE.U32.AND P3, PT, R9.reuse, 0x4, PT ;  /* 0x000000040900780c */ /* 0x040fe20003f66070 */
[----:B------:R-:W-:Y:S01]  /*12b70*/  IMAD.MOV.U32 R24, RZ, RZ, RZ ;  /* 0x000000ffff187224 */ /* 0x000fe200078e00ff */
[C---:B------:R-:W-:Y:S02]  /*12b80*/  ISETP.GE.U32.AND P4, PT, R9.reuse, 0x8, PT ;  /* 0x000000080900780c */ /* 0x040fe40003f86070 */
[C---:B------:R-:W-:Y:S02]  /*12b90*/  ISETP.GE.U32.AND P5, PT, R9.reuse, 0x10, PT ;  /* 0x000000100900780c */ /* 0x040fe40003fa6070 */
[----:B--2---:R-:W-:Y:S01]  /*12ba0*/  @!P1 MOV R7, R8 ;  /* 0x0000000800079202 */ /* 0x004fe20000000f00 */
[----:B---3--:R-:W-:Y:S01]  /*12bb0*/  @!P1 IMAD.MOV.U32 R4, RZ, RZ, R5 ;  /* 0x000000ffff049224 */ /* 0x008fe200078e0005 */
[----:B------:R-:W-:-:S03]  /*12bc0*/  ISETP.NE.AND P1, PT, R9, RZ, PT ;  /* 0x000000ff0900720c */ /* 0x000fc60003f25270 */
[----:B------:R-:W-:-:S10]  /*12bd0*/  IMAD R13, R4, R7, RZ ;  /* 0x00000007040d7224 */ /* 0x000fd400078e02ff */
[----:B------:R-:W-:Y:S05]  /*12be0*/  WARPSYNC.COLLECTIVE R15, `(.L_x_357) ;  /* 0x000000000f087348 */ /* 0x000fea0003c00000 */
[----:B------:R0:W1:Y:S02]  /*12bf0*/  SHFL.UP P6, R14, R13, R12, R11 ;  /* 0x0400000c0d0e7389 */ /* 0x00006400000c000b */
[----:B01----:R-:W-:Y:S01]  /*12c00*/  ENDCOLLECTIVE ;  /* 0x000000000000791b */ /* 0x003fe20003800000 */
.L_x_357:
[----:B------:R-:W-:Y:S02]  /*12c10*/  MOV R12, 0x2 ;  /* 0x00000002000c7802 */ /* 0x000fe40000000f00 */
[----:B------:R-:W-:-:S05]  /*12c20*/  SEL R14, R14, RZ, P1 ;  /* 0x000000ff0e0e7207 */ /* 0x000fca0000800000 */
[----:B------:R-:W-:-:S04]  /*12c30*/  IMAD.IADD R5, R13, 0x1, R14 ;  /* 0x000000010d057824 */ /* 0x000fc800078e020e */
[----:B------:R-:W-:-:S07]  /*12c40*/  IMAD.MOV.U32 R13, RZ, RZ, R5 ;  /* 0x000000ffff0d7224 */ /* 0x000fce00078e0005 */
[----:B------:R-:W-:Y:S05]  /*12c50*/  WARPSYNC.COLLECTIVE R15, `(.L_x_358) ;  /* 0x000000000f087348 */ /* 0x000fea0003c00000 */
[----:B------:R0:W1:Y:S02]  /*12c60*/  SHFL.UP P6, R14, R13, R12, R11 ;  /* 0x0400000c0d0e7389 */ /* 0x00006400000c000b */
[----:B01----:R-:W-:Y:S01]  /*12c70*/  ENDCOLLECTIVE ;  /* 0x000000000000791b */ /* 0x003fe20003800000 */
.L_x_358:
[----:B------:R-:W-:Y:S01]  /*12c80*/  IMAD.MOV.U32 R12, RZ, RZ, 0x4 ;  /* 0x00000004ff0c7424 */ /* 0x000fe200078e00ff */
[----:B------:R-:W-:-:S05]  /*12c90*/  SEL R2, R14, RZ, P2 ;  /* 0x000000ff0e027207 */ /* 0x000fca0001000000 */
[----:B------:R-:W-:-:S04]  /*12ca0*/  IMAD.IADD R2, R5, 0x1, R2 ;  /* 0x0000000105027824 */ /* 0x000fc800078e0202 */
[----:B------:R-:W-:-:S07]  /*12cb0*/  IMAD.MOV.U32 R13, RZ, RZ, R2 ;  /* 0x000000ffff0d7224 */ /* 0x000fce00078e0002 */
[----:B------:R-:W-:Y:S05]  /*12cc0*/  WARPSYNC.COLLECTIVE R15, `(.L_x_359) ;  /* 0x000000000f087348 */ /* 0x000fea0003c00000 */
[----:B------:R0:W1:Y:S02]  /*12cd0*/  SHFL.UP P6, R14, R13, R12, R11 ;  /* 0x0400000c0d0e7389 */ /* 0x00006400000c000b */
[----:B01----:R-:W-:Y:S01]  /*12ce0*/  ENDCOLLECTIVE ;  /* 0x000000000000791b */ /* 0x003fe20003800000 */
.L_x_359:
[----:B------:R-:W-:Y:S02]  /*12cf0*/  MOV R12, 0x8 ;  /* 0x00000008000c7802 */ /* 0x000fe40000000f00 */
[----:B------:R-:W-:-:S05]  /*12d00*/  SEL R3, R14, RZ, P3 ;  /* 0x000000ff0e037207 */ /* 0x000fca0001800000 */
[----:B------:R-:W-:-:S04]  /*12d10*/  IMAD.IADD R3, R2, 0x1, R3 ;  /* 0x0000000102037824 */ /* 0x000fc800078e0203 */
[----:B------:R-:W-:-:S07]  /*12d20*/  IMAD.MOV.U32 R13, RZ, RZ, R3 ;  /* 0x000000ffff0d7224 */ /* 0x000fce00078e0003 */
[----:B------:R-:W-:Y:S05]  /*12d30*/  WARPSYNC.COLLECTIVE R15, `(.L_x_360) ;  /* 0x000000000f087348 */ /* 0x000fea0003c00000 */
[----:B------:R0:W1:Y:S02]  /*12d40*/  SHFL.UP P6, R14, R13, R12, R11 ;  /* 0x0400000c0d0e7389 */ /* 0x00006400000c000b */
[----:B01----:R-:W-:Y:S01]  /*12d50*/  ENDCOLLECTIVE ;  /* 0x000000000000791b */ /* 0x003fe20003800000 */
.L_x_360:
[----:B------:R-:W-:Y:S01]  /*12d60*/  IMAD.MOV.U32 R12, RZ, RZ, 0x10 ;  /* 0x00000010ff0c7424 */ /* 0x000fe200078e00ff */
[----:B------:R-:W-:-:S05]  /*12d70*/  SEL R14, R14, RZ, P4 ;  /* 0x000000ff0e0e7207 */ /* 0x000fca0002000000 */
[----:B------:R-:W-:-:S04]  /*12d80*/  IMAD.IADD R5, R3, 0x1, R14 ;  /* 0x0000000103057824 */ /* 0x000fc800078e020e */
[----:B------:R-:W-:-:S07]  /*12d90*/  IMAD.MOV.U32 R13, RZ, RZ, R5 ;  /* 0x000000ffff0d7224 */ /* 0x000fce00078e0005 */
[----:B------:R-:W-:Y:S05]  /*12da0*/  WARPSYNC.COLLECTIVE R15, `(.L_x_361) ;  /* 0x000000000f087348 */ /* 0x000fea0003c00000 */
[----:B------:R0:W1:Y:S02]  /*12db0*/  SHFL.UP P6, R14, R13, R12, R11 ;  /* 0x0400000c0d0e7389 */ /* 0x00006400000c000b */
[----:B01----:R-:W-:Y:S01]  /*12dc0*/  ENDCOLLECTIVE ;  /* 0x000000000000791b */ /* 0x003fe20003800000 */
.L_x_361:
[----:B------:R-:W-:Y:S01]  /*12dd0*/  MOV R12, 0x1f ;  /* 0x0000001f000c7802 */ /* 0x000fe20000000f00 */
[----:B------:R-:W-:Y:S01]  /*12de0*/  IMAD.MOV.U32 R11, RZ, RZ, 0x1f ;  /* 0x0000001fff0b7424 */ /* 0x000fe200078e00ff */
[----:B------:R-:W-:-:S05]  /*12df0*/  SEL R14, R14, RZ, P5 ;  /* 0x000000ff0e0e7207 */ /* 0x000fca0002800000 */
[----:B------:R-:W-:-:S04]  /*12e00*/  IMAD.IADD R3, R5, 0x1, R14 ;  /* 0x0000000105037824 */ /* 0x000fc800078e020e */
[----:B------:R-:W-:-:S07]  /*12e10*/  IMAD.MOV.U32 R13, RZ, RZ, R3 ;  /* 0x000000ffff0d7224 */ /* 0x000fce00078e0003 */
[----:B------:R-:W-:Y:S05]  /*12e20*/  WARPSYNC.COLLECTIVE R15, `(.L_x_362) ;  /* 0x000000000f087348 */ /* 0x000fea0003c00000 */
[----:B------:R0:W1:Y:S02]  /*12e30*/  SHFL.IDX P6, R14, R13, R12, R11 ;  /* 0x0000000c0d0e7389 */ /* 0x00006400000c000b */
[----:B01----:R-:W-:Y:S01]  /*12e40*/  ENDCOLLECTIVE ;  /* 0x000000000000791b */ /* 0x003fe20003800000 */
.L_x_362:
[----:B------:R-:W-:Y:S05]  /*12e50*/  BRA `(.L_x_363) ;  /* 0xffffffd800447947 */ /* 0x000fea000383ffff */
.L_x_294:
[----:B------:R-:W-:Y:S01]  /*12e60*/  BSSY B0, `(.L_x_364) ;  /* 0x0000007000007945 */ /* 0x000fe20003800000 */
[----:B------:R-:W-:Y:S02]  /*12e70*/  IMAD.MOV.U32 R12, RZ, RZ, 0x1 ;  /* 0x00000001ff0c7424 */ /* 0x000fe400078e00ff */
[----:B------:R-:W-:Y:S02]  /*12e80*/  IMAD.MOV.U32 R11, RZ, RZ, RZ ;  /* 0x000000ffff0b7224 */ /* 0x000fe400078e00ff */
[----:B------:R-:W-:-:S07]  /*12e90*/  IMAD.MOV.U32 R15, RZ, RZ, -0x1 ;  /* 0xffffffffff0f7424 */ /* 0x000fce00078e00ff */
[----:B------:R-:W-:Y:S05]  /*12ea0*/  WARPSYNC.COLLECTIVE R15, `(.L_x_365) ;  /* 0x000000000f087348 */ /* 0x000fea0003c00000 */
[----:B------:R0:W1:Y:S02]  /*12eb0*/  SHFL.UP P6, R14, R13, R12, R11 ;  /* 0x0400000c0d0e7389 */ /* 0x00006400000c000b */
[----:B01----:R-:W-:Y:S01]  /*12ec0*/  ENDCOLLECTIVE ;  /* 0x000000000000791b */ /* 0x003fe20003800000 */
.L_x_365:
[----:B------:R-:W-:Y:S05]  /*12ed0*/  BSYNC B0 ;  /* 0x0000000000007941 */ /* 0x000fea0003800000 */
.L_x_364:
[----:B------:R-:W-:Y:S01]  /*12ee0*/  SEL R14, R14, RZ, P1 ;  /* 0x000000ff0e0e7207 */ /* 0x000fe20000800000 */
[----:B------:R-:W-:Y:S02]  /*12ef0*/  IMAD.MOV.U32 R12, RZ, RZ, 0x2 ;  /* 0x00000002ff0c7424 */ /* 0x000fe400078e00ff */
[----:B------:R-:W-:Y:S01]  /*12f00*/  IMAD.MOV.U32 R11, RZ, RZ, RZ ;  /* 0x000000ffff0b7224 */ /* 0x000fe200078e00ff */
[----:B------:R-:W-:Y:S01]  /*12f10*/  IADD3 R13, R13, R14, RZ ;  /* 0x0000000e0d0d7210 */ /* 0x000fe20007ffe0ff */
[----:B------:R-:W-:-:S07]  /*12f20*/  IMAD.MOV.U32 R15, RZ, RZ, -0x1 ;  /* 0xffffffffff0f7424 */ /* 0x000fce00078e00ff */
[----:B------:R-:W-:Y:S05]  /*12f30*/  WARPSYNC.COLLECTIVE R15, `(.L_x_366) ;  /* 0x000000000f087348 */ /* 0x000fea0003c00000 */
[----:B------:R0:W1:Y:S02]  /*12f40*/  SHFL.UP P6, R14, R13, R12, R11 ;  /* 0x0400000c0d0e7389 */ /* 0x00006400000c000b */
[----:B01----:R-:W-:Y:S01]  /*12f50*/  ENDCOLLECTIVE ;  /* 0x000000000000791b */ /* 0x003fe20003800000 */
.L_x_366:
[----:B------:R-:W-:Y:S02]  /*12f60*/  MOV R12, 0x4 ;  /* 0x00000004000c7802 */ /* 0x000fe40000000f00 */
[----:B------:R-:W-:-:S05]  /*12f70*/  SEL R2, R14, RZ, P2 ;  /* 0x000000ff0e027207 */ /* 0x000fca0001000000 */
[----:B------:R-:W-:-:S04]  /*12f80*/  IMAD.IADD R2, R13, 0x1, R2 ;  /* 0x000000010d027824 */ /* 0x000fc800078e0202 */
[----:B------:R-:W-:-:S07]  /*12f90*/  IMAD.MOV.U32 R13, RZ, RZ, R2 ;  /* 0x000000ffff0d7224 */ /* 0x000fce00078e0002 */
[----:B------:R-:W-:Y:S05]  /*12fa0*/  WARPSYNC.COLLECTIVE R15, `(.L_x_367) ;  /* 0x000000000f087348 */ /* 0x000fea0003c00000 */
[----:B------:R0:W1:Y:S02]  /*12fb0*/  SHFL.UP P6, R14, R13, R12, R11 ;  /* 0x0400000c0d0e7389 */ /* 0x00006400000c000b */
[----:B01----:R-:W-:Y:S01]  /*12fc0*/  ENDCOLLECTIVE ;  /* 0x000000000000791b */ /* 0x003fe20003800000 */
.L_x_367:
[----:B------:R-:W-:Y:S01]  /*12fd0*/  IMAD.MOV.U32 R12, RZ, RZ, 0x8 ;  /* 0x00000008ff0c7424 */ /* 0x000fe200078e00ff */
[----:B------:R-:W-:-:S05]  /*12fe0*/  SEL R3, R14, RZ, P3 ;  /* 0x000000ff0e037207 */ /* 0x000fca0001800000 */
[----:B------:R-:W-:-:S04]  /*12ff0*/  IMAD.IADD R3, R2, 0x1, R3 ;  /* 0x0000000102037824 */ /* 0x000fc800078e0203 */
[----:B------:R-:W-:-:S07]  /*13000*/  IMAD.MOV.U32 R13, RZ, RZ, R3 ;  /* 0x000000ffff0d7224 */ /* 0x000fce00078e0003 */
[----:B------:R-:W-:Y:S05]  /*13010*/  WARPSYNC.COLLECTIVE R15, `(.L_x_368) ;  /* 0x000000000f087348 */ /* 0x000fea0003c00000 */
[----:B------:R0:W1:Y:S02]  /*13020*/  SHFL.UP P6, R14, R13, R12, R11 ;  /* 0x0400000c0d0e7389 */ /* 0x00006400000c000b */
[----:B01----:R-:W-:Y:S01]  /*13030*/  ENDCOLLECTIVE ;  /* 0x000000000000791b */ /* 0x003fe20003800000 */
.L_x_368:
[----:B------:R-:W-:Y:S02]  /*13040*/  MOV R12, 0x10 ;  /* 0x00000010000c7802 */ /* 0x000fe40000000f00 */
[----:B------:R-:W-:-:S05]  /*13050*/  SEL R14, R14, RZ, P4 ;  /* 0x000000ff0e0e7207 */ /* 0x000fca0002000000 */
[----:B------:R-:W-:-:S04]  /*13060*/  IMAD.IADD R5, R3, 0x1, R14 ;  /* 0x0000000103057824 */ /* 0x000fc800078e020e */
[----:B------:R-:W-:-:S07]  /*13070*/  IMAD.MOV.U32 R13, RZ, RZ, R5 ;  /* 0x000000ffff0d7224 */ /* 0x000fce00078e0005 */
[----:B------:R-:W-:Y:S05]  /*13080*/  WARPSYNC.COLLECTIVE R15, `(.L_x_369) ;  /* 0x000000000f087348 */ /* 0x000fea0003c00000 */
[----:B------:R0:W1:Y:S02]  /*13090*/  SHFL.UP P6, R14, R13, R12, R11 ;  /* 0x0400000c0d0e7389 */ /* 0x00006400000c000b */
[----:B01----:R-:W-:Y:S01]  /*130a0*/  ENDCOLLECTIVE ;  /* 0x000000000000791b */ /* 0x003fe20003800000 */
.L_x_369:
[----:B------:R-:W-:Y:S02]  /*130b0*/  IMAD.MOV.U32 R12, RZ, RZ, 0x1f ;  /* 0x0000001fff0c7424 */ /* 0x000fe400078e00ff */
[----:B------:R-:W-:Y:S01]  /*130c0*/  IMAD.MOV.U32 R11, RZ, RZ, 0x1f ;  /* 0x0000001fff0b7424 */ /* 0x000fe200078e00ff */
[----:B------:R-:W-:-:S05]  /*130d0*/  SEL R14, R14, RZ, P5 ;  /* 0x000000ff0e0e7207 */ /* 0x000fca0002800000 */
[----:B------:R-:W-:-:S04]  /*130e0*/  IMAD.IADD R3, R5, 0x1, R14 ;  /* 0x0000000105037824 */ /* 0x000fc800078e020e */
[----:B------:R-:W-:-:S07]  /*130f0*/  IMAD.MOV.U32 R13, RZ, RZ, R3 ;  /* 0x000000ffff0d7224 */ /* 0x000fce00078e0003 */
[----:B------:R-:W-:Y:S05]  /*13100*/  WARPSYNC.COLLECTIVE R15, `(.L_x_370) ;  /* 0x000000000f087348 */ /* 0x000fea0003c00000 */
[----:B------:R0:W1:Y:S02]  /*13110*/  SHFL.IDX P6, R14, R13, R12, R11 ;  /* 0x0000000c0d0e7389 */ /* 0x00006400000c000b */
[----:B01----:R-:W-:Y:S01]  /*13120*/  ENDCOLLECTIVE ;  /* 0x000000000000791b */ /* 0x003fe20003800000 */
.L_x_370:
[----:B------:R-:W-:Y:S05]  /*13130*/  BRA `(.L_x_371) ;  /* 0xffffffd800307947 */ /* 0x000fea000383ffff */
.L_x_296:
[----:B------:R-:W-:Y:S01]  /*13140*/  BSSY B0, `(.L_x_372) ;  /* 0x0000006000007945 */ /* 0x000fe20003800000 */
[----:B------:R-:W-:Y:S01]  /*13150*/  PLOP3.LUT P6, PT, P6, PT, PT, 0x8, 0x0 ;  /* 0x000000000000781c */ /* 0x000fe200037ce170 */
[----:B------:R-:W-:-:S12]  /*13160*/  IMAD.MOV.U32 R15, RZ, RZ, -0x1 ;  /* 0xffffffffff0f7424 */ /* 0x000fd800078e00ff */
[----:B0-----:R-:W-:Y:S05]  /*13170*/  WARPSYNC.COLLECTIVE R15, `(.L_x_373) ;  /* 0x000000000f087348 */ /* 0x001fea0003c00000 */
[----:B------:R-:W-:Y:S01]  /*13180*/  VOTE.ANY R14, PT, P6 ;  /* 0x00000000000e7806 */ /* 0x000fe200030e0100 */
[----:B0-----:R-:W-:Y:S06]  /*13190*/  ENDCOLLECTIVE ;  /* 0x000000000000791b */ /* 0x001fec0003800000 */
.L_x_373:
[----:B------:R-:W-:Y:S05]  /*131a0*/  BSYNC B0 ;  /* 0x0000000000007941 */ /* 0x000fea0003800000 */
.L_x_372:
[----:B------:R-:W-:Y:S01]  /*131b0*/  MOV R8, R14 ;  /* 0x0000000e00087202 */ /* 0x000fe20000000f00 */
[----:B------:R-:W-:Y:S02]  /*131c0*/  IMAD.MOV.U32 R13, RZ, RZ, R7 ;  /* 0x000000ffff0d7224 */ /* 0x000fe400078e0007 */
[----:B------:R-:W-:Y:S01]  /*131d0*/  IMAD.MOV.U32 R11, RZ, RZ, 0x1f ;  /* 0x0000001fff0b7424 */ /* 0x000fe200078e00ff */
[----:B------:R-:W0:Y:S01]  /*131e0*/  POPC R5, R8 ;  /* 0x0000000800057309 */ /* 0x000e220000000000 */
[----:B------:R-:W-:Y:S02]  /*131f0*/  IMAD.MOV.U32 R15, RZ, RZ, -0x1 ;  /* 0xffffffffff0f7424 */ /* 0x000fe400078e00ff */
[----:B0-----:R-:W-:-:S07]  /*13200*/  IMAD.MOV.U32 R12, RZ, RZ, R5 ;  /* 0x000000ffff0c7224 */ /* 0x001fce00078e0005 */
[----:B------:R-:W-:Y:S05]  /*13210*/  WARPSYNC.COLLECTIVE R15, `(.L_x_374) ;  /* 0x000000000f087348 */ /* 0x000fea0003c00000 */
[----:B------:R0:W1:Y:S02]  /*13220*/  SHFL.IDX P6, R14, R13, R12, R11 ;  /* 0x0000000c0d0e7389 */ /* 0x00006400000c000b */
[----:B01----:R-:W-:Y:S01]  /*13230*/  ENDCOLLECTIVE ;  /* 0x000000000000791b */ /* 0x003fe20003800000 */
.L_x_374:
[----:B------:R-:W-:Y:S01]  /*13240*/  MOV R13, R4 ;  /* 0x00000004000d7202 */ /* 0x000fe20000000f00 */
[----:B------:R-:W-:-:S07]  /*13250*/  IMAD.MOV.U32 R7, RZ, RZ, R14 ;  /* 0x000000ffff077224 */ /* 0x000fce00078e000e */
[----:B------:R-:W-:Y:S05]  /*13260*/  WARPSYNC.COLLECTIVE R15, `(.L_x_375) ;  /* 0x000000000f087348 */ /* 0x000fea0003c00000 */
[----:B------:R0:W1:Y:S02]  /*13270*/  SHFL.IDX P6, R14, R13, R12, R11 ;  /* 0x0000000c0d0e7389 */ /* 0x00006400000c000b */
[----:B01----:R-:W-:Y:S01]  /*13280*/  ENDCOLLECTIVE ;  /* 0x000000000000791b */ /* 0x003fe20003800000 */
.L_x_375:
[----:B------:R-:W-:Y:S01]  /*13290*/  IMAD.MOV.U32 R4, RZ, RZ, R14 ;  /* 0x000000ffff047224 */ /* 0x000fe200078e000e */
[----:B------:R-:W-:Y:S06]  /*132a0*/  BRA `(.L_x_376) ;  /* 0xffffffd800107947 */ /* 0x000fec000383ffff */
.L_x_298:
[----:B------:R-:W-:Y:S01]  /*132b0*/  BSSY B0, `(.L_x_377) ;  /* 0x0000007000007945 */ /* 0x000fe20003800000 */
[----:B------:R-:W-:Y:S02]  /*132c0*/  IMAD.MOV.U32 R13, RZ, RZ, R3 ;  /* 0x000000ffff0d7224 */ /* 0x000fe400078e0003 */
[----:B------:R-:W-:Y:S02]  /*132d0*/  IMAD.MOV.U32 R11, RZ, RZ, 0x1f ;  /* 0x0000001fff0b7424 */ /* 0x000fe400078e00ff */
[----:B------:R-:W-:-:S07]  /*132e0*/  IMAD.MOV.U32 R15, RZ, RZ, -0x1 ;  /* 0xffffffffff0f7424 */ /* 0x000fce00078e00ff */
[----:B0123--:R-:W-:Y:S05]  /*132f0*/  WARPSYNC.COLLECTIVE R15, `(.L_x_378) ;  /* 0x000000000f087348 */ /* 0x00ffea0003c00000 */
[----:B------:R4:W0:Y:S02]  /*13300*/  SHFL.IDX P6, R14, R13, R12, R11 ;  /* 0x0000000c0d0e7389 */ /* 0x00082400000c000b */
[----:B01234-:R-:W-:Y:S01]  /*13310*/  ENDCOLLECTIVE ;  /* 0x000000000000791b */ /* 0x01ffe20003800000 */
.L_x_378:
[----:B------:R-:W-:Y:S05]  /*13320*/  BSYNC B0 ;  /* 0x0000000000007941 */ /* 0x000fea0003800000 */
.L_x_377:
[----:B------:R-:W-:Y:S01]  /*13330*/  IMAD.MOV.U32 R24, RZ, RZ, R14 ;  /* 0x000000ffff187224 */ /* 0x000fe200078e000e */
[----:B------:R-:W-:Y:S06]  /*13340*/  BRA `(.L_x_297) ;  /* 0xffffffd800007947 */ /* 0x000fec000383ffff */
.L_x_302:
[----:B0-----:R0:W1:Y:S02]  /*13350*/  SYNCS.PHASECHK.TRANS64.TRYWAIT P0, [R9+URZ+0x30820], R0 ;  /* 0x03082000090075a7 */ /* 0x001064000800017f */
[----:B-1----:R-:W-:Y:S05]  /*13360*/  @!P0 NANOSLEEP.SYNCS 0x989680 ;  /* 0x009896800000895d */ /* 0x002fea0003900000 */
[----:B------:R-:W1:Y:S02]  /*13370*/  @!P0 SYNCS.PHASECHK.TRANS64 P0, [R9+URZ+0x30820], R0 ;  /* 0x03082000090085a7 */ /* 0x000e64000800007f */
[----:B-1----:R-:W-:Y:S05]  /*13380*/  @!P0 BRA `(.L_x_302) ;  /* 0xfffffffc00f08947 */ /* 0x002fea000383ffff */
[----:B------:R-:W-:Y:S05]  /*13390*/  BRA `(.L_x_379) ;  /* 0xffffffdc00587947 */ /* 0x000fea000383ffff */
.L_x_303:
[----:B------:R-:W1:Y:S01]  /*133a0*/  S2R R2, SR_TID.X ;  /* 0x0000000000027919 */ /* 0x000e620000002100 */
[----:B------:R-:W-:Y:S01]  /*133b0*/  BSSY B0, `(.L_x_380) ;  /* 0x000000a000007945 */ /* 0x000fe20003800000 */
[----:B------:R-:W-:Y:S02]  /*133c0*/  IMAD.MOV.U32 R12, RZ, RZ, RZ ;  /* 0x000000ffff0c7224 */ /* 0x000fe400078e00ff */
[----:B------:R-:W-:Y:S02]  /*133d0*/  IMAD.MOV.U32 R11, RZ, RZ, 0x1f ;  /* 0x0000001fff0b7424 */ /* 0x000fe400078e00ff */
[----:B------:R-:W-:Y:S01]  /*133e0*/  IMAD.MOV.U32 R15, RZ, RZ, -0x1 ;  /* 0xffffffffff0f7424 */ /* 0x000fe200078e00ff */
[----:B-1----:R-:W-:-:S04]  /*133f0*/  SHF.R.U32.HI R2, RZ, 0x5, R2 ;  /* 0x00000005ff027819 */ /* 0x002fc80000011602 */
[----:B------:R-:W-:-:S04]  /*13400*/  LOP3.LUT R2, R2, 0x3, RZ, 0xc0, !PT ;  /* 0x0000000302027812 */ /* 0x000fc800078ec0ff */
[----:B------:R-:W-:-:S07]  /*13410*/  MOV R13, R2 ;  /* 0x00000002000d7202 */ /* 0x000fce0000000f00 */
[----:B0-----:R-:W-:Y:S05]  /*13420*/  WARPSYNC.COLLECTIVE R15, `(.L_x_381) ;  /* 0x000000000f087348 */ /* 0x001fea0003c00000 */
[----:B------:R1:W2:Y:S02]  /*13430*/  SHFL.IDX P6, R14, R13, R12, R11 ;  /* 0x0000000c0d0e7389 */ /* 0x0002a400000c000b */
[----:B012---:R-:W-:Y:S01]  /*13440*/  ENDCOLLECTIVE ;  /* 0x000000000000791b */ /* 0x007fe20003800000 */
.L_x_381:
[----:B------:R-:W-:Y:S05]  /*13450*/  BSYNC B0 ;  /* 0x0000000000007941 */ /* 0x000fea0003800000 */
.L_x_380:
[----:B------:R-:W-:Y:S05]  /*13460*/  BRA `(.L_x_382) ;  /* 0xffffffdc00407947 */ /* 0x000fea000383ffff */
.L_x_306:
[----:B------:R-:W-:Y:S01]  /*13470*/  BSSY B1, `(.L_x_383) ;  /* 0x0000006000017945 */ /* 0x000fe20003800000 */
[----:B------:R-:W-:-:S07]  /*13480*/  IMAD.MOV.U32 R15, RZ, RZ, -0x1 ;  /* 0xffffffffff0f7424 */ /* 0x000fce00078e00ff */
[----:B0-----:R-:W-:Y:S05]  /*13490*/  WARPSYNC.COLLECTIVE R15, `(.L_x_384) ;  /* 0x000000000f0c7348 */ /* 0x001fea0003c00000 */
[----:B------:R-:W-:Y:S02]  /*134a0*/  ELECT P6, UR62, PT ;  /* 0x00000000003e782f */ /* 0x000fe400038c0000 */
[----:B------:R-:W-:Y:S01]  /*134b0*/  MOV R14, UR62 ;  /* 0x0000003e000e7c02 */ /* 0x000fe20008000f00 */
[----:B0-----:R-:W-:Y:S10]  /*134c0*/  ENDCOLLECTIVE ;  /* 0x000000000000791b */ /* 0x001ff40003800000 */
.L_x_384:
[----:B------:R-:W-:Y:S05]  /*134d0*/  BSYNC B1 ;  /* 0x0000000000017941 */ /* 0x000fea0003800000 */
.L_x_383:
[----:B------:R-:W-:Y:S05]  /*134e0*/  BRA `(.L_x_385) ;  /* 0xffffffdc00387947 */ /* 0x000fea000383ffff */
.L_x_308:
[----:B0-----:R0:W1:Y:S02]  /*134f0*/  SYNCS.PHASECHK.TRANS64.TRYWAIT P0, [R7+URZ], R2 ;  /* 0x00000002070075a7 */ /* 0x001064000800017f */
[----:B-1----:R-:W-:Y:S05]  /*13500*/  @!P0 NANOSLEEP.SYNCS 0x989680 ;  /* 0x009896800000895d */ /* 0x002fea0003900000 */
[----:B------:R-:W1:Y:S02]  /*13510*/  @!P0 SYNCS.PHASECHK.TRANS64 P0, [R7+URZ], R2 ;  /* 0x00000002070085a7 */ /* 0x000e64000800007f */
[----:B-1----:R-:W-:Y:S05]  /*13520*/  @!P0 BRA `(.L_x_308) ;  /* 0xfffffffc00f08947 */ /* 0x002fea000383ffff */
[----:B------:R-:W-:Y:S05]  /*13530*/  BRA `(.L_x_386) ;  /* 0xffffffdc006c7947 */ /* 0x000fea000383ffff */
.L_x_309:
[----:B-1----:R1:W2:Y:S02]  /*13540*/  SYNCS.PHASECHK.TRANS64.TRYWAIT P0, [R3+URZ], R0 ;  /* 0x00000000030075a7 */ /* 0x0022a4000800017f */
[----:B--2---:R-:W-:Y:S05]  /*13550*/  @!P0 NANOSLEEP.SYNCS 0x989680 ;  /* 0x009896800000895d */ /* 0x004fea0003900000 */
[----:B------:R-:W2:Y:S02]  /*13560*/  @!P0 SYNCS.PHASECHK.TRANS64 P0, [R3+URZ], R0 ;  /* 0x00000000030085a7 */ /* 0x000ea4000800007f */
[----:B--2---:R-:W-:Y:S05]  /*13570*/  @!P0 BRA `(.L_x_309) ;  /* 0xfffffffc00f08947 */ /* 0x004fea000383ffff */
[----:B------:R-:W-:Y:S05]  /*13580*/  BRA `(.L_x_387) ;  /* 0xffffffdc00607947 */ /* 0x000fea000383ffff */
.L_x_311:
[----:B-1----:R1:W2:Y:S02]  /*13590*/  SYNCS.PHASECHK.TRANS64.TRYWAIT P0, [R5+URZ], R2 ;  /* 0x00000002050075a7 */ /* 0x0022a4000800017f */
[----:B--2---:R-:W-:Y:S05]  /*135a0*/  @!P0 NANOSLEEP.SYNCS 0x989680 ;  /* 0x009896800000895d */ /* 0x004fea0003900000 */
[----:B------:R-:W2:Y:S02]  /*135b0*/  @!P0 SYNCS.PHASECHK.TRANS64 P0, [R5+URZ], R2 ;  /* 0x00000002050085a7 */ /* 0x000ea4000800007f */
[----:B--2---:R-:W-:Y:S05]  /*135c0*/  @!P0 BRA `(.L_x_311) ;  /* 0xfffffffc00f08947 */ /* 0x004fea000383ffff */
[----:B------:R-:W-:Y:S05]  /*135d0*/  BRA `(.L_x_388) ;  /* 0xffffffdc00647947 */ /* 0x000fea000383ffff */
.L_x_389:
        /* <DEDUP_REMOVED lines=10> */
.L_x_2702:


//--------------------- .text._ZN7cutlass13device_kernelIN5flash11enable_sm90INS1_16FlashAttnFwdSm90INS1_25CollectiveMainloopFwdSm90ILi2EN4cute5tupleIJNS5_1CILi1EEES8_S8_EEENS6_IJNS7_ILi192EEESA_NS7_ILi64EEEEEELi64ENS_6half_tEfNS_4arch4Sm90ELb0ELb0ELb1ELb1ELb0ELb1ELb0ELb0ELb1ELb1ELb1ELb0EEENS1_21CollectiveEpilogueFwdINS6_IJSA_SB_SA_EEES9_SD_SF_Li384ELb1ELb1ELb1ELb0EEENS1_36VarlenDynamicPersistentTileSchedulerILi192ELi192ELi384ELi128ELb1ELb1ELb1ELb0ELb1ELb1EEEEEEEEEvNT_6ParamsE --------------------------
	.section	.text._ZN7cutlass13device_kernelIN5flash11enable_sm90INS1_16FlashAttnFwdSm90INS1_25CollectiveMainloopFwdSm90ILi2EN4cute5tupleIJNS5_1CILi1EEES8_S8_EEENS6_IJNS7_ILi192EEESA_NS7_ILi64EEEEEELi64ENS_6half_tEfNS_4arch4Sm90ELb0ELb0ELb1ELb1ELb0ELb1ELb0ELb0ELb1ELb1ELb1ELb0EEENS1_21CollectiveEpilogueFwdINS6_IJSA_SB_SA_EEES9_SD_SF_Li384ELb1ELb1ELb1ELb0EEENS1_36VarlenDynamicPersistentTileSchedulerILi192ELi192ELi384ELi128ELb1ELb1ELb1ELb0ELb1ELb1EEEEEEEEEvNT_6ParamsE,"ax",@progbits
	.align	128
.text._ZN7cutlass13device_kernelIN5flash11enable_sm90INS1_16FlashAttnFwdSm90INS1_25CollectiveMainloopFwdSm90ILi2EN4cute5tupleIJNS5_1CILi1EEES8_S8_EEENS6_IJNS7_ILi192EEESA_NS7_ILi64EEEEEELi64ENS_6half_tEfNS_4arch4Sm90ELb0ELb0ELb1ELb1ELb0ELb1ELb0ELb0ELb1ELb1ELb1ELb0EEENS1_21CollectiveEpilogueFwdINS6_IJSA_SB_SA_EEES9_SD_SF_Li384ELb1ELb1ELb1ELb0EEENS1_36VarlenDynamicPersistentTileSchedulerILi192ELi192ELi384ELi128ELb1ELb1ELb1ELb0ELb1ELb1EEEEEEEEEvNT_6ParamsE:
        .type           _ZN7cutlass13device_kernelIN5flash11enable_sm90INS1_16FlashAttnFwdSm90INS1_25CollectiveMainloopFwdSm90ILi2EN4cute5tupleIJNS5_1CILi1EEES8_S8_EEENS6_IJNS7_ILi192EEESA_NS7_ILi64EEEEEELi64ENS_6half_tEfNS_4arch4Sm90ELb0ELb0ELb1ELb1ELb0ELb1ELb0ELb0ELb1ELb1ELb1ELb0EEENS1_21CollectiveEpilogueFwdINS6_IJSA_SB_SA_EEES9_SD_SF_Li384ELb1ELb1ELb1ELb0EEENS1_36VarlenDynamicPersistentTileSchedulerILi192ELi192ELi384ELi128ELb1ELb1ELb1ELb0ELb1ELb1EEEEEEEEEvNT_6ParamsE,@function
        .size           _ZN7cutlass13device_kernelIN5flash11enable_sm90INS1_16FlashAttnFwdSm90INS1_25CollectiveMainloopFwdSm90ILi2EN4cute5tupleIJNS5_1CILi1EEES8_S8_EEENS6_IJNS7_ILi192EEESA_NS7_ILi64EEEEEELi64ENS_6half_tEfNS_4arch4Sm90ELb0ELb0ELb1ELb1ELb0ELb1ELb0ELb0ELb1ELb1ELb1ELb0EEENS1_21CollectiveEpilogueFwdINS6_IJSA_SB_SA_EEES9_SD_SF_Li384ELb1ELb1ELb1ELb0EEENS1_36VarlenDynamicPersistentTileSchedulerILi192ELi192ELi384ELi128ELb1ELb1ELb1ELb0ELb1ELb1EEEEEEEEEvNT_6ParamsE,(.L_x_2703 - _ZN7cutlass13device_kernelIN5flash11enable_sm90INS1_16FlashAttnFwdSm90INS1_25CollectiveMainloopFwdSm90ILi2EN4cute5tupleIJNS5_1CILi1EEES8_S8_EEENS6_IJNS7_ILi192EEESA_NS7_ILi64EEEEEELi64ENS_6half_tEfNS_4arch4Sm90ELb0ELb0ELb1ELb1ELb0ELb1ELb0ELb0ELb1ELb1ELb1ELb0EEENS1_21CollectiveEpilogueFwdINS6_IJSA_SB_SA_EEES9_SD_SF_Li384ELb1ELb1ELb1ELb0EEENS1_36VarlenDynamicPersistentTileSchedulerILi192ELi192ELi384ELi128ELb1ELb1ELb1ELb0ELb1ELb1EEEEEEEEEvNT_6ParamsE)
        .other          _ZN7cutlass13device_kernelIN5flash11enable_sm90INS1_16FlashAttnFwdSm90INS1_25CollectiveMainloopFwdSm90ILi2EN4cute5tupleIJNS5_1CILi1EEES8_S8_EEENS6_IJNS7_ILi192EEESA_NS7_ILi64EEEEEELi64ENS_6half_tEfNS_4arch4Sm90ELb0ELb0ELb1ELb1ELb0ELb1ELb0ELb0ELb1ELb1ELb1ELb0EEENS1_21CollectiveEpilogueFwdINS6_IJSA_SB_SA_EEES9_SD_SF_Li384ELb1ELb1ELb1ELb0EEENS1_36VarlenDynamicPersistentTileSchedulerILi192ELi192ELi384ELi128ELb1ELb1ELb1ELb0ELb1ELb1EEEEEEEEEvNT_6ParamsE,@"STO_CUDA_ENTRY STV_DEFAULT"
_ZN7cutlass13device_kernelIN5flash11enable_sm90INS1_16FlashAttnFwdSm90INS1_25CollectiveMainloopFwdSm90ILi2EN4cute5tupleIJNS5_1CILi1EEES8_S8_EEENS6_IJNS7_ILi192EEESA_NS7_ILi64EEEEEELi64ENS_6half_tEfNS_4arch4Sm90ELb0ELb0ELb1ELb1ELb0ELb1ELb0ELb0ELb1ELb1ELb1ELb0EEENS1_21CollectiveEpilogueFwdINS6_IJSA_SB_SA_EEES9_SD_SF_Li384ELb1ELb1ELb1ELb0EEENS1_36VarlenDynamicPersistentTileSchedulerILi192ELi192ELi384ELi128ELb1ELb1ELb1ELb0ELb1ELb1EEEEEEEEEvNT_6ParamsE:
        /* <DEDUP_REMOVED lines=12> */
[----:B------:R-:W-:Y:S02]  /*00c0*/  UIADD3 UR10, UP2, UR4, 0x570, URZ ;  /* 0x00000570040a7890 */ /* 0x000fe4000ff5e03f */
[----:B------:R-:W-:Y:S02]  /*00d0*/  UIADD3 UR4, UP3, UR4, 0x670, URZ ;  /* 0x0000067004047890 */ /* 0x000fe4000ff7e03f */
[----:B------:R-:W-:-:S02]  /*00e0*/  UIADD3.X UR7, URZ, UR5, URZ, UP0, !UPT ;  /* 0x000000053f077290 */ /* 0x000fc400087fe43f */
[----:B------:R-:W-:Y:S02]  /*00f0*/  UIADD3.X UR9, URZ, UR5, URZ, UP1, !UPT ;  /* 0x000000053f097290 */ /* 0x000fe40008ffe43f */
[----:B------:R-:W-:Y:S02]  /*0100*/  UIADD3.X UR11, URZ, UR5, URZ, UP2, !UPT ;  /* 0x000000053f0b7290 */ /* 0x000fe400097fe43f */
[----:B------:R-:W-:-:S03]  /*0110*/  UIADD3.X UR5, URZ, UR5, URZ, UP3, !UPT ;  /* 0x000000053f057290 */ /* 0x000fc60009ffe43f */
[----:B------:R0:W-:Y:S02]  /*0120*/  UTMACCTL.PF [UR6] ;  /* 0x00000000060079b9 */ /* 0x0001e40008040000 */
[----:B------:R0:W-:Y:S02]  /*0130*/  UTMACCTL.PF [UR8] ;  /* 0x00000000080079b9 */ /* 0x0001e40008040000 */
[----:B------:R0:W-:Y:S02]  /*0140*/  UTMACCTL.PF [UR10] ;  /* 0x000000000a0079b9 */ /* 0x0001e40008040000 */
[----:B------:R0:W-:Y:S02]  /*0150*/  UTMACCTL.PF [UR4] ;  /* 0x00000000040079b9 */ /* 0x0001e40008040000 */
[----:B0-----:R-:W-:Y:S01]  /*0160*/  NOP ;  /* 0x0000000000007918 */ /* 0x001fe20000000000 */
.L_x_391:
[----:B------:R-:W-:Y:S05]  /*0170*/  BSYNC B0 ;  /* 0x0000000000007941 */ /* 0x000fea0003800000 */
.L_x_390:
        /* <DEDUP_REMOVED lines=40> */
.L_x_392:
        /* <DEDUP_REMOVED lines=22> */
.L_x_393:
        /* <DEDUP_REMOVED lines=18> */
.L_x_394:
        /* <DEDUP_REMOVED lines=22> */
.L_x_395:
        /* <DEDUP_REMOVED lines=22> */
.L_x_396:
[----:B--2---:R-:W-:Y:S01]  /*0940*/  ISETP.NE.AND P0, PT, R2, RZ, PT ;  /* 0x000000ff0200720c */ /* 0x004fe20003f05270 */
[----:B------:R-:W-:Y:S01]  /*0950*/  IMAD.MOV.U32 R2, RZ, RZ, 0x1 ;  /* 0x00000001ff027424 */ /* 0x000fe200078e00ff */
[----:B------:R-:W-:Y:S01]  /*0960*/  NOP ;  /* 0x0000000000007918 */ /* 0x000fe20000000000 */
[----:B------:R-:W-:Y:S01]  /*0970*/  ULDC.64 UR56, c[0x0][0x208] ;  /* 0x0000820000387ab9 */ /* 0x000fe20000000a00 */
[----:B------:R-:W-:Y:S02]  /*0980*/  BSSY B9, `(.L_x_397) ;  /* 0x00018dc000097945 */ /* 0x000fe40003800000 */
[----:B------:R-:W-:-:S05]  /*0990*/  SEL R2, R2, 0x2, !P0 ;  /* 0x0000000202027807 */ /* 0x000fca0004000000 */
[----:B------:R2:W-:Y:S01]  /*09a0*/  STL [R1+0x44], R2 ;  /* 0x0000440201007387 */ /* 0x0005e20000100800 */
[----:B01-34-:R-:W-:Y:S06]  /*09b0*/  BAR.SYNC.DEFER_BLOCKING 0x0 ;  /* 0x0000000000007b1d */ /* 0x01bfec0000010000 */
[----:B------:R-:W-:Y:S05]  /*09c0*/  @!P0 BRA `(.L_x_398) ;  /* 0x0000012000948947 */ /* 0x000fea0003800000 */
.L_x_399:
[----:B------:R-:W-:-:S08]  /*09d0*/  NOP ;  /* 0x0000000000007918 */ /* 0x000fd00000000000 */
[----:B------:R-:W0:Y:S02]  /*09e0*/  USETMAXREG.TRY_ALLOC.CTAPOOL UP0, 0xa0 ;  /* 0x000000a0000079c8 */ /* 0x000e240008000600 */
[----:B0-----:R-:W-:-:S13]  /*09f0*/  PLOP3.LUT P0, PT, PT, PT, UP0, 0x80, 0x0 ;  /* 0x000000000000781c */ /* 0x001fda0003f0f008 */
[----:B------:R-:W-:Y:S05]  /*0a00*/  @!P0 BRA `(.L_x_399) ;  /* 0xfffffffc00f08947 */ /* 0x000fea000383ffff */
[----:B------:R-:W3:Y:S01]  /*0a10*/  LDL.LU R0, [R1] ;  /* 0x0000000001007983 */ /* 0x000ee20000300800 */
[----:B--2---:R-:W0:Y:S01]  /*0a20*/  S2R R2, SR_TID.X ;  /* 0x0000000000027919 */ /* 0x004e220000002100 */
[----:B------:R-:W1:Y:S01]  /*0a30*/  S2UR UR5, SR_CgaCtaId ;  /* 0x00000000000579c3 */ /* 0x000e620000008800 */
[----:B------:R-:W-:Y:S01]  /*0a40*/  UMOV UR4, 0x400 ;  /* 0x0000040000047882 */ /* 0x000fe20000000000 */
[----:B0-----:R-:W-:-:S06]  /*0a50*/  SHF.R.U32.HI R2, RZ, 0x7, R2 ;  /* 0x00000007ff027819 */ /* 0x001fcc0000011602 */
[----:B------:R-:W-:Y:S06]  /*0a60*/  BAR.ARV 0x8, 0x200 ;  /* 0x0208000000007b1d */ /* 0x000fec0000002000 */
[----:B------:R-:W-:-:S13]  /*0a70*/  ISETP.NE.AND P0, PT, R2, 0x1, PT ;  /* 0x000000010200780c */ /* 0x000fda0003f05270 */
[----:B------:R-:W-:Y:S08]  /*0a80*/  @!P0 BAR.ARV 0x9, 0x100 ;  /* 0x0244000000008b1d */ /* 0x000ff00000002000 */
[----:B------:R-:W-:Y:S01]  /*0a90*/  BAR.SYNC.DEFER_BLOCKING 0x5, 0x200 ;  /* 0x0148000000007b1d */ /* 0x000fe20000010000 */
[----:B-1----:R-:W-:-:S06]  /*0aa0*/  ULEA UR4, UR5, UR4, 0x18 ;  /* 0x0000000405047291 */ /* 0x002fcc000f8ec03f */
[----:B------:R-:W-:Y:S01]  /*0ab0*/  IMAD.U32 R2, RZ, RZ, UR4 ;  /* 0x00000004ff027e24 */ /* 0x000fe2000f8e00ff */
[----:B------:R-:W-:-:S04]  /*0ac0*/  ULDC UR4, c[0x0][0xc3c] ;  /* 0x00030f0000047ab9 */ /* 0x000fc80000000800 */
[----:B------:R-:W0:Y:S01]  /*0ad0*/  LDS.128 R32, [R2+0x308d0] ;  /* 0x0308d00002207984 */ /* 0x000e220000000c00 */
[----:B------:R-:W-:Y:S06]  /*0ae0*/  BAR.ARV 0x4, 0x200 ;  /* 0x0108000000007b1d */ /* 0x000fec0000002000 */
[----:B---3--:R-:W-:-:S04]  /*0af0*/  LOP3.LUT R0, R0, 0xffffffef, RZ, 0xc0, !PT ;  /* 0xffffffef00007812 */ /* 0x008fc800078ec0ff */
[----:B------:R-:W-:-:S05]  /*0b00*/  @P0 LOP3.LUT R0, R0, 0x10, RZ, 0xfc, !PT ;  /* 0x0000001000000812 */ /* 0x000fca00078efcff */
[----:B------:R4:W-:Y:S01]  /*0b10*/  STL [R1], R0 ;  /* 0x0000000001007387 */ /* 0x0009e20000100800 */
[----:B0-----:R-:W-:-:S13]  /*0b20*/  ISETP.GE.AND P0, PT, R35, UR4, PT ;  /* 0x0000000423007c0c */ /* 0x001fda000bf06270 */
[----:B----4-:R-:W-:Y:S05]  /*0b30*/  @P0 BRA `(.L_x_400) ;  /* 0x0000018c00000947 */ /* 0x010fea0003800000 */
[----:B------:R-:W2:Y:S01]  /*0b40*/  LDL.LU R14, [R1+0x44] ;  /* 0x00004400010e7983 */ /* 0x000ea20000300800 */
[----:B------:R-:W0:Y:S02]  /*0b50*/  S2R R0, SR_TID.X ;  /* 0x0000000000007919 */ /* 0x000e240000002100 */
[----:B0-----:R-:W-:-:S04]  /*0b60*/  IADD3 R13, R0, -0x80, RZ ;  /* 0xffffff80000d7810 */ /* 0x001fc80007ffe0ff */
[----:B------:R-:W-:-:S04]  /*0b70*/  SHF.R.S32.HI R0, RZ, 0x1f, R13 ;  /* 0x0000001fff007819 */ /* 0x000fc8000001140d */
[----:B------:R-:W-:-:S04]  /*0b80*/  LEA.HI R3, R0, R13, RZ, 0x7 ;  /* 0x0000000d00037211 */ /* 0x000fc800078f38ff */
[----:B------:R-:W-:Y:S02]  /*0b90*/  LOP3.LUT R5, R3, 0xffffff80, RZ, 0xc0, !PT ;  /* 0xffffff8003057812 */ /* 0x000fe400078ec0ff */
[----:B------:R-:W-:-:S03]  /*0ba0*/  LEA.HI R4, R0, R13, RZ, 0x4 ;  /* 0x0000000d00047211 */ /* 0x000fc600078f20ff */
[C---:B------:R-:W-:Y:S01]  /*0bb0*/  IMAD.IADD R12, R13.reuse, 0x1, -R5 ;  /* 0x000000010d0c7824 */ /* 0x040fe200078e0a05 */
[C---:B------:R-:W-:Y:S02]  /*0bc0*/  LOP3.LUT R5, R4.reuse, 0xfffffff0, RZ, 0xc0, !PT ;  /* 0xfffffff004057812 */ /* 0x040fe400078ec0ff */
[----:B------:R-:W-:Y:S02]  /*0bd0*/  SHF.R.S32.HI R7, RZ, 0x4, R4 ;  /* 0x00000004ff077819 */ /* 0x000fe40000011404 */
[----:B------:R-:W-:Y:S01]  /*0be0*/  SHF.R.S32.HI R9, RZ, 0x1f, R12 ;  /* 0x0000001fff097819 */ /* 0x000fe2000001140c */
[----:B------:R-:W-:Y:S01]  /*0bf0*/  IMAD.IADD R5, R13, 0x1, -R5 ;  /* 0x000000010d057824 */ /* 0x000fe200078e0a05 */
[----:B------:R-:W-:Y:S02]  /*0c00*/  LEA.HI R6, R4, R7, RZ, 0x1 ;  /* 0x0000000704067211 */ /* 0x000fe400078f08ff */
[----:B------:R-:W-:Y:S02]  /*0c10*/  LEA.HI R8, R9, R12, RZ, 0x2 ;  /* 0x0000000c09087211 */ /* 0x000fe400078f10ff */
[----:B------:R-:W-:-:S02]  /*0c20*/  SHF.R.S32.HI R4, RZ, 0x1f, R5 ;  /* 0x0000001fff047819 */ /* 0x000fc40000011405 */
[--C-:B------:R-:W-:Y:S02]  /*0c30*/  SHF.R.S32.HI R10, RZ, 0x2, R8.reuse ;  /* 0x00000002ff0a7819 */ /* 0x100fe40000011408 */
[----:B------:R-:W-:Y:S02]  /*0c40*/  SHF.R.S32.HI R11, RZ, 0x1f, R8 ;  /* 0x0000001fff0b7819 */ /* 0x000fe40000011408 */
[----:B------:R-:W-:Y:S02]  /*0c50*/  LOP3.LUT R6, R6, 0x1ffffffe, RZ, 0xc0, !PT ;  /* 0x1ffffffe06067812 */ /* 0x000fe400078ec0ff */
[----:B------:R-:W-:Y:S02]  /*0c60*/  LEA.HI R4, R4, R5, RZ, 0x3 ;  /* 0x0000000504047211 */ /* 0x000fe400078f18ff */
[----:B------:R-:W-:Y:S01]  /*0c70*/  LEA.HI R11, R11, R10, RZ, 0x3 ;  /* 0x0000000a0b0b7211 */ /* 0x000fe200078f18ff */
[----:B------:R-:W-:Y:S01]  /*0c80*/  IMAD.IADD R7, R7, 0x1, -R6 ;  /* 0x0000000107077824 */ /* 0x000fe200078e0a06 */
[----:B------:R-:W-:-:S02]  /*0c90*/  LOP3.LUT R6, R4, 0xfffffff8, RZ, 0xc0, !PT ;  /* 0xfffffff804067812 */ /* 0x000fc400078ec0ff */
[----:B------:R-:W-:Y:S02]  /*0ca0*/  LOP3.LUT R11, R11, 0xfffffff8, RZ, 0xc0, !PT ;  /* 0xfffffff80b0b7812 */ /* 0x000fe400078ec0ff */
[----:B------:R-:W-:Y:S02]  /*0cb0*/  LEA.HI R8, R0, R13, RZ, 0x5 ;  /* 0x0000000d00087211 */ /* 0x000fe400078f28ff */
[----:B------:R-:W-:Y:S02]  /*0cc0*/  SHF.R.S32.HI R15, RZ, 0x7, R3 ;  /* 0x00000007ff0f7819 */ /* 0x000fe40000011403 */
[----:B------:R-:W-:Y:S01]  /*0cd0*/  LEA.HI R9, R9, R12, RZ, 0x5 ;  /* 0x0000000c09097211 */ /* 0x000fe200078f28ff */
[----:B------:R-:W-:Y:S01]  /*0ce0*/  IMAD.IADD R12, R10, 0x1, -R11 ;  /* 0x000000010a0c7824 */ /* 0x000fe200078e0a0b */
[----:B------:R-:W-:Y:S01]  /*0cf0*/  IADD3 R6, R5, -R6, RZ ;  /* 0x8000000605067210 */ /* 0x000fe20007ffe0ff */
[----:B------:R-:W-:Y:S01]  /*0d00*/  IMAD.HI R10, R15, 0x55555556, RZ ;  /* 0x555555560f0a7827 */ /* 0x000fe200078e02ff */
[----:B------:R-:W-:-:S02]  /*0d10*/  SHF.R.S32.HI R16, RZ, 0x5, R8 ;  /* 0x00000005ff107819 */ /* 0x000fc40000011408 */
[----:B------:R-:W-:Y:S01]  /*0d20*/  SHF.R.S32.HI R9, RZ, 0x5, R9 ;  /* 0x00000005ff097819 */ /* 0x000fe20000011409 */
[----:B------:R-:W-:Y:S01]  /*0d30*/  IMAD.SHL.U32 R3, R6, 0x40, RZ ;  /* 0x0000004006037824 */ /* 0x000fe200078e00ff */
[----:B------:R-:W-:Y:S02]  /*0d40*/  LEA.HI R11, R10, R10, RZ, 0x1 ;  /* 0x0000000a0a0b7211 */ /* 0x000fe400078f08ff */
[----:B------:R-:W-:Y:S01]  /*0d50*/  LEA R12, R9, R12, 0x4 ;  /* 0x0000000c090c7211 */ /* 0x000fe200078e20ff */
[----:B------:R-:W-:Y:S01]  /*0d60*/  IMAD.SHL.U32 R9, R16, 0x400, RZ ;  /* 0x0000040010097824 */ /* 0x000fe200078e00ff */
[----:B------:R-:W-:Y:S01]  /*0d70*/  LOP3.LUT R3, R3, 0x1c0, RZ, 0xc0, !PT ;  /* 0x000001c003037812 */ /* 0x000fe200078ec0ff */
[----:B------:R-:W-:Y:S01]  /*0d80*/  IMAD.SHL.U32 R8, R7, 0x8, RZ ;  /* 0x0000000807087824 */ /* 0x000fe200078e00ff */
[----:B------:R-:W-:Y:S01]  /*0d90*/  LEA.HI R0, R0, R13, RZ, 0x2 ;  /* 0x0000000d00007211 */ /* 0x000fe200078f10ff */
[----:B------:R-:W-:Y:S01]  /*0da0*/  IMAD R5, R5, 0x40, R9 ;  /* 0x0000004005057824 */ /* 0x000fe200078e0209 */
[----:B------:R-:W-:Y:S01]  /*0db0*/  SHF.R.U32.HI R10, RZ, 0x3, R3 ;  /* 0x00000003ff0a7819 */ /* 0x000fe20000011603 */
[----:B------:R-:W-:Y:S01]  /*0dc0*/  IMAD.SHL.U32 R4, R4, 0x40, RZ ;  /* 0x0000004004047824 */ /* 0x000fe200078e00ff */
[----:B------:R-:W-:Y:S01]  /*0dd0*/  LOP3.LUT R7, R3, 0x8, R8, 0xf8, !PT ;  /* 0x0000000803077812 */ /* 0x000fe200078ef808 */
[----:B------:R-:W-:Y:S01]  /*0de0*/  IMAD R11, R11, -0x3, R15 ;  /* 0xfffffffd0b0b7824 */ /* 0x000fe200078e020f */
[----:B------:R-:W-:-:S02]  /*0df0*/  SHF.R.S32.HI R18, RZ, 0x2, R0 ;  /* 0x00000002ff127819 */ /* 0x000fc40000011400 */
[----:B------:R-:W-:Y:S01]  /*0e00*/  IADD3 R5, R8, R5, RZ ;  /* 0x0000000508057210 */ /* 0x000fe20007ffe0ff */
[----:B------:R-:W-:Y:S01]  /*0e10*/  IMAD R3, R11, 0x40, R12 ;  /* 0x000000400b037824 */ /* 0x000fe200078e020c */
[----:B------:R-:W-:Y:S02]  /*0e20*/  LOP3.LUT R7, R7, R10, RZ, 0x3c, !PT ;  /* 0x0000000a07077212 */ /* 0x000fe400078e3cff */
[----:B------:R-:W-:Y:S02]  /*0e30*/  LOP3.LUT R4, R4, 0x7ffffe00, RZ, 0xc0, !PT ;  /* 0x7ffffe0004047812 */ /* 0x000fe400078ec0ff */
[----:B------:R-:W-:Y:S01]  /*0e40*/  IADD3 R8, R18, 0x60, RZ ;  /* 0x0000006012087810 */ /* 0x000fe20007ffe0ff */
[----:B------:R0:W-:Y:S01]  /*0e50*/  STL [R1+0xac], R5 ;  /* 0x0000ac0501007387 */ /* 0x0001e20000100800 */
[----:B------:R-:W-:Y:S02]  /*0e60*/  IADD3 R7, R7, R4, R9 ;  /* 0x0000000407077210 */ /* 0x000fe40007ffe009 */
[----:B------:R-:W-:Y:S01]  /*0e70*/  SHF.R.S32.HI R4, RZ, 0x1f, R8 ;  /* 0x0000001fff047819 */ /* 0x000fe20000011408 */
[----:B------:R1:W-:Y:S03]  /*0e80*/  STL [R1+0xa8], R3 ;  /* 0x0000a80301007387 */ /* 0x0003e60000100800 */
[----:B------:R-:W-:-:S02]  /*0e90*/  LEA.HI R4, R4, R8, RZ, 0x3 ;  /* 0x0000000804047211 */ /* 0x000fc400078f18ff */
[----:B0-----:R-:W-:Y:S02]  /*0ea0*/  SHF.R.S32.HI R5, RZ, 0x1f, R0 ;  /* 0x0000001fff057819 */ /* 0x001fe40000011400 */
[----:B-1----:R-:W-:Y:S01]  /*0eb0*/  LOP3.LUT R3, R0, 0xfffffffc, RZ, 0xc0, !PT ;  /* 0xfffffffc00037812 */ /* 0x002fe200078ec0ff */
[----:B------:R-:W-:Y:S01]  /*0ec0*/  IMAD.SHL.U32 R0, R8, 0x40, RZ ;  /* 0x0000004008007824 */ /* 0x000fe200078e00ff */
[----:B------:R-:W-:-:S03]  /*0ed0*/  LEA.HI R5, R5, R18, RZ, 0x3 ;  /* 0x0000001205057211 */ /* 0x000fc600078f18ff */
[----:B------:R-:W-:Y:S01]  /*0ee0*/  IMAD.IADD R3, R13, 0x1, -R3 ;  /* 0x000000010d037824 */ /* 0x000fe200078e0a03 */
[----:B------:R-:W-:Y:S01]  /*0ef0*/  R2P PR, R6, 0x6 ;  /* 0x0000000606007804 */ /* 0x000fe20000000000 */
[----:B------:R-:W-:Y:S01]  /*0f00*/  IMAD.SHL.U32 R4, R4, 0x40, RZ ;  /* 0x0000004004047824 */ /* 0x000fe200078e00ff */
[----:B------:R-:W-:Y:S01]  /*0f10*/  SHF.R.S32.HI R9, RZ, 0x1f, R18 ;  /* 0x0000001fff097819 */ /* 0x000fe20000011412 */
[----:B------:R-:W-:Y:S01]  /*0f20*/  IMAD.SHL.U32 R16, R3, 0x8, RZ ;  /* 0x0000000803107824 */ /* 0x000fe200078e00ff */
[----:B------:R-:W-:Y:S01]  /*0f30*/  LOP3.LUT R0, R0, 0x1c0, RZ, 0xc0, !PT ;  /* 0x000001c000007812 */ /* 0x000fe200078ec0ff */
[----:B------:R-:W-:Y:S01]  /*0f40*/  IMAD R9, R7, 0x2, R2 ;  /* 0x0000000207097824 */ /* 0x000fe200078e0202 */
[----:B------:R-:W-:Y:S01]  /*0f50*/  LOP3.LUT R5, R5, 0xfffffff8, RZ, 0xc0, !PT ;  /* 0xfffffff805057812 */ /* 0x000fe200078ec0ff */
[----:B------:R-:W-:Y:S01]  /*0f60*/  IMAD.MOV.U32 R6, RZ, RZ, 0x40 ;  /* 0x00000040ff067424 */ /* 0x000fe200078e00ff */
[----:B------:R-:W-:Y:S01]  /*0f70*/  SHF.L.U32 R22, R3, 0x2, RZ ;  /* 0x0000000203167819 */ /* 0x000fe200000006ff */
[----:B------:R-:W-:Y:S01]  /*0f80*/  STL [R1+0x98], RZ ;  /* 0x000098ff01007387 */ /* 0x000fe20000100800 */
[----:B------:R-:W-:-:S02]  /*0f90*/  SHF.R.U32.HI R8, RZ, 0x3, R0 ;  /* 0x00000003ff087819 */ /* 0x000fc40000011600 */
[----:B------:R-:W-:Y:S01]  /*0fa0*/  LOP3.LUT R3, R0, 0x38, R16, 0xf8, !PT ;  /* 0x0000003800037812 */ /* 0x000fe200078ef810 */
[----:B------:R-:W-:Y:S01]  /*0fb0*/  STL [R1+0x18], RZ ;  /* 0x000018ff01007387 */ /* 0x000fe20000100800 */
[----:B------:R-:W-:Y:S01]  /*0fc0*/  LOP3.LUT R7, R4, 0xfffffe00, RZ, 0xc0, !PT ;  /* 0xfffffe0004077812 */ /* 0x000fe200078ec0ff */
[C---:B------:R-:W-:Y:S01]  /*0fd0*/  VIADD R0, R9.reuse, 0x1e800 ;  /* 0x0001e80009007836 */ /* 0x040fe20000000000 */
[----:B------:R-:W-:Y:S01]  /*0fe0*/  IADD3 R4, R9, 0x1e820, RZ ;  /* 0x0001e82009047810 */ /* 0x000fe20007ffe0ff */
[----:B------:R0:W-:Y:S02]  /*0ff0*/  STL [R1+0x1c], R9 ;  /* 0x00001c0901007387 */ /* 0x0001e40000100800 */
[----:B------:R-:W-:Y:S02]  /*1000*/  @P1 VIADD R4, R0, 0xffffffe0 ;  /* 0xffffffe000041836 */ /* 0x000fe40000000000 */
[----:B0-----:R-:W-:Y:S01]  /*1010*/  IMAD.IADD R9, R18, 0x1, -R5 ;  /* 0x0000000112097824 */ /* 0x001fe200078e0a05 */
[----:B------:R-:W-:-:S02]  /*1020*/  LOP3.LUT R5, R7, R3, R8, 0xf6, !PT ;  /* 0x0000000307057212 */ /* 0x000fc400078ef608 */
[----:B------:R-:W-:Y:S02]  /*1030*/  SEL R3, R6, 0xffffffc0, !P2 ;  /* 0xffffffc006037807 */ /* 0x000fe40005000000 */
[----:B------:R-:W-:Y:S01]  /*1040*/  LEA R5, R5, R2, 0x1 ;  /* 0x0000000205057211 */ /* 0x000fe200078e08ff */
[----:B------:R-:W-:Y:S02]  /*1050*/  STL [R1+0x7c], R7 ;  /* 0x00007c0701007387 */ /* 0x000fe40000100800 */
[----:B------:R-:W-:Y:S02]  /*1060*/  IMAD.IADD R0, R0, 0x1, R3 ;  /* 0x0000000100007824 */ /* 0x000fe400078e0203 */
[----:B------:R-:W-:Y:S04]  /*1070*/  STL [R1+0x68], R9 ;  /* 0x0000680901007387 */ /* 0x000fe80000100800 */
[----:B------:R-:W-:Y:S04]  /*1080*/  STL [R1+0x80], R4 ;  /* 0x0000800401007387 */ /* 0x000fe80000100800 */
[----:B------:R0:W-:Y:S04]  /*1090*/  STL [R1+0xa4], R5 ;  /* 0x0000a40501007387 */ /* 0x0001e80000100800 */
[----:B------:R1:W-:Y:S01]  /*10a0*/  STL [R1+0x24], R0 ;  /* 0x0000240001007387 */ /* 0x0003e20000100800 */
[----:B0-----:R-:W-:-:S02]  /*10b0*/  IMAD.IADD R5, R3, 0x1, R4 ;  /* 0x0000000103057824 */ /* 0x001fc400078e0204 */
[C---:B------:R-:W-:Y:S01]  /*10c0*/  VIADD R3, R4.reuse, 0x6000 ;  /* 0x0000600004037836 */ /* 0x040fe20000000000 */
[----:B-1----:R-:W-:Y:S02]  /*10d0*/  IADD3 R0, R4, 0xc000, RZ ;  /* 0x0000c00004007810 */ /* 0x002fe40007ffe0ff */
[----:B------:R0:W-:Y:S04]  /*10e0*/  STL [R1+0x20], R5 ;  /* 0x0000200501007387 */ /* 0x0001e80000100800 */
[----:B------:R0:W-:Y:S04]  /*10f0*/  STL [R1+0x84], R0 ;  /* 0x0000840001007387 */ /* 0x0001e80000100800 */
[----:B------:R0:W-:Y:S01]  /*1100*/  STL [R1+0x88], R3 ;  /* 0x0000880301007387 */ /* 0x0001e20000100800 */
[----:B------:R-:W-:Y:S01]  /*1110*/  IMAD.MOV.U32 R19, RZ, RZ, RZ ;  /* 0x000000ffff137224 */ /* 0x000fe200078e00ff */
[----:B------:R-:W-:Y:S01]  /*1120*/  CS2R R152, SRZ ;  /* 0x0000000000987805 */ /* 0x000fe2000001ff00 */
[----:B------:R-:W-:Y:S01]  /*1130*/  VIADD R154, R22, 0x10 ;  /* 0x00000010169a7836 */ /* 0x000fe20000000000 */
[----:B0-2---:R-:W-:-:S07]  /*1140*/  LOP3.LUT R156, R14, 0x1, RZ, 0xfc, !PT ;  /* 0x000000010e9c7812 */ /* 0x005fce00078efcff */
.L_x_529:
[----:B01-3--:R-:W0:Y:S02]  /*1150*/  LDC.64 R4, c[0x0][0xc88] ;  /* 0x00032200ff047b82 */ /* 0x00be240000000a00 */
[----:B0-----:R-:W-:-:S05]  /*1160*/  IMAD.WIDE R4, R35, 0x4, R4 ;  /* 0x0000000423047825 */ /* 0x001fca00078e0204 */
[----:B--2---:R-:W2:Y:S01]  /*1170*/  LDG.E R38, desc[UR56][R4.64] ;  /* 0x0000003804267981 */ /* 0x004ea2000c1e1900 */
[----:B------:R-:W-:Y:S05]  /*1180*/  YIELD ;  /* 0x0000000000007946 */ /* 0x000fea0003800000 */
[----:B------:R-:W-:Y:S01]  /*1190*/  ULDC.64 UR4, c[0x0][0xa28] ;  /* 0x00028a0000047ab9 */ /* 0x000fe20000000a00 */
[----:B------:R-:W-:Y:S01]  /*11a0*/  ULDC.64 UR8, c[0x0][0xa18] ;  /* 0x0002860000087ab9 */ /* 0x000fe20000000a00 */
[----:B------:R-:W-:Y:S01]  /*11b0*/  ISETP.NE.U32.AND P1, PT, RZ, UR4, PT ;  /* 0x00000004ff007c0c */ /* 0x000fe2000bf25070 */
[----:B------:R-:W-:Y:S01]  /*11c0*/  ULDC.64 UR6, c[0x0][0xa08] ;  /* 0x0002820000067ab9 */ /* 0x000fe20000000a00 */
[----:B------:R-:W-:Y:S01]  /*11d0*/  IMAD.MOV.U32 R11, RZ, RZ, RZ ;  /* 0x000000ffff0b7224 */ /* 0x000fe200078e00ff */
[----:B------:R-:W-:Y:S01]  /*11e0*/  ISETP.NE.U32.AND P0, PT, RZ, UR6, PT ;  /* 0x00000006ff007c0c */ /* 0x000fe2000bf05070 */
[----:B------:R-:W-:Y:S01]  /*11f0*/  IMAD.MOV.U32 R35, RZ, RZ, RZ ;  /* 0x000000ffff237224 */ /* 0x000fe200078e00ff */
[----:B------:R-:W-:-:S02]  /*1200*/  ISETP.NE.AND.EX P1, PT, RZ, UR5, PT, P1 ;  /* 0x00000005ff007c0c */ /* 0x000fc4000bf25310 */
[----:B------:R-:W-:Y:S02]  /*1210*/  ISETP.NE.AND.EX P0, PT, RZ, UR7, PT, P0 ;  /* 0x00000007ff007c0c */ /* 0x000fe4000bf05300 */
[----:B--2---:R-:W-:Y:S01]  /*1220*/  SHF.R.S32.HI R0, RZ, 0x1f, R38 ;  /* 0x0000001fff007819 */ /* 0x004fe20000011426 */
[----:B------:R-:W-:-:S08]  /*1230*/  IMAD.SHL.U32 R36, R38, 0x4, RZ ;  /* 0x0000000426247824 */ /* 0x000fd000078e00ff */
[C---:B------:R-:W-:Y:S01]  /*1240*/  @P1 LEA R6, P2, R38.reuse, UR4, 0x2 ;  /* 0x0000000426061c11 */ /* 0x040fe2000f8410ff */
[----:B------:R0:W-:Y:S01]  /*1250*/  STL [R1+0x90], R38 ;  /* 0x0000902601007387 */ /* 0x0001e20000100800 */
[C-C-:B------:R-:W-:Y:S02]  /*1260*/  SHF.L.U64.HI R37, R38.reuse, 0x2, R0.reuse ;  /* 0x0000000226257819 */ /* 0x140fe40000010200 */
[----:B------:R-:W-:Y:S02]  /*1270*/  @P1 LEA.HI.X R7, R38, UR5, R0, 0x2, P2 ;  /* 0x0000000526071c11 */ /* 0x000fe400090f1400 */
[----:B------:R-:W-:Y:S01]  /*1280*/  ISETP.NE.U32.AND P2, PT, RZ, UR8, PT ;  /* 0x00000008ff007c0c */ /* 0x000fe2000bf45070 */
[----:B------:R-:W-:Y:S01]  /*1290*/  ULDC UR4, c[0x0][0x288] ;  /* 0x0000a20000047ab9 */ /* 0x000fe20000000800 */
[----:B------:R-:W-:Y:S01]  /*12a0*/  IADD3 R8, P3, R36, UR6, RZ ;  /* 0x0000000624087c10 */ /* 0x000fe2000ff7e0ff */
[----:B------:R0:W5:Y:S01]  /*12b0*/  @P1 LDG.E R11, desc[UR56][R6.64] ;  /* 0x00000038060b1981 */ /* 0x000162000c1e1900 */
[----:B------:R-:W-:-:S02]  /*12c0*/  ISETP.NE.AND.EX P2, PT, RZ, UR9, PT, P2 ;  /* 0x00000009ff007c0c */ /* 0x000fc4000bf45320 */
[----:B------:R-:W-:Y:S01]  /*12d0*/  MOV R24, UR4 ;  /* 0x0000000400187c02 */ /* 0x000fe20008000f00 */
[----:B------:R-:W-:Y:S01]  /*12e0*/  ULDC.64 UR4, c[0x0][0x418] ;  /* 0x0001060000047ab9 */ /* 0x000fe20000000a00 */
[----:B------:R-:W-:-:S05]  /*12f0*/  IADD3.X R9, R37, UR7, RZ, P3, !PT ;  /* 0x0000000725097c10 */ /* 0x000fca0009ffe4ff */
[----:B------:R0:W5:Y:S04]  /*1300*/  @P0 LDG.E R35, desc[UR56][R8.64] ;  /* 0x0000003808230981 */ /* 0x000168000c1e1900 */
[----:B------:R-:W-:-:S04]  /*1310*/  @P2 IADD3 R4, P1, R36, UR8, RZ ;  /* 0x0000000824042c10 */ /* 0x000fc8000ff3e0ff */
[----:B------:R-:W-:-:S05]  /*1320*/  @P2 IADD3.X R5, R37, UR9, RZ, P1, !PT ;  /* 0x0000000925052c10 */ /* 0x000fca0008ffe4ff */
[----:B------:R0:W5:Y:S01]  /*1330*/  @P2 LDG.E R24, desc[UR56][R4.64] ;  /* 0x0000003804182981 */ /* 0x000162000c1e1900 */
[----:B------:R-:W-:-:S03]  /*1340*/  UISETP.NE.U32.AND UP0, UPT, UR4, URZ, UPT ;  /* 0x0000003f0400728c */ /* 0x000fc6000bf05070 */
[----:B------:R-:W-:Y:S01]  /*1350*/  ULDC UR4, c[0x0][0x424] ;  /* 0x0001090000047ab9 */ /* 0x000fe20000000800 */
[----:B------:R-:W-:-:S03]  /*1360*/  UISETP.NE.AND.EX UP0, UPT, UR5, URZ, UPT, UP0 ;  /* 0x0000003f0500728c */ /* 0x000fc6000bf05300 */
[----:B------:R-:W-:Y:S01]  /*1370*/  ULDC UR5, c[0x0][0x2f0] ;  /* 0x0000bc0000057ab9 */ /* 0x000fe20000000800 */
[----:B------:R-:W-:-:S04]  /*1380*/  USEL UR4, UR4, 0x1, UP0 ;  /* 0x0000000104047887 */ /* 0x000fc80008000000 */
[----:B------:R-:W-:-:S03]  /*1390*/  UIMAD UR4, UR4, UR5, URZ ;  /* 0x00000005040472a4 */ /* 0x000fc6000f8e023f */
[----:B------:R-:W-:Y:S02]  /*13a0*/  ULDC UR5, c[0x0][0x348] ;  /* 0x0000d20000057ab9 */ /* 0x000fe40000000800 */
[----:B------:R-:W-:Y:S02]  /*13b0*/  IMAD.U32 R27, RZ, RZ, UR5 ;  /* 0x00000005ff1b7e24 */ /* 0x000fe4000f8e00ff */
[----:B------:R-:W-:Y:S01]  /*13c0*/  IMAD.U32 R32, RZ, RZ, UR4 ;  /* 0x00000004ff207e24 */ /* 0x000fe2000f8e00ff */
[----:B0---4-:R-:W-:Y:S06]  /*13d0*/  @P2 BRA `(.L_x_401) ;  /* 0x0000000000242947 */ /* 0x011fec0003800000 */
[----:B------:R-:W-:Y:S02]  /*13e0*/  ULDC.64 UR4, c[0x0][0xa00] ;  /* 0x0002800000047ab9 */ /* 0x000fe40000000a00 */
[----:B------:R-:W-:-:S04]  /*13f0*/  ISETP.NE.U32.AND P1, PT, RZ, UR4, PT ;  /* 0x00000004ff007c0c */ /* 0x000fc8000bf25070 */
[----:B------:R-:W-:-:S13]  /*1400*/  ISETP.NE.AND.EX P1, PT, RZ, UR5, PT, P1 ;  /* 0x00000005ff007c0c */ /* 0x000fda000bf25310 */
[----:B------:R-:W-:Y:S05]  /*1410*/  @!P1 BRA `(.L_x_401) ;  /* 0x0000000000149947 */ /* 0x000fea0003800000 */
[----:B------:R-:W0:Y:S02]  /*1420*/  LDC.64 R4, c[0x0][0xa00] ;  /* 0x00028000ff047b82 */ /* 0x000e240000000a00 */
[----:B0-----:R-:W-:-:S05]  /*1430*/  IMAD.WIDE R4, R38, 0x4, R4 ;  /* 0x0000000426047825 */ /* 0x001fca00078e0204 */
[----:B-----5:R-:W2:Y:S04]  /*1440*/  LDG.E R24, desc[UR56][R4.64] ;  /* 0x0000003804187981 */ /* 0x020ea8000c1e1900 */
[----:B------:R-:W2:Y:S02]  /*1450*/  LDG.E R3, desc[UR56][R4.64+0x4] ;  /* 0x0000043804037981 */ /* 0x000ea4000c1e1900 */
[----:B--2---:R-:W-:-:S07]  /*1460*/  IMAD.IADD R24, R3, 0x1, -R24 ;  /* 0x0000000103187824 */ /* 0x004fce00078e0a18 */
.L_x_401:
[C---:B------:R-:W-:Y:S01]  /*1470*/  LOP3.LUT R42, R34.reuse, 0xffff, RZ, 0xc0, !PT ;  /* 0x0000ffff222a7812 */ /* 0x040fe200078ec0ff */
[----:B------:R-:W-:Y:S01]  /*1480*/  ULDC.64 UR4, c[0x0][0xa20] ;  /* 0x0002880000047ab9 */ /* 0x000fe20000000a00 */
[----:B------:R0:W-:Y:S01]  /*1490*/  STL [R1+0x9c], R33 ;  /* 0x00009c2101007387 */ /* 0x0001e20000100800 */
[----:B------:R-:W-:Y:S02]  /*14a0*/  ISETP.NE.U32.AND P1, PT, RZ, UR4, PT ;  /* 0x00000004ff007c0c */ /* 0x000fe4000bf25070 */
[C---:B------:R-:W-:Y:S01]  /*14b0*/  LOP3.LUT R3, R34.reuse, 0xff000000, RZ, 0xc0, !PT ;  /* 0xff00000022037812 */ /* 0x040fe200078ec0ff */
[----:B------:R0:W-:Y:S01]  /*14c0*/  STL [R1+0x8c], R42 ;  /* 0x00008c2a01007387 */ /* 0x0001e20000100800 */
[----:B------:R-:W-:Y:S02]  /*14d0*/  ISETP.NE.AND.EX P1, PT, RZ, UR5, PT, P1 ;  /* 0x00000005ff007c0c */ /* 0x000fe4000bf25310 */
[----:B------:R-:W-:Y:S02]  /*14e0*/  LOP3.LUT R0, R34, 0xff0000, RZ, 0xc0, !PT ;  /* 0x00ff000022007812 */ /* 0x000fe400078ec0ff */
[----:B------:R-:W-:-:S04]  /*14f0*/  SHF.R.U32.HI R3, RZ, 0x8, R3 ;  /* 0x00000008ff037819 */ /* 0x000fc80000011603 */
[----:B------:R-:W-:-:S05]  /*1500*/  LEA.HI R10, R0, R3, RZ, 0x10 ;  /* 0x00000003000a7211 */ /* 0x000fca00078f80ff */
[----:B0-----:R-:W-:Y:S05]  /*1510*/  @!P1 BRA `(.L_x_402) ;  /* 0x0000000000109947 */ /* 0x001fea0003800000 */
[----:B------:R-:W-:-:S04]  /*1520*/  IADD3 R4, P0, R36, UR4, RZ ;  /* 0x0000000424047c10 */ /* 0x000fc8000ff1e0ff */
[----:B------:R-:W-:-:S05]  /*1530*/  IADD3.X R5, R37, UR5, RZ, P0, !PT ;  /* 0x0000000525057c10 */ /* 0x000fca00087fe4ff */
[----:B------:R0:W5:Y:S01]  /*1540*/  LDG.E R32, desc[UR56][R4.64] ;  /* 0x0000003804207981 */ /* 0x000162000c1e1900 */
[----:B------:R-:W-:Y:S05]  /*1550*/  BRA `(.L_x_403) ;  /* 0x0000000000107947 */ /* 0x000fea0003800000 */
.L_x_402:
[----:B------:R-:W-:Y:S05]  /*1560*/  @!P0 BRA `(.L_x_403) ;  /* 0x00000000000c8947 */ /* 0x000fea0003800000 */
[----:B------:R-:W2:Y:S04]  /*1570*/  LDG.E R3, desc[UR56][R8.64] ;  /* 0x0000003808037981 */ /* 0x000ea8000c1e1900 */
[----:B------:R-:W2:Y:S02]  /*1580*/  LDG.E R32, desc[UR56][R8.64+0x4] ;  /* 0x0000043808207981 */ /* 0x000ea4000c1e1900 */
[----:B--2---:R-:W-:-:S07]  /*1590*/  IADD3 R32, -R3, R32, RZ ;  /* 0x0000002003207210 */ /* 0x004fce0007ffe1ff */
.L_x_403:
[----:B------:R-:W-:Y:S01]  /*15a0*/  ULDC.64 UR4, c[0x0][0xa10] ;  /* 0x0002840000047ab9 */ /* 0x000fe20000000a00 */
[----:B------:R-:W2:Y:S01]  /*15b0*/  LDL.LU R34, [R1] ;  /* 0x0000000001227983 */ /* 0x000ea20000300800 */
[----:B------:R-:W-:-:S04]  /*15c0*/  ISETP.NE.U32.AND P0, PT, RZ, UR4, PT ;  /* 0x00000004ff007c0c */ /* 0x000fc8000bf05070 */
[----:B------:R-:W-:Y:S01]  /*15d0*/  ISETP.NE.AND.EX P0, PT, RZ, UR5, PT, P0 ;  /* 0x00000005ff007c0c */ /* 0x000fe2000bf05300 */
[----:B------:R-:W-:-:S12]  /*15e0*/  ULDC.64 UR4, c[0x0][0xa30] ;  /* 0x00028c0000047ab9 */ /* 0x000fd80000000a00 */
[----:B0-----:R-:W0:Y:S02]  /*15f0*/  @P0 LDC.64 R4, c[0x0][0xa10] ;  /* 0x00028400ff040b82 */ /* 0x001e240000000a00 */
[----:B0-----:R-:W-:-:S05]  /*1600*/  @P0 IMAD.WIDE R4, R38, 0x4, R4 ;  /* 0x0000000426040825 */ /* 0x001fca00078e0204 */
[----:B------:R-:W3:Y:S04]  /*1610*/  @P0 LDG.E R0, desc[UR56][R4.64] ;  /* 0x0000003804000981 */ /* 0x000ee8000c1e1900 */
[----:B------:R-:W3:Y:S01]  /*1620*/  @P0 LDG.E R3, desc[UR56][R4.64+0x4] ;  /* 0x0000043804030981 */ /* 0x000ee2000c1e1900 */
[----:B------:R-:W-:Y:S01]  /*1630*/  ISETP.NE.U32.AND P1, PT, RZ, UR4, PT ;  /* 0x00000004ff007c0c */ /* 0x000fe2000bf25070 */
[----:B-----5:R-:W-:-:S03]  /*1640*/  IMAD.MOV.U32 R25, RZ, RZ, R32 ;  /* 0x000000ffff197224 */ /* 0x020fc600078e0020 */
[----:B------:R-:W-:-:S13]  /*1650*/  ISETP.NE.AND.EX P1, PT, RZ, UR5, PT, P1 ;  /* 0x00000005ff007c0c */ /* 0x000fda000bf25310 */
[----:B------:R-:W-:-:S04]  /*1660*/  @P1 IADD3 R6, P2, R36, UR4, RZ ;  /* 0x0000000424061c10 */ /* 0x000fc8000ff5e0ff */
[----:B------:R-:W-:-:S05]  /*1670*/  @P1 IADD3.X R7, R37, UR5, RZ, P2, !PT ;  /* 0x0000000525071c10 */ /* 0x000fca00097fe4ff */
[----:B------:R0:W5:Y:S01]  /*1680*/  @P1 LDG.E R25, desc[UR56][R6.64] ;  /* 0x0000003806191981 */ /* 0x000162000c1e1900 */
[----:B------:R-:W-:Y:S01]  /*1690*/  IMAD.IADD R12, R32, 0x1, -R11 ;  /* 0x00000001200c7824 */ /* 0x000fe200078e0a0b */
[----:B------:R-:W-:Y:S01]  /*16a0*/  LOP3.LUT R13, R10, 0xff, RZ, 0xc0, !PT ;  /* 0x000000ff0a0d7812 */ /* 0x000fe200078ec0ff */
[----:B------:R-:W-:Y:S01]  /*16b0*/  BSSY B0, `(.L_x_404) ;  /* 0x000002d000007945 */ /* 0x000fe20003800000 */
[----:B------:R-:W-:-:S03]  /*16c0*/  SHF.R.U32.HI R8, RZ, 0x10, R10 ;  /* 0x00000010ff087819 */ /* 0x000fc6000001160a */
[----:B------:R0:W-:Y:S01]  /*16d0*/  STL [R1+0xa0], R13 ;  /* 0x0000a00d01007387 */ /* 0x0001e20000100800 */
[----:B--2---:R-:W-:Y:S01]  /*16e0*/  LOP3.LUT R34, R34, 0xfffffff7, RZ, 0xc0, !PT ;  /* 0xfffffff722227812 */ /* 0x004fe200078ec0ff */
[----:B---3--:R-:W-:-:S05]  /*16f0*/  @P0 IMAD.IADD R27, R3, 0x1, -R0 ;  /* 0x00000001031b0824 */ /* 0x008fca00078e0a00 */
[----:B------:R-:W-:-:S04]  /*1700*/  IADD3 R121, R12, R27, RZ ;  /* 0x0000001b0c797210 */ /* 0x000fc80007ffe0ff */
[C---:B------:R-:W-:Y:S01]  /*1710*/  ISETP.GE.AND P3, PT, R121.reuse, 0x1, PT ;  /* 0x000000017900780c */ /* 0x040fe20003f66270 */
[----:B------:R-:W-:-:S04]  /*1720*/  VIADD R0, R121, 0xbf ;  /* 0x000000bf79007836 */ /* 0x000fc80000000000 */
[----:B------:R-:W-:-:S05]  /*1730*/  IMAD.HI R0, R0, 0x2aaaaaab, RZ ;  /* 0x2aaaaaab00007827 */ /* 0x000fca00078e02ff */
[----:B------:R-:W-:-:S03]  /*1740*/  SHF.R.U32.HI R3, RZ, 0x1f, R0 ;  /* 0x0000001fff037819 */ /* 0x000fc60000011600 */
[----:B------:R-:W-:Y:S02]  /*1750*/  @P3 LOP3.LUT R34, R34, 0x8, RZ, 0xfc, !PT ;  /* 0x0000000822223812 */ /* 0x000fe400078efcff */
[----:B------:R-:W-:Y:S01]  /*1760*/  LEA.HI.SX32 R26, R0, R3, 0x1b ;  /* 0x00000003001a7211 */ /* 0x000fe200078fdaff */
[----:B------:R-:W-:Y:S02]  /*1770*/  IMAD.MOV.U32 R3, RZ, RZ, RZ ;  /* 0x000000ffff037224 */ /* 0x000fe400078e00ff */
[----:B------:R0:W-:Y:S04]  /*1780*/  STL [R1], R34 ;  /* 0x0000002201007387 */ /* 0x0001e80000100800 */
[----:B------:R0:W-:Y:S01]  /*1790*/  STL [R1+0x94], R8 ;  /* 0x0000940801007387 */ /* 0x0001e20000100800 */
[----:B------:R-:W-:Y:S05]  /*17a0*/  @!P3 BRA `(.L_x_405) ;  /* 0x000000000074b947 */ /* 0x000fea0003800000 */
[----:B------:R-:W-:Y:S01]  /*17b0*/  ISETP.NE.AND P0, PT, R8, RZ, PT ;  /* 0x000000ff0800720c */ /* 0x000fe20003f05270 */
[----:B------:R-:W-:-:S03]  /*17c0*/  ULDC UR4, c[0x0][0x9f0] ;  /* 0x00027c0000047ab9 */ /* 0x000fc60000000800 */
[----:B------:R-:W-:-:S04]  /*17d0*/  SEL R9, R8, UR4, P0 ;  /* 0x0000000408097c07 */ /* 0x000fc80008000000 */
[-C--:B0-----:R-:W-:Y:S02]  /*17e0*/  IABS R6, R9.reuse ;  /* 0x0000000900067213 */ /* 0x081fe40000000000 */
[----:B------:R-:W-:Y:S02]  /*17f0*/  IADD3 R0, R26, -0x1, R9 ;  /* 0xffffffff1a007810 */ /* 0x000fe40007ffe009 */
[----:B------:R-:W0:Y:S01]  /*1800*/  I2F.RP R3, R6 ;  /* 0x0000000600037306 */ /* 0x000e220000209400 */
[-C--:B------:R-:W-:Y:S02]  /*1810*/  IABS R10, R9.reuse ;  /* 0x00000009000a7213 */ /* 0x080fe40000000000 */
[----:B------:R-:W-:Y:S02]  /*1820*/  IABS R8, R0 ;  /* 0x0000000000087213 */ /* 0x000fe40000000000 */
[----:B------:R-:W-:-:S04]  /*1830*/  LOP3.LUT R0, R0, R9, RZ, 0x3c, !PT ;  /* 0x0000000900007212 */ /* 0x000fc800078e3cff */
[----:B------:R-:W-:Y:S01]  /*1840*/  ISETP.GE.AND P2, PT, R0, RZ, PT ;  /* 0x000000ff0000720c */ /* 0x000fe20003f46270 */
[----:B0-----:R-:W0:Y:S02]  /*1850*/  MUFU.RCP R3, R3 ;  /* 0x0000000300037308 */ /* 0x001e240000001000 */
        /* <DEDUP_REMOVED lines=10> */
[----:B------:R-:W-:Y:S01]  /*1900*/  @!P1 IMAD.IADD R3, R3, 0x1, -R6 ;  /* 0x0000000103039824 */ /* 0x000fe200078e0a06 */
[----:B------:R-:W-:Y:S02]  /*1910*/  @!P1 IADD3 R5, R5, 0x1, RZ ;  /* 0x0000000105059810 */ /* 0x000fe40007ffe0ff */
[----:B------:R-:W-:Y:S02]  /*1920*/  ISETP.NE.AND P1, PT, R9, RZ, PT ;  /* 0x000000ff0900720c */ /* 0x000fe40003f25270 */
[----:B------:R-:W-:-:S13]  /*1930*/  ISETP.GE.U32.AND P0, PT, R3, R6, PT ;  /* 0x000000060300720c */ /* 0x000fda0003f06070 */
[----:B------:R-:W-:-:S04]  /*1940*/  @P0 VIADD R5, R5, 0x1 ;  /* 0x0000000105050836 */ /* 0x000fc80000000000 */
[----:B------:R-:W-:-:S04]  /*1950*/  IMAD.MOV.U32 R3, RZ, RZ, R5 ;  /* 0x000000ffff037224 */ /* 0x000fc800078e0005 */
[----:B------:R-:W-:Y:S01]  /*1960*/  @!P2 IMAD.MOV R3, RZ, RZ, -R3 ;  /* 0x000000ffff03a224 */ /* 0x000fe200078e0a03 */
[----:B------:R-:W-:-:S07]  /*1970*/  @!P1 LOP3.LUT R3, RZ, R9, RZ, 0x33, !PT ;  /* 0x00000009ff039212 */ /* 0x000fce00078e33ff */
.L_x_405:
[----:B------:R-:W-:Y:S05]  /*1980*/  BSYNC B0 ;  /* 0x0000000000007941 */ /* 0x000fea0003800000 */
.L_x_404:
[----:B------:R-:W-:-:S05]  /*1990*/  IMAD R0, R13, R3, RZ ;  /* 0x000000030d007224 */ /* 0x000fca00078e02ff */
[C---:B------:R-:W-:Y:S01]  /*19a0*/  VIADDMNMX R3, R0.reuse, R3, R26, PT ;  /* 0x0000000300037246 */ /* 0x040fe2000380011a */
[----:B------:R-:W-:-:S04]  /*19b0*/  IMAD R0, R0, 0xc0, -R12 ;  /* 0x000000c000007824 */ /* 0x000fc800078e0a0c */
[----:B------:R-:W-:Y:S01]  /*19c0*/  IMAD R4, R3, 0xc0, -R12 ;  /* 0x000000c003047824 */ /* 0x000fe200078e0a0c */
[----:B------:R-:W-:-:S04]  /*19d0*/  VIMNMX R0, RZ, R0, !PT ;  /* 0x00000000ff007248 */ /* 0x000fc80007fe0100 */
[----:B------:R-:W-:Y:S01]  /*19e0*/  VIMNMX R3, R4, R27, PT ;  /* 0x0000001b04037248 */ /* 0x000fe20003fe0100 */
[----:B------:R-:W-:-:S03]  /*19f0*/  IMAD.WIDE.U32 R30, R0, -0x55555555, RZ ;  /* 0xaaaaaaab001e7825 */ /* 0x000fc600078e00ff */
[----:B------:R-:W-:Y:S02]  /*1a00*/  ISETP.GT.AND P0, PT, R3, R0, PT ;  /* 0x000000000300720c */ /* 0x000fe40003f04270 */
[----:B------:R-:W-:-:S05]  /*1a10*/  SHF.R.U32.HI R30, RZ, 0x7, R31 ;  /* 0x00000007ff1e7819 */ /* 0x000fca000001161f */
[----:B------:R-:W-:-:S06]  /*1a20*/  IMAD.MOV.U32 R29, RZ, RZ, R30 ;  /* 0x000000ffff1d7224 */ /* 0x000fcc00078e001e */
[----:B------:R-:W-:-:S05]  /*1a30*/  @P0 IADD3 R0, R3, 0xbf, RZ ;  /* 0x000000bf03000810 */ /* 0x000fca0007ffe0ff */
[----:B------:R-:W-:-:S05]  /*1a40*/  @P0 IMAD.HI R0, R0, 0x2aaaaaab, RZ ;  /* 0x2aaaaaab00000827 */ /* 0x000fca00078e02ff */
[----:B------:R-:W-:-:S04]  /*1a50*/  @P0 SHF.R.U32.HI R3, RZ, 0x1f, R0 ;  /* 0x0000001fff030819 */ /* 0x000fc80000011600 */
[----:B------:R-:W-:Y:S02]  /*1a60*/  @P0 LEA.HI.SX32 R29, R0, R3, 0x1b ;  /* 0x00000003001d0211 */ /* 0x000fe400078fdaff */
[----:B------:R-:W-:Y:S02]  /*1a70*/  PLOP3.LUT P0, PT, PT, PT, PT, 0x80, 0x0 ;  /* 0x000000000000781c */ /* 0x000fe40003f0f070 */
[----:B------:R-:W-:-:S13]  /*1a80*/  ISETP.GT.AND P1, PT, R29, R30, PT ;  /* 0x0000001e1d00720c */ /* 0x000fda0003f24270 */
[----:B------:R-:W-:Y:S05]  /*1a90*/  @!P1 BRA `(.L_x_406) ;  /* 0x0000003c006c9947 */ /* 0x000fea0003800000 */
[----:B------:R-:W-:Y:S01]  /*1aa0*/  VIADD R0, R2, 0x12400 ;  /* 0x0001240002007836 */ /* 0x000fe20000000000 */
[----:B------:R-:W-:Y:S04]  /*1ab0*/  BSSY B6, `(.L_x_407) ;  /* 0x0000013000067945 */ /* 0x000fe80003800000 */
[----:B------:R-:W-:-:S13]  /*1ac0*/  LOP3.LUT P0, RZ, R0, 0x3ff, RZ, 0xc0, !PT ;  /* 0x000003ff00ff7812 */ /* 0x000fda000780c0ff */
[----:B------:R-:W-:Y:S05]  /*1ad0*/  @!P0 BRA `(.L_x_408) ;  /* 0x0000000000408947 */ /* 0x000fea0003800000 */
[----:B------:R-:W-:Y:S01]  /*1ae0*/  MOV R0, 0x0 ;  /* 0x0000000000007802 */ /* 0x000fe20000000f00 */
[----:B------:R-:W-:Y:S01]  /*1af0*/  ULDC.64 UR4, c[0x4][0xa8] ;  /* 0x01002a0000047ab9 */ /* 0x000fe20000000a00 */
[----:B------:R-:W-:Y:S01]  /*1b00*/  ULDC.64 UR6, c[0x4][0x40] ;  /* 0x0100100000067ab9 */ /* 0x000fe20000000a00 */
[----:B------:R-:W-:Y:S01]  /*1b10*/  IMAD.U32 R4, RZ, RZ, UR4 ;  /* 0x00000004ff047e24 */ /* 0x000fe2000f8e00ff */
[----:B------:R1:W2:Y:S01]  /*1b20*/  LDC.64 R14, c[0x4][R0] ;  /* 0x01000000000e7b82 */ /* 0x0002a20000000a00 */
[----:B------:R-:W-:Y:S01]  /*1b30*/  MOV R5, UR5 ;  /* 0x0000000500057c02 */ /* 0x000fe20008000f00 */
[----:B------:R-:W-:Y:S01]  /*1b40*/  ULDC.64 UR4, c[0x4][0xb0] ;  /* 0x01002c0000047ab9 */ /* 0x000fe20000000a00 */
[----:B------:R-:W-:Y:S01]  /*1b50*/  IMAD.U32 R10, RZ, RZ, UR6 ;  /* 0x00000006ff0a7e24 */ /* 0x000fe2000f8e00ff */
[----:B------:R-:W-:Y:S01]  /*1b60*/  MOV R11, UR7 ;  /* 0x00000007000b7c02 */ /* 0x000fe20008000f00 */
[----:B0-----:R-:W-:Y:S02]  /*1b70*/  IMAD.U32 R6, RZ, RZ, UR4 ;  /* 0x00000004ff067e24 */ /* 0x001fe4000f8e00ff */
[----:B------:R-:W-:-:S02]  /*1b80*/  IMAD.U32 R7, RZ, RZ, UR5 ;  /* 0x00000005ff077e24 */ /* 0x000fc4000f8e00ff */
[----:B------:R-:W-:Y:S02]  /*1b90*/  IMAD.MOV.U32 R8, RZ, RZ, 0x70 ;  /* 0x00000070ff087424 */ /* 0x000fe400078e00ff */
[----:B------:R-:W-:Y:S02]  /*1ba0*/  IMAD.MOV.U32 R12, RZ, RZ, 0x1 ;  /* 0x00000001ff0c7424 */ /* 0x000fe400078e00ff */
[----:B-1----:R-:W-:-:S07]  /*1bb0*/  IMAD.MOV.U32 R13, RZ, RZ, RZ ;  /* 0x000000ffff0d7224 */ /* 0x002fce00078e00ff */
[----:B------:R-:W-:-:S07]  /*1bc0*/  LEPC R20, `(.L_x_408) ;  /* 0x000000001014794e */ /* 0x000fce0000000000 */
[----:B--2--5:R-:W-:Y:S05]  /*1bd0*/  CALL.ABS.NOINC R14 ;  /* 0x000000000e007343 */ /* 0x024fea0003c00000 */
.L_x_408:
[----:B------:R-:W-:Y:S05]  /*1be0*/  BSYNC B6 ;  /* 0x0000000000067941 */ /* 0x000fea0003800000 */
.L_x_407:
[----:B------:R-:W-:Y:S01]  /*1bf0*/  IADD3 R28, R2, 0x400, RZ ;  /* 0x00000400021c7810 */ /* 0x000fe20007ffe0ff */
[----:B------:R-:W-:Y:S03]  /*1c00*/  BSSY B6, `(.L_x_409) ;  /* 0x0000013000067945 */ /* 0x000fe60003800000 */
[----:B------:R-:W-:-:S13]  /*1c10*/  LOP3.LUT P0, RZ, R28, 0x3ff, RZ, 0xc0, !PT ;  /* 0x000003ff1cff7812 */ /* 0x000fda000780c0ff */
[----:B------:R-:W-:Y:S05]  /*1c20*/  @!P0 BRA `(.L_x_410) ;  /* 0x0000000000408947 */ /* 0x000fea0003800000 */
[----:B------:R-:W-:Y:S01]  /*1c30*/  MOV R0, 0x0 ;  /* 0x0000000000007802 */ /* 0x000fe20000000f00 */
[----:B------:R-:W-:Y:S01]  /*1c40*/  ULDC.64 UR4, c[0x4][0xa8] ;  /* 0x01002a0000047ab9 */ /* 0x000fe20000000a00 */
[----:B------:R-:W-:Y:S01]  /*1c50*/  ULDC.64 UR6, c[0x4][0x40] ;  /* 0x0100100000067ab9 */ /* 0x000fe20000000a00 */
[----:B------:R-:W-:Y:S01]  /*1c60*/  IMAD.U32 R4, RZ, RZ, UR4 ;  /* 0x00000004ff047e24 */ /* 0x000fe2000f8e00ff */
[----:B------:R1:W2:Y:S01]  /*1c70*/  LDC.64 R14, c[0x4][R0] ;  /* 0x01000000000e7b82 */ /* 0x0002a20000000a00 */
[----:B------:R-:W-:Y:S01]  /*1c80*/  IMAD.U32 R5, RZ, RZ, UR5 ;  /* 0x00000005ff057e24 */ /* 0x000fe2000f8e00ff */
[----:B------:R-:W-:Y:S01]  /*1c90*/  ULDC.64 UR4, c[0x4][0xb0] ;  /* 0x01002c0000047ab9 */ /* 0x000fe20000000a00 */
[----:B------:R-:W-:Y:S01]  /*1ca0*/  IMAD.U32 R10, RZ, RZ, UR6 ;  /* 0x00000006ff0a7e24 */ /* 0x000fe2000f8e00ff */
[----:B0-----:R-:W-:Y:S01]  /*1cb0*/  MOV R7, UR5 ;  /* 0x0000000500077c02 */ /* 0x001fe20008000f00 */
[----:B------:R-:W-:Y:S01]  /*1cc0*/  IMAD.U32 R6, RZ, RZ, UR4 ;  /* 0x00000004ff067e24 */ /* 0x000fe2000f8e00ff */
[----:B------:R-:W-:Y:S01]  /*1cd0*/  MOV R12, 0x1 ;  /* 0x00000001000c7802 */ /* 0x000fe20000000f00 */
[----:B------:R-:W-:-:S02]  /*1ce0*/  IMAD.U32 R11, RZ, RZ, UR7 ;  /* 0x00000007ff0b7e24 */ /* 0x000fc4000f8e00ff */
[----:B------:R-:W-:Y:S02]  /*1cf0*/  IMAD.MOV.U32 R8, RZ, RZ, 0x70 ;  /* 0x00000070ff087424 */ /* 0x000fe400078e00ff */
[----:B-1----:R-:W-:-:S07]  /*1d00*/  IMAD.MOV.U32 R13, RZ, RZ, RZ ;  /* 0x000000ffff0d7224 */ /* 0x002fce00078e00ff */
[----:B------:R-:W-:-:S07]  /*1d10*/  LEPC R20, `(.L_x_410) ;  /* 0x000000001014794e */ /* 0x000fce0000000000 */
[----:B--2--5:R-:W-:Y:S05]  /*1d20*/  CALL.ABS.NOINC R14 ;  /* 0x000000000e007343 */ /* 0x024fea0003c00000 */
.L_x_410:
[----:B------:R-:W-:Y:S05]  /*1d30*/  BSYNC B6 ;  /* 0x0000000000067941 */ /* 0x000fea0003800000 */
.L_x_409:
[----:B------:R-:W-:Y:S01]  /*1d40*/  ULDC.64 UR4, c[0x0][0x9f8] ;  /* 0x00027e0000047ab9 */ /* 0x000fe20000000a00 */
[----:B------:R-:W-:Y:S01]  /*1d50*/  IMAD.MOV.U32 R0, RZ, RZ, R38 ;  /* 0x000000ffff007224 */ /* 0x000fe200078e0026 */
[----:B------:R-:W-:Y:S01]  /*1d60*/  ISETP.NE.U32.AND P0, PT, RZ, UR4, PT ;  /* 0x00000004ff007c0c */ /* 0x000fe2000bf05070 */
[----:B------:R-:W2:Y:S01]  /*1d70*/  LDL R12, [R1+0x68] ;  /* 0x00006800010c7983 */ /* 0x000ea20000100800 */
[----:B------:R-:W0:Y:S02]  /*1d80*/  LDC.64 R58, c[0x0][0x300] ;  /* 0x0000c000ff3a7b82 */ /* 0x000e240000000a00 */
[----:B------:R-:W-:Y:S01]  /*1d90*/  ISETP.NE.AND.EX P0, PT, RZ, UR5, PT, P0 ;  /* 0x00000005ff007c0c */ /* 0x000fe2000bf05300 */
[----:B------:R-:W3:Y:S01]  /*1da0*/  LDL R14, [R1+0x7c] ;  /* 0x00007c00010e7983 */ /* 0x000ee20000100800 */
[----:B------:R-:W1:Y:S01]  /*1db0*/  S2R R31, SR_TID.X ;  /* 0x00000000001f7919 */ /* 0x000e620000002100 */
[----:B------:R-:W-:-:S03]  /*1dc0*/  IMAD.IADD R41, R35, 0x1, R32 ;  /* 0x0000000123297824 */ /* 0x000fc600078e0220 */
[----:B------:R-:W4:Y:S07]  /*1dd0*/  LDC R39, c[0x0][0x3f4] ;  /* 0x0000fd00ff277b82 */ /* 0x000f2e0000000800 */
[----:B------:R-:W-:Y:S01]  /*1de0*/  @P0 IADD3 R4, P1, R36, UR4, RZ ;  /* 0x0000000424040c10 */ /* 0x000fe2000ff3e0ff */
[----:B------:R-:W4:Y:S03]  /*1df0*/  LDC.64 R20, c[0x0][0x3f8] ;  /* 0x0000fe00ff147b82 */ /* 0x000f260000000a00 */
[----:B------:R-:W-:Y:S01]  /*1e00*/  @P0 IADD3.X R5, R37, UR5, RZ, P1, !PT ;  /* 0x0000000525050c10 */ /* 0x000fe20008ffe4ff */
[----:B------:R-:W-:-:S04]  /*1e10*/  ULDC.64 UR4, c[0x0][0xa08] ;  /* 0x0002820000047ab9 */ /* 0x000fc80000000a00 */
[----:B------:R1:W3:Y:S01]  /*1e20*/  @P0 LDG.E R0, desc[UR56][R4.64] ;  /* 0x0000003804000981 */ /* 0x0002e2000c1e1900 */
[----:B------:R-:W-:Y:S01]  /*1e30*/  SHF.R.S32.HI R43, RZ, 0x1f, R41 ;  /* 0x0000001fff2b7819 */ /* 0x000fe20000011429 */
[-C--:B0-----:R-:W-:Y:S01]  /*1e40*/  IMAD.WIDE.U32 R6, R41, R58.reuse, RZ ;  /* 0x0000003a29067225 */ /* 0x081fe200078e00ff */
[----:B------:R-:W-:Y:S02]  /*1e50*/  ISETP.NE.U32.AND P0, PT, RZ, UR4, PT ;  /* 0x00000004ff007c0c */ /* 0x000fe4000bf05070 */
[----:B------:R-:W-:Y:S01]  /*1e60*/  SHF.R.S32.HI R40, RZ, 0x1f, R18 ;  /* 0x0000001fff287819 */ /* 0x000fe20000011412 */
[----:B------:R-:W-:Y:S01]  /*1e70*/  IMAD R8, R43, R58, RZ ;  /* 0x0000003a2b087224 */ /* 0x000fe200078e02ff */
[----:B------:R-:W-:Y:S01]  /*1e80*/  ISETP.NE.AND.EX P0, PT, RZ, UR5, PT, P0 ;  /* 0x00000005ff007c0c */ /* 0x000fe2000bf05300 */
[----:B------:R-:W-:Y:S01]  /*1e90*/  ULDC.64 UR4, c[0x0][0x308] ;  /* 0x0000c20000047ab9 */ /* 0x000fe20000000a00 */
[----:B------:R-:W-:Y:S01]  /*1ea0*/  SHF.R.S32.HI R17, RZ, 0x1f, R16 ;  /* 0x0000001fff117819 */ /* 0x000fe20000011410 */
[----:B------:R-:W-:-:S05]  /*1eb0*/  IMAD R3, R41, R59, R8 ;  /* 0x0000003b29037224 */ /* 0x000fca00078e0208 */
[----:B------:R-:W-:Y:S02]  /*1ec0*/  IADD3 R7, R7, R3, RZ ;  /* 0x0000000307077210 */ /* 0x000fe40007ffe0ff */
[----:B-1----:R-:W-:Y:S01]  /*1ed0*/  SHF.R.U32.HI R38, RZ, 0x7, R31 ;  /* 0x00000007ff267819 */ /* 0x002fe2000001161f */
[----:B------:R-:W-:-:S03]  /*1ee0*/  IMAD.WIDE.U32 R4, R42, UR4, R6 ;  /* 0x000000042a047c25 */ /* 0x000fc6000f8e0006 */
[----:B------:R-:W-:Y:S01]  /*1ef0*/  ISETP.NE.AND P6, PT, R38, 0x1, PT ;  /* 0x000000012600780c */ /* 0x000fe20003fc5270 */
[----:B------:R-:W0:Y:S01]  /*1f00*/  LDC.64 R6, c[0x0][0x408] ;  /* 0x00010200ff067b82 */ /* 0x000e220000000a00 */
[----:B------:R-:W-:Y:S01]  /*1f10*/  IMAD R5, R42, UR5, R5 ;  /* 0x000000052a057c24 */ /* 0x000fe2000f8e0205 */
[----:B------:R-:W-:Y:S01]  /*1f20*/  ULDC.64 UR4, c[0x0][0x310] ;  /* 0x0000c40000047ab9 */ /* 0x000fe20000000a00 */
[--C-:B------:R-:W-:Y:S01]  /*1f30*/  SHF.R.S32.HI R23, RZ, 0x1f, R22.reuse ;  /* 0x0000001fff177819 */ /* 0x100fe20000011416 */
[----:B------:R-:W-:Y:S02]  /*1f40*/  VIADD R75, R38, 0x8 ;  /* 0x00000008264b7836 */ /* 0x000fe40000000000 */
[----:B----4-:R-:W-:-:S04]  /*1f50*/  IMAD.WIDE.U32 R56, R18, R20, R22 ;  /* 0x0000001412387225 */ /* 0x010fc800078e0016 */
[----:B------:R-:W-:-:S04]  /*1f60*/  VIADD R32, R18, 0x60 ;  /* 0x0000006012207836 */ /* 0x000fc80000000000 */
[----:B------:R-:W-:Y:S02]  /*1f70*/  IMAD.SHL.U32 R32, R32, 0x40, RZ ;  /* 0x0000004020207824 */ /* 0x000fe400078e00ff */
[----:B0-----:R-:W-:-:S03]  /*1f80*/  IMAD.WIDE.U32 R10, R18, R6, R22 ;  /* 0x00000006120a7225 */ /* 0x001fc600078e0016 */
[----:B------:R-:W-:Y:S01]  /*1f90*/  LOP3.LUT R32, R32, 0x1c0, RZ, 0xc0, !PT ;  /* 0x000001c020207812 */ /* 0x000fe200078ec0ff */
[----:B------:R-:W-:-:S03]  /*1fa0*/  IMAD R31, R21, 0xc0, RZ ;  /* 0x000000c0151f7824 */ /* 0x000fc600078e02ff */
[----:B------:R-:W-:Y:S01]  /*1fb0*/  SHF.R.U32.HI R32, RZ, 0x3, R32 ;  /* 0x00000003ff207819 */ /* 0x000fe20000011620 */
[----:B------:R-:W-:Y:S02]  /*1fc0*/  IMAD R73, R59, 0xc0, RZ ;  /* 0x000000c03b497824 */ /* 0x000fe400078e02ff */
[----:B------:R-:W-:Y:S02]  /*1fd0*/  IMAD R71, R7, 0xc0, RZ ;  /* 0x000000c007477824 */ /* 0x000fe400078e02ff */
[----:B------:R-:W-:Y:S02]  /*1fe0*/  VIADD R78, R16, 0x20 ;  /* 0x00000020104e7836 */ /* 0x000fe40000000000 */
[----:B------:R-:W-:Y:S01]  /*1ff0*/  IMAD.SHL.U32 R74, R39, 0x2, RZ ;  /* 0x00000002274a7824 */ /* 0x000fe200078e00ff */
[C---:B--2---:R-:W-:Y:S02]  /*2000*/  SHF.L.U32 R79, R12.reuse, 0x6, RZ ;  /* 0x000000060c4f7819 */ /* 0x044fe400000006ff */
[----:B------:R-:W-:Y:S01]  /*2010*/  LOP3.LUT P1, RZ, R12, 0x4, RZ, 0xc0, !PT ;  /* 0x000000040cff7812 */ /* 0x000fe2000782c0ff */
[----:B------:R-:W-:-:S05]  /*2020*/  VIADD R12, R18, 0x60 ;  /* 0x00000060120c7836 */ /* 0x000fca0000000000 */
[----:B------:R-:W-:Y:S02]  /*2030*/  SHF.R.S32.HI R77, RZ, 0x1f, R12 ;  /* 0x0000001fff4d7819 */ /* 0x000fe4000001140c */
[----:B------:R-:W0:Y:S01]  /*2040*/  S2R R12, SR_TID.X ;  /* 0x00000000000c7919 */ /* 0x000e220000002100 */
[----:B---3--:R-:W-:Y:S02]  /*2050*/  SHF.R.S32.HI R3, RZ, 0x1f, R0 ;  /* 0x0000001fff037819 */ /* 0x008fe40000011400 */
[----:B------:R-:W-:Y:S02]  /*2060*/  SEL R61, R0, RZ, !P0 ;  /* 0x000000ff003d7207 */ /* 0x000fe40004000000 */
[----:B------:R-:W-:-:S03]  /*2070*/  SEL R3, R3, RZ, !P0 ;  /* 0x000000ff03037207 */ /* 0x000fc60004000000 */
[----:B------:R-:W-:-:S04]  /*2080*/  IMAD.WIDE.U32 R62, R61, UR4, R4 ;  /* 0x000000043d3e7c25 */ /* 0x000fc8000f8e0004 */
[----:B------:R-:W-:Y:S02]  /*2090*/  IMAD R0, R3, UR4, RZ ;  /* 0x0000000403007c24 */ /* 0x000fe4000f8e02ff */
[----:B------:R-:W-:-:S04]  /*20a0*/  IMAD.WIDE.U32 R4, R18, R58, R16 ;  /* 0x0000003a12047225 */ /* 0x000fc800078e0010 */
[----:B------:R-:W-:Y:S01]  /*20b0*/  IMAD R81, R61, UR5, R0 ;  /* 0x000000053d517c24 */ /* 0x000fe2000f8e0200 */
[----:B------:R-:W-:Y:S05]  /*20c0*/  @!P6 WARPSYNC.ALL ;  /* 0x000000000000e948 */ /* 0x000fea0003800000 */
[----:B------:R-:W-:Y:S01]  /*20d0*/  IMAD R0, R40, R58, RZ ;  /* 0x0000003a28007224 */ /* 0x000fe200078e02ff */
[----:B------:R-:W-:Y:S01]  /*20e0*/  ULDC.64 UR4, c[0x0][0x330] ;  /* 0x0000cc0000047ab9 */ /* 0x000fe20000000a00 */
[----:B------:R-:W-:Y:S01]  /*20f0*/  IMAD.IADD R81, R63, 0x1, R81 ;  /* 0x000000013f517824 */ /* 0x000fe200078e0251 */
[----:B------:R-:W-:Y:S01]  /*2100*/  @!P6 BAR.SYNC.DEFER_BLOCKING 0x9, 0x100 ;  /* 0x024400000000eb1d */ /* 0x000fe20000010000 */
[----:B------:R-:W-:Y:S01]  /*2110*/  IMAD.WIDE.U32 R8, R42, UR4, R16 ;  /* 0x000000042a087c25 */ /* 0x000fe2000f8e0010 */
[----:B------:R-:W-:-:S03]  /*2120*/  IADD3 R82, P0, R62, R4, RZ ;  /* 0x000000043e527210 */ /* 0x000fc60007f1e0ff */
[----:B------:R-:W-:Y:S02]  /*2130*/  IMAD R0, R18, R59, R0 ;  /* 0x0000003b12007224 */ /* 0x000fe400078e0200 */
[----:B------:R-:W-:Y:S01]  /*2140*/  IMAD R9, R42, UR5, R9 ;  /* 0x000000052a097c24 */ /* 0x000fe2000f8e0209 */
[----:B------:R-:W-:Y:S01]  /*2150*/  ULDC.64 UR4, c[0x0][0x338] ;  /* 0x0000ce0000047ab9 */ /* 0x000fe20000000a00 */
[----:B------:R-:W-:Y:S01]  /*2160*/  IMAD.MOV.U32 R42, RZ, RZ, R34 ;  /* 0x000000ffff2a7224 */ /* 0x000fe200078e0022 */
[----:B------:R-:W-:Y:S01]  /*2170*/  IADD3.X R80, R81, R5, R0, P0, !PT ;  /* 0x0000000551507210 */ /* 0x000fe200007fe400 */
[----:B------:R-:W-:Y:S01]  /*2180*/  IMAD R3, R3, UR4, RZ ;  /* 0x0000000403037c24 */ /* 0x000fe2000f8e02ff */
[----:B------:R-:W-:Y:S01]  /*2190*/  ISETP.GE.AND P0, PT, R16, R39, PT ;  /* 0x000000271000720c */ /* 0x000fe20003f06270 */
[----:B------:R-:W-:Y:S02]  /*21a0*/  IMAD R0, R40, R20, RZ ;  /* 0x0000001428007224 */ /* 0x000fe400078e02ff */
[----:B------:R-:W-:Y:S01]  /*21b0*/  IMAD R37, R61, UR5, R3 ;  /* 0x000000053d257c24 */ /* 0x000fe2000f8e0203 */
[----:B------:R-:W-:Y:S01]  /*21c0*/  SEL R3, R39, RZ, P0 ;  /* 0x000000ff27037207 */ /* 0x000fe20000000000 */
[----:B------:R-:W-:Y:S01]  /*21d0*/  IMAD R5, R18, R21, R0 ;  /* 0x0000001512057224 */ /* 0x000fe200078e0200 */
[----:B------:R-:W-:Y:S01]  /*21e0*/  LOP3.LUT R42, R42, 0xfffffffb, RZ, 0xc0, !PT ;  /* 0xfffffffb2a2a7812 */ /* 0x000fe200078ec0ff */
[----:B------:R-:W-:-:S02]  /*21f0*/  IMAD R0, R40, R6, RZ ;  /* 0x0000000628007224 */ /* 0x000fc400078e02ff */
[----:B------:R-:W-:Y:S01]  /*2200*/  IMAD.IADD R3, R16, 0x1, R3 ;  /* 0x0000000110037824 */ /* 0x000fe200078e0203 */
[----:B0-----:R-:W-:Y:S01]  /*2210*/  IADD3 R38, R12, -0x80, RZ ;  /* 0xffffff800c267810 */ /* 0x001fe20007ffe0ff */
[----:B------:R-:W-:Y:S01]  /*2220*/  IMAD.WIDE.U32 R34, R18, R20, R16 ;  /* 0x0000001412227225 */ /* 0x000fe200078e0010 */
[----:B------:R-:W-:-:S03]  /*2230*/  @P1 LOP3.LUT R42, R42, 0x4, RZ, 0xfc, !PT ;  /* 0x000000042a2a1812 */ /* 0x000fc600078efcff */
[C---:B------:R-:W-:Y:S01]  /*2240*/  IMAD R13, R18.reuse, R7, R0 ;  /* 0x00000007120d7224 */ /* 0x040fe200078e0200 */
[----:B------:R-:W-:Y:S02]  /*2250*/  SHF.R.S32.HI R0, RZ, 0x1f, R3 ;  /* 0x0000001fff007819 */ /* 0x000fe40000011403 */
[----:B------:R-:W-:Y:S02]  /*2260*/  LOP3.LUT R79, R79, 0x1c0, RZ, 0xc0, !PT ;  /* 0x000001c04f4f7812 */ /* 0x000fe400078ec0ff */
[----:B------:R-:W-:Y:S01]  /*2270*/  SHF.R.S32.HI R36, RZ, 0x1f, R38 ;  /* 0x0000001fff247819 */ /* 0x000fe20000011426 */
[----:B------:R-:W-:Y:S01]  /*2280*/  IMAD.IADD R57, R57, 0x1, R5 ;  /* 0x0000000139397824 */ /* 0x000fe200078e0205 */
[----:B------:R-:W-:Y:S01]  /*2290*/  IADD3 R35, R5, R35, RZ ;  /* 0x0000002305237210 */ /* 0x000fe20007ffe0ff */
[----:B------:R-:W-:Y:S01]  /*22a0*/  VIADD R12, R18, 0x60 ;  /* 0x00000060120c7836 */ /* 0x000fe20000000000 */
[----:B-----5:R-:W-:Y:S01]  /*22b0*/  SHF.R.S32.HI R5, RZ, 0x1f, R25 ;  /* 0x0000001fff057819 */ /* 0x020fe20000011419 */
[----:B------:R0:W-:Y:S01]  /*22c0*/  STL [R1], R42 ;  /* 0x0000002a01007387 */ /* 0x0001e20000100800 */
[----:B------:R-:W-:-:S02]  /*22d0*/  LEA.HI R0, R0, R3, RZ, 0x3 ;  /* 0x0000000300007211 */ /* 0x000fc400078f18ff */
[----:B------:R-:W-:Y:S02]  /*22e0*/  SHF.R.U32.HI R76, RZ, 0x3, R79 ;  /* 0x00000003ff4c7819 */ /* 0x000fe4000001164f */
[----:B------:R-:W-:Y:S02]  /*22f0*/  LOP3.LUT R3, R79, 0x18, R16, 0xf8, !PT ;  /* 0x000000184f037812 */ /* 0x000fe400078ef810 */
[----:B------:R-:W-:Y:S01]  /*2300*/  LEA.HI R36, R36, R38, RZ, 0x5 ;  /* 0x0000002624247211 */ /* 0x000fe200078f28ff */
[----:B------:R-:W-:Y:S01]  /*2310*/  IMAD.WIDE.U32 R60, R61, UR4, R8 ;  /* 0x000000043d3c7c25 */ /* 0x000fe2000f8e0008 */
[----:B------:R-:W-:Y:S01]  /*2320*/  LOP3.LUT R3, R3, R76, RZ, 0x3c, !PT ;  /* 0x0000004c03037212 */ /* 0x000fe200078e3cff */
[----:B------:R-:W-:Y:S01]  /*2330*/  ULDC UR4, c[0x0][0x2f4] ;  /* 0x0000bd0000047ab9 */ /* 0x000fe20000000800 */
[----:B------:R-:W-:Y:S01]  /*2340*/  SHF.R.S32.HI R36, RZ, 0x5, R36 ;  /* 0x00000005ff247819 */ /* 0x000fe20000011424 */
[----:B------:R-:W-:-:S04]  /*2350*/  IMAD.WIDE.U32 R8, R18, R6, R16 ;  /* 0x0000000612087225 */ /* 0x000fc800078e0010 */
[----:B------:R-:W-:Y:S02]  /*2360*/  IMAD.SHL.U32 R12, R12, 0x40, RZ ;  /* 0x000000400c0c7824 */ /* 0x000fe400078e00ff */
[----:B------:R-:W-:Y:S02]  /*2370*/  IMAD R4, R5, R20, RZ ;  /* 0x0000001405047224 */ /* 0x000fe400078e02ff */
[----:B------:R-:W-:Y:S01]  /*2380*/  IMAD.IADD R11, R11, 0x1, R13 ;  /* 0x000000010b0b7824 */ /* 0x000fe200078e020d */
[----:B------:R-:W-:Y:S01]  /*2390*/  LOP3.LUT R12, R12, 0x1c0, RZ, 0xc0, !PT ;  /* 0x000001c00c0c7812 */ /* 0x000fe200078ec0ff */
[----:B------:R-:W-:Y:S02]  /*23a0*/  IMAD.IADD R9, R13, 0x1, R9 ;  /* 0x000000010d097824 */ /* 0x000fe400078e0209 */
[----:B------:R-:W-:Y:S02]  /*23b0*/  IMAD R13, R25, R21, R4 ;  /* 0x00000015190d7224 */ /* 0x000fe400078e0204 */
[----:B------:R-:W-:-:S02]  /*23c0*/  IMAD R4, R5, R6, RZ ;  /* 0x0000000605047224 */ /* 0x000fc400078e02ff */
[----:B------:R-:W-:Y:S01]  /*23d0*/  IMAD R70, R36, 0x200, R3 ;  /* 0x0000020024467824 */ /* 0x000fe200078e0203 */
[----:B------:R-:W-:Y:S01]  /*23e0*/  LOP3.LUT R3, R79, 0x38, R0, 0xf8, !PT ;  /* 0x000000384f037812 */ /* 0x000fe200078ef800 */
[----:B------:R-:W-:Y:S01]  /*23f0*/  IMAD.WIDE.U32 R56, R25, R20, R56 ;  /* 0x0000001419387225 */ /* 0x000fe200078e0038 */
[----:B------:R-:W-:-:S03]  /*2400*/  LOP3.LUT R12, R12, 0x38, R0, 0xf8, !PT ;  /* 0x000000380c0c7812 */ /* 0x000fc600078ef800 */
[----:B------:R-:W-:Y:S01]  /*2410*/  IMAD.WIDE.U32 R34, R25, R20, R34 ;  /* 0x0000001419227225 */ /* 0x000fe200078e0022 */
[----:B------:R-:W-:-:S03]  /*2420*/  LOP3.LUT R3, R3, R76, RZ, 0x3c, !PT ;  /* 0x0000004c03037212 */ /* 0x000fc600078e3cff */
[----:B------:R-:W-:Y:S01]  /*2430*/  IMAD.WIDE.U32 R20, R20, 0xc0, RZ ;  /* 0x000000c014147825 */ /* 0x000fe200078e00ff */
[----:B------:R-:W-:-:S03]  /*2440*/  LOP3.LUT R65, R0, 0xfffffff8, RZ, 0xc0, !PT ;  /* 0xfffffff800417812 */ /* 0x000fc600078ec0ff */
[C---:B------:R-:W-:Y:S01]  /*2450*/  IMAD R15, R25.reuse, R7, R4 ;  /* 0x00000007190f7224 */ /* 0x040fe200078e0204 */
[----:B------:R-:W-:Y:S01]  /*2460*/  IADD3 R4, P1, R18, R41, RZ ;  /* 0x0000002912047210 */ /* 0x000fe20007f3e0ff */
[----:B------:R-:W-:Y:S01]  /*2470*/  IMAD.WIDE.U32 R10, R25, R6, R10 ;  /* 0x00000006190a7225 */ /* 0x000fe200078e000a */
[----:B------:R-:W-:-:S03]  /*2480*/  LOP3.LUT R12, R12, R32, RZ, 0x3c, !PT ;  /* 0x000000200c0c7212 */ /* 0x000fc600078e3cff */
[----:B------:R-:W-:Y:S01]  /*2490*/  IMAD.WIDE.U32 R8, R25, R6, R8 ;  /* 0x0000000619087225 */ /* 0x000fe200078e0008 */
[----:B------:R-:W-:-:S03]  /*24a0*/  IADD3 R72, R21, R31, RZ ;  /* 0x0000001f15487210 */ /* 0x000fc60007ffe0ff */
[----:B------:R-:W-:Y:S01]  /*24b0*/  IMAD.WIDE.U32 R58, R58, 0xc0, RZ ;  /* 0x000000c03a3a7825 */ /* 0x000fe200078e00ff */
[----:B------:R-:W-:-:S03]  /*24c0*/  SHF.R.S32.HI R64, RZ, 0x3, R0 ;  /* 0x00000003ff407819 */ /* 0x000fc60000011400 */
[----:B------:R-:W-:Y:S01]  /*24d0*/  IMAD.WIDE.U32 R6, R6, 0xc0, RZ ;  /* 0x000000c006067825 */ /* 0x000fe200078e00ff */
[----:B------:R-:W-:Y:S02]  /*24e0*/  IADD3 R68, R13, R35, RZ ;  /* 0x000000230d447210 */ /* 0x000fe40007ffe0ff */
[----:B------:R-:W-:Y:S01]  /*24f0*/  IADD3 R66, R15, R9, RZ ;  /* 0x000000090f427210 */ /* 0x000fe20007ffe0ff */
[----:B------:R-:W-:Y:S01]  /*2500*/  IMAD.X R5, R40, 0x1, R43, P1 ;  /* 0x0000000128057824 */ /* 0x000fe200008e062b */
[----:B------:R-:W-:Y:S01]  /*2510*/  ISETP.GE.AND P1, PT, R16, UR4, PT ;  /* 0x0000000410007c0c */ /* 0x000fe2000bf26270 */
[----:B------:R-:W-:Y:S01]  /*2520*/  IMAD R31, R36, 0x200, R3 ;  /* 0x00000200241f7824 */ /* 0x000fe200078e0203 */
[----:B------:R-:W-:Y:S01]  /*2530*/  ISETP.GE.AND P2, PT, R78, UR4, PT ;  /* 0x000000044e007c0c */ /* 0x000fe2000bf46270 */
[----:B------:R-:W-:Y:S01]  /*2540*/  IMAD.IADD R73, R59, 0x1, R73 ;  /* 0x000000013b497824 */ /* 0x000fe200078e0249 */
[----:B------:R-:W-:Y:S01]  /*2550*/  SHF.R.S32.HI R32, RZ, 0x1f, R65 ;  /* 0x0000001fff207819 */ /* 0x000fe20000011441 */
[----:B------:R-:W-:Y:S01]  /*2560*/  IMAD.IADD R71, R7, 0x1, R71 ;  /* 0x0000000107477824 */ /* 0x000fe200078e0247 */
[----:B------:R-:W-:Y:S01]  /*2570*/  IADD3 R3, R14, R12, RZ ;  /* 0x0000000c0e037210 */ /* 0x000fe20007ffe0ff */
[----:B------:R-:W-:-:S02]  /*2580*/  IMAD.IADD R69, R57, 0x1, R13 ;  /* 0x0000000139457824 */ /* 0x000fc400078e020d */
[----:B------:R-:W-:Y:S02]  /*2590*/  IMAD.IADD R67, R11, 0x1, R15 ;  /* 0x000000010b437824 */ /* 0x000fe400078e020f */
[----:B0-----:R-:W-:-:S07]  /*25a0*/  IMAD.IADD R0, R61, 0x1, R37 ;  /* 0x000000013d007824 */ /* 0x001fce00078e0225 */
.L_x_460:
[----:B------:R-:W2:Y:S01]  /*25b0*/  LDL R44, [R1+0x68] ;  /* 0x00006800012c7983 */ /* 0x000ea20000100800 */
[----:B------:R-:W0:Y:S03]  /*25c0*/  LDC.64 R90, c[0x0][0x300] ;  /* 0x0000c000ff5a7b82 */ /* 0x000e260000000a00 */
[----:B------:R-:W3:Y:S01]  /*25d0*/  LDL.LU R39, [R1] ;  /* 0x0000000001277983 */ /* 0x000ee20000300800 */
[----:B------:R-:W-:Y:S01]  /*25e0*/  VIADD R37, R29, 0xffffffff ;  /* 0xffffffff1d257836 */ /* 0x000fe20000000000 */
[----:B------:R-:W-:Y:S05]  /*25f0*/  YIELD ;  /* 0x0000000000007946 */ /* 0x000fea0003800000 */
[----:B------:R-:W1:Y:S01]  /*2600*/  LDC.64 R84, c[0x0][0x2e8] ;  /* 0x0000ba00ff547b82 */ /* 0x000e620000000a00 */
[----:B------:R-:W-:Y:S01]  /*2610*/  SHF.R.S32.HI R38, RZ, 0x1f, R37 ;  /* 0x0000001fff267819 */ /* 0x000fe20000011425 */
[-C--:B------:R-:W-:Y:S01]  /*2620*/  IMAD R13, R73, R37.reuse, RZ ;  /* 0x00000025490d7224 */ /* 0x080fe200078e02ff */
[----:B------:R-:W-:Y:S01]  /*2630*/  BSSY B0, `(.L_x_411) ;  /* 0x00002c9000007945 */ /* 0x000fe20003800000 */
[----:B------:R-:W-:-:S04]  /*2640*/  IMAD.WIDE.U32 R88, R58, R37, RZ ;  /* 0x000000253a587225 */ /* 0x000fc800078e00ff */
[----:B------:R-:W-:Y:S01]  /*2650*/  IMAD R13, R38, R58, R13 ;  /* 0x0000003a260d7224 */ /* 0x000fe200078e020d */
[----:B------:R-:W-:Y:S01]  /*2660*/  IADD3 R15, P3, R82, R88, RZ ;  /* 0x00000058520f7210 */ /* 0x000fe20007f7e0ff */
[----:B------:R-:W4:Y:S02]  /*2670*/  LDC R92, c[0x0][0x3f4] ;  /* 0x0000fd00ff5c7b82 */ /* 0x000f240000000800 */
[----:B------:R-:W-:Y:S02]  /*2680*/  IMAD.IADD R89, R89, 0x1, R13 ;  /* 0x0000000159597824 */ /* 0x000fe400078e020d */
[----:B0-----:R-:W-:Y:S02]  /*2690*/  IMAD R29, R91, 0x60, RZ ;  /* 0x000000605b1d7824 */ /* 0x001fe400078e02ff */
[----:B------:R-:W-:Y:S01]  /*26a0*/  IMAD.WIDE.U32 R12, R90, 0x60, R88 ;  /* 0x000000605a0c7825 */ /* 0x000fe200078e0058 */
[----:B------:R-:W-:Y:S02]  /*26b0*/  IADD3.X R36, R89, R80, RZ, P3, !PT ;  /* 0x0000005059247210 */ /* 0x000fe40001ffe4ff */
[----:B------:R-:W-:-:S04]  /*26c0*/  IADD3 R12, P3, R82, R12, RZ ;  /* 0x0000000c520c7210 */ /* 0x000fc80007f7e0ff */
[----:B------:R-:W-:Y:S01]  /*26d0*/  IADD3.X R14, R80, R13, R29, P3, !PT ;  /* 0x0000000d500e7210 */ /* 0x000fe20001ffe41d */
[----:B------:R-:W-:Y:S01]  /*26e0*/  IMAD R13, R19, 0x3000, R70 ;  /* 0x00003000130d7824 */ /* 0x000fe200078e0246 */
[-C--:B-1----:R-:W-:Y:S02]  /*26f0*/  LEA R42, P3, R15, R84.reuse, 0x1 ;  /* 0x000000540f2a7211 */ /* 0x082fe400078608ff */
[----:B------:R-:W-:Y:S01]  /*2700*/  MOV R29, R37 ;  /* 0x00000025001d7202 */ /* 0x000fe20000000f00 */
[----:B------:R-:W-:Y:S01]  /*2710*/  IMAD R94, R13, 0x2, R28 ;  /* 0x000000020d5e7824 */ /* 0x000fe200078e021c */
[----:B------:R-:W-:Y:S01]  /*2720*/  LEA.HI.X R43, R15, R85, R36, 0x1, P3 ;  /* 0x000000550f2b7211 */ /* 0x000fe200018f0c24 */
[----:B------:R-:W-:Y:S01]  /*2730*/  VIADD R15, R13, 0x20 ;  /* 0x000000200d0f7836 */ /* 0x000fe20000000000 */
[----:B------:R-:W-:-:S04]  /*2740*/  LEA R40, P3, R12, R84, 0x1 ;  /* 0x000000540c287211 */ /* 0x000fc800078608ff */
[----:B------:R-:W-:Y:S02]  /*2750*/  LEA.HI.X R41, R12, R85, R14, 0x1, P3 ;  /* 0x000000550c297211 */ /* 0x000fe400018f0c0e */
[----:B------:R-:W-:Y:S02]  /*2760*/  ISETP.GT.AND P3, PT, R37, R30, PT ;  /* 0x0000001e2500720c */ /* 0x000fe40003f64270 */
[----:B--2---:R-:W-:Y:S02]  /*2770*/  LOP3.LUT P4, RZ, R44, 0x4, RZ, 0xc0, !PT ;  /* 0x000000042cff7812 */ /* 0x004fe4000788c0ff */
[----:B---3--:R-:W-:-:S09]  /*2780*/  LOP3.LUT R39, R39, 0xfffffffd, RZ, 0xc0, !PT ;  /* 0xfffffffd27277812 */ /* 0x008fd200078ec0ff */
[----:B------:R-:W-:Y:S02]  /*2790*/  @P3 LOP3.LUT R39, R39, 0x2, RZ, 0xfc, !PT ;  /* 0x0000000227273812 */ /* 0x000fe400078efcff */
[----:B----4-:R-:W-:-:S03]  /*27a0*/  ISETP.GE.AND P3, PT, R92, 0x1, PT ;  /* 0x000000015c00780c */ /* 0x010fc60003f66270 */
[----:B------:R0:W-:Y:S01]  /*27b0*/  STL [R1], R39 ;  /* 0x0000002701007387 */ /* 0x0001e20000100800 */
[----:B------:R-:W-:-:S04]  /*27c0*/  @P4 VIADD R15, R13, 0xffffffe0 ;  /* 0xffffffe00d0f4836 */ /* 0x000fc80000000000 */
[----:B------:R-:W-:-:S05]  /*27d0*/  IMAD R86, R15, 0x2, R28 ;  /* 0x000000020f567824 */ /* 0x000fca00078e021c */
[----:B0-----:R-:W-:Y:S05]  /*27e0*/  @!P3 BRA `(.L_x_412) ;  /* 0x00000028004cb947 */ /* 0x001fea0003800000 */
[----:B------:R-:W-:Y:S01]  /*27f0*/  ULDC.U8 UR4, c[0x0][0x410] ;  /* 0x0001040000047ab9 */ /* 0x000fe20000000000 */
[-C--:B------:R-:W-:Y:S01]  /*2800*/  IMAD R13, R72, R37.reuse, RZ ;  /* 0x00000025480d7224 */ /* 0x080fe200078e02ff */
[----:B------:R-:W-:Y:S01]  /*2810*/  ISETP.NE.AND P3, PT, RZ, UR4, PT ;  /* 0x00000004ff007c0c */ /* 0x000fe2000bf65270 */
[-C--:B------:R-:W-:Y:S02]  /*2820*/  IMAD R15, R71, R37.reuse, RZ ;  /* 0x00000025470f7224 */ /* 0x080fe400078e02ff */
[----:B------:R-:W-:Y:S02]  /*2830*/  IMAD R87, R29, -0xc0, R27 ;  /* 0xffffff401d577824 */ /* 0x000fe400078e021b */
[C---:B------:R-:W-:Y:S02]  /*2840*/  IMAD R13, R38.reuse, R20, R13 ;  /* 0x00000014260d7224 */ /* 0x040fe400078e020d */
[----:B------:R-:W-:Y:S01]  /*2850*/  IMAD R15, R38, R6, R15 ;  /* 0x00000006260f7224 */ /* 0x000fe200078e020f */
[----:B------:R-:W-:Y:S01]  /*2860*/  VIMNMX R87, R87, 0xc0, PT ;  /* 0x000000c057577848 */ /* 0x000fe20003fe0100 */
[----:B------:R-:W-:-:S04]  /*2870*/  IMAD.WIDE.U32 R50, R20, R37, RZ ;  /* 0x0000002514327225 */ /* 0x000fc800078e00ff */
[----:B------:R-:W-:-:S04]  /*2880*/  IMAD.WIDE.U32 R48, R6, R37, RZ ;  /* 0x0000002506307225 */ /* 0x000fc800078e00ff */
[----:B------:R-:W-:Y:S02]  /*2890*/  IMAD.IADD R93, R51, 0x1, R13 ;  /* 0x00000001335d7824 */ /* 0x000fe400078e020d */
[----:B------:R-:W-:Y:S01]  /*28a0*/  IMAD.IADD R83, R49, 0x1, R15 ;  /* 0x0000000131537824 */ /* 0x000fe200078e020f */
[----:B------:R-:W-:Y:S06]  /*28b0*/  @!P3 BRA `(.L_x_413) ;  /* 0x0000001000b0b947 */ /* 0x000fec0003800000 */
[----:B------:R-:W-:Y:S01]  /*28c0*/  ISETP.GE.AND P4, PT, R18, R87, PT ;  /* 0x000000571200720c */ /* 0x000fe20003f86270 */
[----:B------:R-:W-:Y:S01]  /*28d0*/  BSSY B1, `(.L_x_414) ;  /* 0x000001e000017945 */ /* 0x000fe20003800000 */
[----:B------:R-:W-:Y:S02]  /*28e0*/  CS2R R36, SRZ ;  /* 0x0000000000247805 */ /* 0x000fe4000001ff00 */
[----:B------:R-:W-:Y:S02]  /*28f0*/  CS2R R52, SRZ ;  /* 0x0000000000347805 */ /* 0x000fe4000001ff00 */
[----:B------:R-:W-:Y:S02]  /*2900*/  CS2R R84, SRZ ;  /* 0x0000000000547805 */ /* 0x000fe4000001ff00 */
[----:B------:R-:W-:Y:S02]  /*2910*/  CS2R R54, SRZ ;  /* 0x0000000000367805 */ /* 0x000fe4000001ff00 */
[----:B------:R-:W-:-:S02]  /*2920*/  CS2R R88, SRZ ;  /* 0x0000000000587805 */ /* 0x000fc4000001ff00 */
[----:B------:R-:W-:Y:S02]  /*2930*/  CS2R R44, SRZ ;  /* 0x00000000002c7805 */ /* 0x000fe4000001ff00 */
[----:B------:R-:W-:Y:S02]  /*2940*/  CS2R R38, SRZ ;  /* 0x0000000000267805 */ /* 0x000fe4000001ff00 */
[----:B------:R-:W-:Y:S01]  /*2950*/  CS2R R46, SRZ ;  /* 0x00000000002e7805 */ /* 0x000fe2000001ff00 */
[----:B------:R-:W-:Y:S06]  /*2960*/  @P4 BRA `(.L_x_415) ;  /* 0x0000000000504947 */ /* 0x000fec0003800000 */
[----:B------:R-:W-:Y:S01]  /*2970*/  IADD3 R13, P3, R56, R50, RZ ;  /* 0x00000032380d7210 */ /* 0x000fe20007f7e0ff */
[----:B------:R-:W-:Y:S01]  /*2980*/  ULDC.64 UR4, c[0x0][0x3e8] ;  /* 0x0000fa0000047ab9 */ /* 0x000fe20000000a00 */
[----:B------:R-:W-:Y:S02]  /*2990*/  CS2R R84, SRZ ;  /* 0x0000000000547805 */ /* 0x000fe4000001ff00 */
[----:B------:R-:W-:Y:S02]  /*29a0*/  CS2R R88, SRZ ;  /* 0x0000000000587805 */ /* 0x000fe4000001ff00 */
[----:B------:R-:W-:Y:S02]  /*29b0*/  IADD3.X R14, R93, R69, RZ, P3, !PT ;  /* 0x000000455d0e7210 */ /* 0x000fe40001ffe4ff */
[----:B------:R-:W-:-:S05]  /*29c0*/  IADD3 R15, P3, R10, R48, RZ ;  /* 0x000000300a0f7210 */ /* 0x000fca0007f7e0ff */
[----:B------:R-:W-:Y:S01]  /*29d0*/  IMAD.X R52, R83, 0x1, R67, P3 ;  /* 0x0000000153347824 */ /* 0x000fe200018e0643 */
[----:B------:R-:W-:-:S04]  /*29e0*/  LEA R12, P3, R13, UR4, 0x1 ;  /* 0x000000040d0c7c11 */ /* 0x000fc8000f8608ff */
[----:B------:R-:W-:Y:S01]  /*29f0*/  LEA.HI.X R13, R13, UR5, R14, 0x1, P3 ;  /* 0x000000050d0d7c11 */ /* 0x000fe200098f0c0e */
[----:B------:R-:W-:Y:S02]  /*2a00*/  ULDC.64 UR4, c[0x0][0x400] ;  /* 0x0001000000047ab9 */ /* 0x000fe40000000a00 */
[----:B------:R-:W-:-:S04]  /*2a10*/  LEA R14, P3, R15, UR4, 0x1 ;  /* 0x000000040f0e7c11 */ /* 0x000fc8000f8608ff */
[----:B------:R-:W-:Y:S02]  /*2a20*/  LEA.HI.X R15, R15, UR5, R52, 0x1, P3 ;  /* 0x000000050f0f7c11 */ /* 0x000fe400098f0c34 */
[----:B------:R-:W-:Y:S02]  /*2a30*/  ISETP.GE.AND P3, PT, R22, R92, PT ;  /* 0x0000005c1600720c */ /* 0x000fe40003f66270 */
[----:B------:R-:W-:Y:S02]  /*2a40*/  CS2R R52, SRZ ;  /* 0x0000000000347805 */ /* 0x000fe4000001ff00 */
[----:B------:R-:W-:-:S09]  /*2a50*/  CS2R R54, SRZ ;  /* 0x0000000000367805 */ /* 0x000fd2000001ff00 */
[----:B------:R0:W5:Y:S04]  /*2a60*/  @!P3 LDG.E.64 R84, desc[UR56][R12.64] ;  /* 0x000000380c54b981 */ /* 0x000168000c1e1b00 */
[----:B------:R0:W5:Y:S01]  /*2a70*/  @!P3 LDG.E.64 R88, desc[UR56][R14.64] ;  /* 0x000000380e58b981 */ /* 0x000162000c1e1b00 */
[----:B------:R-:W-:-:S13]  /*2a80*/  ISETP.GE.AND P3, PT, R154, R92, PT ;  /* 0x0000005c9a00720c */ /* 0x000fda0003f66270 */
[----:B------:R0:W5:Y:S04]  /*2a90*/  @!P3 LDG.E.64 R52, desc[UR56][R12.64+0x20] ;  /* 0x000020380c34b981 */ /* 0x000168000c1e1b00 */
[----:B------:R0:W5:Y:S02]  /*2aa0*/  @!P3 LDG.E.64 R54, desc[UR56][R14.64+0x20] ;  /* 0x000020380e36b981 */ /* 0x000164000c1e1b00 */
.L_x_415:
[----:B------:R-:W-:Y:S05]  /*2ab0*/  BSYNC B1 ;  /* 0x0000000000017941 */ /* 0x000fea0003800000 */
.L_x_414:
[----:B0-----:R-:W-:Y:S01]  /*2ac0*/  VIADD R12, R18, 0x60 ;  /* 0x00000060120c7836 */ /* 0x001fe20000000000 */
[----:B------:R-:W-:Y:S01]  /*2ad0*/  BSSY B1, `(.L_x_416) ;  /* 0x0000021000017945 */ /* 0x000fe20003800000 */
[----:B-----5:R-:W-:Y:S01]  /*2ae0*/  IMAD.MOV.U32 R90, RZ, RZ, R52 ;  /* 0x000000ffff5a7224 */ /* 0x020fe200078e0034 */
[----:B------:R-:W-:Y:S02]  /*2af0*/  MOV R91, R53 ;  /* 0x00000035005b7202 */ /* 0x000fe40000000f00 */
[----:B------:R-:W-:-:S13]  /*2b00*/  ISETP.GE.AND P5, PT, R12, R87, PT ;  /* 0x000000570c00720c */ /* 0x000fda0003fa6270 */
[----:B------:R-:W-:Y:S05]  /*2b10*/  @P5 BRA `(.L_x_417) ;  /* 0x0000000000705947 */ /* 0x000fea0003800000 */
[----:B------:R-:W0:Y:S01]  /*2b20*/  LDC.64 R12, c[0x0][0x3f8] ;  /* 0x0000fe00ff0c7b82 */ /* 0x000e220000000a00 */
[----:B------:R-:W-:Y:S01]  /*2b30*/  IMAD.MOV.U32 R51, RZ, RZ, R93 ;  /* 0x000000ffff337224 */ /* 0x000fe200078e005d */
[----:B------:R-:W-:Y:S01]  /*2b40*/  ULDC.64 UR4, c[0x0][0x3e8] ;  /* 0x0000fa0000047ab9 */ /* 0x000fe20000000a00 */
[----:B------:R-:W-:Y:S01]  /*2b50*/  IMAD.MOV.U32 R49, RZ, RZ, R83 ;  /* 0x000000ffff317224 */ /* 0x000fe200078e0053 */
[----:B------:R-:W-:Y:S02]  /*2b60*/  CS2R R44, SRZ ;  /* 0x00000000002c7805 */ /* 0x000fe4000001ff00 */
[----:B------:R-:W-:Y:S01]  /*2b70*/  CS2R R46, SRZ ;  /* 0x00000000002e7805 */ /* 0x000fe2000001ff00 */
[----:B0-----:R-:W-:-:S04]  /*2b80*/  IMAD.WIDE.U32 R50, R12, 0x60, R50 ;  /* 0x000000600c327825 */ /* 0x001fc800078e0032 */
[----:B------:R-:W-:Y:S01]  /*2b90*/  IMAD R13, R13, 0x60, RZ ;  /* 0x000000600d0d7824 */ /* 0x000fe200078e02ff */
[----:B------:R-:W-:-:S04]  /*2ba0*/  IADD3 R14, P3, R56, R50, RZ ;  /* 0x00000032380e7210 */ /* 0x000fc80007f7e0ff */
[----:B------:R-:W-:Y:S02]  /*2bb0*/  IADD3.X R51, R69, R51, R13, P3, !PT ;  /* 0x0000003345337210 */ /* 0x000fe40001ffe40d */
[----:B------:R-:W0:Y:S02]  /*2bc0*/  LDC.64 R12, c[0x0][0x408] ;  /* 0x00010200ff0c7b82 */ /* 0x000e240000000a00 */
[----:B0-----:R-:W-:-:S04]  /*2bd0*/  IMAD.WIDE.U32 R48, R12, 0x60, R48 ;  /* 0x000000600c307825 */ /* 0x001fc800078e0030 */
[----:B------:R-:W-:Y:S01]  /*2be0*/  IMAD R13, R13, 0x60, RZ ;  /* 0x000000600d0d7824 */ /* 0x000fe200078e02ff */
[----:B------:R-:W-:-:S04]  /*2bf0*/  IADD3 R15, P3, R10, R48, RZ ;  /* 0x000000300a0f7210 */ /* 0x000fc80007f7e0ff */
[----:B------:R-:W-:Y:S02]  /*2c00*/  IADD3.X R48, R67, R49, R13, P3, !PT ;  /* 0x0000003143307210 */ /* 0x000fe40001ffe40d */
        /* <DEDUP_REMOVED lines=13> */
.L_x_417:
[----:B------:R-:W-:Y:S05]  /*2ce0*/  BSYNC B1 ;  /* 0x0000000000017941 */ /* 0x000fea0003800000 */
.L_x_416:
[----:B0-----:R-:W-:Y:S01]  /*2cf0*/  IMAD.MOV.U32 R12, RZ, RZ, R84 ;  /* 0x000000ffff0c7224 */ /* 0x001fe200078e0054 */
[----:B------:R-:W-:Y:S01]  /*2d00*/  MOV R13, R85 ;  /* 0x00000055000d7202 */ /* 0x000fe20000000f00 */
[----:B------:R-:W-:Y:S01]  /*2d10*/  IMAD.MOV.U32 R14, RZ, RZ, R88 ;  /* 0x000000ffff0e7224 */ /* 0x000fe200078e0058 */
[----:B------:R-:W-:Y:S02]  /*2d20*/  PRMT R91, R91, 0x5410, R90 ;  /* 0x000054105b5b7816 */ /* 0x000fe4000000005a */
[----:B------:R-:W-:Y:S01]  /*2d30*/  PRMT R97, R12, 0x5410, R13 ;  /* 0x000054100c617816 */ /* 0x000fe2000000000d */
[----:B------:R-:W-:Y:S01]  /*2d40*/  IMAD.MOV.U32 R12, RZ, RZ, R54 ;  /* 0x000000ffff0c7224 */ /* 0x000fe200078e0036 */
[----:B------:R-:W-:Y:S01]  /*2d50*/  PRMT R90, R91, 0x7610, R90 ;  /* 0x000076105b5a7816 */ /* 0x000fe2000000005a */
[----:B------:R-:W-:Y:S01]  /*2d60*/  IMAD.MOV.U32 R13, RZ, RZ, R55 ;  /* 0x000000ffff0d7224 */ /* 0x000fe200078e0037 */
[----:B------:R-:W-:Y:S02]  /*2d70*/  MOV R15, R89 ;  /* 0x00000059000f7202 */ /* 0x000fe40000000f00 */
[----:B------:R-:W-:-:S02]  /*2d80*/  ISETP.NE.AND P3, PT, R156, 0x3, PT ;  /* 0x000000039c00780c */ /* 0x000fc40003f65270 */
[----:B------:R-:W-:Y:S01]  /*2d90*/  PRMT R91, R12, 0x7610, R91 ;  /* 0x000076100c5b7816 */ /* 0x000fe2000000005b */
[----:B-----5:R-:W-:Y:S01]  /*2da0*/  IMAD.MOV.U32 R12, RZ, RZ, R36 ;  /* 0x000000ffff0c7224 */ /* 0x020fe200078e0024 */
[----:B------:R-:W-:Y:S01]  /*2db0*/  PRMT R90, R90, 0x5410, R13 ;  /* 0x000054105a5a7816 */ /* 0x000fe2000000000d */
[----:B------:R-:W-:Y:S01]  /*2dc0*/  IMAD.MOV.U32 R13, RZ, RZ, R37 ;  /* 0x000000ffff0d7224 */ /* 0x000fe200078e0025 */
[----:B------:R-:W-:Y:S01]  /*2dd0*/  PRMT R101, R14, 0x5410, R15 ;  /* 0x000054100e657816 */ /* 0x000fe2000000000f */
[----:B------:R-:W-:Y:S01]  /*2de0*/  IMAD.MOV.U32 R14, RZ, RZ, R44 ;  /* 0x000000ffff0e7224 */ /* 0x000fe200078e002c */
[----:B------:R-:W-:Y:S02]  /*2df0*/  MOV R15, R45 ;  /* 0x0000002d000f7202 */ /* 0x000fe40000000f00 */
[----:B------:R-:W-:Y:S01]  /*2e00*/  PRMT R48, R12, 0x5410, R13 ;  /* 0x000054100c307816 */ /* 0x000fe2000000000d */
[----:B------:R-:W-:Y:S01]  /*2e10*/  IMAD.MOV.U32 R12, RZ, RZ, R38 ;  /* 0x000000ffff0c7224 */ /* 0x000fe200078e0026 */
[----:B------:R-:W-:Y:S01]  /*2e20*/  PRMT R50, R14, 0x5410, R15 ;  /* 0x000054100e327816 */ /* 0x000fe2000000000f */
[----:B------:R-:W-:Y:S01]  /*2e30*/  IMAD.MOV.U32 R13, RZ, RZ, R39 ;  /* 0x000000ffff0d7224 */ /* 0x000fe200078e0027 */
[----:B------:R-:W-:Y:S01]  /*2e40*/  MOV R15, R47 ;  /* 0x0000002f000f7202 */ /* 0x000fe20000000f00 */
[----:B------:R-:W-:-:S03]  /*2e50*/  IMAD.MOV.U32 R14, RZ, RZ, R46 ;  /* 0x000000ffff0e7224 */ /* 0x000fc600078e002e */
[----:B------:R-:W-:Y:S02]  /*2e60*/  PRMT R49, R12, 0x5410, R13 ;  /* 0x000054100c317816 */ /* 0x000fe4000000000d */
[----:B------:R-:W-:Y:S01]  /*2e70*/  PRMT R51, R14, 0x5410, R15 ;  /* 0x000054100e337816 */ /* 0x000fe2000000000f */
[----:B------:R-:W-:Y:S06]  /*2e80*/  @!P3 BRA `(.L_x_418) ;  /* 0x000000000004b947 */ /* 0x000fec0003800000 */
[----:B------:R-:W-:Y:S01]  /*2e90*/  BPT.TRAP 0x1 ;  /* 0x000000040000795c */ /* 0x000fe20000300000 */
.L_x_418:
[----:B------:R-:W-:Y:S01]  /*2ea0*/  IMAD R83, R19, 0x8, R2 ;  /* 0x0000000813537824 */ /* 0x000fe200078e0202 */
[----:B------:R-:W-:Y:S01]  /*2eb0*/  SHF.L.U32 R95, R153, 0x1f, RZ ;  /* 0x0000001f995f7819 */ /* 0x000fe200000006ff */
[----:B------:R-:W-:Y:S03]  /*2ec0*/  BSSY B1, `(.L_x_419) ;  /* 0x0000003000017945 */ /* 0x000fe60003800000 */
[----:B------:R-:W0:Y:S02]  /*2ed0*/  SYNCS.PHASECHK.TRANS64.TRYWAIT P6, [R83+URZ+0x30890], R95 ;  /* 0x0308905f530075a7 */ /* 0x000e2400080c017f */
[----:B0-----:R-:W-:Y:S05]  /*2ee0*/  @!P6 BRA `(.L_x_420) ;  /* 0x00000168001ce947 */ /* 0x001fea0003800000 */
.L_x_672:
[----:B------:R-:W-:Y:S05]  /*2ef0*/  BSYNC B1 ;  /* 0x0000000000017941 */ /* 0x000fea0003800000 */
.L_x_419:
[----:B------:R-:W-:Y:S04]  /*2f00*/  BSSY B1, `(.L_x_421) ;  /* 0x0000063000017945 */ /* 0x000fe80003800000 */
[----:B------:R-:W-:Y:S05]  /*2f10*/  @P4 BRA `(.L_x_422) ;  /* 0x0000000400844947 */ /* 0x000fea0003800000 */
[----:B------:R-:W-:Y:S04]  /*2f20*/  BSSY B2, `(.L_x_423) ;  /* 0x0000030000027945 */ /* 0x000fe80003800000 */
[----:B------:R-:W-:Y:S05]  /*2f30*/  @P1 BRA `(.L_x_424) ;  /* 0x0000000000b81947 */ /* 0x000fea0003800000 */
[----:B------:R1:W2:Y:S01]  /*2f40*/  LDS.128 R12, [R94+0x12000] ;  /* 0x012000005e0c7984 */ /* 0x0002a20000000c00 */
[----:B------:R-:W-:Y:S01]  /*2f50*/  ISETP.GE.AND P4, PT, R22, R92, PT ;  /* 0x0000005c1600720c */ /* 0x000fe20003f86270 */
[----:B------:R-:W-:-:S12]  /*2f60*/  BSSY B3, `(.L_x_425) ;  /* 0x000002a000037945 */ /* 0x000fd80003800000 */
[----:B-1----:R-:W-:Y:S05]  /*2f70*/  @P4 BRA `(.L_x_426) ;  /* 0x0000000000a04947 */ /* 0x002fea0003800000 */
[----:B------:R-:W-:Y:S02]  /*2f80*/  SHF.R.U32.HI R98, RZ, 0x10, R89 ;  /* 0x00000010ff627819 */ /* 0x000fe40000011659 */
[----:B------:R-:W-:Y:S02]  /*2f90*/  SHF.R.U64 R93, R84, 0x10, R85 ;  /* 0x00000010545d7819 */ /* 0x000fe40000001255 */
[----:B------:R-:W-:Y:S01]  /*2fa0*/  SHF.R.U64 R84, R88, 0x10, R89 ;  /* 0x0000001058547819 */ /* 0x000fe20000001259 */
[----:B------:R-:W-:Y:S01]  /*2fb0*/  HADD2.F32 R98, -RZ, R98.H0_H0 ;  /* 0x20000062ff627230 */ /* 0x000fe20000004100 */
[----:B------:R-:W-:Y:S01]  /*2fc0*/  SHF.R.U32.HI R96, RZ, 0x10, R85 ;  /* 0x00000010ff607819 */ /* 0x000fe20000011655 */
[--C-:B--2---:R-:W-:Y:S02]  /*2fd0*/  HADD2.F32 R85, -RZ, R15.reuse.H1_H1 ;  /* 0x3000000fff557230 */ /* 0x104fe40000004100 */
[----:B------:R-:W-:Y:S02]  /*2fe0*/  HADD2.F32 R15, -RZ, R15.H0_H0 ;  /* 0x2000000fff0f7230 */ /* 0x000fe40000004100 */
[----:B------:R-:W-:-:S02]  /*2ff0*/  HADD2.F32 R89, -RZ, R84.H0_H0 ;  /* 0x20000054ff597230 */ /* 0x000fc40000004100 */
[-C--:B------:R-:W-:Y:S01]  /*3000*/  FMUL.FTZ R102, R85, R98.reuse ;  /* 0x0000006255667220 */ /* 0x080fe20000410000 */
[--C-:B------:R-:W-:Y:S02]  /*3010*/  HADD2.F32 R84, -RZ, R13.reuse.H1_H1 ;  /* 0x3000000dff547230 */ /* 0x100fe40000004100 */
[C---:B------:R-:W-:Y:S01]  /*3020*/  FMUL.FTZ R98, R15.reuse, R98 ;  /* 0x000000620f627220 */ /* 0x040fe20000410000 */
[----:B------:R-:W-:Y:S02]  /*3030*/  HADD2.F32 R96, -RZ, R96.H0_H0 ;  /* 0x20000060ff607230 */ /* 0x000fe40000004100 */
[----:B------:R-:W-:Y:S02]  /*3040*/  HADD2.F32 R13, -RZ, R13.H0_H0 ;  /* 0x2000000dff0d7230 */ /* 0x000fe40000004100 */
[----:B------:R-:W-:Y:S01]  /*3050*/  FMUL.FTZ R100, R84, R89 ;  /* 0x0000005954647220 */ /* 0x000fe20000410000 */
[----:B------:R-:W-:Y:S02]  /*3060*/  HADD2.F32 R88, -RZ, R93.H0_H0 ;  /* 0x2000005dff587230 */ /* 0x000fe40000004100 */
[----:B------:R-:W-:Y:S01]  /*3070*/  FFMA.FTZ R102, R15, R96, -R102 ;  /* 0x000000600f667223 */ /* 0x000fe20000010866 */
[----:B------:R-:W-:-:S02]  /*3080*/  HADD2.F32 R15, -RZ, R12.H1_H1 ;  /* 0x3000000cff0f7230 */ /* 0x000fc40000004100 */
[----:B------:R-:W-:Y:S01]  /*3090*/  FMUL.FTZ R89, R13, R89 ;  /* 0x000000590d597220 */ /* 0x000fe20000410000 */
[----:B------:R-:W-:Y:S01]  /*30a0*/  FFMA.FTZ R99, R85, R96, R98 ;  /* 0x0000006055637223 */ /* 0x000fe20000010062 */
[--C-:B------:R-:W-:Y:S02]  /*30b0*/  HADD2.F32 R93, -RZ, R101.reuse.H0_H0 ;  /* 0x20000065ff5d7230 */ /* 0x100fe40000004100 */
[-C--:B------:R-:W-:Y:S01]  /*30c0*/  FFMA.FTZ R13, R13, R88.reuse, -R100 ;  /* 0x000000580d0d7223 */ /* 0x080fe20000010864 */
[----:B------:R-:W-:Y:S02]  /*30d0*/  HADD2.F32 R12, -RZ, R12.H0_H0 ;  /* 0x2000000cff0c7230 */ /* 0x000fe40000004100 */
[----:B------:R-:W-:Y:S01]  /*30e0*/  FFMA.FTZ R84, R84, R88, R89 ;  /* 0x0000005854547223 */ /* 0x000fe20000010059 */
[----:B------:R-:W-:Y:S02]  /*30f0*/  HADD2.F32 R96, -RZ, R101.H1_H1 ;  /* 0x30000065ff607230 */ /* 0x000fe40000004100 */
[----:B------:R-:W-:-:S02]  /*3100*/  HADD2.F32 R85, -RZ, R14.H1_H1 ;  /* 0x3000000eff557230 */ /* 0x000fc40000004100 */
[----:B------:R-:W-:Y:S01]  /*3110*/  FMUL.FTZ R98, R12, R93 ;  /* 0x0000005d0c627220 */ /* 0x000fe20000410000 */
[----:B------:R-:W-:Y:S01]  /*3120*/  HADD2.F32 R14, -RZ, R14.H0_H0 ;  /* 0x2000000eff0e7230 */ /* 0x000fe20000004100 */
[----:B------:R-:W-:Y:S01]  /*3130*/  F2FP.F16.F32.PACK_AB R13, R84, R13 ;  /* 0x0000000d540d723e */ /* 0x000fe200000000ff */
[--C-:B------:R-:W-:Y:S02]  /*3140*/  HADD2.F32 R88, -RZ, R97.reuse.H0_H0 ;  /* 0x20000061ff587230 */ /* 0x100fe40000004100 */
[----:B------:R-:W-:Y:S02]  /*3150*/  HADD2.F32 R89, -RZ, R97.H1_H1 ;  /* 0x30000061ff597230 */ /* 0x000fe40000004100 */
[----:B------:R-:W-:Y:S01]  /*3160*/  FMUL.FTZ R97, R15, R93 ;  /* 0x0000005d0f617220 */ /* 0x000fe20000410000 */
[-C--:B------:R-:W-:Y:S01]  /*3170*/  FMUL.FTZ R93, R85, R96.reuse ;  /* 0x00000060555d7220 */ /* 0x080fe20000410000 */
[----:B------:R-:W-:Y:S01]  /*3180*/  FMUL.FTZ R96, R14, R96 ;  /* 0x000000600e607220 */ /* 0x000fe20000410000 */
[-C--:B------:R-:W-:Y:S01]  /*3190*/  FFMA.FTZ R98, R15, R88.reuse, R98 ;  /* 0x000000580f627223 */ /* 0x080fe20000010062 */
[----:B------:R-:W-:Y:S01]  /*31a0*/  FFMA.FTZ R97, R12, R88, -R97 ;  /* 0x000000580c617223 */ /* 0x000fe20000010861 */
[-C--:B------:R-:W-:Y:S01]  /*31b0*/  FFMA.FTZ R93, R14, R89.reuse, -R93 ;  /* 0x000000590e5d7223 */ /* 0x080fe2000001085d */
[----:B------:R-:W-:Y:S01]  /*31c0*/  FFMA.FTZ R96, R85, R89, R96 ;  /* 0x0000005955607223 */ /* 0x000fe20000010060 */
[----:B------:R-:W-:-:S02]  /*31d0*/  F2FP.F16.F32.PACK_AB R15, R99, R102 ;  /* 0x00000066630f723e */ /* 0x000fc400000000ff */
[----:B------:R-:W-:Y:S02]  /*31e0*/  F2FP.F16.F32.PACK_AB R12, R98, R97 ;  /* 0x00000061620c723e */ /* 0x000fe400000000ff */
[----:B------:R-:W-:-:S07]  /*31f0*/  F2FP.F16.F32.PACK_AB R14, R96, R93 ;  /* 0x0000005d600e723e */ /* 0x000fce00000000ff */
.L_x_426:
[----:B------:R-:W-:Y:S05]  /*3200*/  BSYNC B3 ;  /* 0x0000000000037941 */ /* 0x000fea0003800000 */
.L_x_425:
[----:B--2---:R1:W-:Y:S02]  /*3210*/  STG.E.128 desc[UR56][R42.64], R12 ;  /* 0x0000000c2a007986 */ /* 0x0043e4000c101d38 */
.L_x_424:
[----:B------:R-:W-:Y:S05]  /*3220*/  BSYNC B2 ;  /* 0x0000000000027941 */ /* 0x000fea0003800000 */
.L_x_423:
[----:B------:R-:W-:Y:S05]  /*3230*/  @P2 BRA `(.L_x_422) ;  /* 0x0000000000bc2947 */ /* 0x000fea0003800000 */
[----:B-1----:R1:W2:Y:S01]  /*3240*/  LDS.128 R12, [R86+0x12000] ;  /* 0x01200000560c7984 */ /* 0x0022a20000000c00 */
[----:B------:R-:W-:Y:S01]  /*3250*/  ISETP.GE.AND P4, PT, R154, R92, PT ;  /* 0x0000005c9a00720c */ /* 0x000fe20003f86270 */
[----:B------:R-:W-:-:S12]  /*3260*/  BSSY B2, `(.L_x_427) ;  /* 0x000002b000027945 */ /* 0x000fd80003800000 */
[----:B-1----:R-:W-:Y:S05]  /*3270*/  @P4 BRA `(.L_x_428) ;  /* 0x0000000000a44947 */ /* 0x002fea0003800000 */
[--C-:B------:R-:W-:Y:S01]  /*3280*/  SHF.R.U64 R85, R52, 0x10, R53.reuse ;  /* 0x0000001034557819 */ /* 0x100fe20000001235 */
[----:B--2---:R-:W-:Y:S01]  /*3290*/  IMAD.MOV.U32 R52, RZ, RZ, R14 ;  /* 0x000000ffff347224 */ /* 0x004fe200078e000e */
[----:B------:R-:W-:Y:S01]  /*32a0*/  SHF.R.U32.HI R84, RZ, 0x10, R53 ;  /* 0x00000010ff547819 */ /* 0x000fe20000011635 */
[--C-:B------:R-:W-:Y:S01]  /*32b0*/  HADD2.F32 R14, -RZ, R13.reuse.H1_H1 ;  /* 0x3000000dff0e7230 */ /* 0x100fe20000004100 */
[--C-:B------:R-:W-:Y:S01]  /*32c0*/  SHF.R.U64 R53, R54, 0x10, R55.reuse ;  /* 0x0000001036357819 */ /* 0x100fe20000001237 */
[----:B------:R-:W-:Y:S01]  /*32d0*/  HADD2.F32 R13, -RZ, R13.H0_H0 ;  /* 0x2000000dff0d7230 */ /* 0x000fe20000004100 */
[----:B------:R-:W-:Y:S01]  /*32e0*/  SHF.R.U32.HI R88, RZ, 0x10, R55 ;  /* 0x00000010ff587819 */ /* 0x000fe20000011637 */
[----:B------:R-:W-:Y:S02]  /*32f0*/  HADD2.F32 R54, -RZ, R85.H0_H0 ;  /* 0x20000055ff367230 */ /* 0x000fe40000004100 */
[----:B------:R-:W-:Y:S02]  /*3300*/  HADD2.F32 R55, -RZ, R53.H0_H0 ;  /* 0x20000035ff377230 */ /* 0x000fe40000004100 */
[----:B------:R-:W-:-:S02]  /*3310*/  HADD2.F32 R88, -RZ, R88.H0_H0 ;  /* 0x20000058ff587230 */ /* 0x000fc40000004100 */
[--C-:B------:R-:W-:Y:S02]  /*3320*/  HADD2.F32 R53, -RZ, R15.reuse.H1_H1 ;  /* 0x3000000fff357230 */ /* 0x100fe40000004100 */
[-C--:B------:R-:W-:Y:S01]  /*3330*/  FMUL.FTZ R96, R14, R55.reuse ;  /* 0x000000370e607220 */ /* 0x080fe20000410000 */
[----:B------:R-:W-:Y:S02]  /*3340*/  HADD2.F32 R15, -RZ, R15.H0_H0 ;  /* 0x2000000fff0f7230 */ /* 0x000fe40000004100 */
[----:B------:R-:W-:Y:S01]  /*3350*/  FMUL.FTZ R55, R13, R55 ;  /* 0x000000370d377220 */ /* 0x000fe20000410000 */
[----:B------:R-:W-:Y:S02]  /*3360*/  HADD2.F32 R84, -RZ, R84.H0_H0 ;  /* 0x20000054ff547230 */ /* 0x000fe40000004100 */
[----:B------:R-:W-:Y:S01]  /*3370*/  FMUL.FTZ R98, R53, R88 ;  /* 0x0000005835627220 */ /* 0x000fe20000410000 */
[----:B------:R-:W-:Y:S01]  /*3380*/  FFMA.FTZ R96, R13, R54, -R96 ;  /* 0x000000360d607223 */ /* 0x000fe20000010860 */
[----:B------:R-:W-:Y:S01]  /*3390*/  FMUL.FTZ R88, R15, R88 ;  /* 0x000000580f587220 */ /* 0x000fe20000410000 */
[----:B------:R-:W-:-:S02]  /*33a0*/  HADD2.F32 R13, -RZ, R12.H1_H1 ;  /* 0x3000000cff0d7230 */ /* 0x000fc40000004100 */
[----:B------:R-:W-:Y:S01]  /*33b0*/  FFMA.FTZ R98, R15, R84, -R98 ;  /* 0x000000540f627223 */ /* 0x000fe20000010862 */
[--C-:B------:R-:W-:Y:S02]  /*33c0*/  HADD2.F32 R15, -RZ, R91.reuse.H1_H1 ;  /* 0x3000005bff0f7230 */ /* 0x100fe40000004100 */
[----:B------:R-:W-:Y:S01]  /*33d0*/  FFMA.FTZ R89, R14, R54, R55 ;  /* 0x000000360e597223 */ /* 0x000fe20000010037 */
[----:B------:R-:W-:Y:S02]  /*33e0*/  HADD2.F32 R91, -RZ, R91.H0_H0 ;  /* 0x2000005bff5b7230 */ /* 0x000fe40000004100 */
[----:B------:R-:W-:Y:S01]  /*33f0*/  FFMA.FTZ R93, R53, R84, R88 ;  /* 0x00000054355d7223 */ /* 0x000fe20000010058 */
[----:B------:R-:W-:Y:S02]  /*3400*/  HADD2.F32 R12, -RZ, R12.H0_H0 ;  /* 0x2000000cff0c7230 */ /* 0x000fe40000004100 */
[----:B------:R-:W-:Y:S02]  /*3410*/  HADD2.F32 R55, -RZ, R90.H1_H1 ;  /* 0x3000005aff377230 */ /* 0x000fe40000004100 */
[----:B------:R-:W-:Y:S01]  /*3420*/  FMUL.FTZ R85, R13, R91 ;  /* 0x0000005b0d557220 */ /* 0x000fe20000410000 */
[----:B------:R-:W-:-:S02]  /*3430*/  HADD2.F32 R14, -RZ, R52.H1_H1 ;  /* 0x30000034ff0e7230 */ /* 0x000fc40000004100 */
[C---:B------:R-:W-:Y:S01]  /*3440*/  FMUL.FTZ R54, R12.reuse, R91 ;  /* 0x0000005b0c367220 */ /* 0x040fe20000410000 */
[----:B------:R-:W-:Y:S02]  /*3450*/  HADD2.F32 R52, -RZ, R52.H0_H0 ;  /* 0x20000034ff347230 */ /* 0x000fe40000004100 */
[----:B------:R-:W-:Y:S01]  /*3460*/  FFMA.FTZ R85, R12, R15, -R85 ;  /* 0x0000000f0c557223 */ /* 0x000fe20000010855 */
[----:B------:R-:W-:Y:S02]  /*3470*/  HADD2.F32 R53, -RZ, R90.H0_H0 ;  /* 0x2000005aff357230 */ /* 0x000fe40000004100 */
[----:B------:R-:W-:Y:S01]  /*3480*/  FMUL.FTZ R91, R14, R55 ;  /* 0x000000370e5b7220 */ /* 0x000fe20000410000 */
[----:B------:R-:W-:Y:S01]  /*3490*/  FFMA.FTZ R54, R13, R15, R54 ;  /* 0x0000000f0d367223 */ /* 0x000fe20000010036 */
[C---:B------:R-:W-:Y:S01]  /*34a0*/  FMUL.FTZ R55, R52.reuse, R55 ;  /* 0x0000003734377220 */ /* 0x040fe20000410000 */
[----:B------:R-:W-:Y:S01]  /*34b0*/  F2FP.F16.F32.PACK_AB R13, R89, R96 ;  /* 0x00000060590d723e */ /* 0x000fe200000000ff */
[-C--:B------:R-:W-:Y:S01]  /*34c0*/  FFMA.FTZ R91, R52, R53.reuse, -R91 ;  /* 0x00000035345b7223 */ /* 0x080fe2000001085b */
[----:B------:R-:W-:Y:S01]  /*34d0*/  F2FP.F16.F32.PACK_AB R15, R93, R98 ;  /* 0x000000625d0f723e */ /* 0x000fe200000000ff */
[----:B------:R-:W-:Y:S01]  /*34e0*/  FFMA.FTZ R14, R14, R53, R55 ;  /* 0x000000350e0e7223 */ /* 0x000fe20000010037 */
[----:B------:R-:W-:-:S04]  /*34f0*/  F2FP.F16.F32.PACK_AB R12, R54, R85 ;  /* 0x00000055360c723e */ /* 0x000fc800000000ff */
[----:B------:R-:W-:-:S07]  /*3500*/  F2FP.F16.F32.PACK_AB R14, R14, R91 ;  /* 0x0000005b0e0e723e */ /* 0x000fce00000000ff */
.L_x_428:
[----:B------:R-:W-:Y:S05]  /*3510*/  BSYNC B2 ;  /* 0x0000000000027941 */ /* 0x000fea0003800000 */
.L_x_427:
[----:B--2---:R2:W-:Y:S02]  /*3520*/  STG.E.128 desc[UR56][R42.64+0x40], R12 ;  /* 0x0000400c2a007986 */ /* 0x0045e4000c101d38 */
.L_x_422:
[----:B------:R-:W-:Y:S05]  /*3530*/  BSYNC B1 ;  /* 0x0000000000017941 */ /* 0x000fea0003800000 */
.L_x_421:
[----:B------:R-:W-:Y:S05]  /*3540*/  @P5 BRA `(.L_x_429) ;  /* 0x0000001c005c5947 */ /* 0x000fea0003800000 */
[----:B------:R-:W-:Y:S04]  /*3550*/  BSSY B1, `(.L_x_430) ;  /* 0x0000031000017945 */ /* 0x000fe80003800000 */
[----:B------:R-:W-:Y:S05]  /*3560*/  @P1 BRA `(.L_x_431) ;  /* 0x0000000000bc1947 */ /* 0x000fea0003800000 */
[----:B-12---:R1:W2:Y:S01]  /*3570*/  LDS.128 R12, [R94+0x15000] ;  /* 0x015000005e0c7984 */ /* 0x0062a20000000c00 */
        /* <DEDUP_REMOVED lines=14> */
[CC--:B------:R-:W-:Y:S01]  /*3660*/  FMUL.FTZ R54, R14.reuse, R45.reuse ;  /* 0x0000002d0e367220 */ /* 0x0c0fe20000410000 */
[C---:B------:R-:W-:Y:S01]  /*3670*/  FMUL.FTZ R45, R13.reuse, R45 ;  /* 0x0000002d0d2d7220 */ /* 0x040fe20000410000 */
[----:B------:R-:W-:Y:S02]  /*3680*/  HADD2.F32 R15, -RZ, R15.H0_H0 ;  /* 0x2000000fff0f7230 */ /* 0x000fe40000004100 */
[-C--:B------:R-:W-:Y:S01]  /*3690*/  FFMA.FTZ R54, R13, R44.reuse, -R54 ;  /* 0x0000002c0d367223 */ /* 0x080fe20000010836 */
[----:B------:R-:W-:Y:S01]  /*36a0*/  FFMA.FTZ R47, R14, R44, R45 ;  /* 0x0000002c0e2f7223 */ /* 0x000fe2000001002d */
[----:B------:R-:W-:Y:S02]  /*36b0*/  HADD2.F32 R46, -RZ, R53.H0_H0 ;  /* 0x20000035ff2e7230 */ /* 0x000fe40000004100 */
[----:B------:R-:W-:Y:S01]  /*36c0*/  FMUL.FTZ R84, R43, R52 ;  /* 0x000000342b547220 */ /* 0x000fe20000410000 */
[----:B------:R-:W-:-:S02]  /*36d0*/  HADD2.F32 R44, -RZ, R51.H0_H0 ;  /* 0x20000033ff2c7230 */ /* 0x000fc40000004100 */
[C---:B------:R-:W-:Y:S01]  /*36e0*/  FMUL.FTZ R52, R15.reuse, R52 ;  /* 0x000000340f347220 */ /* 0x040fe20000410000 */
[----:B------:R-:W-:Y:S02]  /*36f0*/  HADD2.F32 R51, -RZ, R51.H1_H1 ;  /* 0x30000033ff337230 */ /* 0x000fe40000004100 */
[-C--:B------:R-:W-:Y:S01]  /*3700*/  FFMA.FTZ R84, R15, R46.reuse, -R84 ;  /* 0x0000002e0f547223 */ /* 0x080fe20000010854 */
[----:B------:R-:W-:Y:S02]  /*3710*/  HADD2.F32 R13, -RZ, R12.H1_H1 ;  /* 0x3000000cff0d7230 */ /* 0x000fe40000004100 */
[----:B------:R-:W-:Y:S01]  /*3720*/  FFMA.FTZ R55, R43, R46, R52 ;  /* 0x0000002e2b377223 */ /* 0x000fe20000010034 */
[----:B------:R-:W-:Y:S02]  /*3730*/  HADD2.F32 R14, -RZ, R42.H1_H1 ;  /* 0x3000002aff0e7230 */ /* 0x000fe40000004100 */
[----:B------:R-:W-:Y:S02]  /*3740*/  HADD2.F32 R12, -RZ, R12.H0_H0 ;  /* 0x2000000cff0c7230 */ /* 0x000fe40000004100 */
[----:B------:R-:W-:Y:S01]  /*3750*/  FMUL.FTZ R45, R13, R44 ;  /* 0x0000002c0d2d7220 */ /* 0x000fe20000410000 */
[----:B------:R-:W-:-:S02]  /*3760*/  HADD2.F32 R42, -RZ, R42.H0_H0 ;  /* 0x2000002aff2a7230 */ /* 0x000fc40000004100 */
[-C--:B------:R-:W-:Y:S01]  /*3770*/  FMUL.FTZ R53, R14, R51.reuse ;  /* 0x000000330e357220 */ /* 0x080fe20000410000 */
[--C-:B------:R-:W-:Y:S02]  /*3780*/  HADD2.F32 R15, -RZ, R50.reuse.H0_H0 ;  /* 0x20000032ff0f7230 */ /* 0x100fe40000004100 */
[----:B------:R-:W-:Y:S01]  /*3790*/  FMUL.FTZ R44, R12, R44 ;  /* 0x0000002c0c2c7220 */ /* 0x000fe20000410000 */
[----:B------:R-:W-:Y:S02]  /*37a0*/  HADD2.F32 R43, -RZ, R50.H1_H1 ;  /* 0x30000032ff2b7230 */ /* 0x000fe40000004100 */
[----:B------:R-:W-:Y:S01]  /*37b0*/  FMUL.FTZ R51, R42, R51 ;  /* 0x000000332a337220 */ /* 0x000fe20000410000 */
[-C--:B------:R-:W-:Y:S01]  /*37c0*/  FFMA.FTZ R45, R12, R15.reuse, -R45 ;  /* 0x0000000f0c2d7223 */ /* 0x080fe2000001082d */
[----:B------:R-:W-:Y:S01]  /*37d0*/  FFMA.FTZ R44, R13, R15, R44 ;  /* 0x0000000f0d2c7223 */ /* 0x000fe2000001002c */
[-C--:B------:R-:W-:Y:S01]  /*37e0*/  FFMA.FTZ R53, R42, R43.reuse, -R53 ;  /* 0x0000002b2a357223 */ /* 0x080fe20000010835 */
[----:B------:R-:W-:Y:S01]  /*37f0*/  FFMA.FTZ R14, R14, R43, R51 ;  /* 0x0000002b0e0e7223 */ /* 0x000fe20000010033 */
[----:B------:R-:W-:-:S02]  /*3800*/  F2FP.F16.F32.PACK_AB R13, R47, R54 ;  /* 0x000000362f0d723e */ /* 0x000fc400000000ff */
[----:B------:R-:W-:Y:S02]  /*3810*/  F2FP.F16.F32.PACK_AB R15, R55, R84 ;  /* 0x00000054370f723e */ /* 0x000fe400000000ff */
[----:B------:R-:W-:Y:S02]  /*3820*/  F2FP.F16.F32.PACK_AB R12, R44, R45 ;  /* 0x0000002d2c0c723e */ /* 0x000fe400000000ff */
[----:B------:R-:W-:-:S07]  /*3830*/  F2FP.F16.F32.PACK_AB R14, R14, R53 ;  /* 0x000000350e0e723e */ /* 0x000fce00000000ff */
.L_x_433:
[----:B------:R-:W-:Y:S05]  /*3840*/  BSYNC B2 ;  /* 0x0000000000027941 */ /* 0x000fea0003800000 */
.L_x_432:
[----:B--2---:R3:W-:Y:S02]  /*3850*/  STG.E.128 desc[UR56][R40.64], R12 ;  /* 0x0000000c28007986 */ /* 0x0047e4000c101d38 */
.L_x_431:
[----:B------:R-:W-:Y:S05]  /*3860*/  BSYNC B1 ;  /* 0x0000000000017941 */ /* 0x000fea0003800000 */
.L_x_430:
[----:B------:R-:W-:Y:S05]  /*3870*/  @P2 BRA `(.L_x_429) ;  /* 0x0000001800902947 */ /* 0x000fea0003800000 */
[----:B-123--:R1:W2:Y:S01]  /*3880*/  LDS.128 R12, [R86+0x15000] ;  /* 0x01500000560c7984 */ /* 0x00e2a20000000c00 */
[----:B------:R-:W-:Y:S01]  /*3890*/  ISETP.GE.AND P4, PT, R154, R92, PT ;  /* 0x0000005c9a00720c */ /* 0x000fe20003f86270 */
[----:B------:R-:W-:-:S12]  /*38a0*/  BSSY B1, `(.L_x_434) ;  /* 0x000002b000017945 */ /* 0x000fd80003800000 */
[----:B-1----:R-:W-:Y:S05]  /*38b0*/  @P4 BRA `(.L_x_435) ;  /* 0x0000000000a44947 */ /* 0x002fea0003800000 */
[--C-:B------:R-:W-:Y:S02]  /*38c0*/  SHF.R.U64 R43, R36, 0x10, R37.reuse ;  /* 0x00000010242b7819 */ /* 0x100fe40000001225 */
[----:B------:R-:W-:Y:S02]  /*38d0*/  SHF.R.U32.HI R42, RZ, 0x10, R37 ;  /* 0x00000010ff2a7819 */ /* 0x000fe40000011625 */
[--C-:B------:R-:W-:Y:S01]  /*38e0*/  SHF.R.U64 R37, R38, 0x10, R39.reuse ;  /* 0x0000001026257819 */ /* 0x100fe20000001227 */
[----:B------:R-:W-:Y:S01]  /*38f0*/  HADD2.F32 R38, -RZ, R43.H0_H0 ;  /* 0x2000002bff267230 */ /* 0x000fe20000004100 */
[----:B------:R-:W-:Y:S01]  /*3900*/  SHF.R.U32.HI R44, RZ, 0x10, R39 ;  /* 0x00000010ff2c7819 */ /* 0x000fe20000011627 */
[----:B------:R-:W-:Y:S01]  /*3910*/  HADD2.F32 R42, -RZ, R42.H0_H0 ;  /* 0x2000002aff2a7230 */ /* 0x000fe20000004100 */
[----:B--2---:R-:W-:Y:S01]  /*3920*/  MOV R36, R14 ;  /* 0x0000000e00247202 */ /* 0x004fe20000000f00 */
[----:B------:R-:W-:Y:S02]  /*3930*/  HADD2.F32 R39, -RZ, R37.H0_H0 ;  /* 0x20000025ff277230 */ /* 0x000fe40000004100 */
[----:B------:R-:W-:-:S02]  /*3940*/  HADD2.F32 R14, -RZ, R13.H1_H1 ;  /* 0x3000000dff0e7230 */ /* 0x000fc40000004100 */
[----:B------:R-:W-:Y:S02]  /*3950*/  HADD2.F32 R13, -RZ, R13.H0_H0 ;  /* 0x2000000dff0d7230 */ /* 0x000fe40000004100 */
[----:B------:R-:W-:Y:S02]  /*3960*/  HADD2.F32 R44, -RZ, R44.H0_H0 ;  /* 0x2000002cff2c7230 */ /* 0x000fe40000004100 */
[-C--:B------:R-:W-:Y:S01]  /*3970*/  FMUL.FTZ R46, R14, R39.reuse ;  /* 0x000000270e2e7220 */ /* 0x080fe20000410000 */
[--C-:B------:R-:W-:Y:S02]  /*3980*/  HADD2.F32 R37, -RZ, R15.reuse.H1_H1 ;  /* 0x3000000fff257230 */ /* 0x100fe40000004100 */
[C---:B------:R-:W-:Y:S01]  /*3990*/  FMUL.FTZ R39, R13.reuse, R39 ;  /* 0x000000270d277220 */ /* 0x040fe20000410000 */
[----:B------:R-:W-:Y:S02]  /*39a0*/  HADD2.F32 R15, -RZ, R15.H0_H0 ;  /* 0x2000000fff0f7230 */ /* 0x000fe40000004100 */
[----:B------:R-:W-:Y:S01]  /*39b0*/  FFMA.FTZ R46, R13, R38, -R46 ;  /* 0x000000260d2e7223 */ /* 0x000fe2000001082e */
[----:B------:R-:W-:-:S02]  /*39c0*/  HADD2.F32 R13, -RZ, R12.H1_H1 ;  /* 0x3000000cff0d7230 */ /* 0x000fc40000004100 */
[----:B------:R-:W-:Y:S01]  /*39d0*/  FFMA.FTZ R43, R14, R38, R39 ;  /* 0x000000260e2b7223 */ /* 0x000fe20000010027 */
[-C--:B------:R-:W-:Y:S01]  /*39e0*/  FMUL.FTZ R50, R37, R44.reuse ;  /* 0x0000002c25327220 */ /* 0x080fe20000410000 */
[--C-:B------:R-:W-:Y:S02]  /*39f0*/  HADD2.F32 R38, -RZ, R49.reuse.H0_H0 ;  /* 0x20000031ff267230 */ /* 0x100fe40000004100 */
[C---:B------:R-:W-:Y:S01]  /*3a00*/  FMUL.FTZ R44, R15.reuse, R44 ;  /* 0x0000002c0f2c7220 */ /* 0x040fe20000410000 */
[----:B------:R-:W-:Y:S02]  /*3a10*/  HADD2.F32 R49, -RZ, R49.H1_H1 ;  /* 0x30000031ff317230 */ /* 0x000fe40000004100 */
[-C--:B------:R-:W-:Y:S01]  /*3a20*/  FFMA.FTZ R50, R15, R42.reuse, -R50 ;  /* 0x0000002a0f327223 */ /* 0x080fe20000010832 */
[----:B------:R-:W-:Y:S02]  /*3a30*/  HADD2.F32 R14, -RZ, R36.H1_H1 ;  /* 0x30000024ff0e7230 */ /* 0x000fe40000004100 */
[----:B------:R-:W-:Y:S01]  /*3a40*/  FFMA.FTZ R47, R37, R42, R44 ;  /* 0x0000002a252f7223 */ /* 0x000fe2000001002c */
[----:B------:R-:W-:-:S02]  /*3a50*/  HADD2.F32 R12, -RZ, R12.H0_H0 ;  /* 0x2000000cff0c7230 */ /* 0x000fc40000004100 */
[CC--:B------:R-:W-:Y:S01]  /*3a60*/  FMUL.FTZ R39, R13.reuse, R38.reuse ;  /* 0x000000260d277220 */ /* 0x0c0fe20000410000 */
[----:B------:R-:W-:Y:S02]  /*3a70*/  HADD2.F32 R36, -RZ, R36.H0_H0 ;  /* 0x20000024ff247230 */ /* 0x000fe40000004100 */
        /* <DEDUP_REMOVED lines=13> */
.L_x_435:
[----:B------:R-:W-:Y:S05]  /*3b50*/  BSYNC B1 ;  /* 0x0000000000017941 */ /* 0x000fea0003800000 */
.L_x_434:
[----:B--2---:R4:W-:Y:S01]  /*3b60*/  STG.E.128 desc[UR56][R40.64+0x40], R12 ;  /* 0x0000400c28007986 */ /* 0x0049e2000c101d38 */
[----:B------:R-:W-:Y:S05]  /*3b70*/  BRA `(.L_x_429) ;  /* 0x0000001400d07947 */ /* 0x000fea0003800000 */
.L_x_413:
[C---:B------:R-:W-:Y:S02]  /*3b80*/  ISETP.GE.AND P3, PT, R18.reuse, R87, PT ;  /* 0x000000571200720c */ /* 0x040fe40003f66270 */
[----:B------:R-:W-:Y:S02]  /*3b90*/  CS2R R38, SRZ ;  /* 0x0000000000267805 */ /* 0x000fe4000001ff00 */
[----:B------:R-:W-:Y:S01]  /*3ba0*/  CS2R R36, SRZ ;  /* 0x0000000000247805 */ /* 0x000fe2000001ff00 */
[----:B------:R-:W-:Y:S01]  /*3bb0*/  VIADD R44, R18, 0x60 ;  /* 0x00000060122c7836 */ /* 0x000fe20000000000 */
[----:B------:R-:W-:-:S13]  /*3bc0*/  ISETP.GE.OR P3, PT, R16, R92, P3 ;  /* 0x0000005c1000720c */ /* 0x000fda0001f66670 */
[----:B------:R-:W0:Y:S01]  /*3bd0*/  @!P3 LDC.64 R40, c[0x0][0x3e8] ;  /* 0x0000fa00ff28bb82 */ /* 0x000e220000000a00 */
[----:B------:R-:W-:-:S05]  /*3be0*/  @!P3 IADD3 R14, P4, R34, R50, RZ ;  /* 0x00000032220eb210 */ /* 0x000fca0007f9e0ff */
[----:B------:R-:W-:Y:S01]  /*3bf0*/  @!P3 IMAD.X R15, R93, 0x1, R68, P4 ;  /* 0x000000015d0fb824 */ /* 0x000fe200020e0644 */
[----:B------:R-:W-:Y:S01]  /*3c00*/  @!P3 IADD3 R12, P4, R8, R48, RZ ;  /* 0x00000030080cb210 */ /* 0x000fe20007f9e0ff */
[----:B------:R-:W1:Y:S04]  /*3c10*/  @!P3 LDC.64 R42, c[0x0][0x400] ;  /* 0x00010000ff2abb82 */ /* 0x000e680000000a00 */
[----:B------:R-:W-:Y:S01]  /*3c20*/  @!P3 IMAD.X R13, R83, 0x1, R66, P4 ;  /* 0x00000001530db824 */ /* 0x000fe200020e0642 */
[----:B0-----:R-:W-:-:S04]  /*3c30*/  @!P3 LEA R40, P4, R14, R40, 0x1 ;  /* 0x000000280e28b211 */ /* 0x001fc800078808ff */
[----:B------:R-:W-:Y:S02]  /*3c40*/  @!P3 LEA.HI.X R41, R14, R41, R15, 0x1, P4 ;  /* 0x000000290e29b211 */ /* 0x000fe400020f0c0f */
[----:B------:R-:W-:Y:S02]  /*3c50*/  CS2R R14, SRZ ;  /* 0x00000000000e7805 */ /* 0x000fe4000001ff00 */
[----:B-1----:R-:W-:-:S04]  /*3c60*/  @!P3 LEA R42, P4, R12, R42, 0x1 ;  /* 0x0000002a0c2ab211 */ /* 0x002fc800078808ff */
[----:B------:R-:W-:Y:S02]  /*3c70*/  @!P3 LEA.HI.X R43, R12, R43, R13, 0x1, P4 ;  /* 0x0000002b0c2bb211 */ /* 0x000fe400020f0c0d */
[----:B------:R-:W-:-:S03]  /*3c80*/  CS2R R12, SRZ ;  /* 0x00000000000c7805 */ /* 0x000fc6000001ff00 */
[----:B------:R0:W5:Y:S04]  /*3c90*/  @!P3 LDG.E.128 R36, desc[UR56][R42.64] ;  /* 0x000000382a24b981 */ /* 0x000168000c1e1d00 */
[----:B------:R1:W5:Y:S01]  /*3ca0*/  @!P3 LDG.E.128 R12, desc[UR56][R40.64] ;  /* 0x00000038280cb981 */ /* 0x000362000c1e1d00 */
[----:B------:R-:W-:-:S04]  /*3cb0*/  ISETP.GE.AND P3, PT, R44, R87, PT ;  /* 0x000000572c00720c */ /* 0x000fc80003f66270 */
[----:B------:R-:W-:Y:S01]  /*3cc0*/  ISETP.GE.OR P3, PT, R16, R92, P3 ;  /* 0x0000005c1000720c */ /* 0x000fe20001f66670 */
[----:B------:R-:W-:Y:S01]  /*3cd0*/  BSSY B1, `(.L_x_436) ;  /* 0x000001a000017945 */ /* 0x000fe20003800000 */
[----:B0-----:R-:W-:Y:S02]  /*3ce0*/  CS2R R42, SRZ ;  /* 0x00000000002a7805 */ /* 0x001fe4000001ff00 */
[----:B------:R-:W-:Y:S02]  /*3cf0*/  CS2R R46, SRZ ;  /* 0x00000000002e7805 */ /* 0x000fe4000001ff00 */
[----:B------:R-:W-:Y:S02]  /*3d00*/  CS2R R44, SRZ ;  /* 0x00000000002c7805 */ /* 0x000fe4000001ff00 */
[----:B-1----:R-:W-:-:S05]  /*3d10*/  CS2R R40, SRZ ;  /* 0x0000000000287805 */ /* 0x002fca000001ff00 */
[----:B------:R-:W-:Y:S05]  /*3d20*/  @P3 BRA `(.L_x_437) ;  /* 0x0000000000503947 */ /* 0x000fea0003800000 */
[----:B------:R-:W0:Y:S01]  /*3d30*/  LDC.64 R40, c[0x0][0x3f8] ;  /* 0x0000fe00ff287b82 */ /* 0x000e220000000a00 */
[----:B------:R-:W-:Y:S01]  /*3d40*/  MOV R51, R93 ;  /* 0x0000005d00337202 */ /* 0x000fe20000000f00 */
[----:B------:R-:W-:Y:S01]  /*3d50*/  IMAD.MOV.U32 R49, RZ, RZ, R83 ;  /* 0x000000ffff317224 */ /* 0x000fe200078e0053 */
[----:B------:R-:W-:Y:S01]  /*3d60*/  ULDC.64 UR4, c[0x0][0x3e8] ;  /* 0x0000fa0000047ab9 */ /* 0x000fe20000000a00 */
        /* <DEDUP_REMOVED lines=14> */
[----:B------:R-:W5:Y:S04]  /*3e50*/  LDG.E.128 R40, desc[UR56][R40.64] ;  /* 0x0000003828287981 */ /* 0x000f68000c1e1d00 */
[----:B------:R-:W5:Y:S03]  /*3e60*/  LDG.E.128 R44, desc[UR56][R44.64] ;  /* 0x000000382c2c7981 */ /* 0x000f66000c1e1d00 */
.L_x_437:
[----:B------:R-:W-:Y:S05]  /*3e70*/  BSYNC B1 ;  /* 0x0000000000017941 */ /* 0x000fea0003800000 */
.L_x_436:
[----:B-----5:R-:W-:Y:S01]  /*3e80*/  IMAD.MOV.U32 R48, RZ, RZ, R42 ;  /* 0x000000ffff307224 */ /* 0x020fe200078e002a */
[----:B------:R-:W-:Y:S01]  /*3e90*/  MOV R50, R40 ;  /* 0x0000002800327202 */ /* 0x000fe20000000f00 */
[----:B------:R-:W-:Y:S01]  /*3ea0*/  IMAD.MOV.U32 R49, RZ, RZ, R43 ;  /* 0x000000ffff317224 */ /* 0x000fe200078e002b */
[----:B------:R-:W-:Y:S01]  /*3eb0*/  ISETP.NE.AND P3, PT, R156, 0x3, PT ;  /* 0x000000039c00780c */ /* 0x000fe20003f65270 */
[----:B------:R-:W-:Y:S01]  /*3ec0*/  IMAD.MOV.U32 R51, RZ, RZ, R41 ;  /* 0x000000ffff337224 */ /* 0x000fe200078e0029 */
[----:B------:R-:W-:Y:S02]  /*3ed0*/  ISETP.GE.AND P4, PT, R16, R92, PT ;  /* 0x0000005c1000720c */ /* 0x000fe40003f86270 */
[----:B------:R-:W-:Y:S01]  /*3ee0*/  PRMT R103, R48, 0x5410, R49 ;  /* 0x0000541030677816 */ /* 0x000fe20000000031 */
[----:B------:R-:W-:Y:S01]  /*3ef0*/  IMAD.MOV.U32 R48, RZ, RZ, R46 ;  /* 0x000000ffff307224 */ /* 0x000fe200078e002e */
[----:B------:R-:W-:Y:S01]  /*3f00*/  PRMT R104, R50, 0x5410, R51 ;  /* 0x0000541032687816 */ /* 0x000fe20000000033 */
[----:B------:R-:W-:Y:S01]  /*3f10*/  IMAD.MOV.U32 R49, RZ, RZ, R47 ;  /* 0x000000ffff317224 */ /* 0x000fe200078e002f */
[----:B------:R-:W-:Y:S01]  /*3f20*/  MOV R50, R44 ;  /* 0x0000002c00327202 */ /* 0x000fe20000000f00 */
[----:B------:R-:W-:-:S03]  /*3f30*/  IMAD.MOV.U32 R51, RZ, RZ, R45 ;  /* 0x000000ffff337224 */ /* 0x000fc600078e002d */
[----:B------:R-:W-:Y:S01]  /*3f40*/  PRMT R105, R48, 0x5410, R49 ;  /* 0x0000541030697816 */ /* 0x000fe20000000031 */
[----:B------:R-:W-:Y:S01]  /*3f50*/  IMAD.MOV.U32 R48, RZ, RZ, R14 ;  /* 0x000000ffff307224 */ /* 0x000fe200078e000e */
[----:B------:R-:W-:Y:S01]  /*3f60*/  PRMT R106, R50, 0x5410, R51 ;  /* 0x00005410326a7816 */ /* 0x000fe20000000033 */
[----:B------:R-:W-:Y:S01]  /*3f70*/  IMAD.MOV.U32 R49, RZ, RZ, R15 ;  /* 0x000000ffff317224 */ /* 0x000fe200078e000f */
[----:B------:R-:W-:Y:S01]  /*3f80*/  MOV R50, R12 ;  /* 0x0000000c00327202 */ /* 0x000fe20000000f00 */
[----:B------:R-:W-:Y:S01]  /*3f90*/  IMAD.MOV.U32 R51, RZ, RZ, R13 ;  /* 0x000000ffff337224 */ /* 0x000fe200078e000d */
[----:B------:R-:W-:Y:S01]  /*3fa0*/  PRMT R107, R107, 0x5410, R48 ;  /* 0x000054106b6b7816 */ /* 0x000fe20000000030 */
[----:B------:R-:W-:Y:S01]  /*3fb0*/  IMAD.MOV.U32 R48, RZ, RZ, R38 ;  /* 0x000000ffff307224 */ /* 0x000fe200078e0026 */
[----:B------:R-:W-:Y:S01]  /*3fc0*/  PRMT R112, R49, 0x7610, R112 ;  /* 0x0000761031707816 */ /* 0x000fe20000000070 */
[----:B------:R-:W-:Y:S01]  /*3fd0*/  IMAD.MOV.U32 R49, RZ, RZ, R39 ;  /* 0x000000ffff317224 */ /* 0x000fe200078e0027 */
[----:B------:R-:W-:Y:S01]  /*3fe0*/  PRMT R111, R51, 0x7610, R111 ;  /* 0x00007610336f7816 */ /* 0x000fe2000000006f */
[----:B------:R-:W-:Y:S01]  /*3ff0*/  IMAD.MOV.U32 R51, RZ, RZ, R37 ;  /* 0x000000ffff337224 */ /* 0x000fe200078e0025 */
[----:B------:R-:W-:-:S02]  /*4000*/  PRMT R109, R109, 0x5410, R50 ;  /* 0x000054106d6d7816 */ /* 0x000fc40000000032 */
[----:B------:R-:W-:Y:S02]  /*4010*/  MOV R50, R36 ;  /* 0x0000002400327202 */ /* 0x000fe40000000f00 */
[----:B------:R-:W-:Y:S02]  /*4020*/  PRMT R107, R48, 0x7610, R107 ;  /* 0x00007610306b7816 */ /* 0x000fe4000000006b */
[----:B------:R-:W-:Y:S02]  /*4030*/  PRMT R112, R112, 0x5410, R49 ;  /* 0x0000541070707816 */ /* 0x000fe40000000031 */
[----:B------:R-:W-:Y:S02]  /*4040*/  PRMT R109, R50, 0x7610, R109 ;  /* 0x00007610326d7816 */ /* 0x000fe4000000006d */
[----:B------:R-:W-:Y:S01]  /*4050*/  PRMT R113, R51, 0x7610, R113 ;  /* 0x0000761033717816 */ /* 0x000fe20000000071 */
[----:B------:R-:W-:Y:S06]  /*4060*/  @!P3 BRA `(.L_x_438) ;  /* 0x000000000004b947 */ /* 0x000fec0003800000 */
[----:B------:R-:W-:Y:S01]  /*4070*/  BPT.TRAP 0x1 ;  /* 0x000000040000795c */ /* 0x000fe20000300000 */
.L_x_438:
[----:B------:R-:W-:Y:S01]  /*4080*/  IMAD R83, R19, 0x8, R2 ;  /* 0x0000000813537824 */ /* 0x000fe200078e0202 */
[----:B------:R-:W-:Y:S01]  /*4090*/  SHF.L.U32 R95, R153, 0x1f, RZ ;  /* 0x0000001f995f7819 */ /* 0x000fe200000006ff */
[----:B------:R-:W0:Y:S01]  /*40a0*/  LDC R97, c[0x0][0x2f4] ;  /* 0x0000bd00ff617b82 */ /* 0x000e220000000800 */
[----:B------:R-:W-:Y:S02]  /*40b0*/  BSSY B1, `(.L_x_439) ;  /* 0x0000004000017945 */ /* 0x000fe40003800000 */
[----:B------:R-:W1:Y:S01]  /*40c0*/  SYNCS.PHASECHK.TRANS64.TRYWAIT P5, [R83+URZ+0x30890], R95 ;  /* 0x0308905f530075a7 */ /* 0x000e6200080a017f */
[----:B0-----:R-:W-:Y:S01]  /*40d0*/  IMAD.IADD R99, R97, 0x1, -R74 ;  /* 0x0000000161637824 */ /* 0x001fe200078e0a4a */
[----:B-1----:R-:W-:Y:S06]  /*40e0*/  @!P5 BRA `(.L_x_440) ;  /* 0x0000015400b0d947 */ /* 0x002fec0003800000 */
.L_x_673:
[----:B------:R-:W-:Y:S05]  /*40f0*/  BSYNC B1 ;  /* 0x0000000000017941 */ /* 0x000fea0003800000 */
.L_x_439:
[----:B------:R-:W-:Y:S01]  /*4100*/  ISETP.GE.OR P5, PT, R18, R87, P1 ;  /* 0x000000571200720c */ /* 0x000fe20000fa6670 */
[----:B------:R-:W-:-:S12]  /*4110*/  BSSY B1, `(.L_x_441) ;  /* 0x000007e000017945 */ /* 0x000fd80003800000 */
[----:B------:R-:W-:Y:S05]  /*4120*/  @P5 BRA `(.L_x_442) ;  /* 0x0000000400f05947 */ /* 0x000fea0003800000 */
[----:B------:R-:W1:Y:S01]  /*4130*/  S2R R50, SR_TID.X ;  /* 0x0000000000327919 */ /* 0x000e620000002100 */
[----:B------:R-:W-:Y:S01]  /*4140*/  SHF.R.S32.HI R48, RZ, 0x1f, R18 ;  /* 0x0000001fff307819 */ /* 0x000fe20000011412 */
[-C--:B------:R-:W-:Y:S01]  /*4150*/  IMAD.WIDE.U32 R92, R18, R90.reuse, R88 ;  /* 0x0000005a125c7225 */ /* 0x080fe200078e0058 */
[----:B------:R-:W-:Y:S03]  /*4160*/  BSSY B2, `(.L_x_443) ;  /* 0x000006c000027945 */ /* 0x000fe60003800000 */
[----:B------:R-:W-:Y:S01]  /*4170*/  IMAD R48, R48, R90, RZ ;  /* 0x0000005a30307224 */ /* 0x000fe200078e02ff */
[----:B------:R-:W-:-:S03]  /*4180*/  IADD3 R96, P5, P6, R62, R92, R65 ;  /* 0x0000005c3e607210 */ /* 0x000fc60007ebe041 */
[----:B------:R-:W-:Y:S01]  /*4190*/  IMAD R49, R18, R91, R48 ;  /* 0x0000005b12317224 */ /* 0x000fe200078e0230 */
[----:B------:R-:W-:-:S04]  /*41a0*/  SEL R48, R74, R99, !P0 ;  /* 0x000000634a307207 */ /* 0x000fc80004000000 */
[----:B------:R-:W-:Y:S02]  /*41b0*/  IADD3 R100, R49, R93, RZ ;  /* 0x0000005d31647210 */ /* 0x000fe40007ffe0ff */
[----:B------:R-:W-:Y:S02]  /*41c0*/  SHF.R.S32.HI R49, RZ, 0x1f, R48 ;  /* 0x0000001fff317819 */ /* 0x000fe40000011430 */
[----:B------:R-:W-:Y:S02]  /*41d0*/  IADD3.X R98, R81, R100, R32, P5, P6 ;  /* 0x0000006451627210 */ /* 0x000fe40002fec420 */
[----:B------:R-:W-:-:S04]  /*41e0*/  LEA.HI R49, R49, R48, RZ, 0x4 ;  /* 0x0000003031317211 */ /* 0x000fc800078f20ff */
[----:B------:R-:W-:-:S05]  /*41f0*/  LEA.HI.SX32 R49, R49, R64, 0x1c ;  /* 0x0000004031317211 */ /* 0x000fca00078fe2ff */
[----:B------:R-:W-:Y:S02]  /*4200*/  IMAD.SHL.U32 R101, R49, 0x8, RZ ;  /* 0x0000000831657824 */ /* 0x000fe400078e00ff */
[----:B-1----:R-:W-:-:S03]  /*4210*/  VIADD R51, R50, 0xffffff80 ;  /* 0xffffff8032337836 */ /* 0x002fc60000000000 */
[----:B------:R-:W-:Y:S02]  /*4220*/  LOP3.LUT R49, R79, 0x38, R101, 0xf8, !PT ;  /* 0x000000384f317812 */ /* 0x000fe400078ef865 */
[----:B------:R-:W-:Y:S02]  /*4230*/  SHF.R.S32.HI R50, RZ, 0x1f, R51 ;  /* 0x0000001fff327819 */ /* 0x000fe40000011433 */
[----:B------:R-:W-:Y:S02]  /*4240*/  LOP3.LUT R49, R49, R76, RZ, 0x3c, !PT ;  /* 0x0000004c31317212 */ /* 0x000fe400078e3cff */
[----:B------:R-:W-:-:S04]  /*4250*/  LEA.HI R50, R50, R51, RZ, 0x5 ;  /* 0x0000003332327211 */ /* 0x000fc800078f28ff */
[----:B------:R-:W-:-:S05]  /*4260*/  SHF.R.S32.HI R50, RZ, 0x5, R50 ;  /* 0x00000005ff327819 */ /* 0x000fca0000011432 */
[----:B------:R-:W-:Y:S02]  /*4270*/  IMAD R48, R50, 0x200, R49 ;  /* 0x0000020032307824 */ /* 0x000fe400078e0231 */
[C---:B------:R-:W-:Y:S02]  /*4280*/  IMAD R49, R19.reuse, 0x3000, R31 ;  /* 0x0000300013317824 */ /* 0x040fe400078e021f */
[----:B------:R-:W-:-:S03]  /*4290*/  IMAD R51, R19, 0x3000, R48 ;  /* 0x0000300013337824 */ /* 0x000fc600078e0230 */
[----:B------:R-:W-:Y:S01]  /*42a0*/  LEA R49, R49, R2, 0x1 ;  /* 0x0000000231317211 */ /* 0x000fe200078e08ff */
[----:B------:R-:W-:-:S05]  /*42b0*/  IMAD R52, R51, 0x2, R2 ;  /* 0x0000000233347824 */ /* 0x000fca00078e0202 */
[----:B------:R-:W1:Y:S04]  /*42c0*/  LDS.128 R48, [R49+0x12400] ;  /* 0x0124000031307984 */ /* 0x000e680000000c00 */
[----:B------:R-:W2:Y:S01]  /*42d0*/  LDS.128 R52, [R52+0x12400] ;  /* 0x0124000034347984 */ /* 0x000ea20000000c00 */
[----:B------:R-:W-:Y:S05]  /*42e0*/  @P4 BRA `(.L_x_444) ;  /* 0x00000004004c4947 */ /* 0x000fea0003800000 */
[--C-:B------:R-:W-:Y:S01]  /*42f0*/  SHF.R.U64 R12, R12, 0x10, R13.reuse ;  /* 0x000000100c0c7819 */ /* 0x100fe2000000120d */
[----:B------:R-:W-:Y:S01]  /*4300*/  HADD2.F32 R113, -RZ, R113.H0_H0 ;  /* 0x20000071ff717230 */ /* 0x000fe20000004100 */
[----:B------:R-:W-:Y:S01]  /*4310*/  SHF.R.U32.HI R102, RZ, 0x10, R13 ;  /* 0x00000010ff667819 */ /* 0x000fe2000001160d */
[----:B--2---:R-:W-:Y:S01]  /*4320*/  HADD2.F32 R108, -RZ, R53.H0_H0 ;  /* 0x20000035ff6c7230 */ /* 0x004fe20000004100 */
[----:B------:R-:W-:Y:S01]  /*4330*/  SHF.R.U64 R13, R36, 0x10, R37 ;  /* 0x00000010240d7819 */ /* 0x000fe20000001225 */
[----:B-1----:R-:W-:Y:S01]  /*4340*/  HADD2.F32 R110, -RZ, R49.H0_H0 ;  /* 0x20000031ff6e7230 */ /* 0x002fe20000004100 */
[--C-:B------:R-:W-:Y:S01]  /*4350*/  SHF.R.U64 R14, R14, 0x10, R15.reuse ;  /* 0x000000100e0e7819 */ /* 0x100fe2000000120f */
[----:B------:R-:W-:Y:S01]  /*4360*/  HADD2.F32 R111, -RZ, R111.H0_H0 ;  /* 0x2000006fff6f7230 */ /* 0x000fe20000004100 */
[----:B------:R-:W-:Y:S01]  /*4370*/  SHF.R.U32.HI R36, RZ, 0x10, R15 ;  /* 0x00000010ff247819 */ /* 0x000fe2000001160f */
[----:B------:R-:W-:Y:S01]  /*4380*/  HADD2.F32 R53, -RZ, R53.H1_H1 ;  /* 0x30000035ff357230 */ /* 0x000fe20000004100 */
[--C-:B------:R-:W-:Y:S01]  /*4390*/  SHF.R.U64 R15, R38, 0x10, R39.reuse ;  /* 0x00000010260f7819 */ /* 0x100fe20000001227 */
[----:B------:R-:W-:Y:S01]  /*43a0*/  HADD2.F32 R49, -RZ, R49.H1_H1 ;  /* 0x30000031ff317230 */ /* 0x000fe20000004100 */
[----:B------:R-:W-:Y:S01]  /*43b0*/  SHF.R.U32.HI R38, RZ, 0x10, R39 ;  /* 0x00000010ff267819 */ /* 0x000fe20000011627 */
[-C--:B------:R-:W-:Y:S01]  /*43c0*/  FMUL.FTZ R39, R108, R113.reuse ;  /* 0x000000716c277220 */ /* 0x080fe20000410000 */
[----:B------:R-:W-:Y:S01]  /*43d0*/  SHF.R.U32.HI R37, RZ, 0x10, R37 ;  /* 0x00000010ff257819 */ /* 0x000fe20000011625 */
[----:B------:R-:W-:Y:S01]  /*43e0*/  FMUL.FTZ R113, R110, R113 ;  /* 0x000000716e717220 */ /* 0x000fe20000410000 */
[----:B------:R-:W-:-:S02]  /*43f0*/  HADD2.F32 R13, -RZ, R13.H0_H0 ;  /* 0x2000000dff0d7230 */ /* 0x000fc40000004100 */
[-C--:B------:R-:W-:Y:S01]  /*4400*/  FFMA.FTZ R39, R110, R111.reuse, -R39 ;  /* 0x0000006f6e277223 */ /* 0x080fe20000010827 */
[----:B------:R-:W-:Y:S02]  /*4410*/  HADD2.F32 R110, -RZ, R37.H0_H0 ;  /* 0x20000025ff6e7230 */ /* 0x000fe40000004100 */
[----:B------:R-:W-:Y:S01]  /*4420*/  FFMA.FTZ R37, R108, R111, R113 ;  /* 0x0000006f6c257223 */ /* 0x000fe20000010071 */
[----:B------:R-:W-:Y:S02]  /*4430*/  HADD2.F32 R108, -RZ, R102.H0_H0 ;  /* 0x20000066ff6c7230 */ /* 0x000fe40000004100 */
[-C--:B------:R-:W-:Y:S01]  /*4440*/  FMUL.FTZ R102, R53, R110.reuse ;  /* 0x0000006e35667220 */ /* 0x080fe20000410000 */
[C---:B------:R-:W-:Y:S01]  /*4450*/  FMUL.FTZ R114, R49.reuse, R110 ;  /* 0x0000006e31727220 */ /* 0x040fe20000410000 */
[----:B------:R-:W-:Y:S02]  /*4460*/  HADD2.F32 R110, -RZ, R112.H1_H1 ;  /* 0x30000070ff6e7230 */ /* 0x000fe40000004100 */
[----:B------:R-:W-:Y:S01]  /*4470*/  FFMA.FTZ R102, R49, R108, -R102 ;  /* 0x0000006c31667223 */ /* 0x000fe20000010866 */
[----:B------:R-:W-:-:S02]  /*4480*/  HADD2.F32 R49, -RZ, R55.H0_H0 ;  /* 0x20000037ff317230 */ /* 0x000fc40000004100 */
[----:B------:R-:W-:Y:S01]  /*4490*/  FFMA.FTZ R108, R53, R108, R114 ;  /* 0x0000006c356c7223 */ /* 0x000fe20000010072 */
[----:B------:R-:W-:Y:S02]  /*44a0*/  HADD2.F32 R53, -RZ, R51.H0_H0 ;  /* 0x20000033ff357230 */ /* 0x000fe40000004100 */
[----:B------:R-:W-:Y:S02]  /*44b0*/  HADD2.F32 R112, -RZ, R112.H0_H0 ;  /* 0x20000070ff707230 */ /* 0x000fe40000004100 */
[-C--:B------:R-:W-:Y:S01]  /*44c0*/  FMUL.FTZ R116, R49, R110.reuse ;  /* 0x0000006e31747220 */ /* 0x080fe20000410000 */
[----:B------:R-:W-:Y:S02]  /*44d0*/  HADD2.F32 R55, -RZ, R55.H1_H1 ;  /* 0x30000037ff377230 */ /* 0x000fe40000004100 */
[C---:B------:R-:W-:Y:S01]  /*44e0*/  FMUL.FTZ R118, R53.reuse, R110 ;  /* 0x0000006e35767220 */ /* 0x040fe20000410000 */
[----:B------:R-:W-:Y:S02]  /*44f0*/  HADD2.F32 R114, -RZ, R38.H0_H0 ;  /* 0x20000026ff727230 */ /* 0x000fe40000004100 */
[----:B------:R-:W-:Y:S01]  /*4500*/  FFMA.FTZ R38, R53, R112, -R116 ;  /* 0x0000007035267223 */ /* 0x000fe20000010874 */
[----:B------:R-:W-:Y:S01]  /*4510*/  HADD2.F32 R51, -RZ, R51.H1_H1 ;  /* 0x30000033ff337230 */ /* 0x000fe20000004100 */
[----:B------:R-:W-:Y:S01]  /*4520*/  F2FP.F16.F32.PACK_AB R39, R102, R39 ;  /* 0x000000276627723e */ /* 0x000fe200000000ff */
[----:B------:R-:W-:-:S02]  /*4530*/  HADD2.F32 R110, -RZ, R36.H0_H0 ;  /* 0x20000024ff6e7230 */ /* 0x000fc40000004100 */
[----:B------:R-:W-:Y:S01]  /*4540*/  FMUL.FTZ R116, R55, R114 ;  /* 0x0000007237747220 */ /* 0x000fe20000410000 */
[----:B------:R-:W-:Y:S01]  /*4550*/  FFMA.FTZ R36, R49, R112, R118 ;  /* 0x0000007031247223 */ /* 0x000fe20000010076 */
[C---:B------:R-:W-:Y:S01]  /*4560*/  FMUL.FTZ R114, R51.reuse, R114 ;  /* 0x0000007233727220 */ /* 0x040fe20000410000 */
[--C-:B------:R-:W-:Y:S02]  /*4570*/  HADD2.F32 R53, -RZ, R109.reuse.H1_H1 ;  /* 0x3000006dff357230 */ /* 0x100fe40000004100 */
[-C--:B------:R-:W-:Y:S01]  /*4580*/  FFMA.FTZ R49, R51, R110.reuse, -R116 ;  /* 0x0000006e33317223 */ /* 0x080fe20000010874 */
[----:B------:R-:W-:Y:S02]  /*4590*/  HADD2.F32 R109, -RZ, R109.H0_H0 ;  /* 0x2000006dff6d7230 */ /* 0x000fe40000004100 */
[----:B------:R-:W-:Y:S01]  /*45a0*/  FFMA.FTZ R51, R55, R110, R114 ;  /* 0x0000006e37337223 */ /* 0x000fe20000010072 */
[----:B------:R-:W-:Y:S01]  /*45b0*/  HADD2.F32 R110, -RZ, R52.H0_H0 ;  /* 0x20000034ff6e7230 */ /* 0x000fe20000004100 */
[----:B------:R-:W-:Y:S01]  /*45c0*/  F2FP.F16.F32.PACK_AB R37, R108, R37 ;  /* 0x000000256c25723e */ /* 0x000fe200000000ff */
[----:B------:R-:W-:Y:S01]  /*45d0*/  HADD2.F32 R112, -RZ, R48.H0_H0 ;  /* 0x20000030ff707230 */ /* 0x000fe20000004100 */
[----:B------:R-:W-:Y:S01]  /*45e0*/  F2FP.F16.F32.PACK_AB R38, R49, R38 ;  /* 0x000000263126723e */ /* 0x000fe200000000ff */
[----:B------:R-:W-:-:S02]  /*45f0*/  HADD2.F32 R52, -RZ, R52.H1_H1 ;  /* 0x30000034ff347230 */ /* 0x000fc40000004100 */
[-C--:B------:R-:W-:Y:S01]  /*4600*/  FMUL.FTZ R111, R110, R109.reuse ;  /* 0x0000006d6e6f7220 */ /* 0x080fe20000410000 */
[----:B------:R-:W-:Y:S02]  /*4610*/  HADD2.F32 R48, -RZ, R48.H1_H1 ;  /* 0x30000030ff307230 */ /* 0x000fe40000004100 */
[----:B------:R-:W-:Y:S01]  /*4620*/  FMUL.FTZ R109, R112, R109 ;  /* 0x0000006d706d7220 */ /* 0x000fe20000410000 */
[----:B------:R-:W-:Y:S02]  /*4630*/  HADD2.F32 R55, -RZ, R12.H0_H0 ;  /* 0x2000000cff377230 */ /* 0x000fe40000004100 */
[----:B------:R-:W-:Y:S01]  /*4640*/  FMUL.FTZ R113, R52, R13 ;  /* 0x0000000d34717220 */ /* 0x000fe20000410000 */
[----:B------:R-:W-:Y:S01]  /*4650*/  FFMA.FTZ R12, R112, R53, -R111 ;  /* 0x00000035700c7223 */ /* 0x000fe2000001086f */
[----:B------:R-:W-:Y:S01]  /*4660*/  FMUL.FTZ R115, R48, R13 ;  /* 0x0000000d30737220 */ /* 0x000fe20000410000 */
[----:B------:R-:W-:Y:S01]  /*4670*/  FFMA.FTZ R13, R110, R53, R109 ;  /* 0x000000356e0d7223 */ /* 0x000fe2000001006d */
[----:B------:R-:W-:Y:S01]  /*4680*/  FFMA.FTZ R53, R48, R55, -R113 ;  /* 0x0000003730357223 */ /* 0x000fe20000010871 */
[----:B------:R-:W-:-:S02]  /*4690*/  HADD2.F32 R109, -RZ, R15.H0_H0 ;  /* 0x2000000fff6d7230 */ /* 0x000fc40000004100 */
[----:B------:R-:W-:Y:S01]  /*46a0*/  FFMA.FTZ R52, R52, R55, R115 ;  /* 0x0000003734347223 */ /* 0x000fe20000010073 */
[----:B------:R-:W-:Y:S02]  /*46b0*/  HADD2.F32 R55, -RZ, R54.H0_H0 ;  /* 0x20000036ff377230 */ /* 0x000fe40000004100 */
[--C-:B------:R-:W-:Y:S02]  /*46c0*/  HADD2.F32 R110, -RZ, R107.reuse.H0_H0 ;  /* 0x2000006bff6e7230 */ /* 0x100fe40000004100 */
[----:B------:R-:W-:Y:S01]  /*46d0*/  HADD2.F32 R15, -RZ, R50.H0_H0 ;  /* 0x20000032ff0f7230 */ /* 0x000fe20000004100 */
[----:B------:R-:W-:Y:S01]  /*46e0*/  F2FP.F16.F32.PACK_AB R52, R52, R13 ;  /* 0x0000000d3434723e */ /* 0x000fe200000000ff */
[----:B------:R-:W-:Y:S02]  /*46f0*/  HADD2.F32 R54, -RZ, R54.H1_H1 ;  /* 0x30000036ff367230 */ /* 0x000fe40000004100 */
[----:B------:R-:W-:Y:S02]  /*4700*/  HADD2.F32 R50, -RZ, R50.H1_H1 ;  /* 0x30000032ff327230 */ /* 0x000fe40000004100 */
[----:B------:R-:W-:-:S02]  /*4710*/  HADD2.F32 R48, -RZ, R107.H1_H1 ;  /* 0x3000006bff307230 */ /* 0x000fc40000004100 */
[-C--:B------:R-:W-:Y:S01]  /*4720*/  FMUL.FTZ R111, R54, R109.reuse ;  /* 0x0000006d366f7220 */ /* 0x080fe20000410000 */
[----:B------:R-:W-:Y:S02]  /*4730*/  HADD2.F32 R107, -RZ, R14.H0_H0 ;  /* 0x2000000eff6b7230 */ /* 0x000fe40000004100 */
[-C--:B------:R-:W-:Y:S01]  /*4740*/  FMUL.FTZ R14, R55, R110.reuse ;  /* 0x0000006e370e7220 */ /* 0x080fe20000410000 */
[C---:B------:R-:W-:Y:S01]  /*4750*/  FMUL.FTZ R110, R15.reuse, R110 ;  /* 0x0000006e0f6e7220 */ /* 0x040fe20000410000 */
[C---:B------:R-:W-:Y:S01]  /*4760*/  FMUL.FTZ R109, R50.reuse, R109 ;  /* 0x0000006d326d7220 */ /* 0x040fe20000410000 */
[----:B------:R-:W-:Y:S02]  /*4770*/  IMAD.MOV.U32 R49, RZ, RZ, R39 ;  /* 0x000000ffff317224 */ /* 0x000fe400078e0027 */
[-C--:B------:R-:W-:Y:S01]  /*4780*/  FFMA.FTZ R14, R15, R48.reuse, -R14 ;  /* 0x000000300f0e7223 */ /* 0x080fe2000001080e */
[----:B------:R-:W-:Y:S01]  /*4790*/  FFMA.FTZ R110, R55, R48, R110 ;  /* 0x00000030376e7223 */ /* 0x000fe2000001006e */
[-C--:B------:R-:W-:Y:S01]  /*47a0*/  FFMA.FTZ R111, R50, R107.reuse, -R111 ;  /* 0x0000006b326f7223 */ /* 0x080fe2000001086f */
[----:B------:R-:W-:Y:S01]  /*47b0*/  FFMA.FTZ R109, R54, R107, R109 ;  /* 0x0000006b366d7223 */ /* 0x000fe2000001006d */
[----:B------:R-:W-:-:S02]  /*47c0*/  F2FP.F16.F32.PACK_AB R55, R51, R36 ;  /* 0x000000243337723e */ /* 0x000fc400000000ff */
[----:B------:R-:W-:Y:S01]  /*47d0*/  F2FP.F16.F32.PACK_AB R48, R53, R12 ;  /* 0x0000000c3530723e */ /* 0x000fe200000000ff */
[----:B------:R-:W-:Y:S01]  /*47e0*/  IMAD.MOV.U32 R53, RZ, RZ, R37 ;  /* 0x000000ffff357224 */ /* 0x000fe200078e0025 */
[----:B------:R-:W-:Y:S02]  /*47f0*/  F2FP.F16.F32.PACK_AB R50, R111, R14 ;  /* 0x0000000e6f32723e */ /* 0x000fe400000000ff */
[----:B------:R-:W-:Y:S02]  /*4800*/  F2FP.F16.F32.PACK_AB R54, R109, R110 ;  /* 0x0000006e6d36723e */ /* 0x000fe400000000ff */
[----:B------:R-:W-:-:S07]  /*4810*/  MOV R51, R38 ;  /* 0x0000002600337202 */ /* 0x000fce0000000f00 */
.L_x_444:
[----:B------:R-:W-:Y:S05]  /*4820*/  BSYNC B2 ;  /* 0x0000000000027941 */ /* 0x000fea0003800000 */
.L_x_443:
[----:B------:R-:W-:Y:S02]  /*4830*/  ISETP.GE.AND P5, PT, R101, R97, PT ;  /* 0x000000616500720c */ /* 0x000fe40003fa6270 */
[----:B------:R-:W-:-:S11]  /*4840*/  P2R R13, PR, RZ, 0x1 ;  /* 0x00000001ff0d7803 */ /* 0x000fd60000000000 */
[--C-:B------:R-:W-:Y:S02]  /*4850*/  @!P5 SHF.R.S32.HI R12, RZ, 0x1f, R101.reuse ;  /* 0x0000001fff0cd819 */ /* 0x100fe40000011465 */
[----:B------:R-:W-:-:S04]  /*4860*/  @!P5 IADD3 R92, P0, P6, R62, R92, R101 ;  /* 0x0000005c3e5cd210 */ /* 0x000fc80007e1e065 */
[----:B------:R-:W-:Y:S02]  /*4870*/  @!P5 IADD3.X R100, R81, R100, R12, P0, P6 ;  /* 0x000000645164d210 */ /* 0x000fe400007ec40c */
[CC--:B------:R-:W-:Y:S02]  /*4880*/  LEA R12, P6, R96.reuse, R84.reuse, 0x1 ;  /* 0x00000054600c7211 */ /* 0x0c0fe400078c08ff */
[----:B------:R-:W-:Y:S02]  /*4890*/  ISETP.NE.AND P0, PT, R13, RZ, PT ;  /* 0x000000ff0d00720c */ /* 0x000fe40003f05270 */
[----:B------:R-:W-:Y:S02]  /*48a0*/  LEA.HI.X R13, R96, R85, R98, 0x1, P6 ;  /* 0x00000055600d7211 */ /* 0x000fe400030f0c62 */
[----:B------:R-:W-:-:S03]  /*48b0*/  @!P5 LEA R14, P6, R92, R84, 0x1 ;  /* 0x000000545c0ed211 */ /* 0x000fc600078c08ff */
[----:B-1----:R1:W-:Y:S01]  /*48c0*/  STG.E.128 desc[UR56][R12.64], R48 ;  /* 0x000000300c007986 */ /* 0x0023e2000c101d38 */
[----:B------:R-:W-:-:S05]  /*48d0*/  @!P5 LEA.HI.X R15, R92, R85, R100, 0x1, P6 ;  /* 0x000000555c0fd211 */ /* 0x000fca00030f0c64 */
[----:B--2---:R1:W-:Y:S04]  /*48e0*/  @!P5 STG.E.128 desc[UR56][R14.64], R52 ;  /* 0x000000340e00d986 */ /* 0x0043e8000c101d38 */
.L_x_442:
[----:B------:R-:W-:Y:S05]  /*48f0*/  BSYNC B1 ;  /* 0x0000000000017941 */ /* 0x000fea0003800000 */
.L_x_441:
[----:B-1----:R-:W-:Y:S02]  /*4900*/  VIADD R13, R18, 0x60 ;  /* 0x00000060120d7836 */ /* 0x002fe40000000000 */
[-C--:B------:R-:W-:Y:S02]  /*4910*/  IMAD R12, R77, R90.reuse, RZ ;  /* 0x0000005a4d0c7224 */ /* 0x080fe400078e02ff */
[C---:B------:R-:W-:Y:S01]  /*4920*/  IMAD.WIDE.U32 R88, R13.reuse, R90, R88 ;  /* 0x0000005a0d587225 */ /* 0x040fe200078e0058 */
[----:B------:R-:W-:-:S03]  /*4930*/  ISETP.GE.OR P5, PT, R13, R87, P1 ;  /* 0x000000570d00720c */ /* 0x000fc60000fa6670 */
[----:B------:R-:W-:-:S10]  /*4940*/  IMAD R91, R13, R91, R12 ;  /* 0x0000005b0d5b7224 */ /* 0x000fd400078e020c */
[----:B------:R-:W-:Y:S05]  /*4950*/  @P5 BRA `(.L_x_429) ;  /* 0x0000000800585947 */ /* 0x000fea0003800000 */
[----:B------:R-:W2:Y:S01]  /*4960*/  LDL R14, [R1+0x7c] ;  /* 0x00007c00010e7983 */ /* 0x000ea20000100800 */
[----:B------:R-:W-:Y:S01]  /*4970*/  IMAD.IADD R50, R89, 0x1, R91 ;  /* 0x0000000159327824 */ /* 0x000fe200078e025b */
[----:B------:R-:W-:Y:S01]  /*4980*/  IADD3 R12, P5, P6, R62, R88, R65 ;  /* 0x000000583e0c7210 */ /* 0x000fe20007ebe041 */
[----:B------:R-:W-:Y:S01]  /*4990*/  VIADD R15, R18, 0x60 ;  /* 0x00000060120f7836 */ /* 0x000fe20000000000 */
[----:B------:R-:W-:Y:S01]  /*49a0*/  SEL R99, R74, R99, !P0 ;  /* 0x000000634a637207 */ /* 0x000fe20004000000 */
[----:B------:R-:W-:Y:S01]  /*49b0*/  VIADD R36, R18, 0x60 ;  /* 0x0000006012247836 */ /* 0x000fe20000000000 */
[----:B------:R-:W-:Y:S01]  /*49c0*/  IADD3.X R13, R81, R50, R32, P5, P6 ;  /* 0x00000032510d7210 */ /* 0x000fe20002fec420 */
[----:B------:R-:W-:Y:S01]  /*49d0*/  BSSY B1, `(.L_x_445) ;  /* 0x000006a000017945 */ /* 0x000fe20003800000 */
[----:B------:R-:W-:Y:S01]  /*49e0*/  LEA R48, P5, R12, R84, 0x1 ;  /* 0x000000540c307211 */ /* 0x000fe200078a08ff */
[----:B------:R-:W-:Y:S01]  /*49f0*/  IMAD.SHL.U32 R36, R36, 0x40, RZ ;  /* 0x0000004024247824 */ /* 0x000fe200078e00ff */
[----:B------:R-:W-:-:S02]  /*4a00*/  SHF.L.U32 R15, R15, 0x6, RZ ;  /* 0x000000060f0f7819 */ /* 0x000fc400000006ff */
[----:B------:R-:W-:Y:S01]  /*4a10*/  LEA.HI.X R49, R12, R85, R13, 0x1, P5 ;  /* 0x000000550c317211 */ /* 0x000fe200028f0c0d */
[----:B------:R-:W-:Y:S01]  /*4a20*/  IMAD R13, R19, 0x3000, R3 ;  /* 0x00003000130d7824 */ /* 0x000fe200078e0203 */
[----:B------:R-:W-:Y:S02]  /*4a30*/  SHF.R.S32.HI R12, RZ, 0x1f, R99 ;  /* 0x0000001fff0c7819 */ /* 0x000fe40000011463 */
[----:B------:R-:W-:Y:S01]  /*4a40*/  LOP3.LUT R15, R15, 0x1c0, RZ, 0xc0, !PT ;  /* 0x000001c00f0f7812 */ /* 0x000fe200078ec0ff */
[----:B------:R-:W-:Y:S01]  /*4a50*/  IMAD R13, R13, 0x2, R2 ;  /* 0x000000020d0d7824 */ /* 0x000fe200078e0202 */
[----:B------:R-:W-:Y:S02]  /*4a60*/  LEA.HI R99, R12, R99, RZ, 0x4 ;  /* 0x000000630c637211 */ /* 0x000fe400078f20ff */
[----:B------:R-:W-:Y:S02]  /*4a70*/  LOP3.LUT R36, R36, 0x1c0, RZ, 0xc0, !PT ;  /* 0x000001c024247812 */ /* 0x000fe400078ec0ff */
[----:B------:R-:W-:-:S02]  /*4a80*/  LEA.HI.SX32 R51, R99, R64, 0x1c ;  /* 0x0000004063337211 */ /* 0x000fc400078fe2ff */
[----:B------:R-:W-:-:S03]  /*4a90*/  SHF.R.U32.HI R15, RZ, 0x3, R15 ;  /* 0x00000003ff0f7819 */ /* 0x000fc6000001160f */
[----:B------:R-:W-:-:S05]  /*4aa0*/  IMAD.SHL.U32 R51, R51, 0x8, RZ ;  /* 0x0000000833337824 */ /* 0x000fca00078e00ff */
[----:B------:R-:W-:-:S04]  /*4ab0*/  LOP3.LUT R12, R36, 0x38, R51, 0xf8, !PT ;  /* 0x00000038240c7812 */ /* 0x000fc800078ef833 */
[----:B------:R-:W-:-:S04]  /*4ac0*/  LOP3.LUT R12, R12, R15, RZ, 0x3c, !PT ;  /* 0x0000000f0c0c7212 */ /* 0x000fc800078e3cff */
[----:B--2---:R-:W-:-:S05]  /*4ad0*/  IADD3 R12, R14, R12, RZ ;  /* 0x0000000c0e0c7210 */ /* 0x004fca0007ffe0ff */
[----:B------:R-:W-:-:S04]  /*4ae0*/  IMAD R15, R19, 0x3000, R12 ;  /* 0x00003000130f7824 */ /* 0x000fc800078e020c */
[----:B------:R-:W-:Y:S02]  /*4af0*/  IMAD R36, R15, 0x2, R2 ;  /* 0x000000020f247824 */ /* 0x000fe400078e0202 */
[----:B------:R-:W1:Y:S04]  /*4b00*/  LDS.128 R12, [R13+0x12400] ;  /* 0x012400000d0c7984 */ /* 0x000e680000000c00 */
[----:B------:R-:W2:Y:S01]  /*4b10*/  LDS.128 R36, [R36+0x12400] ;  /* 0x0124000024247984 */ /* 0x000ea20000000c00 */
[----:B------:R-:W-:Y:S05]  /*4b20*/  @P4 BRA `(.L_x_446) ;  /* 0x0000000400504947 */ /* 0x000fea0003800000 */
[----:B------:R-:W-:Y:S01]  /*4b30*/  SHF.R.U64 R44, R44, 0x10, R45 ;  /* 0x000000102c2c7819 */ /* 0x000fe2000000122d */
[----:B--2---:R-:W-:Y:S01]  /*4b40*/  IMAD.MOV.U32 R53, RZ, RZ, R39 ;  /* 0x000000ffff357224 */ /* 0x004fe200078e0027 */
[----:B------:R-:W-:Y:S01]  /*4b50*/  SHF.R.U32.HI R55, RZ, 0x10, R45 ;  /* 0x00000010ff377819 */ /* 0x000fe2000001162d */
[----:B------:R-:W-:Y:S01]  /*4b60*/  IMAD.MOV.U32 R45, RZ, RZ, R37 ;  /* 0x000000ffff2d7224 */ /* 0x000fe200078e0025 */
[--C-:B------:R-:W-:Y:S01]  /*4b70*/  SHF.R.U64 R40, R40, 0x10, R41.reuse ;  /* 0x0000001028287819 */ /* 0x100fe20000001229 */
[----:B------:R-:W-:Y:S01]  /*4b80*/  HADD2.F32 R90, -RZ, R106.H1_H1 ;  /* 0x3000006aff5a7230 */ /* 0x000fe20000004100 */
[----:B------:R-:W-:Y:S01]  /*4b90*/  SHF.R.U32.HI R54, RZ, 0x10, R41 ;  /* 0x00000010ff367819 */ /* 0x000fe20000011629 */
[----:B------:R-:W-:Y:S01]  /*4ba0*/  HADD2.F32 R55, -RZ, R55.H0_H0 ;  /* 0x20000037ff377230 */ /* 0x000fe20000004100 */
[----:B------:R-:W-:Y:S01]  /*4bb0*/  SHF.R.U64 R41, R42, 0x10, R43 ;  /* 0x000000102a297819 */ /* 0x000fe2000000122b */
[----:B------:R-:W-:Y:S01]  /*4bc0*/  HADD2.F32 R39, -RZ, R45.H0_H0 ;  /* 0x2000002dff277230 */ /* 0x000fe20000004100 */
[----:B-1----:R-:W-:Y:S01]  /*4bd0*/  MOV R37, R15 ;  /* 0x0000000f00257202 */ /* 0x002fe20000000f00 */
[--C-:B------:R-:W-:Y:S01]  /*4be0*/  HADD2.F32 R15, -RZ, R13.reuse.H0_H0 ;  /* 0x2000000dff0f7230 */ /* 0x100fe20000004100 */
[----:B------:R-:W-:Y:S01]  /*4bf0*/  SHF.R.U64 R42, R46, 0x10, R47 ;  /* 0x000000102e2a7819 */ /* 0x000fe2000000122f */
[----:B------:R-:W-:-:S02]  /*4c00*/  HADD2.F32 R46, -RZ, R13.H1_H1 ;  /* 0x3000000dff2e7230 */ /* 0x000fc40000004100 */
[-C--:B------:R-:W-:Y:S01]  /*4c10*/  FMUL.FTZ R92, R39, R90.reuse ;  /* 0x0000005a275c7220 */ /* 0x080fe20000410000 */
[----:B------:R-:W-:Y:S02]  /*4c20*/  HADD2.F32 R52, -RZ, R104.H1_H1 ;  /* 0x30000068ff347230 */ /* 0x000fe40000004100 */
[C---:B------:R-:W-:Y:S01]  /*4c30*/  FMUL.FTZ R90, R15.reuse, R90 ;  /* 0x0000005a0f5a7220 */ /* 0x040fe20000410000 */
[----:B------:R-:W-:Y:S02]  /*4c40*/  HADD2.F32 R45, -RZ, R45.H1_H1 ;  /* 0x3000002dff2d7230 */ /* 0x000fe40000004100 */
[-C--:B------:R-:W-:Y:S01]  /*4c50*/  FMUL.FTZ R96, R46, R55.reuse ;  /* 0x000000372e607220 */ /* 0x080fe20000410000 */
[----:B------:R-:W-:Y:S01]  /*4c60*/  HADD2.F32 R54, -RZ, R54.H0_H0 ;  /* 0x20000036ff367230 */ /* 0x000fe20000004100 */
[----:B------:R-:W-:Y:S01]  /*4c70*/  SHF.R.U32.HI R47, RZ, 0x10, R47 ;  /* 0x00000010ff2f7819 */ /* 0x000fe2000001162f */
[-C--:B------:R-:W-:Y:S01]  /*4c80*/  FFMA.FTZ R13, R15, R52.reuse, -R92 ;  /* 0x000000340f0d7223 */ /* 0x080fe2000001085c */
[----:B------:R-:W-:Y:S01]  /*4c90*/  FMUL.FTZ R91, R45, R55 ;  /* 0x000000372d5b7220 */ /* 0x000fe20000410000 */
[----:B------:R-:W-:Y:S01]  /*4ca0*/  FFMA.FTZ R15, R39, R52, R90 ;  /* 0x00000034270f7223 */ /* 0x000fe2000001005a */
[----:B------:R-:W-:Y:S01]  /*4cb0*/  FFMA.FTZ R52, R45, R54, R96 ;  /* 0x000000362d347223 */ /* 0x000fe20000010060 */
[----:B------:R-:W-:Y:S01]  /*4cc0*/  HADD2.F32 R92, -RZ, R105.H1_H1 ;  /* 0x30000069ff5c7230 */ /* 0x000fe20000004100 */
[----:B------:R-:W-:Y:S01]  /*4cd0*/  SHF.R.U32.HI R43, RZ, 0x10, R43 ;  /* 0x00000010ff2b7819 */ /* 0x000fe2000001162b */
[----:B------:R-:W-:-:S02]  /*4ce0*/  HADD2.F32 R45, -RZ, R53.H0_H0 ;  /* 0x20000035ff2d7230 */ /* 0x000fc40000004100 */
[----:B------:R-:W-:Y:S01]  /*4cf0*/  FFMA.FTZ R46, R46, R54, -R91 ;  /* 0x000000362e2e7223 */ /* 0x000fe2000001085b */
[----:B------:R-:W-:Y:S02]  /*4d00*/  HADD2.F32 R39, -RZ, R37.H0_H0 ;  /* 0x20000025ff277230 */ /* 0x000fe40000004100 */
[----:B------:R-:W-:Y:S02]  /*4d10*/  HADD2.F32 R53, -RZ, R53.H1_H1 ;  /* 0x30000035ff357230 */ /* 0x000fe40000004100 */
[-C--:B------:R-:W-:Y:S01]  /*4d20*/  FMUL.FTZ R96, R45, R92.reuse ;  /* 0x0000005c2d607220 */ /* 0x080fe20000410000 */
[----:B------:R-:W-:Y:S02]  /*4d30*/  HADD2.F32 R47, -RZ, R47.H0_H0 ;  /* 0x2000002fff2f7230 */ /* 0x000fe40000004100 */
[----:B------:R-:W-:Y:S01]  /*4d40*/  FMUL.FTZ R92, R39, R92 ;  /* 0x0000005c275c7220 */ /* 0x000fe20000410000 */
[----:B------:R-:W-:Y:S01]  /*4d50*/  HADD2.F32 R54, -RZ, R37.H1_H1 ;  /* 0x30000025ff367230 */ /* 0x000fe20000004100 */
[----:B------:R-:W-:Y:S01]  /*4d60*/  F2FP.F16.F32.PACK_AB R13, R46, R13 ;  /* 0x0000000d2e0d723e */ /* 0x000fe200000000ff */
[----:B------:R-:W-:-:S02]  /*4d70*/  HADD2.F32 R90, -RZ, R103.H1_H1 ;  /* 0x30000067ff5a7230 */ /* 0x000fc40000004100 */
[-C--:B------:R-:W-:Y:S01]  /*4d80*/  FMUL.FTZ R55, R53, R47.reuse ;  /* 0x0000002f35377220 */ /* 0x080fe20000410000 */
[----:B------:R-:W-:Y:S02]  /*4d90*/  HADD2.F32 R43, -RZ, R43.H0_H0 ;  /* 0x2000002bff2b7230 */ /* 0x000fe40000004100 */
[C---:B------:R-:W-:Y:S01]  /*4da0*/  FMUL.FTZ R98, R54.reuse, R47 ;  /* 0x0000002f36627220 */ /* 0x040fe20000410000 */
[----:B------:R-:W-:Y:S02]  /*4db0*/  HADD2.F32 R47, -RZ, R44.H0_H0 ;  /* 0x2000002cff2f7230 */ /* 0x000fe40000004100 */
[-C--:B------:R-:W-:Y:S01]  /*4dc0*/  FFMA.FTZ R37, R39, R90.reuse, -R96 ;  /* 0x0000005a27257223 */ /* 0x080fe20000010860 */
[----:B------:R-:W-:Y:S01]  /*4dd0*/  FFMA.FTZ R39, R45, R90, R92 ;  /* 0x0000005a2d277223 */ /* 0x000fe2000001005c */
[-C--:B------:R-:W-:Y:S01]  /*4de0*/  FFMA.FTZ R54, R54, R43.reuse, -R55 ;  /* 0x0000002b36367223 */ /* 0x080fe20000010837 */
[----:B------:R-:W-:Y:S01]  /*4df0*/  FFMA.FTZ R90, R53, R43, R98 ;  /* 0x0000002b355a7223 */ /* 0x000fe20000010062 */
[----:B------:R-:W-:-:S02]  /*4e00*/  HADD2.F32 R44, -RZ, R36.H0_H0 ;  /* 0x20000024ff2c7230 */ /* 0x000fc40000004100 */
[----:B------:R-:W-:Y:S01]  /*4e10*/  HADD2.F32 R106, -RZ, R106.H0_H0 ;  /* 0x2000006aff6a7230 */ /* 0x000fe20000004100 */
[----:B------:R-:W-:Y:S01]  /*4e20*/  F2FP.F16.F32.PACK_AB R54, R54, R37 ;  /* 0x000000253636723e */ /* 0x000fe200000000ff */
[----:B------:R-:W-:Y:S01]  /*4e30*/  HADD2.F32 R43, -RZ, R12.H0_H0 ;  /* 0x2000000cff2b7230 */ /* 0x000fe20000004100 */
[----:B------:R-:W-:Y:S01]  /*4e40*/  F2FP.F16.F32.PACK_AB R37, R52, R15 ;  /* 0x0000000f3425723e */ /* 0x000fe200000000ff */
[----:B------:R-:W-:Y:S01]  /*4e50*/  HADD2.F32 R36, -RZ, R36.H1_H1 ;  /* 0x30000024ff247230 */ /* 0x000fe20000004100 */
[----:B------:R-:W-:Y:S01]  /*4e60*/  F2FP.F16.F32.PACK_AB R39, R90, R39 ;  /* 0x000000275a27723e */ /* 0x000fe200000000ff */
[----:B------:R-:W-:Y:S02]  /*4e70*/  HADD2.F32 R12, -RZ, R12.H1_H1 ;  /* 0x3000000cff0c7230 */ /* 0x000fe40000004100 */
[----:B------:R-:W-:Y:S01]  /*4e80*/  FMUL.FTZ R53, R43, R106 ;  /* 0x0000006a2b357220 */ /* 0x000fe20000410000 */
[----:B------:R-:W-:Y:S02]  /*4e90*/  HADD2.F32 R104, -RZ, R104.H0_H0 ;  /* 0x20000068ff687230 */ /* 0x000fe40000004100 */
[----:B------:R-:W-:Y:S01]  /*4ea0*/  FMUL.FTZ R55, R36, R47 ;  /* 0x0000002f24377220 */ /* 0x000fe20000410000 */
[----:B------:R-:W-:-:S02]  /*4eb0*/  HADD2.F32 R45, -RZ, R40.H0_H0 ;  /* 0x20000028ff2d7230 */ /* 0x000fc40000004100 */
[----:B------:R-:W-:Y:S01]  /*4ec0*/  FMUL.FTZ R47, R12, R47 ;  /* 0x0000002f0c2f7220 */ /* 0x000fe20000410000 */
[C---:B------:R-:W-:Y:S01]  /*4ed0*/  FMUL.FTZ R40, R44.reuse, R106 ;  /* 0x0000006a2c287220 */ /* 0x040fe20000410000 */
[-C--:B------:R-:W-:Y:S01]  /*4ee0*/  FFMA.FTZ R53, R44, R104.reuse, R53 ;  /* 0x000000682c357223 */ /* 0x080fe20000010035 */
[----:B------:R-:W-:Y:S02]  /*4ef0*/  HADD2.F32 R105, -RZ, R105.H0_H0 ;  /* 0x20000069ff697230 */ /* 0x000fe40000004100 */
[-C--:B------:R-:W-:Y:S01]  /*4f00*/  FFMA.FTZ R44, R36, R45.reuse, R47 ;  /* 0x0000002d242c7223 */ /* 0x080fe2000001002f */
[----:B------:R-:W-:Y:S01]  /*4f10*/  FFMA.FTZ R40, R43, R104, -R40 ;  /* 0x000000682b287223 */ /* 0x000fe20000010828 */
[----:B------:R-:W-:Y:S01]  /*4f20*/  FFMA.FTZ R55, R12, R45, -R55 ;  /* 0x0000002d0c377223 */ /* 0x000fe20000010837 */
[----:B------:R-:W-:Y:S02]  /*4f30*/  HADD2.F32 R36, -RZ, R38.H0_H0 ;  /* 0x20000026ff247230 */ /* 0x000fe40000004100 */
[----:B------:R-:W-:-:S02]  /*4f40*/  HADD2.F32 R43, -RZ, R42.H0_H0 ;  /* 0x2000002aff2b7230 */ /* 0x000fc40000004100 */
[----:B------:R-:W-:Y:S02]  /*4f50*/  HADD2.F32 R12, -RZ, R14.H0_H0 ;  /* 0x2000000eff0c7230 */ /* 0x000fe40000004100 */
[-C--:B------:R-:W-:Y:S01]  /*4f60*/  FMUL.FTZ R45, R36, R105.reuse ;  /* 0x00000069242d7220 */ /* 0x080fe20000410000 */
[----:B------:R-:W-:Y:S02]  /*4f70*/  HADD2.F32 R38, -RZ, R38.H1_H1 ;  /* 0x30000026ff267230 */ /* 0x000fe40000004100 */
[----:B------:R-:W-:Y:S02]  /*4f80*/  HADD2.F32 R14, -RZ, R14.H1_H1 ;  /* 0x3000000eff0e7230 */ /* 0x000fe40000004100 */
[----:B------:R-:W-:Y:S01]  /*4f90*/  FMUL.FTZ R105, R12, R105 ;  /* 0x000000690c697220 */ /* 0x000fe20000410000 */
[----:B------:R-:W-:Y:S02]  /*4fa0*/  HADD2.F32 R103, -RZ, R103.H0_H0 ;  /* 0x20000067ff677230 */ /* 0x000fe40000004100 */
[----:B------:R-:W-:Y:S01]  /*4fb0*/  FMUL.FTZ R47, R38, R43 ;  /* 0x0000002b262f7220 */ /* 0x000fe20000410000 */
[----:B------:R-:W-:-:S02]  /*4fc0*/  HADD2.F32 R41, -RZ, R41.H0_H0 ;  /* 0x20000029ff297230 */ /* 0x000fc40000004100 */
[----:B------:R-:W-:Y:S01]  /*4fd0*/  FMUL.FTZ R43, R14, R43 ;  /* 0x0000002b0e2b7220 */ /* 0x000fe20000410000 */
[----:B------:R-:W-:Y:S02]  /*4fe0*/  IMAD.MOV.U32 R15, RZ, RZ, R54 ;  /* 0x000000ffff0f7224 */ /* 0x000fe400078e0036 */
[-C--:B------:R-:W-:Y:S01]  /*4ff0*/  FFMA.FTZ R45, R12, R103.reuse, -R45 ;  /* 0x000000670c2d7223 */ /* 0x080fe2000001082d */
[----:B------:R-:W-:Y:S01]  /*5000*/  FFMA.FTZ R105, R36, R103, R105 ;  /* 0x0000006724697223 */ /* 0x000fe20000010069 */
[-C--:B------:R-:W-:Y:S01]  /*5010*/  FFMA.FTZ R14, R14, R41.reuse, -R47 ;  /* 0x000000290e0e7223 */ /* 0x080fe2000001082f */
[----:B------:R-:W-:Y:S01]  /*5020*/  FFMA.FTZ R38, R38, R41, R43 ;  /* 0x0000002926267223 */ /* 0x000fe2000001002b */
[----:B------:R-:W-:Y:S02]  /*5030*/  F2FP.F16.F32.PACK_AB R12, R55, R40 ;  /* 0x00000028370c723e */ /* 0x000fe400000000ff */
[----:B------:R-:W-:Y:S02]  /*5040*/  F2FP.F16.F32.PACK_AB R36, R44, R53 ;  /* 0x000000352c24723e */ /* 0x000fe400000000ff */
[----:B------:R-:W-:-:S02]  /*5050*/  F2FP.F16.F32.PACK_AB R14, R14, R45 ;  /* 0x0000002d0e0e723e */ /* 0x000fc400000000ff */
[----:B------:R-:W-:-:S07]  /*5060*/  F2FP.F16.F32.PACK_AB R38, R38, R105 ;  /* 0x000000692626723e */ /* 0x000fce00000000ff */
.L_x_446:
[----:B------:R-:W-:Y:S05]  /*5070*/  BSYNC B1 ;  /* 0x0000000000017941 */ /* 0x000fea0003800000 */
.L_x_445:
[----:B-1----:R1:W-:Y:S01]  /*5080*/  STG.E.128 desc[UR56][R48.64], R12 ;  /* 0x0000000c30007986 */ /* 0x0023e2000c101d38 */
[----:B------:R-:W-:-:S13]  /*5090*/  ISETP.GE.AND P4, PT, R51, R97, PT ;  /* 0x000000613300720c */ /* 0x000fda0003f86270 */
[----:B------:R-:W-:Y:S05]  /*50a0*/  @P4 BRA `(.L_x_429) ;  /* 0x0000000000844947 */ /* 0x000fea0003800000 */
[--C-:B-1----:R-:W-:Y:S02]  /*50b0*/  SHF.R.S32.HI R12, RZ, 0x1f, R51.reuse ;  /* 0x0000001fff0c7819 */ /* 0x102fe40000011433 */
[----:B------:R-:W-:-:S04]  /*50c0*/  IADD3 R51, P4, P5, R62, R88, R51 ;  /* 0x000000583e337210 */ /* 0x000fc80007d9e033 */
[----:B------:R-:W-:Y:S02]  /*50d0*/  IADD3.X R50, R81, R50, R12, P4, P5 ;  /* 0x0000003251327210 */ /* 0x000fe400027ea40c */
[----:B------:R-:W-:-:S04]  /*50e0*/  LEA R84, P4, R51, R84, 0x1 ;  /* 0x0000005433547211 */ /* 0x000fc800078808ff */
[----:B------:R-:W-:-:S05]  /*50f0*/  LEA.HI.X R85, R51, R85, R50, 0x1, P4 ;  /* 0x0000005533557211 */ /* 0x000fca00020f0c32 */
[----:B--2---:R1:W-:Y:S01]  /*5100*/  STG.E.128 desc[UR56][R84.64], R36 ;  /* 0x0000002454007986 */ /* 0x0043e2000c101d38 */
[----:B------:R-:W-:Y:S05]  /*5110*/  BRA `(.L_x_429) ;  /* 0x0000000000687947 */ /* 0x000fea0003800000 */
.L_x_412:
[----:B------:R-:W-:-:S13]  /*5120*/  ISETP.NE.AND P3, PT, R156, 0x3, PT ;  /* 0x000000039c00780c */ /* 0x000fda0003f65270 */
[----:B------:R-:W-:Y:S05]  /*5130*/  @!P3 BRA `(.L_x_447) ;  /* 0x000000000004b947 */ /* 0x000fea0003800000 */
[----:B------:R-:W-:Y:S01]  /*5140*/  BPT.TRAP 0x1 ;  /* 0x000000040000795c */ /* 0x000fe20000300000 */
.L_x_447:
[----:B------:R-:W-:Y:S01]  /*5150*/  IMAD R83, R19, 0x8, R2 ;  /* 0x0000000813537824 */ /* 0x000fe200078e0202 */
[----:B------:R-:W-:Y:S01]  /*5160*/  SHF.L.U32 R95, R153, 0x1f, RZ ;  /* 0x0000001f995f7819 */ /* 0x000fe200000006ff */
[----:B------:R-:W-:Y:S01]  /*5170*/  IMAD R87, R29, -0xc0, R27 ;  /* 0xffffff401d577824 */ /* 0x000fe200078e021b */
[----:B------:R-:W-:Y:S02]  /*5180*/  BSSY B1, `(.L_x_448) ;  /* 0x0000004000017945 */ /* 0x000fe40003800000 */
[----:B------:R-:W0:Y:S02]  /*5190*/  SYNCS.PHASECHK.TRANS64.TRYWAIT P4, [R83+URZ+0x30890], R95 ;  /* 0x0308905f530075a7 */ /* 0x000e24000808017f */
[----:B------:R-:W-:Y:S01]  /*51a0*/  VIMNMX R87, R87, 0xc0, PT ;  /* 0x000000c057577848 */ /* 0x000fe20003fe0100 */
[----:B0-----:R-:W-:Y:S06]  /*51b0*/  @!P4 BRA `(.L_x_449) ;  /* 0x000001440090c947 */ /* 0x001fec0003800000 */
.L_x_674:
[----:B------:R-:W-:Y:S05]  /*51c0*/  BSYNC B1 ;  /* 0x0000000000017941 */ /* 0x000fea0003800000 */
.L_x_448:
[----:B------:R-:W-:Y:S01]  /*51d0*/  ISETP.GE.AND P4, PT, R18, R87, PT ;  /* 0x000000571200720c */ /* 0x000fe20003f86270 */
[----:B------:R-:W-:-:S12]  /*51e0*/  BSSY B1, `(.L_x_450) ;  /* 0x0000006000017945 */ /* 0x000fd80003800000 */
[----:B------:R-:W-:Y:S05]  /*51f0*/  @P4 BRA `(.L_x_451) ;  /* 0x0000000000104947 */ /* 0x000fea0003800000 */
[----:B------:R-:W1:Y:S04]  /*5200*/  @!P1 LDS.128 R12, [R94+0x12000] ;  /* 0x012000005e0c9984 */ /* 0x000e680000000c00 */
[----:B------:R-:W2:Y:S04]  /*5210*/  @!P2 LDS.128 R36, [R86+0x12000] ;  /* 0x012000005624a984 */ /* 0x000ea80000000c00 */
[----:B-1----:R1:W-:Y:S04]  /*5220*/  @!P1 STG.E.128 desc[UR56][R42.64], R12 ;  /* 0x0000000c2a009986 */ /* 0x0023e8000c101d38 */
[----:B--2---:R1:W-:Y:S02]  /*5230*/  @!P2 STG.E.128 desc[UR56][R42.64+0x40], R36 ;  /* 0x000040242a00a986 */ /* 0x0043e4000c101d38 */
.L_x_451:
[----:B------:R-:W-:Y:S05]  /*5240*/  BSYNC B1 ;  /* 0x0000000000017941 */ /* 0x000fea0003800000 */
.L_x_450:
[----:B-1----:R-:W-:-:S04]  /*5250*/  IADD3 R12, R18, 0x60, RZ ;  /* 0x00000060120c7810 */ /* 0x002fc80007ffe0ff */
[----:B------:R-:W-:-:S13]  /*5260*/  ISETP.GE.AND P4, PT, R12, R87, PT ;  /* 0x000000570c00720c */ /* 0x000fda0003f86270 */
[----:B------:R-:W-:Y:S05]  /*5270*/  @P4 BRA `(.L_x_429) ;  /* 0x0000000000104947 */ /* 0x000fea0003800000 */
[----:B------:R-:W1:Y:S04]  /*5280*/  @!P1 LDS.128 R12, [R94+0x15000] ;  /* 0x015000005e0c9984 */ /* 0x000e680000000c00 */
[----:B------:R-:W2:Y:S04]  /*5290*/  @!P2 LDS.128 R36, [R86+0x15000] ;  /* 0x015000005624a984 */ /* 0x000ea80000000c00 */
[----:B-1----:R1:W-:Y:S04]  /*52a0*/  @!P1 STG.E.128 desc[UR56][R40.64], R12 ;  /* 0x0000000c28009986 */ /* 0x0023e8000c101d38 */
[----:B--2---:R1:W-:Y:S02]  /*52b0*/  @!P2 STG.E.128 desc[UR56][R40.64+0x40], R36 ;  /* 0x000040242800a986 */ /* 0x0043e4000c101d38 */
.L_x_429:
[----:B------:R-:W-:Y:S05]  /*52c0*/  BSYNC B0 ;  /* 0x0000000000007941 */ /* 0x000fea0003800000 */
.L_x_411:
[----:B-1234-:R-:W1:Y:S01]  /*52d0*/  S2R R12, SR_TID.X ;  /* 0x00000000000c7919 */ /* 0x01ee620000002100 */
[----:B------:R-:W-:Y:S01]  /*52e0*/  @!PT LDS RZ, [RZ] ;  /* 0x00000000fffff984 */ /* 0x000fe20000000800 */
[----:B------:R-:W-:Y:S01]  /*52f0*/  @!PT LDS RZ, [RZ] ;  /* 0x00000000fffff984 */ /* 0x000fe20000000800 */
[----:B------:R-:W-:Y:S01]  /*5300*/  @!PT LDS RZ, [RZ] ;  /* 0x00000000fffff984 */ /* 0x000fe20000000800 */
[----:B------:R-:W-:Y:S01]  /*5310*/  @!PT LDS RZ, [RZ] ;  /* 0x00000000fffff984 */ /* 0x000fe20000000800 */
[----:B------:R2:W-:Y:S06]  /*5320*/  MEMBAR.ALL.CTA ;  /* 0x0000000000007992 */ /* 0x0005ec0000008000 */
[----:B--2---:R-:W2:Y:S01]  /*5330*/  FENCE.VIEW.ASYNC.S ;  /* 0x00000000000073c6 */ /* 0x004ea20000000000 */
[----:B------:R-:W-:Y:S05]  /*5340*/  WARPSYNC.ALL ;  /* 0x0000000000007948 */ /* 0x000fea0003800000 */
[----:B------:R-:W-:Y:S01]  /*5350*/  BSSY B0, `(.L_x_452) ;  /* 0x0000009000007945 */ /* 0x000fe20003800000 */
[----:B-1----:R-:W-:Y:S01]  /*5360*/  LOP3.LUT R12, R12, 0x7f, RZ, 0xc0, !PT ;  /* 0x0000007f0c0c7812 */ /* 0x002fe200078ec0ff */
[----:B--2---:R1:W-:Y:S03]  /*5370*/  BAR.SYNC.DEFER_BLOCKING R75, 0x80 ;  /* 0x0002004b0000751d */ /* 0x0043e60000010000 */
[----:B------:R-:W-:-:S13]  /*5380*/  ISETP.NE.AND P4, PT, R12, RZ, PT ;  /* 0x000000ff0c00720c */ /* 0x000fda0003f85270 */
[----:B------:R-:W-:-:S05]  /*5390*/  @!P4 VIADD R12, R83, 0x308a0 ;  /* 0x000308a0530cc836 */ /* 0x000fca0000000000 */
[----:B------:R-:W-:-:S04]  /*53a0*/  @!P4 PRMT R12, RZ, 0x654, R12 ;  /* 0x00000654ff0cc816 */ /* 0x000fc8000000000c */
[----:B------:R1:W-:Y:S01]  /*53b0*/  @!P4 SYNCS.ARRIVE.TRANS64.RED.A1T0 RZ, [R12+URZ], RZ ;  /* 0x000000ff0cffc9a7 */ /* 0x0003e2000810043f */
[----:B------:R-:W-:Y:S05]  /*53c0*/  @!P3 BRA `(.L_x_453) ;  /* 0x000000000004b947 */ /* 0x000fea0003800000 */
[----:B------:R-:W-:Y:S01]  /*53d0*/  BPT.TRAP 0x1 ;  /* 0x000000040000795c */ /* 0x000fe20000300000 */
.L_x_453:
[----:B------:R-:W-:Y:S05]  /*53e0*/  BSYNC B0 ;  /* 0x0000000000007941 */ /* 0x000fea0003800000 */
.L_x_452:
[----:B------:R-:W2:Y:S01]  /*53f0*/  SYNCS.PHASECHK.TRANS64.TRYWAIT P3, [R83+URZ+0x308b0], R95 ;  /* 0x0308b05f530075a7 */ /* 0x000ea2000806017f */
[----:B------:R-:W-:Y:S01]  /*5400*/  ULDC UR58, c[0x0][0x2f4] ;  /* 0x0000bd00003a7ab9 */ /* 0x000fe20000000800 */
[----:B------:R-:W-:Y:S01]  /*5410*/  ULDC.64 UR38, c[0x0][0x328] ;  /* 0x0000ca0000267ab9 */ /* 0x000fe20000000a00 */
[----:B------:R-:W-:Y:S01]  /*5420*/  ULDC.64 UR36, c[0x0][0x318] ;  /* 0x0000c60000247ab9 */ /* 0x000fe20000000a00 */
[----:B------:R-:W-:Y:S01]  /*5430*/  BSSY B0, `(.L_x_454) ;  /* 0x0000003000007945 */ /* 0x000fe20003800000 */
[----:B------:R-:W-:-:S03]  /*5440*/  IMAD.WIDE R36, R29, 0xc0, R4 ;  /* 0x000000c01d247825 */ /* 0x000fc600078e0204 */
[----:B--2---:R-:W-:Y:S05]  /*5450*/  @!P3 BRA `(.L_x_455) ;  /* 0x0000014000fcb947 */ /* 0x004fea0003800000 */
.L_x_675:
[----:B------:R-:W-:Y:S05]  /*5460*/  BSYNC B0 ;  /* 0x0000000000007941 */ /* 0x000fea0003800000 */
.L_x_454:
[----:B------:R-:W-:Y:S01]  /*5470*/  ISETP.GE.AND P3, PT, R18, R87, PT ;  /* 0x000000571200720c */ /* 0x000fe20003f66270 */
[----:B------:R-:W-:-:S12]  /*5480*/  BSSY B0, `(.L_x_456) ;  /* 0x0000010000007945 */ /* 0x000fd80003800000 */
[----:B------:R-:W-:Y:S05]  /*5490*/  @P3 BRA `(.L_x_457) ;  /* 0x0000000000383947 */ /* 0x000fea0003800000 */
[----:B------:R-:W-:Y:S02]  /*54a0*/  IMAD R15, R37, UR38, RZ ;  /* 0x00000026250f7c24 */ /* 0x000fe4000f8e02ff */
[----:B-1----:R-:W-:Y:S02]  /*54b0*/  IMAD.MOV.U32 R12, RZ, RZ, R60 ;  /* 0x000000ffff0c7224 */ /* 0x002fe400078e003c */
[----:B------:R-:W-:Y:S02]  /*54c0*/  IMAD.MOV.U32 R13, RZ, RZ, R0 ;  /* 0x000000ffff0d7224 */ /* 0x000fe400078e0000 */
[C---:B------:R-:W-:Y:S02]  /*54d0*/  IMAD R15, R36.reuse, UR39, R15 ;  /* 0x00000027240f7c24 */ /* 0x040fe4000f8e020f */
[----:B------:R-:W-:-:S05]  /*54e0*/  IMAD.WIDE.U32 R12, R36, UR38, R12 ;  /* 0x00000026240c7c25 */ /* 0x000fca000f8e000c */
[----:B------:R-:W-:Y:S02]  /*54f0*/  IADD3 R13, R13, R15, RZ ;  /* 0x0000000f0d0d7210 */ /* 0x000fe40007ffe0ff */
[----:B------:R-:W-:-:S04]  /*5500*/  LEA R38, P3, R12, UR36, 0x1 ;  /* 0x000000240c267c11 */ /* 0x000fc8000f8608ff */
[----:B------:R-:W-:Y:S02]  /*5510*/  LEA.HI.X R39, R12, UR37, R13, 0x1, P3 ;  /* 0x000000250c277c11 */ /* 0x000fe400098f0c0d */
[----:B------:R-:W-:-:S13]  /*5520*/  ISETP.GE.AND P3, PT, R16, UR58, PT ;  /* 0x0000003a10007c0c */ /* 0x000fda000bf66270 */
[----:B------:R-:W1:Y:S04]  /*5530*/  @!P3 LDS.128 R12, [R94] ;  /* 0x000000005e0cb984 */ /* 0x000e680000000c00 */
[----:B-1----:R-:W-:Y:S01]  /*5540*/  @!P3 STG.E.128 desc[UR56][R38.64], R12 ;  /* 0x0000000c2600b986 */ /* 0x002fe2000c101d38 */
[----:B------:R-:W-:-:S13]  /*5550*/  ISETP.GE.AND P3, PT, R78, UR58, PT ;  /* 0x0000003a4e007c0c */ /* 0x000fda000bf66270 */
[----:B------:R-:W1:Y:S04]  /*5560*/  @!P3 LDS.128 R12, [R86] ;  /* 0x00000000560cb984 */ /* 0x000e680000000c00 */
[----:B-1----:R3:W-:Y:S02]  /*5570*/  @!P3 STG.E.128 desc[UR56][R38.64+0x40], R12 ;  /* 0x0000400c2600b986 */ /* 0x0027e4000c101d38 */
.L_x_457:
[----:B------:R-:W-:Y:S05]  /*5580*/  BSYNC B0 ;  /* 0x0000000000007941 */ /* 0x000fea0003800000 */
.L_x_456:
[----:B-1-3--:R-:W-:Y:S01]  /*5590*/  VIADD R12, R18, 0x60 ;  /* 0x00000060120c7836 */ /* 0x00afe20000000000 */
[----:B------:R-:W-:Y:S04]  /*55a0*/  BSSY B0, `(.L_x_458) ;  /* 0x0000013000007945 */ /* 0x000fe80003800000 */
[----:B------:R-:W-:-:S13]  /*55b0*/  ISETP.GE.AND P3, PT, R12, R87, PT ;  /* 0x000000570c00720c */ /* 0x000fda0003f66270 */
[----:B------:R-:W-:Y:S05]  /*55c0*/  @P3 BRA `(.L_x_459) ;  /* 0x0000000000403947 */ /* 0x000fea0003800000 */
[----:B------:R-:W-:Y:S01]  /*55d0*/  IADD3 R15, P3, R36, 0x60, RZ ;  /* 0x00000060240f7810 */ /* 0x000fe20007f7e0ff */
[----:B------:R-:W-:Y:S01]  /*55e0*/  IMAD.MOV.U32 R12, RZ, RZ, R60 ;  /* 0x000000ffff0c7224 */ /* 0x000fe200078e003c */
[----:B------:R-:W-:-:S03]  /*55f0*/  MOV R13, R0 ;  /* 0x00000000000d7202 */ /* 0x000fc60000000f00 */
[----:B------:R-:W-:Y:S02]  /*5600*/  IMAD.X R36, RZ, RZ, R37, P3 ;  /* 0x000000ffff247224 */ /* 0x000fe400018e0625 */
[----:B------:R-:W-:-:S04]  /*5610*/  IMAD.WIDE.U32 R12, R15, UR38, R12 ;  /* 0x000000260f0c7c25 */ /* 0x000fc8000f8e000c */
[----:B------:R-:W-:-:S04]  /*5620*/  IMAD R36, R36, UR38, RZ ;  /* 0x0000002624247c24 */ /* 0x000fc8000f8e02ff */
[----:B------:R-:W-:Y:S01]  /*5630*/  IMAD R15, R15, UR39, R36 ;  /* 0x000000270f0f7c24 */ /* 0x000fe2000f8e0224 */
[----:B------:R-:W-:-:S03]  /*5640*/  LEA R36, P3, R12, UR36, 0x1 ;  /* 0x000000240c247c11 */ /* 0x000fc6000f8608ff */
[----:B------:R-:W-:-:S05]  /*5650*/  IMAD.IADD R13, R13, 0x1, R15 ;  /* 0x000000010d0d7824 */ /* 0x000fca00078e020f */
[----:B------:R-:W-:Y:S02]  /*5660*/  LEA.HI.X R37, R12, UR37, R13, 0x1, P3 ;  /* 0x000000250c257c11 */ /* 0x000fe400098f0c0d */
[----:B------:R-:W-:-:S13]  /*5670*/  ISETP.GE.AND P3, PT, R16, UR58, PT ;  /* 0x0000003a10007c0c */ /* 0x000fda000bf66270 */
[----:B------:R-:W1:Y:S04]  /*5680*/  @!P3 LDS.128 R12, [R94+0x3000] ;  /* 0x003000005e0cb984 */ /* 0x000e680000000c00 */
[----:B-1----:R-:W-:Y:S01]  /*5690*/  @!P3 STG.E.128 desc[UR56][R36.64], R12 ;  /* 0x0000000c2400b986 */ /* 0x002fe2000c101d38 */
[----:B------:R-:W-:-:S13]  /*56a0*/  ISETP.GE.AND P3, PT, R78, UR58, PT ;  /* 0x0000003a4e007c0c */ /* 0x000fda000bf66270 */
[----:B------:R-:W1:Y:S04]  /*56b0*/  @!P3 LDS.128 R12, [R86+0x3000] ;  /* 0x00300000560cb984 */ /* 0x000e680000000c00 */
[----:B-1----:R1:W-:Y:S02]  /*56c0*/  @!P3 STG.E.128 desc[UR56][R36.64+0x40], R12 ;  /* 0x0000400c2400b986 */ /* 0x0023e4000c101d38 */
.L_x_459:
[----:B------:R-:W-:Y:S05]  /*56d0*/  BSYNC B0 ;  /* 0x0000000000007941 */ /* 0x000fea0003800000 */
.L_x_458:
[----:B-1----:R-:W3:Y:S01]  /*56e0*/  LDL R12, [R1] ;  /* 0x00000000010c7983 */ /* 0x002ee20000100800 */
[----:B------:R-:W-:Y:S02]  /*56f0*/  VIADD R19, R19, 0x1 ;  /* 0x0000000113137836 */ /* 0x000fe40000000000 */
[----:B0-2---:R-:W-:Y:S01]  /*5700*/  @!P4 VIADD R83, R83, 0x308c0 ;  /* 0x000308c05353c836 */ /* 0x005fe20000000000 */
[----:B------:R-:W-:Y:S01]  /*5710*/  @!PT LDS RZ, [RZ] ;  /* 0x00000000fffff984 */ /* 0x000fe20000000800 */
[----:B------:R-:W-:Y:S01]  /*5720*/  @!PT LDS RZ, [RZ] ;  /* 0x00000000fffff984 */ /* 0x000fe20000000800 */
[----:B------:R-:W-:Y:S01]  /*5730*/  @!PT LDS RZ, [RZ] ;  /* 0x00000000fffff984 */ /* 0x000fe20000000800 */
[----:B------:R-:W-:Y:S01]  /*5740*/  @!PT LDS RZ, [RZ] ;  /* 0x00000000fffff984 */ /* 0x000fe20000000800 */
[----:B------:R0:W-:Y:S06]  /*5750*/  MEMBAR.ALL.CTA ;  /* 0x0000000000007992 */ /* 0x0001ec0000008000 */
[----:B0-----:R-:W0:Y:S02]  /*5760*/  FENCE.VIEW.ASYNC.S ;  /* 0x00000000000073c6 */ /* 0x001e240000000000 */
[----:B0-----:R0:W-:Y:S01]  /*5770*/  BAR.SYNC.DEFER_BLOCKING R75, 0x80 ;  /* 0x0002004b0000751d */ /* 0x0011e20000010000 */
[----:B------:R-:W-:-:S02]  /*5780*/  ISETP.NE.AND P3, PT, R19, 0x2, PT ;  /* 0x000000021300780c */ /* 0x000fc40003f65270 */
[----:B------:R-:W-:Y:S02]  /*5790*/  @!P4 PRMT R83, RZ, 0x654, R83 ;  /* 0x00000654ff53c816 */ /* 0x000fe40000000053 */
[----:B------:R-:W-:Y:S02]  /*57a0*/  SEL R19, R19, RZ, P3 ;  /* 0x000000ff13137207 */ /* 0x000fe40001800000 */
[----:B------:R0:W-:Y:S01]  /*57b0*/  @!P4 SYNCS.ARRIVE.TRANS64.RED.A1T0 RZ, [R83+URZ], RZ ;  /* 0x000000ff53ffc9a7 */ /* 0x0001e2000810043f */
[----:B---3--:R-:W-:Y:S02]  /*57c0*/  LOP3.LUT P5, RZ, R12, 0x2, RZ, 0xc0, !PT ;  /* 0x000000020cff7812 */ /* 0x008fe400078ac0ff */
[----:B------:R-:W-:-:S04]  /*57d0*/  SEL R12, RZ, 0x1, P3 ;  /* 0x00000001ff0c7807 */ /* 0x000fc80001800000 */
[----:B------:R-:W-:-:S07]  /*57e0*/  LOP3.LUT R153, R153, R12, RZ, 0x3c, !PT ;  /* 0x0000000c99997212 */ /* 0x000fce00078e3cff */
[----:B0-----:R-:W-:Y:S05]  /*57f0*/  @P5 BRA `(.L_x_460) ;  /* 0xffffffcc006c5947 */ /* 0x001fea000383ffff */
[----:B------:R-:W0:Y:S01]  /*5800*/  S2R R13, SR_TID.X ;  /* 0x00000000000d7919 */ /* 0x000e220000002100 */
[----:B------:R-:W-:Y:S02]  /*5810*/  PLOP3.LUT P0, PT, PT, PT, PT, 0x8, 0x0 ;  /* 0x000000000000781c */ /* 0x000fe40003f0e170 */
[----:B0-----:R-:W-:-:S04]  /*5820*/  SHF.R.U32.HI R13, RZ, 0x7, R13 ;  /* 0x00000007ff0d7819 */ /* 0x001fc8000001160d */
[----:B------:R-:W-:-:S13]  /*5830*/  ISETP.NE.AND P5, PT, R13, 0x1, PT ;  /* 0x000000010d00780c */ /* 0x000fda0003fa5270 */
[----:B------:R-:W-:Y:S06]  /*5840*/  @!P5 BAR.ARV 0x9, 0x100 ;  /* 0x024400000000db1d */ /* 0x000fec0000002000 */
.L_x_406:
[----:B------:R-:W-:Y:S01]  /*5850*/  MOV R3, RZ ;  /* 0x000000ff00037202 */ /* 0x000fe20000000f00 */
[----:B------:R-:W-:Y:S06]  /*5860*/  @P0 BRA `(.L_x_461) ;  /* 0x00000000000c0947 */ /* 0x000fec0003800000 */
[----:B------:R-:W1:Y:S01]  /*5870*/  FENCE.VIEW.ASYNC.G ;  /* 0x00000000000073c6 */ /* 0x000e620000000100 */
[----:B------:R-:W-:Y:S05]  /*5880*/  WARPSYNC.ALL ;  /* 0x0000000000007948 */ /* 0x000fea0003800000 */
[----:B-1----:R-:W-:Y:S06]  /*5890*/  BAR.ARV 0xc, 0x200 ;  /* 0x0308000000007b1d */ /* 0x002fec0000002000 */
.L_x_461:
[----:B------:R-:W2:Y:S01]  /*58a0*/  LDL R0, [R1] ;  /* 0x0000000001007983 */ /* 0x000ea20000100800 */
[----:B------:R-:W-:Y:S01]  /*58b0*/  BSSY B0, `(.L_x_462) ;  /* 0x0000021000007945 */ /* 0x000fe20003800000 */
[----:B--2---:R-:W-:-:S13]  /*58c0*/  LOP3.LUT P0, RZ, R0, 0x8, RZ, 0xc0, !PT ;  /* 0x0000000800ff7812 */ /* 0x004fda000780c0ff */
[----:B------:R-:W-:Y:S05]  /*58d0*/  @!P0 BRA `(.L_x_463) ;  /* 0x0000000000788947 */ /* 0x000fea0003800000 */
[----:B------:R-:W2:Y:S01]  /*58e0*/  LDL R0, [R1+0x94] ;  /* 0x0000940001007983 */ /* 0x000ea20000100800 */
[----:B------:R-:W-:Y:S01]  /*58f0*/  ULDC UR4, c[0x0][0x9f0] ;  /* 0x00027c0000047ab9 */ /* 0x000fe20000000800 */
[----:B--2---:R-:W-:-:S04]  /*5900*/  ISETP.NE.AND P0, PT, R0, RZ, PT ;  /* 0x000000ff0000720c */ /* 0x004fc80003f05270 */
        /* <DEDUP_REMOVED lines=12> */
[----:B0-----:R-:W-:Y:S01]  /*59d0*/  MOV R4, RZ ;  /* 0x000000ff00047202 */ /* 0x001fe20000000f00 */
[----:B-1----:R-:W-:-:S04]  /*59e0*/  IMAD.MOV R7, RZ, RZ, -R5 ;  /* 0x000000ffff077224 */ /* 0x002fc800078e0a05 */
        /* <DEDUP_REMOVED lines=9> */
[----:B------:R-:W-:-:S05]  /*5a80*/  @P0 VIADD R5, R5, 0x1 ;  /* 0x0000000105050836 */ /* 0x000fca0000000000 */
[----:B------:R-:W-:-:S05]  /*5a90*/  MOV R3, R5 ;  /* 0x0000000500037202 */ /* 0x000fca0000000f00 */
[----:B------:R-:W-:Y:S01]  /*5aa0*/  @!P2 IMAD.MOV R3, RZ, RZ, -R3 ;  /* 0x000000ffff03a224 */ /* 0x000fe200078e0a03 */
[----:B------:R-:W-:-:S07]  /*5ab0*/  @!P1 LOP3.LUT R3, RZ, R9, RZ, 0x33, !PT ;  /* 0x00000009ff039212 */ /* 0x000fce00078e33ff */
.L_x_463:
[----:B------:R-:W-:Y:S05]  /*5ac0*/  BSYNC B0 ;  /* 0x0000000000007941 */ /* 0x000fea0003800000 */
.L_x_462:
[----:B------:R-:W2:Y:S01]  /*5ad0*/  LDL R0, [R1+0xa0] ;  /* 0x0000a00001007983 */ /* 0x000ea20000100800 */
[----:B------:R-:W-:Y:S02]  /*5ae0*/  PLOP3.LUT P0, PT, PT, PT, PT, 0x80, 0x0 ;  /* 0x000000000000781c */ /* 0x000fe40003f0f070 */
        /* <DEDUP_REMOVED lines=15> */
[----:B--2---:R-:W-:Y:S02]  /*5be0*/  IMAD R4, R0, R3, RZ ;  /* 0x0000000300047224 */ /* 0x004fe400078e02ff */
[----:B------:R-:W-:-:S03]  /*5bf0*/  IMAD.MOV.U32 R0, RZ, RZ, RZ ;  /* 0x000000ffff007224 */ /* 0x000fc600078e00ff */
[----:B------:R1:W-:Y:S01]  /*5c00*/  STL [R1+0x6c], R4 ;  /* 0x00006c0401007387 */ /* 0x0003e20000100800 */
[----:B------:R-:W-:Y:S01]  /*5c10*/  VIADDMNMX R120, R4, R3, R26, PT ;  /* 0x0000000304787246 */ /* 0x000fe2000380011a */
[----:B------:R-:W-:Y:S01]  /*5c20*/  IMAD.MOV.U32 R3, RZ, RZ, RZ ;  /* 0x000000ffff037224 */ /* 0x000fe200078e00ff */
[----:B------:R-:W-:Y:S02]  /*5c30*/  CS2R R26, SRZ ;  /* 0x00000000001a7805 */ /* 0x000fe4000001ff00 */
[----:B------:R-:W-:-:S13]  /*5c40*/  ISETP.GT.AND P1, PT, R120, R4, PT ;  /* 0x000000047800720c */ /* 0x000fda0003f24270 */
[----:B-1----:R-:W-:Y:S05]  /*5c50*/  @!P1 BRA `(.L_x_464) ;  /* 0x000000a800a49947 */ /* 0x002fea0003800000 */
[----:B------:R-:W-:-:S03]  /*5c60*/  UMOV UR4, 0xffffffff ;  /* 0xffffffff00047882 */ /* 0x000fc60000000000 */
[----:B------:R-:W-:Y:S05]  /*5c70*/  BRA.DIV UR4, `(.L_x_465) ;  /* 0x0000013e04087947 */ /* 0x000fea000b800000 */
[----:B------:R-:W1:Y:S02]  /*5c80*/  S2R R0, SR_TID.X ;  /* 0x0000000000007919 */ /* 0x000e640000002100 */
[----:B-1----:R-:W-:-:S04]  /*5c90*/  IADD3 R3, R0, -0x80, RZ ;  /* 0xffffff8000037810 */ /* 0x002fc80007ffe0ff */
[----:B------:R-:W-:-:S04]  /*5ca0*/  SHF.R.S32.HI R0, RZ, 0x1f, R3 ;  /* 0x0000001fff007819 */ /* 0x000fc80000011403 */
[----:B------:R-:W-:-:S04]  /*5cb0*/  LEA.HI R0, R0, R3, RZ, 0x7 ;  /* 0x0000000300007211 */ /* 0x000fc800078f38ff */
[----:B------:R-:W-:-:S06]  /*5cc0*/  SHF.R.S32.HI R0, RZ, 0x7, R0 ;  /* 0x00000007ff007819 */ /* 0x000fcc0000011400 */
[----:B------:R-:W1:Y:S04]  /*5cd0*/  SHFL.IDX PT, R0, R0, RZ, 0x1f ;  /* 0x00001fff00007589 */ /* 0x000e6800000e0000 */
[----:B-1----:R1:W-:Y:S02]  /*5ce0*/  STL [R1+0x74], R0 ;  /* 0x0000740001007387 */ /* 0x0023e40000100800 */
.L_x_678:
[----:B------:R-:W1:Y:S01]  /*5cf0*/  LDL R3, [R1+0x74] ;  /* 0x0000740001037983 */ /* 0x000e620000100800 */
[----:B------:R-:W-:Y:S01]  /*5d00*/  BSSY B6, `(.L_x_466) ;  /* 0x000001c000067945 */ /* 0x000fe20003800000 */
[----:B-1----:R-:W-:-:S05]  /*5d10*/  IMAD.HI R0, R3, 0x55555556, RZ ;  /* 0x5555555603007827 */ /* 0x002fca00078e02ff */
[----:B------:R-:W-:-:S05]  /*5d20*/  LEA.HI R0, R0, R0, RZ, 0x1 ;  /* 0x0000000000007211 */ /* 0x000fca00078f08ff */
[----:B------:R-:W-:-:S04]  /*5d30*/  IMAD R3, R0, -0x3, R3 ;  /* 0xfffffffd00037824 */ /* 0x000fc800078e0203 */
[----:B------:R-:W-:Y:S01]  /*5d40*/  IMAD R0, R3, 0x2000, R2 ;  /* 0x0000200003007824 */ /* 0x000fe200078e0202 */
[----:B------:R1:W-:Y:S03]  /*5d50*/  STL [R1+0x70], R3 ;  /* 0x0000700301007387 */ /* 0x0003e60000100800 */
[----:B------:R-:W-:-:S05]  /*5d60*/  VIADD R0, R0, 0xc400 ;  /* 0x0000c40000007836 */ /* 0x000fca0000000000 */
[----:B------:R-:W-:Y:S01]  /*5d70*/  SHF.R.U32.HI R0, RZ, 0x4, R0 ;  /* 0x00000004ff007819 */ /* 0x000fe20000011600 */
[----:B-1----:R-:W-:-:S03]  /*5d80*/  VIADD R3, R2, 0x1e800 ;  /* 0x0001e80002037836 */ /* 0x002fc60000000000 */
[----:B------:R-:W-:Y:S02]  /*5d90*/  LOP3.LUT R29, R0, 0x3fff, RZ, 0xc0, !PT ;  /* 0x00003fff001d7812 */ /* 0x000fe400078ec0ff */
[----:B------:R-:W-:-:S13]  /*5da0*/  LOP3.LUT P0, RZ, R3, 0x3ff, RZ, 0xc0, !PT ;  /* 0x000003ff03ff7812 */ /* 0x000fda000780c0ff */
[----:B------:R-:W-:Y:S05]  /*5db0*/  @!P0 BRA `(.L_x_467) ;  /* 0x0000000000408947 */ /* 0x000fea0003800000 */
[----:B------:R-:W-:Y:S01]  /*5dc0*/  MOV R0, 0x0 ;  /* 0x0000000000007802 */ /* 0x000fe20000000f00 */
[----:B------:R-:W-:Y:S01]  /*5dd0*/  ULDC.64 UR4, c[0x4][0xa8] ;  /* 0x01002a0000047ab9 */ /* 0x000fe20000000a00 */
[----:B------:R-:W-:Y:S01]  /*5de0*/  ULDC.64 UR6, c[0x4][0xb0] ;  /* 0x01002c0000067ab9 */ /* 0x000fe20000000a00 */
[----:B------:R-:W-:Y:S01]  /*5df0*/  MOV R4, UR4 ;  /* 0x0000000400047c02 */ /* 0x000fe20008000f00 */
[----:B0-----:R0:W1:Y:S01]  /*5e00*/  LDC.64 R14, c[0x4][R0] ;  /* 0x01000000000e7b82 */ /* 0x0010620000000a00 */
[----:B------:R-:W-:Y:S01]  /*5e10*/  IMAD.U32 R5, RZ, RZ, UR5 ;  /* 0x00000005ff057e24 */ /* 0x000fe2000f8e00ff */
        /* <DEDUP_REMOVED lines=9> */
[----:B-1---5:R-:W-:Y:S05]  /*5eb0*/  CALL.ABS.NOINC R14 ;  /* 0x000000000e007343 */ /* 0x022fea0003c00000 */
.L_x_467:
[----:B------:R-:W-:Y:S05]  /*5ec0*/  BSYNC B6 ;  /* 0x0000000000067941 */ /* 0x000fea0003800000 */
.L_x_466:
[----:B------:R-:W-:Y:S02]  /*5ed0*/  ULDC UR4, c[0x0][0x3f4] ;  /* 0x0000fd0000047ab9 */ /* 0x000fe40000000800 */
[----:B------:R-:W-:-:S13]  /*5ee0*/  ISETP.LT.AND P0, PT, RZ, UR4, PT ;  /* 0x00000004ff007c0c */ /* 0x000fda000bf01270 */
[----:B------:R-:W-:Y:S05]  /*5ef0*/  @P0 BRA `(.L_x_468) ;  /* 0x0000000000400947 */ /* 0x000fea0003800000 */
[----:B------:R-:W2:Y:S02]  /*5f00*/  LDL R20, [R1+0x98] ;  /* 0x0000980001147983 */ /* 0x000ea40000100800 */
[----:B--2---:R-:W-:-:S04]  /*5f10*/  LEA.HI R0, R20, R20, RZ, 0x1 ;  /* 0x0000001414007211 */ /* 0x004fc800078f08ff */
[----:B------:R-:W-:-:S05]  /*5f20*/  LOP3.LUT R0, R0, 0xfffffffe, RZ, 0xc0, !PT ;  /* 0xfffffffe00007812 */ /* 0x000fca00078ec0ff */
[----:B------:R-:W-:-:S05]  /*5f30*/  IMAD.IADD R0, R20, 0x1, -R0 ;  /* 0x0000000114007824 */ /* 0x000fca00078e0a00 */
[----:B------:R-:W-:-:S04]  /*5f40*/  SHF.L.U32 R3, R0, 0x1f, RZ ;  /* 0x0000001f00037819 */ /* 0x000fc800000006ff */
[----:B------:R1:W2:Y:S03]  /*5f50*/  SYNCS.PHASECHK.TRANS64.TRYWAIT P0, [R2+URZ+0x30800], R3 ;  /* 0x03080003020075a7 */ /* 0x0002a6000800017f */
[----:B--2---:R-:W-:Y:S05]  /*5f60*/  @!P0 NANOSLEEP.SYNCS 0x989680 ;  /* 0x009896800000895d */ /* 0x004fea0003900000 */
[----:B------:R-:W2:Y:S01]  /*5f70*/  @!P0 SYNCS.PHASECHK.TRANS64 P0, [R2+URZ+0x30800], R3 ;  /* 0x03080003020085a7 */ /* 0x000ea2000800007f */
[----:B------:R-:W-:Y:S04]  /*5f80*/  BSSY B0, `(.L_x_469) ;  /* 0x0000006000007945 */ /* 0x000fe80003800000 */
[----:B--2---:R-:W-:Y:S05]  /*5f90*/  @P0 BRA `(.L_x_470) ;  /* 0x0000000000100947 */ /* 0x004fea0003800000 */
.L_x_471:
[----:B--2---:R2:W3:Y:S02]  /*5fa0*/  SYNCS.PHASECHK.TRANS64.TRYWAIT P0, [R2+URZ+0x30800], R3 ;  /* 0x03080003020075a7 */ /* 0x0044e4000800017f */
[----:B---3--:R-:W-:Y:S05]  /*5fb0*/  @!P0 NANOSLEEP.SYNCS 0x989680 ;  /* 0x009896800000895d */ /* 0x008fea0003900000 */
[----:B------:R-:W3:Y:S02]  /*5fc0*/  @!P0 SYNCS.PHASECHK.TRANS64 P0, [R2+URZ+0x30800], R3 ;  /* 0x03080003020085a7 */ /* 0x000ee4000800007f */
[----:B---3--:R-:W-:Y:S05]  /*5fd0*/  @!P0 BRA `(.L_x_471) ;  /* 0xfffffffc00f08947 */ /* 0x008fea000383ffff */
.L_x_470:
[----:B------:R-:W-:Y:S05]  /*5fe0*/  BSYNC B0 ;  /* 0x0000000000007941 */ /* 0x000fea0003800000 */
.L_x_469:
[----:B------:R-:W-:Y:S05]  /*5ff0*/  BRA `(.L_x_472) ;  /* 0x0000002000f87947 */ /* 0x000fea0003800000 */
.L_x_468:
[----:B-----5:R-:W-:Y:S01]  /*6000*/  SHF.R.S32.HI R0, RZ, 0x1f, R25 ;  /* 0x0000001fff007819 */ /* 0x020fe20000011419 */
[----:B------:R-:W-:Y:S01]  /*6010*/  VIADD R3, R2, 0xc400 ;  /* 0x0000c40002037836 */ /* 0x000fe20000000000 */
[----:B------:R-:W-:Y:S01]  /*6020*/  ULDC.64 UR4, c[0x0][0x3f8] ;  /* 0x0000fe0000047ab9 */ /* 0x000fe20000000a00 */
[----:B------:R-:W-:Y:S01]  /*6030*/  ULDC.64 UR6, c[0x0][0x408] ;  /* 0x0001020000067ab9 */ /* 0x000fe20000000a00 */
[----:B------:R-:W-:Y:S01]  /*6040*/  IMAD.WIDE.U32 R4, R25, UR4, RZ ;  /* 0x0000000419047c25 */ /* 0x000fe2000f8e00ff */
[----:B------:R-:W-:Y:S01]  /*6050*/  BSSY B6, `(.L_x_473) ;  /* 0x0000020000067945 */ /* 0x000fe20003800000 */
[----:B------:R-:W-:Y:S02]  /*6060*/  LOP3.LUT P0, RZ, R3, 0x3ff, RZ, 0xc0, !PT ;  /* 0x000003ff03ff7812 */ /* 0x000fe4000780c0ff */
[C---:B0-----:R-:W-:Y:S02]  /*6070*/  IMAD R6, R0.reuse, UR4, RZ ;  /* 0x0000000400067c24 */ /* 0x041fe4000f8e02ff */
[----:B------:R-:W-:-:S02]  /*6080*/  IMAD R0, R0, UR6, RZ ;  /* 0x0000000600007c24 */ /* 0x000fc4000f8e02ff */
[C---:B------:R-:W-:Y:S01]  /*6090*/  IMAD R3, R25.reuse, UR5, R6 ;  /* 0x0000000519037c24 */ /* 0x040fe2000f8e0206 */
[----:B------:R-:W-:Y:S01]  /*60a0*/  ULDC.64 UR4, c[0x0][0x3e8] ;  /* 0x0000fa0000047ab9 */ /* 0x000fe20000000a00 */
[----:B------:R-:W-:-:S04]  /*60b0*/  IMAD.WIDE.U32 R6, R25, UR6, RZ ;  /* 0x0000000619067c25 */ /* 0x000fc8000f8e00ff */
[----:B------:R-:W-:Y:S01]  /*60c0*/  IMAD R9, R25, UR7, R0 ;  /* 0x0000000719097c24 */ /* 0x000fe2000f8e0200 */
[----:B------:R-:W-:Y:S01]  /*60d0*/  ULDC.64 UR6, c[0x0][0x400] ;  /* 0x0001000000067ab9 */ /* 0x000fe20000000a00 */
[----:B------:R-:W-:Y:S01]  /*60e0*/  IMAD.IADD R5, R3, 0x1, R5 ;  /* 0x0000000103057824 */ /* 0x000fe200078e0205 */
[----:B------:R-:W-:Y:S02]  /*60f0*/  LEA R25, P1, R4, UR4, 0x1 ;  /* 0x0000000404197c11 */ /* 0x000fe4000f8208ff */
[----:B------:R-:W-:Y:S02]  /*6100*/  LEA R27, P2, R6, UR6, 0x1 ;  /* 0x00000006061b7c11 */ /* 0x000fe4000f8408ff */
[----:B------:R-:W-:Y:S02]  /*6110*/  IADD3 R3, R9, R7, RZ ;  /* 0x0000000709037210 */ /* 0x000fe40007ffe0ff */
[----:B------:R-:W-:Y:S02]  /*6120*/  LEA.HI.X R26, R4, UR5, R5, 0x1, P1 ;  /* 0x00000005041a7c11 */ /* 0x000fe400088f0c05 */
[----:B------:R-:W-:Y:S01]  /*6130*/  LEA.HI.X R28, R6, UR7, R3, 0x1, P2 ;  /* 0x00000007061c7c11 */ /* 0x000fe200090f0c03 */
[----:B------:R-:W-:Y:S06]  /*6140*/  @!P0 BRA `(.L_x_474) ;  /* 0x0000000000408947 */ /* 0x000fec0003800000 */
[----:B------:R-:W-:Y:S01]  /*6150*/  MOV R0, 0x0 ;  /* 0x0000000000007802 */ /* 0x000fe20000000f00 */
[----:B------:R-:W-:Y:S01]  /*6160*/  ULDC.64 UR4, c[0x4][0xa8] ;  /* 0x01002a0000047ab9 */ /* 0x000fe20000000a00 */
[----:B------:R-:W-:Y:S01]  /*6170*/  ULDC.64 UR6, c[0x4][0xb0] ;  /* 0x01002c0000067ab9 */ /* 0x000fe20000000a00 */
[----:B------:R-:W-:Y:S01]  /*6180*/  IMAD.U32 R4, RZ, RZ, UR4 ;  /* 0x00000004ff047e24 */ /* 0x000fe2000f8e00ff */
[----:B------:R0:W1:Y:S01]  /*6190*/  LDC.64 R14, c[0x4][R0] ;  /* 0x01000000000e7b82 */ /* 0x0000620000000a00 */
[----:B------:R-:W-:Y:S01]  /*61a0*/  IMAD.U32 R5, RZ, RZ, UR5 ;  /* 0x00000005ff057e24 */ /* 0x000fe2000f8e00ff */
[----:B------:R-:W-:Y:S01]  /*61b0*/  ULDC.64 UR4, c[0x4][0x20] ;  /* 0x0100080000047ab9 */ /* 0x000fe20000000a00 */
[----:B------:R-:W-:Y:S01]  /*61c0*/  IMAD.U32 R6, RZ, RZ, UR6 ;  /* 0x00000006ff067e24 */ /* 0x000fe2000f8e00ff */
[----:B------:R-:W-:Y:S01]  /*61d0*/  MOV R7, UR7 ;  /* 0x0000000700077c02 */ /* 0x000fe20008000f00 */
[----:B------:R-:W-:Y:S01]  /*61e0*/  IMAD.U32 R10, RZ, RZ, UR4 ;  /* 0x00000004ff0a7e24 */ /* 0x000fe2000f8e00ff */
[----:B------:R-:W-:Y:S01]  /*61f0*/  MOV R12, 0x1 ;  /* 0x00000001000c7802 */ /* 0x000fe20000000f00 */
[----:B------:R-:W-:-:S02]  /*6200*/  IMAD.U32 R11, RZ, RZ, UR5 ;  /* 0x00000005ff0b7e24 */ /* 0x000fc4000f8e00ff */
[----:B------:R-:W-:Y:S02]  /*6210*/  IMAD.MOV.U32 R8, RZ, RZ, 0x70 ;  /* 0x00000070ff087424 */ /* 0x000fe400078e00ff */
[----:B0-----:R-:W-:-:S07]  /*6220*/  IMAD.MOV.U32 R13, RZ, RZ, RZ ;  /* 0x000000ffff0d7224 */ /* 0x001fce00078e00ff */
[----:B------:R-:W-:-:S07]  /*6230*/  LEPC R20, `(.L_x_474) ;  /* 0x000000001014794e */ /* 0x000fce0000000000 */
[----:B-1----:R-:W-:Y:S05]  /*6240*/  CALL.ABS.NOINC R14 ;  /* 0x000000000e007343 */ /* 0x002fea0003c00000 */
.L_x_474:
[----:B------:R-:W-:Y:S05]  /*6250*/  BSYNC B6 ;  /* 0x0000000000067941 */ /* 0x000fea0003800000 */
.L_x_473:
[----:B------:R-:W-:Y:S01]  /*6260*/  ULDC.U8 UR4, c[0x0][0x410] ;  /* 0x0001040000047ab9 */ /* 0x000fe20000000000 */
[----:B------:R-:W-:Y:S01]  /*6270*/  BSSY B0, `(.L_x_475) ;  /* 0x000020e000007945 */ /* 0x000fe20003800000 */
[----:B------:R-:W-:Y:S01]  /*6280*/  ISETP.NE.AND P0, PT, RZ, UR4, PT ;  /* 0x00000004ff007c0c */ /* 0x000fe2000bf05270 */
[----:B------:R-:W-:-:S12]  /*6290*/  IMAD R4, R33, 0xc0, R18 ;  /* 0x000000c021047824 */ /* 0x000fd800078e0212 */
[----:B------:R-:W-:Y:S05]  /*62a0*/  @!P0 BRA `(.L_x_476) ;  /* 0x00000010002c8947 */ /* 0x000fea0003800000 */
[----:B------:R-:W-:-:S03]  /*62b0*/  UMOV UR4, 0xffffffff ;  /* 0xffffffff00047882 */ /* 0x000fc60000000000 */
[----:B------:R-:W-:Y:S05]  /*62c0*/  BRA.DIV UR4, `(.L_x_477) ;  /* 0x0000013604b47947 */ /* 0x000fea000b800000 */
[----:B------:R0:W1:Y:S04]  /*62d0*/  SHFL.IDX PT, R3, R26, RZ, 0x1c1f ;  /* 0x001c1fff1a037589 */ /* 0x00006800000e0000 */
[----:B------:R0:W2:Y:S04]  /*62e0*/  SHFL.IDX PT, R0, R25, RZ, 0x1c1f ;  /* 0x001c1fff19007589 */ /* 0x0000a800000e0000 */
[----:B------:R0:W3:Y:S04]  /*62f0*/  SHFL.IDX PT, R5, R28, RZ, 0x1c1f ;  /* 0x001c1fff1c057589 */ /* 0x0000e800000e0000 */
[----:B------:R0:W4:Y:S02]  /*6300*/  SHFL.IDX PT, R14, R27, RZ, 0x1c1f ;  /* 0x001c1fff1b0e7589 */ /* 0x00012400000e0000 */
.L_x_684:
[----:B------:R-:W5:Y:S01]  /*6310*/  LDL R30, [R1+0x68] ;  /* 0x00006800011e7983 */ /* 0x000f620000100800 */
[----:B------:R-:W-:-:S03]  /*6320*/  ULDC UR4, c[0x0][0x448] ;  /* 0x0001120000047ab9 */ /* 0x000fc60000000800 */
[----:B------:R-:W2:Y:S01]  /*6330*/  LDL R12, [R1+0x98] ;  /* 0x00009800010c7983 */ /* 0x000ea20000100800 */
[----:B------:R-:W-:-:S05]  /*6340*/  IMAD R24, R24, UR4, RZ ;  /* 0x0000000418187c24 */ /* 0x000fca000f8e02ff */
[----:B------:R-:W-:Y:S01]  /*6350*/  ISETP.GE.AND P0, PT, R4, R24, PT ;  /* 0x000000180400720c */ /* 0x000fe20003f06270 */
[----:B------:R-:W-:Y:S01]  /*6360*/  BSSY B1, `(.L_x_478) ;  /* 0x0000026000017945 */ /* 0x000fe20003800000 */
[----:B0-----:R-:W-:Y:S01]  /*6370*/  IMAD R26, R33, -0xc0, R24 ;  /* 0xffffff40211a7824 */ /* 0x001fe200078e0218 */
[----:B------:R-:W-:Y:S01]  /*6380*/  CS2R R10, SRZ ;  /* 0x00000000000a7805 */ /* 0x000fe2000001ff00 */
[----:B-----5:R-:W-:-:S05]  /*6390*/  IMAD.SHL.U32 R6, R30, 0x40, RZ ;  /* 0x000000401e067824 */ /* 0x020fca00078e00ff */
[----:B------:R-:W-:Y:S02]  /*63a0*/  LOP3.LUT R7, R6, 0x1c0, RZ, 0xc0, !PT ;  /* 0x000001c006077812 */ /* 0x000fe400078ec0ff */
[----:B--2---:R-:W-:Y:S02]  /*63b0*/  LEA.HI R6, R12, R12, RZ, 0x1 ;  /* 0x0000000c0c067211 */ /* 0x004fe400078f08ff */
[----:B------:R-:W-:Y:S02]  /*63c0*/  LOP3.LUT R8, R7, 0x18, R16, 0xf8, !PT ;  /* 0x0000001807087812 */ /* 0x000fe400078ef810 */
[----:B------:R-:W-:Y:S02]  /*63d0*/  LOP3.LUT R4, R6, 0xfffffffe, RZ, 0xc0, !PT ;  /* 0xfffffffe06047812 */ /* 0x000fe400078ec0ff */
[----:B------:R-:W-:-:S03]  /*63e0*/  SHF.R.U32.HI R7, RZ, 0x3, R7 ;  /* 0x00000003ff077819 */ /* 0x000fc60000011607 */
[----:B------:R-:W-:Y:S01]  /*63f0*/  IMAD.IADD R27, R12, 0x1, -R4 ;  /* 0x000000010c1b7824 */ /* 0x000fe200078e0a04 */
[----:B------:R-:W-:Y:S02]  /*6400*/  LOP3.LUT R28, R8, R7, RZ, 0x3c, !PT ;  /* 0x00000007081c7212 */ /* 0x000fe400078e3cff */
[----:B------:R-:W-:Y:S02]  /*6410*/  CS2R R8, SRZ ;  /* 0x0000000000087805 */ /* 0x000fe4000001ff00 */
[----:B------:R-:W-:Y:S02]  /*6420*/  CS2R R6, SRZ ;  /* 0x0000000000067805 */ /* 0x000fe4000001ff00 */
[----:B------:R-:W-:Y:S01]  /*6430*/  CS2R R12, SRZ ;  /* 0x00000000000c7805 */ /* 0x000fe2000001ff00 */
[----:B------:R-:W-:Y:S06]  /*6440*/  @P0 BRA `(.L_x_479) ;  /* 0x00000000005c0947 */ /* 0x000fec0003800000 */
[----:B------:R-:W-:Y:S01]  /*6450*/  ULDC UR4, c[0x0][0x3f4] ;  /* 0x0000fd0000047ab9 */ /* 0x000fe20000000800 */
[----:B------:R-:W-:Y:S01]  /*6460*/  IMAD.MOV.U32 R6, RZ, RZ, R0 ;  /* 0x000000ffff067224 */ /* 0x000fe200078e0000 */
[----:B------:R-:W-:Y:S01]  /*6470*/  ISETP.GE.AND P2, PT, R22, UR4, PT ;  /* 0x0000000416007c0c */ /* 0x000fe2000bf46270 */
[----:B-1----:R-:W-:Y:S01]  /*6480*/  IMAD.MOV.U32 R7, RZ, RZ, R3 ;  /* 0x000000ffff077224 */ /* 0x002fe200078e0003 */
[C---:B------:R-:W-:Y:S02]  /*6490*/  ISETP.GE.AND P3, PT, R154.reuse, UR4, PT ;  /* 0x000000049a007c0c */ /* 0x040fe4000bf66270 */
[----:B------:R-:W-:Y:S02]  /*64a0*/  SHF.L.U32 R9, R154, 0x1, RZ ;  /* 0x000000019a097819 */ /* 0x000fe400000006ff */
[----:B------:R-:W-:Y:S01]  /*64b0*/  SHF.R.S32.HI R13, RZ, 0x1f, R154 ;  /* 0x0000001fff0d7819 */ /* 0x000fe2000001149a */
[----:B---3--:R-:W-:Y:S01]  /*64c0*/  IMAD.MOV.U32 R15, RZ, RZ, R5 ;  /* 0x000000ffff0f7224 */ /* 0x008fe200078e0005 */
[----:B------:R-:W-:-:S05]  /*64d0*/  CS2R R10, SRZ ;  /* 0x00000000000a7805 */ /* 0x000fca000001ff00 */
[----:B------:R-:W-:Y:S01]  /*64e0*/  @!P2 IMAD.WIDE R20, R22, 0x2, R6 ;  /* 0x000000021614a825 */ /* 0x000fe200078e0206 */
[----:B------:R-:W-:Y:S02]  /*64f0*/  SHF.L.U64.HI R6, R154, 0x1, R13 ;  /* 0x000000019a067819 */ /* 0x000fe4000001020d */
[-C--:B----4-:R-:W-:Y:S02]  /*6500*/  @!P3 IADD3 R4, P1, R14, R9.reuse, RZ ;  /* 0x000000090e04b210 */ /* 0x090fe40007f3e0ff */
[----:B------:R-:W-:Y:S02]  /*6510*/  @!P3 IADD3 R24, P0, R0, R9, RZ ;  /* 0x000000090018b210 */ /* 0x000fe40007f1e0ff */
[----:B------:R-:W-:Y:S02]  /*6520*/  CS2R R8, SRZ ;  /* 0x0000000000087805 */ /* 0x000fe4000001ff00 */
[----:B------:R-:W-:Y:S01]  /*6530*/  CS2R R12, SRZ ;  /* 0x00000000000c7805 */ /* 0x000fe2000001ff00 */
[----:B------:R-:W-:Y:S01]  /*6540*/  @!P3 IMAD.X R5, R5, 0x1, R6, P1 ;  /* 0x000000010505b824 */ /* 0x000fe200008e0606 */
[----:B------:R-:W-:-:S02]  /*6550*/  @!P3 IADD3.X R25, R3, R6, RZ, P0, !PT ;  /* 0x000000060319b210 */ /* 0x000fc400007fe4ff */
[----:B------:R-:W-:Y:S01]  /*6560*/  CS2R R6, SRZ ;  /* 0x0000000000067805 */ /* 0x000fe2000001ff00 */
[----:B------:R-:W-:Y:S01]  /*6570*/  @!P2 IMAD.WIDE R14, R22, 0x2, R14 ;  /* 0x00000002160ea825 */ /* 0x000fe200078e020e */
[----:B------:R0:W5:Y:S04]  /*6580*/  @!P2 LD.E.64 R10, desc[UR56][R20.64] ;  /* 0x00000038140aa980 */ /* 0x000168000c101b00 */
[----:B------:R0:W5:Y:S04]  /*6590*/  @!P2 LD.E.64 R8, desc[UR56][R14.64] ;  /* 0x000000380e08a980 */ /* 0x000168000c101b00 */
[----:B------:R0:W5:Y:S04]  /*65a0*/  @!P3 LD.E.64 R12, desc[UR56][R24.64] ;  /* 0x00000038180cb980 */ /* 0x000168000c101b00 */
[----:B------:R0:W5:Y:S02]  /*65b0*/  @!P3 LD.E.64 R6, desc[UR56][R4.64] ;  /* 0x000000380406b980 */ /* 0x000164000c101b00 */
.L_x_479:
[----:B------:R-:W-:Y:S05]  /*65c0*/  BSYNC B1 ;  /* 0x0000000000017941 */ /* 0x000fea0003800000 */
.L_x_478:
[----:B------:R-:W1:Y:S01]  /*65d0*/  S2R R0, SR_TID.X ;  /* 0x0000000000007919 */ /* 0x000e620000002100 */
[----:B0--3--:R-:W-:Y:S01]  /*65e0*/  SHF.L.U32 R5, R27, 0x1f, RZ ;  /* 0x0000001f1b057819 */ /* 0x009fe200000006ff */
[----:B-----5:R-:W-:Y:S01]  /*65f0*/  IMAD.MOV.U32 R32, RZ, RZ, R10 ;  /* 0x000000ffff207224 */ /* 0x020fe200078e000a */
[----:B------:R-:W-:Y:S01]  /*6600*/  LOP3.LUT P1, RZ, R30, 0x4, RZ, 0xc0, !PT ;  /* 0x000000041eff7812 */ /* 0x000fe2000782c0ff */
[----:B------:R-:W-:Y:S01]  /*6610*/  IMAD.MOV.U32 R30, RZ, RZ, R8 ;  /* 0x000000ffff1e7224 */ /* 0x000fe200078e0008 */
[----:B------:R-:W0:Y:S01]  /*6620*/  SYNCS.PHASECHK.TRANS64.TRYWAIT P0, [R2+URZ+0x30800], R5 ;  /* 0x03080005020075a7 */ /* 0x000e22000800017f */
[----:B------:R-:W-:Y:S01]  /*6630*/  MOV R15, R11 ;  /* 0x0000000b000f7202 */ /* 0x000fe20000000f00 */
[----:B----4-:R-:W-:Y:S01]  /*6640*/  IMAD.MOV.U32 R14, RZ, RZ, R7 ;  /* 0x000000ffff0e7224 */ /* 0x010fe200078e0007 */
[----:B------:R-:W-:Y:S01]  /*6650*/  SHF.R.U64 R34, R10, 0x10, R11 ;  /* 0x000000100a227819 */ /* 0x000fe2000000120b */
[----:B------:R-:W-:Y:S01]  /*6660*/  IMAD.MOV.U32 R10, RZ, RZ, R13 ;  /* 0x000000ffff0a7224 */ /* 0x000fe200078e000d */
[----:B------:R-:W-:Y:S01]  /*6670*/  SHF.R.U32.HI R20, RZ, 0x10, R11 ;  /* 0x00000010ff147819 */ /* 0x000fe2000001160b */
[----:B------:R-:W-:Y:S01]  /*6680*/  IMAD.MOV.U32 R11, RZ, RZ, R12 ;  /* 0x000000ffff0b7224 */ /* 0x000fe200078e000c */
[----:B------:R-:W-:Y:S01]  /*6690*/  SHF.R.U64 R21, R12, 0x10, R13 ;  /* 0x000000100c157819 */ /* 0x000fe2000000120d */
[--C-:B------:R-:W-:Y:S01]  /*66a0*/  IMAD.MOV.U32 R12, RZ, RZ, R9.reuse ;  /* 0x000000ffff0c7224 */ /* 0x100fe200078e0009 */
[--C-:B------:R-:W-:Y:S01]  /*66b0*/  SHF.R.U64 R35, R8, 0x10, R9.reuse ;  /* 0x0000001008237819 */ /* 0x100fe20000001209 */
[----:B------:R-:W-:Y:S01]  /*66c0*/  BSSY B1, `(.L_x_480) ;  /* 0x000001a000017945 */ /* 0x000fe20003800000 */
[----:B------:R-:W-:Y:S01]  /*66d0*/  SHF.R.U32.HI R25, RZ, 0x10, R9 ;  /* 0x00000010ff197819 */ /* 0x000fe20000011609 */
[----:B------:R-:W-:Y:S01]  /*66e0*/  IMAD.MOV.U32 R9, RZ, RZ, R6 ;  /* 0x000000ffff097224 */ /* 0x000fe200078e0006 */
[----:B------:R-:W-:-:S02]  /*66f0*/  SHF.R.U32.HI R24, RZ, 0x10, R13 ;  /* 0x00000010ff187819 */ /* 0x000fc4000001160d */
[----:B------:R-:W-:Y:S02]  /*6700*/  VIMNMX R13, R26, 0xc0, PT ;  /* 0x000000c01a0d7848 */ /* 0x000fe40003fe0100 */
[----:B------:R-:W-:Y:S02]  /*6710*/  SHF.R.U64 R6, R6, 0x10, R7 ;  /* 0x0000001006067819 */ /* 0x000fe40000001207 */
[----:B------:R-:W-:Y:S02]  /*6720*/  PRMT R8, R10, 0x5410, R24 ;  /* 0x000054100a087816 */ /* 0x000fe40000000018 */
[----:B------:R-:W-:Y:S02]  /*6730*/  PRMT R11, R11, 0x5410, R9 ;  /* 0x000054100b0b7816 */ /* 0x000fe40000000009 */
[----:B------:R-:W-:Y:S02]  /*6740*/  SHF.R.U32.HI R7, RZ, 0x10, R7 ;  /* 0x00000010ff077819 */ /* 0x000fe40000011607 */
[----:B------:R-:W-:Y:S01]  /*6750*/  PRMT R32, R32, 0x5410, R15 ;  /* 0x0000541020207816 */ /* 0x000fe2000000000f */
[----:B-1----:R-:W-:Y:S01]  /*6760*/  VIADD R3, R0, 0xffffff80 ;  /* 0xffffff8000037836 */ /* 0x002fe20000000000 */
[----:B------:R-:W-:-:S02]  /*6770*/  PRMT R34, R34, 0x5410, R20 ;  /* 0x0000541022227816 */ /* 0x000fc40000000014 */
[----:B------:R-:W-:Y:S02]  /*6780*/  PRMT R10, R21, 0x7610, R10 ;  /* 0x00007610150a7816 */ /* 0x000fe4000000000a */
[----:B------:R-:W-:Y:S02]  /*6790*/  SHF.R.S32.HI R0, RZ, 0x1f, R3 ;  /* 0x0000001fff007819 */ /* 0x000fe40000011403 */
[----:B------:R-:W-:Y:S02]  /*67a0*/  PRMT R30, R30, 0x5410, R12 ;  /* 0x000054101e1e7816 */ /* 0x000fe4000000000c */
[----:B------:R-:W-:Y:S02]  /*67b0*/  LEA.HI R0, R0, R3, RZ, 0x5 ;  /* 0x0000000300007211 */ /* 0x000fe400078f28ff */
[----:B------:R-:W-:Y:S02]  /*67c0*/  PRMT R35, R35, 0x5410, R25 ;  /* 0x0000541023237816 */ /* 0x000fe40000000019 */
[----:B------:R-:W-:-:S02]  /*67d0*/  SHF.R.S32.HI R0, RZ, 0x5, R0 ;  /* 0x00000005ff007819 */ /* 0x000fc40000011400 */
[----:B------:R-:W-:-:S03]  /*67e0*/  PRMT R9, R14, 0x7610, R9 ;  /* 0x000076100e097816 */ /* 0x000fc60000000009 */
[----:B------:R-:W-:-:S05]  /*67f0*/  IMAD R3, R0, 0x200, R28 ;  /* 0x0000020000037824 */ /* 0x000fca00078e021c */
[----:B------:R-:W-:-:S04]  /*6800*/  LEA R3, R3, R2, 0x1 ;  /* 0x0000000203037211 */ /* 0x000fc800078e08ff */
[C---:B------:R-:W-:Y:S01]  /*6810*/  IADD3 R4, R3.reuse, 0xc400, RZ ;  /* 0x0000c40003047810 */ /* 0x040fe20007ffe0ff */
[----:B------:R-:W-:-:S04]  /*6820*/  VIADD R0, R3, 0xc440 ;  /* 0x0000c44003007836 */ /* 0x000fc80000000000 */
[----:B------:R-:W-:Y:S01]  /*6830*/  @P1 VIADD R0, R4, 0xffffffc0 ;  /* 0xffffffc004001836 */ /* 0x000fe20000000000 */
[----:B------:R-:W-:Y:S01]  /*6840*/  ISETP.GE.AND P1, PT, R18, R13, PT ;  /* 0x0000000d1200720c */ /* 0x000fe20003f26270 */
[----:B0-----:R-:W-:-:S12]  /*6850*/  @!P0 BRA `(.L_x_481) ;  /* 0x0000013000c08947 */ /* 0x001fd80003800000 */
.L_x_685:
[----:B------:R-:W-:Y:S05]  /*6860*/  BSYNC B1 ;  /* 0x0000000000017941 */ /* 0x000fea0003800000 */
.L_x_480:
[----:B------:R-:W-:Y:S01]  /*6870*/  BSSY B1, `(.L_x_482) ;  /* 0x0000057000017945 */ /* 0x000fe20003800000 */
[----:B------:R-:W-:Y:S02]  /*6880*/  PRMT R10, R10, 0x5410, R6 ;  /* 0x000054100a0a7816 */ /* 0x000fe40000000006 */
[----:B------:R-:W-:Y:S01]  /*6890*/  PRMT R9, R9, 0x5410, R7 ;  /* 0x0000541009097816 */ /* 0x000fe20000000007 */
[----:B------:R-:W-:Y:S06]  /*68a0*/  @P1 BRA `(.L_x_483) ;  /* 0x00000004004c1947 */ /* 0x000fec0003800000 */
[----:B0-----:R-:W0:Y:S01]  /*68b0*/  LDC R5, c[0x0][0x3f4] ;  /* 0x0000fd00ff057b82 */ /* 0x001e220000000800 */
[----:B------:R-:W-:Y:S01]  /*68c0*/  BSSY B2, `(.L_x_484) ;  /* 0x000002a000027945 */ /* 0x000fe20003800000 */
[-C--:B0-----:R-:W-:Y:S02]  /*68d0*/  ISETP.GE.AND P0, PT, R22, R5.reuse, PT ;  /* 0x000000051600720c */ /* 0x081fe40003f06270 */
[----:B------:R-:W-:-:S11]  /*68e0*/  ISETP.GE.AND P1, PT, R154, R5, PT ;  /* 0x000000059a00720c */ /* 0x000fd60003f26270 */
[----:B------:R-:W-:Y:S05]  /*68f0*/  @P0 BRA `(.L_x_485) ;  /* 0x0000000000980947 */ /* 0x000fea0003800000 */
[----:B------:R-:W0:Y:S01]  /*6900*/  LDS.128 R4, [R3+0xc400] ;  /* 0x00c4000003047984 */ /* 0x000e220000000c00 */
[----:B------:R-:W-:Y:S02]  /*6910*/  HADD2.F32 R25, -RZ, R30.H0_H0 ;  /* 0x2000001eff197230 */ /* 0x000fe40000004100 */
[----:B------:R-:W-:Y:S02]  /*6920*/  HADD2.F32 R21, -RZ, R32.H0_H0 ;  /* 0x20000020ff157230 */ /* 0x000fe40000004100 */
[----:B------:R-:W-:Y:S02]  /*6930*/  HADD2.F32 R24, -RZ, R34.H0_H0 ;  /* 0x20000022ff187230 */ /* 0x000fe40000004100 */
[----:B------:R-:W-:Y:S02]  /*6940*/  HADD2.F32 R26, -RZ, R35.H0_H0 ;  /* 0x20000023ff1a7230 */ /* 0x000fe40000004100 */
[--C-:B0-----:R-:W-:Y:S02]  /*6950*/  HADD2.F32 R12, -RZ, R4.reuse.H0_H0 ;  /* 0x20000004ff0c7230 */ /* 0x101fe40000004100 */
[----:B------:R-:W-:-:S02]  /*6960*/  HADD2.F32 R4, -RZ, R4.H1_H1 ;  /* 0x30000004ff047230 */ /* 0x000fc40000004100 */
[--C-:B------:R-:W-:Y:S02]  /*6970*/  HADD2.F32 R14, -RZ, R5.reuse.H0_H0 ;  /* 0x20000005ff0e7230 */ /* 0x100fe40000004100 */
[----:B------:R-:W-:Y:S02]  /*6980*/  HADD2.F32 R5, -RZ, R5.H1_H1 ;  /* 0x30000005ff057230 */ /* 0x000fe40000004100 */
[C---:B------:R-:W-:Y:S01]  /*6990*/  FMUL.FTZ R27, R4.reuse, R25 ;  /* 0x00000019041b7220 */ /* 0x040fe20000410000 */
[----:B------:R-:W-:Y:S01]  /*69a0*/  FMUL.FTZ R4, R4, R21 ;  /* 0x0000001504047220 */ /* 0x000fe20000410000 */
[--C-:B------:R-:W-:Y:S02]  /*69b0*/  HADD2.F32 R15, -RZ, R6.reuse.H0_H0 ;  /* 0x20000006ff0f7230 */ /* 0x100fe40000004100 */
[----:B------:R-:W-:Y:S02]  /*69c0*/  HADD2.F32 R20, -RZ, R7.H0_H0 ;  /* 0x20000007ff147230 */ /* 0x000fe40000004100 */
[C---:B------:R-:W-:Y:S01]  /*69d0*/  FFMA.FTZ R28, R12.reuse, R25, R4 ;  /* 0x000000190c1c7223 */ /* 0x040fe20000010004 */
[C---:B------:R-:W-:Y:S01]  /*69e0*/  FMUL.FTZ R31, R5.reuse, R26 ;  /* 0x0000001a051f7220 */ /* 0x040fe20000410000 */
[----:B------:R-:W-:Y:S01]  /*69f0*/  FFMA.FTZ R27, R12, R21, -R27 ;  /* 0x000000150c1b7223 */ /* 0x000fe2000001081b */
[----:B------:R-:W-:Y:S01]  /*6a00*/  FMUL.FTZ R25, R5, R24 ;  /* 0x0000001805197220 */ /* 0x000fe20000410000 */
[----:B------:R-:W-:-:S02]  /*6a10*/  HADD2.F32 R6, -RZ, R6.H1_H1 ;  /* 0x30000006ff067230 */ /* 0x000fc40000004100 */
[C---:B------:R-:W-:Y:S01]  /*6a20*/  FFMA.FTZ R31, R14.reuse, R24, -R31 ;  /* 0x000000180e1f7223 */ /* 0x040fe2000001081f */
[----:B------:R-:W-:Y:S02]  /*6a30*/  HADD2.F32 R7, -RZ, R7.H1_H1 ;  /* 0x30000007ff077230 */ /* 0x000fe40000004100 */
[----:B------:R-:W-:Y:S01]  /*6a40*/  FFMA.FTZ R14, R14, R26, R25 ;  /* 0x0000001a0e0e7223 */ /* 0x000fe20000010019 */
[----:B------:R-:W-:Y:S02]  /*6a50*/  HADD2.F32 R12, -RZ, R30.H1_H1 ;  /* 0x3000001eff0c7230 */ /* 0x000fe40000004100 */
[----:B------:R-:W-:Y:S02]  /*6a60*/  HADD2.F32 R4, -RZ, R32.H1_H1 ;  /* 0x30000020ff047230 */ /* 0x000fe40000004100 */
[----:B------:R-:W-:Y:S02]  /*6a70*/  HADD2.F32 R21, -RZ, R35.H1_H1 ;  /* 0x30000023ff157230 */ /* 0x000fe40000004100 */
[----:B------:R-:W-:Y:S01]  /*6a80*/  FMUL.FTZ R24, R6, R12 ;  /* 0x0000000c06187220 */ /* 0x000fe20000410000 */
[----:B------:R-:W-:-:S02]  /*6a90*/  HADD2.F32 R5, -RZ, R34.H1_H1 ;  /* 0x30000022ff057230 */ /* 0x000fc40000004100 */
[-C--:B------:R-:W-:Y:S01]  /*6aa0*/  FMUL.FTZ R25, R6, R4.reuse ;  /* 0x0000000406197220 */ /* 0x080fe20000410000 */
[----:B------:R-:W-:Y:S01]  /*6ab0*/  FMUL.FTZ R33, R7, R21 ;  /* 0x0000001507217220 */ /* 0x000fe20000410000 */
[----:B------:R-:W-:Y:S01]  /*6ac0*/  FFMA.FTZ R6, R15, R4, -R24 ;  /* 0x000000040f067223 */ /* 0x000fe20000010818 */
[-C--:B------:R-:W-:Y:S01]  /*6ad0*/  FMUL.FTZ R26, R7, R5.reuse ;  /* 0x00000005071a7220 */ /* 0x080fe20000410000 */
[----:B------:R-:W-:Y:S01]  /*6ae0*/  FFMA.FTZ R25, R15, R12, R25 ;  /* 0x0000000c0f197223 */ /* 0x000fe20000010019 */
[----:B------:R-:W-:Y:S01]  /*6af0*/  FFMA.FTZ R7, R20, R5, -R33 ;  /* 0x0000000514077223 */ /* 0x000fe20000010821 */
[----:B------:R-:W-:Y:S01]  /*6b00*/  F2FP.F16.F32.PACK_AB R4, R28, R27 ;  /* 0x0000001b1c04723e */ /* 0x000fe200000000ff */
[----:B------:R-:W-:Y:S01]  /*6b10*/  FFMA.FTZ R26, R20, R21, R26 ;  /* 0x00000015141a7223 */ /* 0x000fe2000001001a */
[----:B------:R-:W-:Y:S02]  /*6b20*/  F2FP.F16.F32.PACK_AB R5, R14, R31 ;  /* 0x0000001f0e05723e */ /* 0x000fe400000000ff */
[----:B------:R-:W-:-:S02]  /*6b30*/  F2FP.F16.F32.PACK_AB R6, R25, R6 ;  /* 0x000000061906723e */ /* 0x000fc400000000ff */
[----:B------:R-:W-:-:S05]  /*6b40*/  F2FP.F16.F32.PACK_AB R7, R26, R7 ;  /* 0x000000071a07723e */ /* 0x000fca00000000ff */
[----:B------:R0:W-:Y:S02]  /*6b50*/  STS.128 [R3+0xc400], R4 ;  /* 0x00c4000403007388 */ /* 0x0001e40000000c00 */
.L_x_485:
[----:B------:R-:W-:Y:S05]  /*6b60*/  BSYNC B2 ;  /* 0x0000000000027941 */ /* 0x000fea0003800000 */
.L_x_484:
[----:B------:R-:W-:Y:S05]  /*6b70*/  @P1 BRA `(.L_x_483) ;  /* 0x0000000000981947 */ /* 0x000fea0003800000 */
[----:B0-----:R-:W0:Y:S01]  /*6b80*/  LDS.128 R4, [R0] ;  /* 0x0000000000047984 */ /* 0x001e220000000c00 */
[--C-:B------:R-:W-:Y:S02]  /*6b90*/  HADD2.F32 R25, -RZ, R11.reuse.H1_H1 ;  /* 0x3000000bff197230 */ /* 0x100fe40000004100 */
[----:B------:R-:W-:Y:S02]  /*6ba0*/  HADD2.F32 R21, -RZ, R11.H0_H0 ;  /* 0x2000000bff157230 */ /* 0x000fe40000004100 */
[--C-:B------:R-:W-:Y:S02]  /*6bb0*/  HADD2.F32 R24, -RZ, R10.reuse.H0_H0 ;  /* 0x2000000aff187230 */ /* 0x100fe40000004100 */
[----:B------:R-:W-:Y:S02]  /*6bc0*/  HADD2.F32 R26, -RZ, R10.H1_H1 ;  /* 0x3000000aff1a7230 */ /* 0x000fe40000004100 */
        /* <DEDUP_REMOVED lines=16> */
[--C-:B------:R-:W-:Y:S02]  /*6cd0*/  HADD2.F32 R12, -RZ, R9.reuse.H0_H0 ;  /* 0x20000009ff0c7230 */ /* 0x100fe40000004100 */
[--C-:B------:R-:W-:Y:S02]  /*6ce0*/  HADD2.F32 R4, -RZ, R8.reuse.H0_H0 ;  /* 0x20000008ff047230 */ /* 0x100fe40000004100 */
        /* <DEDUP_REMOVED lines=14> */
[----:B------:R1:W-:Y:S02]  /*6dd0*/  STS.128 [R0], R4 ;  /* 0x0000000400007388 */ /* 0x0003e40000000c00 */
.L_x_483:
[----:B------:R-:W-:Y:S05]  /*6de0*/  BSYNC B1 ;  /* 0x0000000000017941 */ /* 0x000fea0003800000 */
.L_x_482:
[----:B01----:R-:W-:-:S04]  /*6df0*/  IADD3 R4, R18, 0x60, RZ ;  /* 0x0000006012047810 */ /* 0x003fc80007ffe0ff */
[----:B------:R-:W-:-:S13]  /*6e00*/  ISETP.GE.AND P0, PT, R4, R13, PT ;  /* 0x0000000d0400720c */ /* 0x000fda0003f06270 */
[----:B------:R-:W-:Y:S05]  /*6e10*/  @P0 BRA `(.L_x_486) ;  /* 0x00000014004c0947 */ /* 0x000fea0003800000 */
[----:B------:R-:W0:Y:S01]  /*6e20*/  LDC R5, c[0x0][0x3f4] ;  /* 0x0000fd00ff057b82 */ /* 0x000e220000000800 */
[----:B------:R-:W-:Y:S01]  /*6e30*/  BSSY B1, `(.L_x_487) ;  /* 0x000002a000017945 */ /* 0x000fe20003800000 */
[-C--:B0-----:R-:W-:Y:S02]  /*6e40*/  ISETP.GE.AND P0, PT, R22, R5.reuse, PT ;  /* 0x000000051600720c */ /* 0x081fe40003f06270 */
[----:B------:R-:W-:-:S11]  /*6e50*/  ISETP.GE.AND P1, PT, R154, R5, PT ;  /* 0x000000059a00720c */ /* 0x000fd60003f26270 */
[----:B------:R-:W-:Y:S05]  /*6e60*/  @P0 BRA `(.L_x_488) ;  /* 0x0000000000980947 */ /* 0x000fea0003800000 */
[----:B------:R-:W0:Y:S01]  /*6e70*/  LDS.128 R4, [R3+0xf400] ;  /* 0x00f4000003047984 */ /* 0x000e220000000c00 */
[----:B------:R-:W-:Y:S02]  /*6e80*/  HADD2.F32 R24, -RZ, R32.H0_H0 ;  /* 0x20000020ff187230 */ /* 0x000fe40000004100 */
[----:B------:R-:W-:Y:S02]  /*6e90*/  HADD2.F32 R26, -RZ, R30.H0_H0 ;  /* 0x2000001eff1a7230 */ /* 0x000fe40000004100 */
[--C-:B------:R-:W-:Y:S02]  /*6ea0*/  HADD2.F32 R31, -RZ, R35.reuse.H0_H0 ;  /* 0x20000023ff1f7230 */ /* 0x100fe40000004100 */
[----:B------:R-:W-:Y:S02]  /*6eb0*/  HADD2.F32 R27, -RZ, R34.H0_H0 ;  /* 0x20000022ff1b7230 */ /* 0x000fe40000004100 */
[----:B------:R-:W-:Y:S02]  /*6ec0*/  HADD2.F32 R28, -RZ, R30.H1_H1 ;  /* 0x3000001eff1c7230 */ /* 0x000fe40000004100 */
[----:B------:R-:W-:-:S02]  /*6ed0*/  HADD2.F32 R33, -RZ, R35.H1_H1 ;  /* 0x30000023ff217230 */ /* 0x000fc40000004100 */
[--C-:B0-----:R-:W-:Y:S02]  /*6ee0*/  HADD2.F32 R12, -RZ, R4.reuse.H0_H0 ;  /* 0x20000004ff0c7230 */ /* 0x101fe40000004100 */
[----:B------:R-:W-:Y:S02]  /*6ef0*/  HADD2.F32 R4, -RZ, R4.H1_H1 ;  /* 0x30000004ff047230 */ /* 0x000fe40000004100 */
[--C-:B------:R-:W-:Y:S02]  /*6f00*/  HADD2.F32 R13, -RZ, R5.reuse.H0_H0 ;  /* 0x20000005ff0d7230 */ /* 0x100fe40000004100 */
[----:B------:R-:W-:Y:S02]  /*6f10*/  HADD2.F32 R5, -RZ, R5.H1_H1 ;  /* 0x30000005ff057230 */ /* 0x000fe40000004100 */
[-C--:B------:R-:W-:Y:S01]  /*6f20*/  FMUL.FTZ R21, R26, R4.reuse ;  /* 0x000000041a157220 */ /* 0x080fe20000410000 */
[----:B------:R-:W-:Y:S01]  /*6f30*/  FMUL.FTZ R25, R24, R4 ;  /* 0x0000000418197220 */ /* 0x000fe20000410000 */
[----:B------:R-:W-:-:S02]  /*6f40*/  HADD2.F32 R14, -RZ, R6.H0_H0 ;  /* 0x20000006ff0e7230 */ /* 0x000fc40000004100 */
[-C--:B------:R-:W-:Y:S01]  /*6f50*/  FMUL.FTZ R20, R31, R5.reuse ;  /* 0x000000051f147220 */ /* 0x080fe20000410000 */
[-C--:B------:R-:W-:Y:S01]  /*6f60*/  FFMA.FTZ R4, R24, R12.reuse, -R21 ;  /* 0x0000000c18047223 */ /* 0x080fe20000010815 */
[----:B------:R-:W-:Y:S01]  /*6f70*/  FFMA.FTZ R25, R26, R12, R25 ;  /* 0x0000000c1a197223 */ /* 0x000fe20000010019 */
[C---:B------:R-:W-:Y:S01]  /*6f80*/  FMUL.FTZ R12, R27.reuse, R5 ;  /* 0x000000051b0c7220 */ /* 0x040fe20000410000 */
[--C-:B------:R-:W-:Y:S02]  /*6f90*/  HADD2.F32 R15, -RZ, R7.reuse.H0_H0 ;  /* 0x20000007ff0f7230 */ /* 0x100fe40000004100 */
[-C--:B------:R-:W-:Y:S01]  /*6fa0*/  FFMA.FTZ R5, R27, R13.reuse, -R20 ;  /* 0x0000000d1b057223 */ /* 0x080fe20000010814 */
[----:B------:R-:W-:Y:S02]  /*6fb0*/  HADD2.F32 R6, -RZ, R6.H1_H1 ;  /* 0x30000006ff067230 */ /* 0x000fe40000004100 */
[----:B------:R-:W-:Y:S01]  /*6fc0*/  FFMA.FTZ R12, R31, R13, R12 ;  /* 0x0000000d1f0c7223 */ /* 0x000fe2000001000c */
[----:B------:R-:W-:Y:S01]  /*6fd0*/  HADD2.F32 R7, -RZ, R7.H1_H1 ;  /* 0x30000007ff077230 */ /* 0x000fe20000004100 */
[----:B------:R-:W-:Y:S01]  /*6fe0*/  F2FP.F16.F32.PACK_AB R4, R25, R4 ;  /* 0x000000041904723e */ /* 0x000fe200000000ff */
[----:B------:R-:W-:-:S02]  /*6ff0*/  HADD2.F32 R26, -RZ, R32.H1_H1 ;  /* 0x30000020ff1a7230 */ /* 0x000fc40000004100 */
[-C--:B------:R-:W-:Y:S01]  /*7000*/  FMUL.FTZ R13, R28, R6.reuse ;  /* 0x000000061c0d7220 */ /* 0x080fe20000410000 */
[----:B------:R-:W-:Y:S02]  /*7010*/  HADD2.F32 R27, -RZ, R34.H1_H1 ;  /* 0x30000022ff1b7230 */ /* 0x000fe40000004100 */
[----:B------:R-:W-:Y:S01]  /*7020*/  FMUL.FTZ R20, R33, R7 ;  /* 0x0000000721147220 */ /* 0x000fe20000410000 */
[----:B------:R-:W-:Y:S01]  /*7030*/  F2FP.F16.F32.PACK_AB R5, R12, R5 ;  /* 0x000000050c05723e */ /* 0x000fe200000000ff */
[C---:B------:R-:W-:Y:S01]  /*7040*/  FMUL.FTZ R21, R26.reuse, R6 ;  /* 0x000000061a157220 */ /* 0x040fe20000410000 */
[-C--:B------:R-:W-:Y:S01]  /*7050*/  FFMA.FTZ R6, R26, R14.reuse, -R13 ;  /* 0x0000000e1a067223 */ /* 0x080fe2000001080d */
[C---:B------:R-:W-:Y:S01]  /*7060*/  FMUL.FTZ R24, R27.reuse, R7 ;  /* 0x000000071b187220 */ /* 0x040fe20000410000 */
[-C--:B------:R-:W-:Y:S01]  /*7070*/  FFMA.FTZ R7, R27, R15.reuse, -R20 ;  /* 0x0000000f1b077223 */ /* 0x080fe20000010814 */
[----:B------:R-:W-:Y:S02]  /*7080*/  FFMA.FTZ R21, R28, R14, R21 ;  /* 0x0000000e1c157223 */ /* 0x000fe40000010015 */
[----:B------:R-:W-:-:S03]  /*7090*/  FFMA.FTZ R24, R33, R15, R24 ;  /* 0x0000000f21187223 */ /* 0x000fc60000010018 */
[----:B------:R-:W-:Y:S02]  /*70a0*/  F2FP.F16.F32.PACK_AB R6, R21, R6 ;  /* 0x000000061506723e */ /* 0x000fe400000000ff */
[----:B------:R-:W-:-:S05]  /*70b0*/  F2FP.F16.F32.PACK_AB R7, R24, R7 ;  /* 0x000000071807723e */ /* 0x000fca00000000ff */
[----:B------:R0:W-:Y:S02]  /*70c0*/  STS.128 [R3+0xf400], R4 ;  /* 0x00f4000403007388 */ /* 0x0001e40000000c00 */
.L_x_488:
[----:B------:R-:W-:Y:S05]  /*70d0*/  BSYNC B1 ;  /* 0x0000000000017941 */ /* 0x000fea0003800000 */
.L_x_487:
[----:B------:R-:W-:Y:S05]  /*70e0*/  @P1 BRA `(.L_x_486) ;  /* 0x0000001000981947 */ /* 0x000fea0003800000 */
[----:B0-----:R-:W0:Y:S01]  /*70f0*/  LDS.128 R4, [R0+0x3000] ;  /* 0x0030000000047984 */ /* 0x001e220000000c00 */
[--C-:B------:R-:W-:Y:S02]  /*7100*/  HADD2.F32 R21, -RZ, R11.reuse.H1_H1 ;  /* 0x3000000bff157230 */ /* 0x100fe40000004100 */
[--C-:B------:R-:W-:Y:S02]  /*7110*/  HADD2.F32 R24, -RZ, R10.reuse.H0_H0 ;  /* 0x2000000aff187230 */ /* 0x100fe40000004100 */
[----:B------:R-:W-:Y:S02]  /*7120*/  HADD2.F32 R26, -RZ, R10.H1_H1 ;  /* 0x3000000aff1a7230 */ /* 0x000fe40000004100 */
[----:B------:R-:W-:Y:S02]  /*7130*/  HADD2.F32 R15, -RZ, R11.H0_H0 ;  /* 0x2000000bff0f7230 */ /* 0x000fe40000004100 */
[----:B------:R-:W-:Y:S02]  /*7140*/  HADD2.F32 R25, -RZ, R9.H0_H0 ;  /* 0x20000009ff197230 */ /* 0x000fe40000004100 */
[----:B0-----:R-:W-:-:S02]  /*7150*/  HADD2.F32 R3, -RZ, R4.H0_H0 ;  /* 0x20000004ff037230 */ /* 0x001fc40000004100 */
[----:B------:R-:W-:Y:S02]  /*7160*/  HADD2.F32 R4, -RZ, R4.H1_H1 ;  /* 0x30000004ff047230 */ /* 0x000fe40000004100 */
[--C-:B------:R-:W-:Y:S02]  /*7170*/  HADD2.F32 R10, -RZ, R5.reuse.H0_H0 ;  /* 0x20000005ff0a7230 */ /* 0x100fe40000004100 */
[----:B------:R-:W-:Y:S02]  /*7180*/  HADD2.F32 R5, -RZ, R5.H1_H1 ;  /* 0x30000005ff057230 */ /* 0x000fe40000004100 */
[-C--:B------:R-:W-:Y:S01]  /*7190*/  FMUL.FTZ R14, R21, R4.reuse ;  /* 0x00000004150e7220 */ /* 0x080fe20000410000 */
[C---:B------:R-:W-:Y:S01]  /*71a0*/  FMUL.FTZ R20, R15.reuse, R4 ;  /* 0x000000040f147220 */ /* 0x040fe20000410000 */
[----:B------:R-:W-:Y:S02]  /*71b0*/  HADD2.F32 R11, -RZ, R6.H0_H0 ;  /* 0x20000006ff0b7230 */ /* 0x000fe40000004100 */
[----:B------:R-:W-:Y:S01]  /*71c0*/  FMUL.FTZ R13, R26, R5 ;  /* 0x000000051a0d7220 */ /* 0x000fe20000410000 */
[----:B------:R-:W-:Y:S01]  /*71d0*/  FFMA.FTZ R4, R15, R3, -R14 ;  /* 0x000000030f047223 */ /* 0x000fe2000001080e */
[----:B------:R-:W-:Y:S01]  /*71e0*/  FMUL.FTZ R15, R24, R5 ;  /* 0x00000005180f7220 */ /* 0x000fe20000410000 */
[----:B------:R-:W-:-:S02]  /*71f0*/  HADD2.F32 R12, -RZ, R7.H0_H0 ;  /* 0x20000007ff0c7230 */ /* 0x000fc40000004100 */
[-C--:B------:R-:W-:Y:S01]  /*7200*/  FFMA.FTZ R5, R24, R10.reuse, -R13 ;  /* 0x0000000a18057223 */ /* 0x080fe2000001080d */
[----:B------:R-:W-:Y:S02]  /*7210*/  HADD2.F32 R6, -RZ, R6.H1_H1 ;  /* 0x30000006ff067230 */ /* 0x000fe40000004100 */
[----:B------:R-:W-:Y:S01]  /*7220*/  FFMA.FTZ R3, R21, R3, R20 ;  /* 0x0000000315037223 */ /* 0x000fe20000010014 */
[----:B------:R-:W-:Y:S02]  /*7230*/  HADD2.F32 R7, -RZ, R7.H1_H1 ;  /* 0x30000007ff077230 */ /* 0x000fe40000004100 */
[----:B------:R-:W-:Y:S01]  /*7240*/  FFMA.FTZ R10, R26, R10, R15 ;  /* 0x0000000a1a0a7223 */ /* 0x000fe2000001000f */
[----:B------:R-:W-:Y:S02]  /*7250*/  HADD2.F32 R24, -RZ, R9.H1_H1 ;  /* 0x30000009ff187230 */ /* 0x000fe40000004100 */
[--C-:B------:R-:W-:Y:S01]  /*7260*/  HADD2.F32 R21, -RZ, R8.reuse.H0_H0 ;  /* 0x20000008ff157230 */ /* 0x100fe20000004100 */
[----:B------:R-:W-:Y:S01]  /*7270*/  F2FP.F16.F32.PACK_AB R4, R3, R4 ;  /* 0x000000040304723e */ /* 0x000fe200000000ff */
[----:B------:R-:W-:-:S02]  /*7280*/  HADD2.F32 R20, -RZ, R8.H1_H1 ;  /* 0x30000008ff147230 */ /* 0x000fc40000004100 */
[-C--:B------:R-:W-:Y:S01]  /*7290*/  FMUL.FTZ R8, R25, R6.reuse ;  /* 0x0000000619087220 */ /* 0x080fe20000410000 */
[----:B------:R-:W-:Y:S01]  /*72a0*/  FMUL.FTZ R9, R24, R7 ;  /* 0x0000000718097220 */ /* 0x000fe20000410000 */
[C---:B------:R-:W-:Y:S01]  /*72b0*/  FMUL.FTZ R14, R21.reuse, R6 ;  /* 0x00000006150e7220 */ /* 0x040fe20000410000 */
[----:B------:R-:W-:Y:S01]  /*72c0*/  F2FP.F16.F32.PACK_AB R5, R10, R5 ;  /* 0x000000050a05723e */ /* 0x000fe200000000ff */
[C---:B------:R-:W-:Y:S01]  /*72d0*/  FMUL.FTZ R13, R20.reuse, R7 ;  /* 0x00000007140d7220 */ /* 0x040fe20000410000 */
[-C--:B------:R-:W-:Y:S01]  /*72e0*/  FFMA.FTZ R6, R21, R11.reuse, -R8 ;  /* 0x0000000b15067223 */ /* 0x080fe20000010808 */
[-C--:B------:R-:W-:Y:S01]  /*72f0*/  FFMA.FTZ R7, R20, R12.reuse, -R9 ;  /* 0x0000000c14077223 */ /* 0x080fe20000010809 */
[----:B------:R-:W-:Y:S01]  /*7300*/  FFMA.FTZ R11, R25, R11, R14 ;  /* 0x0000000b190b7223 */ /* 0x000fe2000001000e */
[----:B------:R-:W-:-:S04]  /*7310*/  FFMA.FTZ R12, R24, R12, R13 ;  /* 0x0000000c180c7223 */ /* 0x000fc8000001000d */
[----:B------:R-:W-:Y:S02]  /*7320*/  F2FP.F16.F32.PACK_AB R6, R11, R6 ;  /* 0x000000060b06723e */ /* 0x000fe400000000ff */
[----:B------:R-:W-:-:S05]  /*7330*/  F2FP.F16.F32.PACK_AB R7, R12, R7 ;  /* 0x000000070c07723e */ /* 0x000fca00000000ff */
[----:B------:R1:W-:Y:S01]  /*7340*/  STS.128 [R0+0x3000], R4 ;  /* 0x0030000400007388 */ /* 0x0003e20000000c00 */
[----:B------:R-:W-:Y:S05]  /*7350*/  BRA `(.L_x_486) ;  /* 0x0000000c00fc7947 */ /* 0x000fea0003800000 */
.L_x_476:
[----:B------:R-:W-:-:S03]  /*7360*/  UMOV UR4, 0xffffffff ;  /* 0xffffffff00047882 */ /* 0x000fc60000000000 */
[----:B------:R-:W-:Y:S05]  /*7370*/  BRA.DIV UR4, `(.L_x_489) ;  /* 0x0000012a040c7947 */ /* 0x000fea000b800000 */
[----:B------:R0:W1:Y:S04]  /*7380*/  SHFL.IDX PT, R0, R26, RZ, 0x1c1f ;  /* 0x001c1fff1a007589 */ /* 0x00006800000e0000 */
[----:B------:R0:W2:Y:S04]  /*7390*/  SHFL.IDX PT, R3, R25, RZ, 0x1c1f ;  /* 0x001c1fff19037589 */ /* 0x0000a800000e0000 */
[----:B------:R0:W3:Y:S04]  /*73a0*/  SHFL.IDX PT, R20, R28, RZ, 0x1c1f ;  /* 0x001c1fff1c147589 */ /* 0x0000e800000e0000 */
[----:B------:R0:W4:Y:S02]  /*73b0*/  SHFL.IDX PT, R14, R27, RZ, 0x1c1f ;  /* 0x001c1fff1b0e7589 */ /* 0x00012400000e0000 */
.L_x_691:
[----:B------:R-:W5:Y:S01]  /*73c0*/  LDL R6, [R1+0x98] ;  /* 0x0000980001067983 */ /* 0x000f620000100800 */
[----:B------:R-:W-:Y:S01]  /*73d0*/  ULDC UR4, c[0x0][0x448] ;  /* 0x0001120000047ab9 */ /* 0x000fe20000000800 */
[----:B------:R-:W-:Y:S01]  /*73e0*/  BSSY B1, `(.L_x_490) ;  /* 0x000001a000017945 */ /* 0x000fe20003800000 */
[----:B------:R-:W-:Y:S01]  /*73f0*/  IMAD R24, R24, UR4, RZ ;  /* 0x0000000418187c24 */ /* 0x000fe2000f8e02ff */
[----:B------:R-:W-:Y:S02]  /*7400*/  CS2R R8, SRZ ;  /* 0x0000000000087805 */ /* 0x000fe4000001ff00 */
[----:B------:R-:W-:Y:S02]  /*7410*/  CS2R R10, SRZ ;  /* 0x00000000000a7805 */ /* 0x000fe4000001ff00 */
[----:B------:R-:W-:Y:S01]  /*7420*/  ISETP.GE.AND P0, PT, R4, R24, PT ;  /* 0x000000180400720c */ /* 0x000fe20003f06270 */
[----:B------:R-:W-:Y:S01]  /*7430*/  IMAD R24, R33, -0xc0, R24 ;  /* 0xffffff4021187824 */ /* 0x000fe200078e0218 */
[----:B-----5:R-:W-:-:S04]  /*7440*/  LEA.HI R5, R6, R6, RZ, 0x1 ;  /* 0x0000000606057211 */ /* 0x020fc800078f08ff */
[----:B------:R-:W-:-:S05]  /*7450*/  LOP3.LUT R5, R5, 0xfffffffe, RZ, 0xc0, !PT ;  /* 0xfffffffe05057812 */ /* 0x000fca00078ec0ff */
[----:B0-----:R-:W-:Y:S01]  /*7460*/  IMAD.IADD R25, R6, 0x1, -R5 ;  /* 0x0000000106197824 */ /* 0x001fe200078e0a05 */
[----:B------:R-:W-:Y:S02]  /*7470*/  CS2R R4, SRZ ;  /* 0x0000000000047805 */ /* 0x000fe4000001ff00 */
[----:B------:R-:W-:Y:S02]  /*7480*/  CS2R R6, SRZ ;  /* 0x0000000000067805 */ /* 0x000fe4000001ff00 */
[----:B------:R-:W-:Y:S01]  /*7490*/  SHF.L.U32 R25, R25, 0x1f, RZ ;  /* 0x0000001f19197819 */ /* 0x000fe200000006ff */
[----:B------:R-:W-:Y:S06]  /*74a0*/  @P0 BRA `(.L_x_491) ;  /* 0x0000000000340947 */ /* 0x000fec0003800000 */
[----:B------:R-:W-:Y:S01]  /*74b0*/  ULDC UR4, c[0x0][0x3f4] ;  /* 0x0000fd0000047ab9 */ /* 0x000fe20000000800 */
[C---:B------:R-:W-:Y:S01]  /*74c0*/  IMAD.SHL.U32 R15, R16.reuse, 0x2, RZ ;  /* 0x00000002100f7824 */ /* 0x040fe200078e00ff */
[C---:B------:R-:W-:Y:S02]  /*74d0*/  ISETP.GE.AND P2, PT, R16.reuse, UR4, PT ;  /* 0x0000000410007c0c */ /* 0x040fe4000bf46270 */
[----:B------:R-:W-:Y:S02]  /*74e0*/  SHF.R.S32.HI R5, RZ, 0x1f, R16 ;  /* 0x0000001fff057819 */ /* 0x000fe40000011410 */
[----:B--2---:R-:W-:Y:S02]  /*74f0*/  IADD3 R12, P0, R3, R15, RZ ;  /* 0x0000000f030c7210 */ /* 0x004fe40007f1e0ff */
[----:B------:R-:W-:Y:S02]  /*7500*/  SHF.L.U64.HI R3, R16, 0x1, R5 ;  /* 0x0000000110037819 */ /* 0x000fe40000010205 */
[----:B------:R-:W-:-:S02]  /*7510*/  CS2R R4, SRZ ;  /* 0x0000000000047805 */ /* 0x000fc4000001ff00 */
[----:B----4-:R-:W-:Y:S01]  /*7520*/  IADD3 R14, P1, R14, R15, RZ ;  /* 0x0000000f0e0e7210 */ /* 0x010fe20007f3e0ff */
[----:B-1----:R-:W-:-:S03]  /*7530*/  IMAD.X R13, R0, 0x1, R3, P0 ;  /* 0x00000001000d7824 */ /* 0x002fc600000e0603 */
[----:B---3--:R-:W-:Y:S01]  /*7540*/  IADD3.X R15, R20, R3, RZ, P1, !PT ;  /* 0x00000003140f7210 */ /* 0x008fe20000ffe4ff */
[----:B------:R-:W-:Y:S08]  /*7550*/  @P2 BRA `(.L_x_491) ;  /* 0x0000000000082947 */ /* 0x000ff00003800000 */
[----:B------:R0:W5:Y:S04]  /*7560*/  LD.E.128 R4, desc[UR56][R12.64] ;  /* 0x000000380c047980 */ /* 0x000168000c101d00 */
[----:B------:R0:W5:Y:S02]  /*7570*/  LD.E.128 R8, desc[UR56][R14.64] ;  /* 0x000000380e087980 */ /* 0x000164000c101d00 */
.L_x_491:
[----:B------:R-:W-:Y:S05]  /*7580*/  BSYNC B1 ;  /* 0x0000000000017941 */ /* 0x000fea0003800000 */
.L_x_490:
[----:B------:R-:W3:Y:S01]  /*7590*/  SYNCS.PHASECHK.TRANS64.TRYWAIT P1, [R2+URZ+0x30800], R25 ;  /* 0x03080019020075a7 */ /* 0x000ee2000802017f */
[--C-:B0----5:R-:W-:Y:S01]  /*75a0*/  IMAD.MOV.U32 R15, RZ, RZ, R5.reuse ;  /* 0x000000ffff0f7224 */ /* 0x121fe200078e0005 */
[--C-:B--2---:R-:W-:Y:S01]  /*75b0*/  SHF.R.U64 R3, R4, 0x10, R5.reuse ;  /* 0x0000001004037819 */ /* 0x104fe20000001205 */
[----:B------:R-:W-:Y:S01]  /*75c0*/  IMAD.MOV.U32 R21, RZ, RZ, R4 ;  /* 0x000000ffff157224 */ /* 0x000fe200078e0004 */
[----:B----4-:R-:W-:Y:S01]  /*75d0*/  SHF.R.U32.HI R14, RZ, 0x10, R5 ;  /* 0x00000010ff0e7819 */ /* 0x010fe20000011605 */
[----:B------:R-:W-:Y:S01]  /*75e0*/  IMAD.MOV.U32 R13, RZ, RZ, R6 ;  /* 0x000000ffff0d7224 */ /* 0x000fe200078e0006 */
[----:B------:R-:W-:Y:S01]  /*75f0*/  PRMT R15, R15, 0x5410, R3 ;  /* 0x000054100f0f7816 */ /* 0x000fe20000000003 */
[----:B------:R-:W-:Y:S01]  /*7600*/  IMAD.MOV.U32 R4, RZ, RZ, R8 ;  /* 0x000000ffff047224 */ /* 0x000fe200078e0008 */
[----:B------:R-:W-:Y:S01]  /*7610*/  SHF.R.U64 R12, R6, 0x10, R7 ;  /* 0x00000010060c7819 */ /* 0x000fe20000001207 */
[----:B------:R-:W-:Y:S01]  /*7620*/  IMAD.MOV.U32 R5, RZ, RZ, R10 ;  /* 0x000000ffff057224 */ /* 0x000fe200078e000a */
[----:B------:R-:W-:Y:S01]  /*7630*/  VIMNMX R3, R24, 0xc0, PT ;  /* 0x000000c018037848 */ /* 0x000fe20003fe0100 */
[----:B------:R-:W-:Y:S01]  /*7640*/  VIADD R26, R18, 0x60 ;  /* 0x00000060121a7836 */ /* 0x000fe20000000000 */
[----:B-1----:R-:W-:Y:S01]  /*7650*/  MOV R0, R7 ;  /* 0x0000000700007202 */ /* 0x002fe20000000f00 */
[--C-:B---3--:R-:W-:Y:S01]  /*7660*/  IMAD.MOV.U32 R20, RZ, RZ, R9.reuse ;  /* 0x000000ffff147224 */ /* 0x108fe200078e0009 */
[----:B------:R-:W-:Y:S01]  /*7670*/  SHF.R.U64 R8, R8, 0x10, R9 ;  /* 0x0000001008087819 */ /* 0x000fe20000001209 */
[----:B------:R-:W-:Y:S01]  /*7680*/  BSSY B1, `(.L_x_492) ;  /* 0x0000013000017945 */ /* 0x000fe20003800000 */
[----:B------:R-:W0:Y:S01]  /*7690*/  LDC R27, c[0x0][0x3f4] ;  /* 0x0000fd00ff1b7b82 */ /* 0x000e220000000800 */
[----:B------:R-:W-:-:S02]  /*76a0*/  MOV R6, R11 ;  /* 0x0000000b00067202 */ /* 0x000fc40000000f00 */
[----:B------:R-:W-:Y:S02]  /*76b0*/  SHF.R.U64 R10, R10, 0x10, R11 ;  /* 0x000000100a0a7819 */ /* 0x000fe4000000120b */
[----:B------:R-:W-:Y:S02]  /*76c0*/  SHF.R.U32.HI R7, RZ, 0x10, R7 ;  /* 0x00000010ff077819 */ /* 0x000fe40000011607 */
[----:B------:R-:W-:Y:S02]  /*76d0*/  SHF.R.U32.HI R9, RZ, 0x10, R9 ;  /* 0x00000010ff097819 */ /* 0x000fe40000011609 */
[----:B------:R-:W-:Y:S02]  /*76e0*/  SHF.R.U32.HI R11, RZ, 0x10, R11 ;  /* 0x00000010ff0b7819 */ /* 0x000fe4000001160b */
[----:B------:R-:W-:Y:S02]  /*76f0*/  PRMT R21, R21, 0x5410, R4 ;  /* 0x0000541015157816 */ /* 0x000fe40000000004 */
[----:B------:R-:W-:-:S02]  /*7700*/  PRMT R0, R7, 0x5410, R0 ;  /* 0x0000541007007816 */ /* 0x000fc40000000000 */
[----:B------:R-:W-:Y:S02]  /*7710*/  PRMT R20, R20, 0x5410, R8 ;  /* 0x0000541014147816 */ /* 0x000fe40000000008 */
[----:B------:R-:W-:Y:S02]  /*7720*/  PRMT R14, R14, 0x5410, R9 ;  /* 0x000054100e0e7816 */ /* 0x000fe40000000009 */
[----:B------:R-:W-:Y:S02]  /*7730*/  PRMT R13, R13, 0x5410, R5 ;  /* 0x000054100d0d7816 */ /* 0x000fe40000000005 */
[----:B------:R-:W-:Y:S02]  /*7740*/  PRMT R12, R12, 0x5410, R10 ;  /* 0x000054100c0c7816 */ /* 0x000fe4000000000a */
[C---:B0-----:R-:W-:Y:S01]  /*7750*/  ISETP.GE.AND P0, PT, R16.reuse, R27, PT ;  /* 0x0000001b1000720c */ /* 0x041fe20003f06270 */
[----:B------:R-:W-:-:S03]  /*7760*/  IMAD.IADD R4, R16, 0x1, R27 ;  /* 0x0000000110047824 */ /* 0x000fc600078e021b */
[-C--:B------:R-:W-:Y:S02]  /*7770*/  ISETP.GE.OR P2, PT, R18, R3.reuse, P0 ;  /* 0x000000031200720c */ /* 0x080fe40000746670 */
[----:B------:R-:W-:Y:S02]  /*7780*/  ISETP.GE.OR P0, PT, R26, R3, P0 ;  /* 0x000000031a00720c */ /* 0x000fe40000706670 */
[----:B------:R-:W-:Y:S01]  /*7790*/  PRMT R3, R6, 0x5410, R11 ;  /* 0x0000541006037816 */ /* 0x000fe2000000000b */
[----:B------:R-:W-:Y:S10]  /*77a0*/  @!P1 BRA `(.L_x_493) ;  /* 0x0000012400709947 */ /* 0x000ff40003800000 */
.L_x_692:
[----:B------:R-:W-:Y:S05]  /*77b0*/  BSYNC B1 ;  /* 0x0000000000017941 */ /* 0x000fea0003800000 */
.L_x_492:
[----:B------:R-:W-:Y:S01]  /*77c0*/  BSSY B1, `(.L_x_494) ;  /* 0x000005f000017945 */ /* 0x000fe20003800000 */
[----:B------:R-:W-:-:S03]  /*77d0*/  LOP3.LUT R24, R4, 0x38, RZ, 0xc0, !PT ;  /* 0x0000003804187812 */ /* 0x000fc600078ec0ff */
[----:B------:R-:W-:Y:S05]  /*77e0*/  @P2 BRA `(.L_x_495) ;  /* 0x0000000400702947 */ /* 0x000fea0003800000 */
[----:B------:R-:W2:Y:S01]  /*77f0*/  LDL R6, [R1+0x68] ;  /* 0x0000680001067983 */ /* 0x000ea20000100800 */
[----:B------:R-:W1:Y:S02]  /*7800*/  S2R R5, SR_TID.X ;  /* 0x0000000000057919 */ /* 0x000e640000002100 */
[----:B-1----:R-:W-:-:S05]  /*7810*/  VIADD R5, R5, 0xffffff80 ;  /* 0xffffff8005057836 */ /* 0x002fca0000000000 */
[----:B------:R-:W-:-:S04]  /*7820*/  SHF.R.S32.HI R10, RZ, 0x1f, R5 ;  /* 0x0000001fff0a7819 */ /* 0x000fc80000011405 */
[----:B------:R-:W-:-:S04]  /*7830*/  LEA.HI R10, R10, R5, RZ, 0x5 ;  /* 0x000000050a0a7211 */ /* 0x000fc800078f28ff */
[----:B------:R-:W-:Y:S01]  /*7840*/  SHF.R.S32.HI R10, RZ, 0x5, R10 ;  /* 0x00000005ff0a7819 */ /* 0x000fe2000001140a */
[--C-:B------:R-:W-:Y:S02]  /*7850*/  HADD2.F32 R34, -RZ, R21.reuse.H0_H0 ;  /* 0x20000015ff227230 */ /* 0x100fe40000004100 */
[----:B------:R-:W-:Y:S02]  /*7860*/  HADD2.F32 R36, -RZ, R21.H1_H1 ;  /* 0x30000015ff247230 */ /* 0x000fe40000004100 */
[----:B------:R-:W-:Y:S02]  /*7870*/  HADD2.F32 R37, -RZ, R20.H1_H1 ;  /* 0x30000014ff257230 */ /* 0x000fe40000004100 */
[----:B------:R-:W-:Y:S01]  /*7880*/  HADD2.F32 R35, -RZ, R15.H1_H1 ;  /* 0x3000000fff237230 */ /* 0x000fe20000004100 */
[----:B--2---:R-:W-:-:S04]  /*7890*/  SHF.L.U32 R4, R6, 0x6, RZ ;  /* 0x0000000606047819 */ /* 0x004fc800000006ff */
[----:B------:R-:W-:-:S04]  /*78a0*/  LOP3.LUT R7, R4, 0x1c0, RZ, 0xc0, !PT ;  /* 0x000001c004077812 */ /* 0x000fc800078ec0ff */
[--C-:B------:R-:W-:Y:S02]  /*78b0*/  SHF.R.U32.HI R9, RZ, 0x3, R7.reuse ;  /* 0x00000003ff097819 */ /* 0x100fe40000011607 */
[----:B------:R-:W-:Y:S02]  /*78c0*/  LOP3.LUT R4, R7, 0x38, R16, 0xf8, !PT ;  /* 0x0000003807047812 */ /* 0x000fe400078ef810 */
[----:B------:R-:W-:Y:S02]  /*78d0*/  LOP3.LUT R8, R9, R24, R7, 0x1e, !PT ;  /* 0x0000001809087212 */ /* 0x000fe400078e1e07 */
[----:B------:R-:W-:-:S03]  /*78e0*/  LOP3.LUT R4, R4, R9, RZ, 0x3c, !PT ;  /* 0x0000000904047212 */ /* 0x000fc600078e3cff */
[C---:B------:R-:W-:Y:S02]  /*78f0*/  IMAD R9, R10.reuse, 0x200, R8 ;  /* 0x000002000a097824 */ /* 0x040fe400078e0208 */
[----:B------:R-:W-:-:S03]  /*7900*/  IMAD R5, R10, 0x200, R4 ;  /* 0x000002000a057824 */ /* 0x000fc600078e0204 */
[----:B------:R-:W-:Y:S01]  /*7910*/  LEA R44, R9, R2, 0x1 ;  /* 0x00000002092c7211 */ /* 0x000fe200078e08ff */
[----:B------:R-:W-:-:S04]  /*7920*/  IMAD R43, R5, 0x2, R2 ;  /* 0x00000002052b7824 */ /* 0x000fc800078e0202 */
[----:B------:R-:W1:Y:S04]  /*7930*/  LDS.128 R8, [R44+0xc400] ;  /* 0x00c400002c087984 */ /* 0x000e680000000c00 */
[----:B------:R-:W0:Y:S01]  /*7940*/  LDS.128 R4, [R43+0xc400] ;  /* 0x00c400002b047984 */ /* 0x000e220000000c00 */
[--C-:B-1----:R-:W-:Y:S02]  /*7950*/  HADD2.F32 R30, -RZ, R8.reuse.H0_H0 ;  /* 0x20000008ff1e7230 */ /* 0x102fe40000004100 */
[----:B------:R-:W-:Y:S02]  /*7960*/  HADD2.F32 R8, -RZ, R8.H1_H1 ;  /* 0x30000008ff087230 */ /* 0x000fe40000004100 */
[--C-:B0-----:R-:W-:Y:S02]  /*7970*/  HADD2.F32 R25, -RZ, R4.reuse.H0_H0 ;  /* 0x20000004ff197230 */ /* 0x101fe40000004100 */
[C---:B------:R-:W-:Y:S01]  /*7980*/  FMUL.FTZ R38, R30.reuse, R36 ;  /* 0x000000241e267220 */ /* 0x040fe20000410000 */
[----:B------:R-:W-:Y:S01]  /*7990*/  FMUL.FTZ R40, R30, R34 ;  /* 0x000000221e287220 */ /* 0x000fe20000410000 */
[----:B------:R-:W-:-:S02]  /*79a0*/  HADD2.F32 R4, -RZ, R4.H1_H1 ;  /* 0x30000004ff047230 */ /* 0x000fc40000004100 */
[C---:B------:R-:W-:Y:S01]  /*79b0*/  FMUL.FTZ R39, R8.reuse, R37 ;  /* 0x0000002508277220 */ /* 0x040fe20000410000 */
[----:B------:R-:W-:Y:S02]  /*79c0*/  HADD2.F32 R31, -RZ, R9.H0_H0 ;  /* 0x20000009ff1f7230 */ /* 0x000fe40000004100 */
[C---:B------:R-:W-:Y:S01]  /*79d0*/  FFMA.FTZ R38, R25.reuse, R34, -R38 ;  /* 0x0000002219267223 */ /* 0x040fe20000010826 */
[----:B------:R-:W-:Y:S02]  /*79e0*/  HADD2.F32 R30, -RZ, R20.H0_H0 ;  /* 0x20000014ff1e7230 */ /* 0x000fe40000004100 */
[----:B------:R-:W-:Y:S01]  /*79f0*/  FFMA.FTZ R40, R25, R36, R40 ;  /* 0x0000002419287223 */ /* 0x000fe20000010028 */
[----:B------:R-:W-:Y:S02]  /*7a00*/  HADD2.F32 R25, -RZ, R15.H0_H0 ;  /* 0x2000000fff197230 */ /* 0x000fe40000004100 */
[----:B------:R-:W-:Y:S01]  /*7a10*/  FMUL.FTZ R41, R8, R35 ;  /* 0x0000002308297220 */ /* 0x000fe20000410000 */
[----:B------:R-:W-:-:S02]  /*7a20*/  HADD2.F32 R26, -RZ, R5.H0_H0 ;  /* 0x20000005ff1a7230 */ /* 0x000fc40000004100 */
[C---:B------:R-:W-:Y:S01]  /*7a30*/  FFMA.FTZ R39, R4.reuse, R35, -R39 ;  /* 0x0000002304277223 */ /* 0x040fe20000010827 */
[C---:B------:R-:W-:Y:S01]  /*7a40*/  FMUL.FTZ R35, R31.reuse, R30 ;  /* 0x0000001e1f237220 */ /* 0x040fe20000410000 */
[----:B------:R-:W-:Y:S02]  /*7a50*/  HADD2.F32 R9, -RZ, R9.H1_H1 ;  /* 0x30000009ff097230 */ /* 0x000fe40000004100 */
[----:B------:R-:W-:Y:S01]  /*7a60*/  FMUL.FTZ R31, R31, R25 ;  /* 0x000000191f1f7220 */ /* 0x000fe20000410000 */
[--C-:B------:R-:W-:Y:S02]  /*7a70*/  HADD2.F32 R34, -RZ, R14.reuse.H1_H1 ;  /* 0x3000000eff227230 */ /* 0x100fe40000004100 */
[----:B------:R-:W-:Y:S01]  /*7a80*/  FFMA.FTZ R41, R4, R37, R41 ;  /* 0x0000002504297223 */ /* 0x000fe20000010029 */
[----:B------:R-:W-:Y:S02]  /*7a90*/  HADD2.F32 R4, -RZ, R14.H0_H0 ;  /* 0x2000000eff047230 */ /* 0x000fe40000004100 */
[----:B------:R-:W-:Y:S01]  /*7aa0*/  FFMA.FTZ R35, R26, R25, -R35 ;  /* 0x000000191a237223 */ /* 0x000fe20000010823 */
[----:B------:R-:W-:-:S02]  /*7ab0*/  HADD2.F32 R5, -RZ, R5.H1_H1 ;  /* 0x30000005ff057230 */ /* 0x000fc40000004100 */
[----:B------:R-:W-:Y:S01]  /*7ac0*/  FFMA.FTZ R26, R26, R30, R31 ;  /* 0x0000001e1a1a7223 */ /* 0x000fe2000001001f */
[--C-:B------:R-:W-:Y:S02]  /*7ad0*/  HADD2.F32 R32, -RZ, R10.reuse.H0_H0 ;  /* 0x2000000aff207230 */ /* 0x100fe40000004100 */
[C---:B------:R-:W-:Y:S01]  /*7ae0*/  FMUL.FTZ R30, R9.reuse, R34 ;  /* 0x00000022091e7220 */ /* 0x040fe20000410000 */
[--C-:B------:R-:W-:Y:S02]  /*7af0*/  HADD2.F32 R8, -RZ, R13.reuse.H0_H0 ;  /* 0x2000000dff087230 */ /* 0x100fe40000004100 */
[----:B------:R-:W-:Y:S01]  /*7b00*/  FMUL.FTZ R36, R9, R4 ;  /* 0x0000000409247220 */ /* 0x000fe20000410000 */
[----:B------:R-:W-:Y:S02]  /*7b10*/  HADD2.F32 R25, -RZ, R13.H1_H1 ;  /* 0x3000000dff197230 */ /* 0x000fe40000004100 */
[----:B------:R-:W-:Y:S02]  /*7b20*/  HADD2.F32 R10, -RZ, R10.H1_H1 ;  /* 0x3000000aff0a7230 */ /* 0x000fe40000004100 */
[----:B------:R-:W-:-:S02]  /*7b30*/  HADD2.F32 R31, -RZ, R12.H1_H1 ;  /* 0x3000000cff1f7230 */ /* 0x000fc40000004100 */
[C---:B------:R-:W-:Y:S01]  /*7b40*/  FFMA.FTZ R30, R5.reuse, R4, -R30 ;  /* 0x00000004051e7223 */ /* 0x040fe2000001081e */
[--C-:B------:R-:W-:Y:S02]  /*7b50*/  HADD2.F32 R27, -RZ, R6.reuse.H0_H0 ;  /* 0x20000006ff1b7230 */ /* 0x100fe40000004100 */
[C---:B------:R-:W-:Y:S01]  /*7b60*/  FMUL.FTZ R4, R32.reuse, R25 ;  /* 0x0000001920047220 */ /* 0x040fe20000410000 */
[----:B------:R-:W-:Y:S02]  /*7b70*/  HADD2.F32 R6, -RZ, R6.H1_H1 ;  /* 0x30000006ff067230 */ /* 0x000fe40000004100 */
[----:B------:R-:W-:Y:S01]  /*7b80*/  FMUL.FTZ R42, R32, R8 ;  /* 0x00000008202a7220 */ /* 0x000fe20000410000 */
[----:B------:R-:W-:Y:S02]  /*7b90*/  HADD2.F32 R9, -RZ, R12.H0_H0 ;  /* 0x2000000cff097230 */ /* 0x000fe40000004100 */
[----:B------:R-:W-:Y:S01]  /*7ba0*/  FFMA.FTZ R37, R5, R34, R36 ;  /* 0x0000002205257223 */ /* 0x000fe20000010024 */
[----:B------:R-:W-:Y:S01]  /*7bb0*/  FMUL.FTZ R5, R10, R31 ;  /* 0x0000001f0a057220 */ /* 0x000fe20000410000 */
[C---:B------:R-:W-:Y:S01]  /*7bc0*/  FFMA.FTZ R32, R27.reuse, R8, -R4 ;  /* 0x000000081b207223 */ /* 0x040fe20000010804 */
[----:B------:R-:W-:Y:S01]  /*7bd0*/  FFMA.FTZ R42, R27, R25, R42 ;  /* 0x000000191b2a7223 */ /* 0x000fe2000001002a */
[----:B------:R-:W-:-:S02]  /*7be0*/  HADD2.F32 R33, -RZ, R11.H0_H0 ;  /* 0x2000000bff217230 */ /* 0x000fc40000004100 */
[-C--:B------:R-:W-:Y:S01]  /*7bf0*/  FMUL.FTZ R27, R10, R9.reuse ;  /* 0x000000090a1b7220 */ /* 0x080fe20000410000 */
[----:B------:R-:W-:Y:S01]  /*7c00*/  FFMA.FTZ R25, R6, R9, -R5 ;  /* 0x0000000906197223 */ /* 0x000fe20000010805 */
[----:B------:R-:W-:Y:S02]  /*7c10*/  HADD2.F32 R11, -RZ, R11.H1_H1 ;  /* 0x3000000bff0b7230 */ /* 0x000fe40000004100 */
[--C-:B------:R-:W-:Y:S02]  /*7c20*/  HADD2.F32 R5, -RZ, R3.reuse.H0_H0 ;  /* 0x20000003ff057230 */ /* 0x100fe40000004100 */
[----:B------:R-:W-:Y:S02]  /*7c30*/  HADD2.F32 R10, -RZ, R3.H1_H1 ;  /* 0x30000003ff0a7230 */ /* 0x000fe40000004100 */
[--C-:B------:R-:W-:Y:S02]  /*7c40*/  HADD2.F32 R4, -RZ, R0.reuse.H1_H1 ;  /* 0x30000000ff047230 */ /* 0x100fe40000004100 */
[----:B------:R-:W-:-:S02]  /*7c50*/  HADD2.F32 R8, -RZ, R0.H0_H0 ;  /* 0x20000000ff087230 */ /* 0x000fc40000004100 */
[--C-:B------:R-:W-:Y:S02]  /*7c60*/  HADD2.F32 R28, -RZ, R7.reuse.H0_H0 ;  /* 0x20000007ff1c7230 */ /* 0x100fe40000004100 */
[----:B------:R-:W-:Y:S01]  /*7c70*/  FFMA.FTZ R27, R6, R31, R27 ;  /* 0x0000001f061b7223 */ /* 0x000fe2000001001b */
[----:B------:R-:W-:Y:S02]  /*7c80*/  HADD2.F32 R7, -RZ, R7.H1_H1 ;  /* 0x30000007ff077230 */ /* 0x000fe40000004100 */
[-C--:B------:R-:W-:Y:S01]  /*7c90*/  FMUL.FTZ R9, R33, R5.reuse ;  /* 0x0000000521097220 */ /* 0x080fe20000410000 */
[----:B------:R-:W-:Y:S01]  /*7ca0*/  FMUL.FTZ R34, R11, R10 ;  /* 0x0000000a0b227220 */ /* 0x000fe20000410000 */
[----:B------:R-:W-:Y:S01]  /*7cb0*/  FMUL.FTZ R6, R33, R4 ;  /* 0x0000000421067220 */ /* 0x000fe20000410000 */
[----:B------:R-:W-:Y:S01]  /*7cc0*/  FMUL.FTZ R31, R11, R8 ;  /* 0x000000080b1f7220 */ /* 0x000fe20000410000 */
[C---:B------:R-:W-:Y:S01]  /*7cd0*/  FFMA.FTZ R11, R28.reuse, R4, -R9 ;  /* 0x000000041c0b7223 */ /* 0x040fe20000010809 */
[C---:B------:R-:W-:Y:S01]  /*7ce0*/  FFMA.FTZ R34, R7.reuse, R8, -R34 ;  /* 0x0000000807227223 */ /* 0x040fe20000010822 */
[----:B------:R-:W-:Y:S01]  /*7cf0*/  FFMA.FTZ R28, R28, R5, R6 ;  /* 0x000000051c1c7223 */ /* 0x000fe20000010006 */
[----:B------:R-:W-:Y:S01]  /*7d00*/  FFMA.FTZ R31, R7, R10, R31 ;  /* 0x0000000a071f7223 */ /* 0x000fe2000001001f */
[----:B------:R-:W-:-:S02]  /*7d10*/  F2FP.F16.F32.PACK_AB R4, R39, R38 ;  /* 0x000000262704723e */ /* 0x000fc400000000ff */
[----:B------:R-:W-:Y:S02]  /*7d20*/  F2FP.F16.F32.PACK_AB R5, R30, R35 ;  /* 0x000000231e05723e */ /* 0x000fe400000000ff */
[----:B------:R-:W-:Y:S02]  /*7d30*/  F2FP.F16.F32.PACK_AB R6, R25, R32 ;  /* 0x000000201906723e */ /* 0x000fe400000000ff */
[----:B------:R-:W-:Y:S02]  /*7d40*/  F2FP.F16.F32.PACK_AB R7, R34, R11 ;  /* 0x0000000b2207723e */ /* 0x000fe400000000ff */
[----:B------:R-:W-:Y:S02]  /*7d50*/  F2FP.F16.F32.PACK_AB R8, R41, R40 ;  /* 0x000000282908723e */ /* 0x000fe400000000ff */
[----:B------:R-:W-:Y:S02]  /*7d60*/  F2FP.F16.F32.PACK_AB R9, R37, R26 ;  /* 0x0000001a2509723e */ /* 0x000fe400000000ff */
[----:B------:R-:W-:-:S02]  /*7d70*/  F2FP.F16.F32.PACK_AB R10, R27, R42 ;  /* 0x0000002a1b0a723e */ /* 0x000fc400000000ff */
[----:B------:R-:W-:Y:S01]  /*7d80*/  F2FP.F16.F32.PACK_AB R11, R31, R28 ;  /* 0x0000001c1f0b723e */ /* 0x000fe200000000ff */
[----:B------:R1:W-:Y:S04]  /*7d90*/  STS.128 [R43+0xc400], R4 ;  /* 0x00c400042b007388 */ /* 0x0003e80000000c00 */
[----:B------:R1:W-:Y:S02]  /*7da0*/  STS.128 [R44+0xc400], R8 ;  /* 0x00c400082c007388 */ /* 0x0003e40000000c00 */
.L_x_495:
[----:B------:R-:W-:Y:S05]  /*7db0*/  BSYNC B1 ;  /* 0x0000000000017941 */ /* 0x000fea0003800000 */
.L_x_494:
[----:B------:R-:W-:Y:S05]  /*7dc0*/  @P0 BRA `(.L_x_486) ;  /* 0x0000000400600947 */ /* 0x000fea0003800000 */
[----:B-1----:R-:W2:Y:S01]  /*7dd0*/  LDL R8, [R1+0x7c] ;  /* 0x00007c0001087983 */ /* 0x002ea20000100800 */
[C---:B------:R-:W-:Y:S02]  /*7de0*/  VIADD R4, R18.reuse, 0x60 ;  /* 0x0000006012047836 */ /* 0x040fe40000000000 */
[----:B------:R-:W-:Y:S01]  /*7df0*/  VIADD R5, R18, 0x60 ;  /* 0x0000006012057836 */ /* 0x000fe20000000000 */
[----:B------:R-:W3:Y:S01]  /*7e00*/  LDL R43, [R1+0xa4] ;  /* 0x0000a400012b7983 */ /* 0x000ee20000100800 */
[----:B------:R-:W-:-:S03]  /*7e10*/  IMAD.SHL.U32 R4, R4, 0x40, RZ ;  /* 0x0000004004047824 */ /* 0x000fc600078e00ff */
[----:B------:R-:W-:Y:S02]  /*7e20*/  SHF.L.U32 R5, R5, 0x6, RZ ;  /* 0x0000000605057819 */ /* 0x000fe400000006ff */
[----:B------:R-:W-:Y:S02]  /*7e30*/  LOP3.LUT R4, R4, 0x1c0, RZ, 0xc0, !PT ;  /* 0x000001c004047812 */ /* 0x000fe400078ec0ff */
[----:B------:R-:W-:Y:S02]  /*7e40*/  LOP3.LUT R5, R5, 0x1c0, RZ, 0xc0, !PT ;  /* 0x000001c005057812 */ /* 0x000fe400078ec0ff */
[----:B------:R-:W-:-:S04]  /*7e50*/  SHF.R.U32.HI R4, RZ, 0x3, R4 ;  /* 0x00000003ff047819 */ /* 0x000fc80000011604 */
[----:B------:R-:W-:Y:S01]  /*7e60*/  LOP3.LUT R24, R4, R24, R5, 0x1e, !PT ;  /* 0x0000001804187212 */ /* 0x000fe200078e1e05 */
[--C-:B------:R-:W-:Y:S02]  /*7e70*/  HADD2.F32 R33, -RZ, R21.reuse.H0_H0 ;  /* 0x20000015ff217230 */ /* 0x100fe40000004100 */
[----:B------:R-:W-:Y:S02]  /*7e80*/  HADD2.F32 R35, -RZ, R21.H1_H1 ;  /* 0x30000015ff237230 */ /* 0x000fe40000004100 */
[--C-:B------:R-:W-:Y:S02]  /*7e90*/  HADD2.F32 R40, -RZ, R20.reuse.H1_H1 ;  /* 0x30000014ff287230 */ /* 0x100fe40000004100 */
[--C-:B------:R-:W-:Y:S02]  /*7ea0*/  HADD2.F32 R38, -RZ, R15.reuse.H1_H1 ;  /* 0x3000000fff267230 */ /* 0x100fe40000004100 */
[----:B------:R-:W-:Y:S02]  /*7eb0*/  HADD2.F32 R42, -RZ, R20.H0_H0 ;  /* 0x20000014ff2a7230 */ /* 0x000fe40000004100 */
[----:B------:R-:W-:-:S02]  /*7ec0*/  HADD2.F32 R20, -RZ, R15.H0_H0 ;  /* 0x2000000fff147230 */ /* 0x000fc40000004100 */
[----:B------:R-:W-:Y:S02]  /*7ed0*/  HADD2.F32 R39, -RZ, R14.H1_H1 ;  /* 0x3000000eff277230 */ /* 0x000fe40000004100 */
[--C-:B------:R-:W-:Y:S02]  /*7ee0*/  HADD2.F32 R37, -RZ, R13.reuse.H0_H0 ;  /* 0x2000000dff257230 */ /* 0x100fe40000004100 */
[----:B------:R-:W-:Y:S02]  /*7ef0*/  HADD2.F32 R41, -RZ, R13.H1_H1 ;  /* 0x3000000dff297230 */ /* 0x000fe40000004100 */
[----:B--2---:R-:W-:-:S04]  /*7f00*/  IMAD.IADD R9, R8, 0x1, R24 ;  /* 0x0000000108097824 */ /* 0x004fc800078e0218 */
[----:B------:R-:W-:Y:S01]  /*7f10*/  IMAD R24, R9, 0x2, R2 ;  /* 0x0000000209187824 */ /* 0x000fe200078e0202 */
[----:B---3--:R-:W0:Y:S04]  /*7f20*/  LDS.128 R4, [R43+0xc400] ;  /* 0x00c400002b047984 */ /* 0x008e280000000c00 */
[----:B------:R-:W1:Y:S01]  /*7f30*/  LDS.128 R8, [R24+0xc400] ;  /* 0x00c4000018087984 */ /* 0x000e620000000c00 */
[----:B0-----:R-:W-:Y:S02]  /*7f40*/  HADD2.F32 R25, -RZ, R4.H0_H0 ;  /* 0x20000004ff197230 */ /* 0x001fe40000004100 */
[--C-:B-1----:R-:W-:Y:S02]  /*7f50*/  HADD2.F32 R21, -RZ, R8.reuse.H0_H0 ;  /* 0x20000008ff157230 */ /* 0x102fe40000004100 */
[----:B------:R-:W-:-:S03]  /*7f60*/  HADD2.F32 R8, -RZ, R8.H1_H1 ;  /* 0x30000008ff087230 */ /* 0x000fc60000004100 */
[-C--:B------:R-:W-:Y:S01]  /*7f70*/  FMUL.FTZ R36, R33, R21.reuse ;  /* 0x0000001521247220 */ /* 0x080fe20000410000 */
[--C-:B------:R-:W-:Y:S02]  /*7f80*/  HADD2.F32 R30, -RZ, R9.reuse.H0_H0 ;  /* 0x20000009ff1e7230 */ /* 0x100fe40000004100 */
[C---:B------:R-:W-:Y:S01]  /*7f90*/  FMUL.FTZ R34, R35.reuse, R21 ;  /* 0x0000001523227220 */ /* 0x040fe20000410000 */
[----:B------:R-:W-:Y:S02]  /*7fa0*/  HADD2.F32 R4, -RZ, R4.H1_H1 ;  /* 0x30000004ff047230 */ /* 0x000fe40000004100 */
[----:B------:R-:W-:Y:S01]  /*7fb0*/  FFMA.FTZ R36, R35, R25, R36 ;  /* 0x0000001923247223 */ /* 0x000fe20000010024 */
[----:B------:R-:W-:Y:S02]  /*7fc0*/  HADD2.F32 R9, -RZ, R9.H1_H1 ;  /* 0x30000009ff097230 */ /* 0x000fe40000004100 */
[-C--:B------:R-:W-:Y:S01]  /*7fd0*/  FMUL.FTZ R21, R40, R8.reuse ;  /* 0x0000000828157220 */ /* 0x080fe20000410000 */
[----:B------:R-:W-:Y:S01]  /*7fe0*/  FMUL.FTZ R15, R38, R8 ;  /* 0x00000008260f7220 */ /* 0x000fe20000410000 */
[----:B------:R-:W-:-:S02]  /*7ff0*/  HADD2.F32 R35, -RZ, R14.H0_H0 ;  /* 0x2000000eff237230 */ /* 0x000fc40000004100 */
[----:B------:R-:W-:Y:S01]  /*8000*/  FFMA.FTZ R34, R33, R25, -R34 ;  /* 0x0000001921227223 */ /* 0x000fe20000010822 */
[--C-:B------:R-:W-:Y:S02]  /*8010*/  HADD2.F32 R26, -RZ, R5.reuse.H0_H0 ;  /* 0x20000005ff1a7230 */ /* 0x100fe40000004100 */
[-C--:B------:R-:W-:Y:S01]  /*8020*/  FMUL.FTZ R25, R42, R30.reuse ;  /* 0x0000001e2a197220 */ /* 0x080fe20000410000 */
[----:B------:R-:W-:Y:S01]  /*8030*/  FMUL.FTZ R33, R20, R30 ;  /* 0x0000001e14217220 */ /* 0x000fe20000410000 */
[----:B------:R-:W-:Y:S02]  /*8040*/  HADD2.F32 R5, -RZ, R5.H1_H1 ;  /* 0x30000005ff057230 */ /* 0x000fe40000004100 */
[-C--:B------:R-:W-:Y:S01]  /*8050*/  FFMA.FTZ R21, R38, R4.reuse, -R21 ;  /* 0x0000000426157223 */ /* 0x080fe20000010815 */
[--C-:B------:R-:W-:Y:S02]  /*8060*/  HADD2.F32 R31, -RZ, R10.reuse.H0_H0 ;  /* 0x2000000aff1f7230 */ /* 0x100fe40000004100 */
[----:B------:R-:W-:Y:S01]  /*8070*/  FFMA.FTZ R15, R40, R4, R15 ;  /* 0x00000004280f7223 */ /* 0x000fe2000001000f */
[----:B------:R-:W-:-:S02]  /*8080*/  HADD2.F32 R10, -RZ, R10.H1_H1 ;  /* 0x3000000aff0a7230 */ /* 0x000fc40000004100 */
[-C--:B------:R-:W-:Y:S01]  /*8090*/  FMUL.FTZ R4, R39, R9.reuse ;  /* 0x0000000927047220 */ /* 0x080fe20000410000 */
[C---:B------:R-:W-:Y:S01]  /*80a0*/  FMUL.FTZ R8, R35.reuse, R9 ;  /* 0x0000000923087220 */ /* 0x040fe20000410000 */
[----:B------:R-:W-:Y:S02]  /*80b0*/  HADD2.F32 R30, -RZ, R12.H1_H1 ;  /* 0x3000000cff1e7230 */ /* 0x000fe40000004100 */
[-C--:B------:R-:W-:Y:S01]  /*80c0*/  FFMA.FTZ R25, R20, R26.reuse, -R25 ;  /* 0x0000001a14197223 */ /* 0x080fe20000010819 */
[----:B------:R-:W-:Y:S01]  /*80d0*/  FFMA.FTZ R33, R42, R26, R33 ;  /* 0x0000001a2a217223 */ /* 0x000fe20000010021 */
[----:B------:R-:W-:Y:S02]  /*80e0*/  HADD2.F32 R27, -RZ, R6.H0_H0 ;  /* 0x20000006ff1b7230 */ /* 0x000fe40000004100 */
[-C--:B------:R-:W-:Y:S01]  /*80f0*/  FFMA.FTZ R14, R35, R5.reuse, -R4 ;  /* 0x00000005230e7223 */ /* 0x080fe20000010804 */
[----:B------:R-:W-:Y:S02]  /*8100*/  HADD2.F32 R26, -RZ, R12.H0_H0 ;  /* 0x2000000cff1a7230 */ /* 0x000fe40000004100 */
[----:B------:R-:W-:Y:S01]  /*8110*/  FFMA.FTZ R12, R39, R5, R8 ;  /* 0x00000005270c7223 */ /* 0x000fe20000010008 */
[----:B------:R-:W-:-:S02]  /*8120*/  HADD2.F32 R6, -RZ, R6.H1_H1 ;  /* 0x30000006ff067230 */ /* 0x000fc40000004100 */
[-C--:B------:R-:W-:Y:S01]  /*8130*/  FMUL.FTZ R5, R30, R10.reuse ;  /* 0x0000000a1e057220 */ /* 0x080fe20000410000 */
[-C--:B------:R-:W-:Y:S01]  /*8140*/  FMUL.FTZ R4, R41, R31.reuse ;  /* 0x0000001f29047220 */ /* 0x080fe20000410000 */
[C---:B------:R-:W-:Y:S01]  /*8150*/  FMUL.FTZ R20, R37.reuse, R31 ;  /* 0x0000001f25147220 */ /* 0x040fe20000410000 */
[C---:B------:R-:W-:Y:S01]  /*8160*/  FMUL.FTZ R9, R26.reuse, R10 ;  /* 0x0000000a1a097220 */ /* 0x040fe20000410000 */
[--C-:B------:R-:W-:Y:S02]  /*8170*/  HADD2.F32 R32, -RZ, R11.reuse.H0_H0 ;  /* 0x2000000bff207230 */ /* 0x100fe40000004100 */
[----:B------:R-:W-:Y:S01]  /*8180*/  FFMA.FTZ R10, R26, R6, -R5 ;  /* 0x000000061a0a7223 */ /* 0x000fe20000010805 */
[----:B------:R-:W-:Y:S02]  /*8190*/  HADD2.F32 R11, -RZ, R11.H1_H1 ;  /* 0x3000000bff0b7230 */ /* 0x000fe40000004100 */
[-C--:B------:R-:W-:Y:S01]  /*81a0*/  FFMA.FTZ R13, R37, R27.reuse, -R4 ;  /* 0x0000001b250d7223 */ /* 0x080fe20000010804 */
[----:B------:R-:W-:Y:S01]  /*81b0*/  FFMA.FTZ R20, R41, R27, R20 ;  /* 0x0000001b29147223 */ /* 0x000fe20000010014 */
[----:B------:R-:W-:-:S02]  /*81c0*/  HADD2.F32 R26, -RZ, R3.H0_H0 ;  /* 0x20000003ff1a7230 */ /* 0x000fc40000004100 */
[--C-:B------:R-:W-:Y:S02]  /*81d0*/  HADD2.F32 R8, -RZ, R0.reuse.H1_H1 ;  /* 0x30000000ff087230 */ /* 0x100fe40000004100 */
[----:B------:R-:W-:Y:S02]  /*81e0*/  HADD2.F32 R31, -RZ, R3.H1_H1 ;  /* 0x30000003ff1f7230 */ /* 0x000fe40000004100 */
[----:B------:R-:W-:Y:S02]  /*81f0*/  HADD2.F32 R27, -RZ, R0.H0_H0 ;  /* 0x20000000ff1b7230 */ /* 0x000fe40000004100 */
[----:B------:R-:W-:Y:S01]  /*8200*/  FFMA.FTZ R3, R30, R6, R9 ;  /* 0x000000061e037223 */ /* 0x000fe20000010009 */
[--C-:B------:R-:W-:Y:S02]  /*8210*/  HADD2.F32 R28, -RZ, R7.reuse.H0_H0 ;  /* 0x20000007ff1c7230 */ /* 0x100fe40000004100 */
[----:B------:R-:W-:Y:S01]  /*8220*/  FMUL.FTZ R5, R26, R32 ;  /* 0x000000201a057220 */ /* 0x000fe20000410000 */
[----:B------:R-:W-:-:S02]  /*8230*/  HADD2.F32 R7, -RZ, R7.H1_H1 ;  /* 0x30000007ff077230 */ /* 0x000fc40000004100 */
[C---:B------:R-:W-:Y:S01]  /*8240*/  FMUL.FTZ R9, R8.reuse, R32 ;  /* 0x0000002008097220 */ /* 0x040fe20000410000 */
[-C--:B------:R-:W-:Y:S01]  /*8250*/  FMUL.FTZ R4, R31, R11.reuse ;  /* 0x0000000b1f047220 */ /* 0x080fe20000410000 */
[C---:B------:R-:W-:Y:S01]  /*8260*/  FMUL.FTZ R6, R27.reuse, R11 ;  /* 0x0000000b1b067220 */ /* 0x040fe20000410000 */
[-C--:B------:R-:W-:Y:S01]  /*8270*/  FFMA.FTZ R0, R8, R28.reuse, -R5 ;  /* 0x0000001c08007223 */ /* 0x080fe20000010805 */
[----:B------:R-:W-:Y:S01]  /*8280*/  FFMA.FTZ R11, R26, R28, R9 ;  /* 0x0000001c1a0b7223 */ /* 0x000fe20000010009 */
[-C--:B------:R-:W-:Y:S01]  /*8290*/  FFMA.FTZ R27, R27, R7.reuse, -R4 ;  /* 0x000000071b1b7223 */ /* 0x080fe20000010804 */
[----:B------:R-:W-:Y:S01]  /*82a0*/  FFMA.FTZ R26, R31, R7, R6 ;  /* 0x000000071f1a7223 */ /* 0x000fe20000010006 */
[----:B------:R-:W-:Y:S02]  /*82b0*/  F2FP.F16.F32.PACK_AB R4, R21, R34 ;  /* 0x000000221504723e */ /* 0x000fe400000000ff */
[----:B------:R-:W-:Y:S02]  /*82c0*/  F2FP.F16.F32.PACK_AB R5, R14, R25 ;  /* 0x000000190e05723e */ /* 0x000fe400000000ff */
[----:B------:R-:W-:-:S02]  /*82d0*/  F2FP.F16.F32.PACK_AB R6, R10, R13 ;  /* 0x0000000d0a06723e */ /* 0x000fc400000000ff */
[----:B------:R-:W-:Y:S02]  /*82e0*/  F2FP.F16.F32.PACK_AB R7, R27, R0 ;  /* 0x000000001b07723e */ /* 0x000fe400000000ff */
[----:B------:R-:W-:Y:S02]  /*82f0*/  F2FP.F16.F32.PACK_AB R8, R15, R36 ;  /* 0x000000240f08723e */ /* 0x000fe400000000ff */
[----:B------:R-:W-:Y:S02]  /*8300*/  F2FP.F16.F32.PACK_AB R9, R12, R33 ;  /* 0x000000210c09723e */ /* 0x000fe400000000ff */
[----:B------:R-:W-:Y:S02]  /*8310*/  F2FP.F16.F32.PACK_AB R10, R3, R20 ;  /* 0x00000014030a723e */ /* 0x000fe400000000ff */
[----:B------:R-:W-:Y:S01]  /*8320*/  F2FP.F16.F32.PACK_AB R11, R26, R11 ;  /* 0x0000000b1a0b723e */ /* 0x000fe200000000ff */
[----:B------:R2:W-:Y:S04]  /*8330*/  STS.128 [R43+0xc400], R4 ;  /* 0x00c400042b007388 */ /* 0x0005e80000000c00 */
[----:B------:R2:W-:Y:S02]  /*8340*/  STS.128 [R24+0xc400], R8 ;  /* 0x00c4000818007388 */ /* 0x0005e40000000c00 */
.L_x_486:
[----:B------:R-:W-:Y:S05]  /*8350*/  BSYNC B0 ;  /* 0x0000000000007941 */ /* 0x000fea0003800000 */
.L_x_475:
[----:B------:R-:W-:Y:S01]  /*8360*/  @!PT LDS RZ, [RZ] ;  /* 0x00000000fffff984 */ /* 0x000fe20000000800 */
[----:B------:R-:W-:Y:S01]  /*8370*/  @!PT LDS RZ, [RZ] ;  /* 0x00000000fffff984 */ /* 0x000fe20000000800 */
[----:B------:R-:W-:Y:S01]  /*8380*/  @!PT LDS RZ, [RZ] ;  /* 0x00000000fffff984 */ /* 0x000fe20000000800 */
[----:B------:R-:W-:Y:S01]  /*8390*/  @!PT LDS RZ, [RZ] ;  /* 0x00000000fffff984 */ /* 0x000fe20000000800 */
[----:B------:R3:W-:Y:S06]  /*83a0*/  MEMBAR.ALL.CTA ;  /* 0x0000000000007992 */ /* 0x0007ec0000008000 */
[----:B---3--:R-:W3:Y:S01]  /*83b0*/  FENCE.VIEW.ASYNC.S ;  /* 0x00000000000073c6 */ /* 0x008ee20000000000 */
[----:B------:R-:W-:Y:S05]  /*83c0*/  WARPSYNC.ALL ;  /* 0x0000000000007948 */ /* 0x000fea0003800000 */
[----:B---3--:R-:W-:Y:S06]  /*83d0*/  BAR.SYNC.DEFER_BLOCKING 0xd, 0x180 ;  /* 0x0346000000007b1d */ /* 0x008fec0000010000 */
.L_x_472:
[----:B------:R-:W-:-:S13]  /*83e0*/  ISETP.NE.AND P0, PT, R156, 0x3, PT ;  /* 0x000000039c00780c */ /* 0x000fda0003f05270 */
[----:B------:R-:W-:Y:S05]  /*83f0*/  @!P0 BRA `(.L_x_496) ;  /* 0x0000000000048947 */ /* 0x000fea0003800000 */
[----:B------:R-:W-:Y:S01]  /*8400*/  BPT.TRAP 0x1 ;  /* 0x000000040000795c */ /* 0x000fe20000300000 */
.L_x_496:
[----:B012---:R-:W2:Y:S01]  /*8410*/  LDL R3, [R1+0x18] ;  /* 0x0000180001037983 */ /* 0x007ea20000100800 */
[----:B------:R-:W-:Y:S01]  /*8420*/  IMAD R0, R152, 0x8, R2 ;  /* 0x0000000898007824 */ /* 0x000fe200078e0202 */
[----:B--2---:R-:W-:-:S04]  /*8430*/  SHF.L.U32 R5, R3, 0x1f, RZ ;  /* 0x0000001f03057819 */ /* 0x004fc800000006ff */
[----:B------:R0:W1:Y:S01]  /*8440*/  SYNCS.PHASECHK.TRANS64.TRYWAIT P1, [R0+URZ+0x30830], R5 ;  /* 0x03083005000075a7 */ /* 0x000062000802017f */
[----:B------:R-:W-:Y:S05]  /*8450*/  @!P0 BRA `(.L_x_497) ;  /* 0x0000000000048947 */ /* 0x000fea0003800000 */
[----:B------:R-:W-:Y:S01]  /*8460*/  BPT.TRAP 0x1 ;  /* 0x000000040000795c */ /* 0x000fe20000300000 */
.L_x_497:
[----:B------:R-:W-:Y:S01]  /*8470*/  IADD3 R3, R2, 0x12400, RZ ;  /* 0x0001240002037810 */ /* 0x000fe20007ffe0ff */
[----:B------:R-:W-:Y:S01]  /*8480*/  IMAD.MOV.U32 R7, RZ, RZ, 0x40000040 ;  /* 0x40000040ff077424 */ /* 0x000fe200078e00ff */
[----:B------:R-:W-:Y:S02]  /*8490*/  LOP3.LUT R6, R29, 0x10000, RZ, 0xfc, !PT ;  /* 0x000100001d067812 */ /* 0x000fe400078efcff */
[----:B------:R-:W-:-:S03]  /*84a0*/  SHF.R.U32.HI R3, RZ, 0x4, R3 ;  /* 0x00000004ff037819 */ /* 0x000fc60000011603 */
[----:B------:R2:W-:Y:S01]  /*84b0*/  STL.64 [R1+0x48], R6 ;  /* 0x0000480601007387 */ /* 0x0005e20000100a00 */
[----:B------:R-:W-:-:S04]  /*84c0*/  LOP3.LUT R3, R3, 0x3fff, RZ, 0xc0, !PT ;  /* 0x00003fff03037812 */ /* 0x000fc800078ec0ff */
[----:B------:R-:W-:-:S05]  /*84d0*/  LOP3.LUT R3, R3, 0x10000, RZ, 0xfc, !PT ;  /* 0x0001000003037812 */ /* 0x000fca00078efcff */
[----:B------:R2:W-:Y:S01]  /*84e0*/  STL [R1+0x78], R3 ;  /* 0x0000780301007387 */ /* 0x0005e20000100800 */
[----:B-1----:R-:W-:Y:S05]  /*84f0*/  @P1 BRA `(.L_x_498) ;  /* 0x0000000000081947 */ /* 0x002fea0003800000 */
[----:B------:R-:W1:Y:S02]  /*8500*/  SYNCS.PHASECHK.TRANS64.TRYWAIT P1, [R0+URZ+0x30830], R5 ;  /* 0x03083005000075a7 */ /* 0x000e64000802017f */
[----:B-1----:R-:W-:Y:S05]  /*8510*/  @!P1 BRA `(.L_x_499) ;  /* 0x0000011800289947 */ /* 0x002fea0003800000 */
.L_x_498:
[----:B--2---:R-:W2:Y:S04]  /*8520*/  LDL R3, [R1+0x78] ;  /* 0x0000780001037983 */ /* 0x004ea80000100800 */
[----:B------:R-:W3:Y:S01]  /*8530*/  LDL.64 R8, [R1+0x48] ;  /* 0x0000480001087983 */ /* 0x000ee20000100a00 */
[----:B01----:R-:W-:Y:S01]  /*8540*/  IMAD.MOV.U32 R5, RZ, RZ, 0x40000040 ;  /* 0x40000040ff057424 */ /* 0x003fe200078e00ff */
[----:B------:R-:W-:Y:S05]  /*8550*/  WARPSYNC.ALL ;  /* 0x0000000000007948 */ /* 0x000fea0003800000 */
[----:B------:R-:W-:Y:S01]  /*8560*/  R2UR UR7, R5 ;  /* 0x00000000050772ca */ /* 0x000fe200000e0000 */
[----:B-----5:R-:W-:Y:S01]  /*8570*/  WARPGROUP.ARRIVE ;  /* 0x00000000000079c5 */ /* 0x020fe20000000000 */
[----:B------:R-:W-:Y:S01]  /*8580*/  IMAD.MOV.U32 R13, RZ, RZ, 0x40000040 ;  /* 0x40000040ff0d7424 */ /* 0x000fe200078e00ff */
[----:B------:R-:W-:Y:S01]  /*8590*/  MOV R7, 0x40000040 ;  /* 0x4000004000077802 */ /* 0x000fe20000000f00 */
[----:B------:R-:W-:Y:S01]  /*85a0*/  IMAD.MOV.U32 R11, RZ, RZ, 0x40000040 ;  /* 0x40000040ff0b7424 */ /* 0x000fe200078e00ff */
[----:B------:R-:W-:-:S02]  /*85b0*/  MOV R5, 0x40000040 ;  /* 0x4000004000057802 */ /* 0x000fc40000000f00 */
[----:B------:R-:W0:Y:S02]  /*85c0*/  S2R R130, SR_TID.X ;  /* 0x0000000000827919 */ /* 0x000e240000002100 */
[----:B0-----:R-:W-:Y:S01]  /*85d0*/  LOP3.LUT R130, R130, 0x7f, RZ, 0xc0, !PT ;  /* 0x0000007f82827812 */ /* 0x001fe200078ec0ff */
[----:B--2---:R-:W-:Y:S01]  /*85e0*/  IMAD R4, R152, 0x600, R3 ;  /* 0x0000060098047824 */ /* 0x004fe200078e0203 */
[----:B---3--:R-:W-:-:S03]  /*85f0*/  R2UR UR4, R8 ;  /* 0x00000000080472ca */ /* 0x008fc600000e0000 */
[----:B------:R-:W-:Y:S01]  /*8600*/  VIADD R6, R4, 0x2 ;  /* 0x0000000204067836 */ /* 0x000fe20000000000 */
[----:B------:R-:W-:Y:S01]  /*8610*/  R2UR UR5, R9 ;  /* 0x00000000090572ca */ /* 0x000fe200000e0000 */
[----:B------:R-:W-:Y:S01]  /*8620*/  VIADD R12, R8, 0x2 ;  /* 0x00000002080c7836 */ /* 0x000fe20000000000 */
[----:B------:R-:W-:Y:S01]  /*8630*/  R2UR UR6, R4 ;  /* 0x00000000040672ca */ /* 0x000fe200000e0000 */
[----:B------:R-:W-:-:S03]  /*8640*/  VIADD R10, R8, 0x4 ;  /* 0x00000004080a7836 */ /* 0x000fc60000000000 */
[----:B------:R-:W-:Y:S04]  /*8650*/  STL.64 [R1+0x60], R12 ;  /* 0x0000600c01007387 */ /* 0x000fe80000100a00 */
[----:B------:R-:W-:Y:S05]  /*8660*/  STL.64 [R1+0x58], R10 ;  /* 0x0000580a01007387 */ /* 0x000fea0000100a00 */
[----:B------:R-:W-:Y:S01]  /*8670*/  HGMMA.64x192x16.F32 R24, gdesc[UR4], RZ, !UPT, gsb0 ;  /* 0x02e00000041879f0 */ /* 0x000fe2000c0008ff */
[----:B------:R-:W-:Y:S01]  /*8680*/  R2UR UR6, R6 ;  /* 0x00000000060672ca */ /* 0x000fe200000e0000 */
[C---:B------:R-:W-:Y:S01]  /*8690*/  VIADD R6, R4.reuse, 0x4 ;  /* 0x0000000404067836 */ /* 0x040fe20000000000 */
[----:B------:R-:W-:Y:S01]  /*86a0*/  R2UR UR7, R7 ;  /* 0x00000000070772ca */ /* 0x000fe200000e0000 */
[----:B------:R-:W-:Y:S01]  /*86b0*/  VIADD R4, R4, 0x6 ;  /* 0x0000000604047836 */ /* 0x000fe20000000000 */
[----:B------:R-:W-:-:S02]  /*86c0*/  R2UR UR4, R12 ;  /* 0x000000000c0472ca */ /* 0x000fc400000e0000 */
[----:B------:R-:W-:Y:S02]  /*86d0*/  R2UR UR5, R13 ;  /* 0x000000000d0572ca */ /* 0x000fe400000e0000 */
[----:B------:R-:W-:Y:S01]  /*86e0*/  MOV R7, 0x40000040 ;  /* 0x4000004000077802 */ /* 0x000fe20000000f00 */
[----:B------:R-:W-:Y:S02]  /*86f0*/  WARPGROUP.DEPBAR.LE gsb0, 0x0 ;  /* 0x00008000000079c5 */ /* 0x000fe40000010000 */
[----:B------:R-:W-:-:S08]  /*8700*/  WARPGROUP.ARRIVE ;  /* 0x00000000000079c5 */ /* 0x000fd00000000000 */
[----:B------:R-:W-:Y:S01]  /*8710*/  HGMMA.64x192x16.F32 R24, gdesc[UR4], R24, gsb0 ;  /* 0x02e00000041879f0 */ /* 0x000fe20008000818 */
[----:B------:R-:W-:Y:S01]  /*8720*/  R2UR UR6, R6 ;  /* 0x00000000060672ca */ /* 0x000fe200000e0000 */
[----:B------:R-:W-:Y:S01]  /*8730*/  VIADD R6, R8, 0x6 ;  /* 0x0000000608067836 */ /* 0x000fe20000000000 */
[----:B------:R-:W-:Y:S01]  /*8740*/  R2UR UR7, R7 ;  /* 0x00000000070772ca */ /* 0x000fe200000e0000 */
[----:B------:R-:W-:Y:S01]  /*8750*/  IMAD.MOV.U32 R7, RZ, RZ, 0x40000040 ;  /* 0x40000040ff077424 */ /* 0x000fe200078e00ff */
[----:B------:R-:W-:Y:S02]  /*8760*/  R2UR UR4, R10 ;  /* 0x000000000a0472ca */ /* 0x000fe400000e0000 */
[----:B------:R-:W-:Y:S02]  /*8770*/  R2UR UR5, R11 ;  /* 0x000000000b0572ca */ /* 0x000fe400000e0000 */
[----:B------:R0:W-:Y:S01]  /*8780*/  STL.64 [R1+0x50], R6 ;  /* 0x0000500601007387 */ /* 0x0001e20000100a00 */
[----:B------:R-:W-:-:S02]  /*8790*/  WARPGROUP.DEPBAR.LE gsb0, 0x0 ;  /* 0x00008000000079c5 */ /* 0x000fc40000010000 */
[----:B------:R-:W-:-:S08]  /*87a0*/  WARPGROUP.ARRIVE ;  /* 0x00000000000079c5 */ /* 0x000fd00000000000 */
[----:B------:R-:W-:Y:S01]  /*87b0*/  HGMMA.64x192x16.F32 R24, gdesc[UR4], R24, gsb0 ;  /* 0x02e00000041879f0 */ /* 0x000fe20008000818 */
[----:B------:R-:W-:Y:S02]  /*87c0*/  R2UR UR6, R4 ;  /* 0x00000000040672ca */ /* 0x000fe400000e0000 */
[----:B------:R-:W-:Y:S01]  /*87d0*/  R2UR UR7, R5 ;  /* 0x00000000050772ca */ /* 0x000fe200000e0000 */
[----:B------:R-:W1:Y:S01]  /*87e0*/  S2R R4, SR_TID.X ;  /* 0x0000000000047919 */ /* 0x000e620000002100 */
[----:B------:R-:W-:Y:S02]  /*87f0*/  R2UR UR4, R6 ;  /* 0x00000000060472ca */ /* 0x000fe400000e0000 */
[----:B------:R-:W-:Y:S01]  /*8800*/  R2UR UR5, R7 ;  /* 0x00000000070572ca */ /* 0x000fe200000e0000 */
[----:B-1----:R-:W-:-:S05]  /*8810*/  VIADD R127, R4, 0xffffff80 ;  /* 0xffffff80047f7836 */ /* 0x002fca0000000000 */
[----:B------:R-:W-:-:S04]  /*8820*/  SHF.R.S32.HI R125, RZ, 0x1f, R127 ;  /* 0x0000001fff7d7819 */ /* 0x000fc8000001147f */
[----:B------:R-:W-:-:S04]  /*8830*/  LEA.HI R125, R125, R127, RZ, 0x7 ;  /* 0x0000007f7d7d7211 */ /* 0x000fc800078f38ff */
[----:B------:R-:W-:-:S04]  /*8840*/  LOP3.LUT R125, R125, 0xffffff80, RZ, 0xc0, !PT ;  /* 0xffffff807d7d7812 */ /* 0x000fc800078ec0ff */
[----:B------:R-:W-:-:S04]  /*8850*/  IADD3 R125, R127, -R125, RZ ;  /* 0x8000007d7f7d7210 */ /* 0x000fc80007ffe0ff */
[----:B------:R-:W-:-:S04]  /*8860*/  SHF.R.S32.HI R4, RZ, 0x1f, R125 ;  /* 0x0000001fff047819 */ /* 0x000fc8000001147d */
[----:B------:R-:W-:-:S04]  /*8870*/  LEA.HI R4, R4, R125, RZ, 0x2 ;  /* 0x0000007d04047211 */ /* 0x000fc800078f10ff */
[----:B------:R-:W-:-:S05]  /*8880*/  LOP3.LUT R4, R4, 0x7ffffffc, RZ, 0xc0, !PT ;  /* 0x7ffffffc04047812 */ /* 0x000fca00078ec0ff */
[----:B------:R-:W-:-:S04]  /*8890*/  IMAD.IADD R4, R125, 0x1, -R4 ;  /* 0x000000017d047824 */ /* 0x000fc800078e0a04 */
[----:B------:R-:W-:-:S05]  /*88a0*/  IMAD.SHL.U32 R4, R4, 0x2, RZ ;  /* 0x0000000204047824 */ /* 0x000fca00078e00ff */
[----:B------:R-:W-:-:S05]  /*88b0*/  IADD3 R121, R121, 0xc0, -R4 ;  /* 0x000000c079797810 */ /* 0x000fca0007ffe804 */
[----:B------:R-:W-:-:S05]  /*88c0*/  IMAD R4, R120, -0xc0, R121 ;  /* 0xffffff4078047824 */ /* 0x000fca00078e0279 */
[C---:B------:R-:W-:Y:S02]  /*88d0*/  ISETP.GT.AND P3, PT, R4.reuse, RZ, PT ;  /* 0x000000ff0400720c */ /* 0x040fe40003f64270 */
[C---:B------:R-:W-:Y:S02]  /*88e0*/  ISETP.GT.AND P4, PT, R4.reuse, 0x1, PT ;  /* 0x000000010400780c */ /* 0x040fe40003f84270 */
[C---:B------:R-:W-:Y:S02]  /*88f0*/  ISETP.GT.AND P5, PT, R4.reuse, 0x8, PT ;  /* 0x000000080400780c */ /* 0x040fe40003fa4270 */
[C---:B------:R-:W-:Y:S02]  /*8900*/  ISETP.GT.AND P1, PT, R4.reuse, 0x9, PT ;  /* 0x000000090400780c */ /* 0x040fe40003f24270 */
[----:B------:R-:W-:Y:S01]  /*8910*/  ISETP.GT.AND P2, PT, R4, 0x10, PT ;  /* 0x000000100400780c */ /* 0x000fe20003f44270 */
[----:B------:R-:W-:Y:S02]  /*8920*/  WARPGROUP.DEPBAR.LE gsb0, 0x0 ;  /* 0x00008000000079c5 */ /* 0x000fe40000010000 */
[----:B------:R-:W-:-:S06]  /*8930*/  WARPGROUP.ARRIVE ;  /* 0x00000000000079c5 */ /* 0x000fcc0000000000 */
[----:B------:R-:W-:Y:S01]  /*8940*/  HGMMA.64x192x16.F32 R24, gdesc[UR4], R24, gsb0 ;  /* 0x02e00000041879f0 */ /* 0x000fe20008000818 */
[----:B------:R-:W-:Y:S01]  /*8950*/  ULDC UR4, c[0x0][0x9d8] ;  /* 0x0002760000047ab9 */ /* 0x000fe20000000800 */
[----:B------:R-:W-:Y:S01]  /*8960*/  ULDC UR5, c[0x0][0x988] ;  /* 0x0002620000057ab9 */ /* 0x000fe20000000800 */
[----:B------:R-:W-:Y:S02]  /*8970*/  WARPGROUP.DEPBAR.LE gsb0, 0x0 ;  /* 0x00008000000079c5 */ /* 0x000fe40000010000 */
[----:B------:R-:W-:Y:S01]  /*8980*/  FMUL.FTZ R123, R24, UR4 ;  /* 0x00000004187b7c20 */ /* 0x000fe20008410000 */
[----:B------:R-:W-:Y:S01]  /*8990*/  FMUL.FTZ R3, R25, UR4 ;  /* 0x0000000419037c20 */ /* 0x000fe20008410000 */
[----:B------:R-:W-:Y:S01]  /*89a0*/  FMUL.FTZ R122, R28, UR4 ;  /* 0x000000041c7a7c20 */ /* 0x000fe20008410000 */
[----:B0-----:R-:W-:Y:S01]  /*89b0*/  FMUL.FTZ R6, R29, UR4 ;  /* 0x000000041d067c20 */ /* 0x001fe20008410000 */
        /* <DEDUP_REMOVED lines=11> */
[----:B------:R-:W-:Y:S01]  /*8a70*/  FMUL.FTZ R43, R51, UR4 ;  /* 0x00000004332b7c20 */ /* 0x000fe20008410000 */
[----:B------:R-:W-:Y:S01]  /*8a80*/  FMUL.FTZ R11, R34, UR4 ;  /* 0x00000004220b7c20 */ /* 0x000fe20008410000 */
[----:B------:R-:W-:Y:S01]  /*8a90*/  FMUL.FTZ R51, R59, UR4 ;  /* 0x000000043b337c20 */ /* 0x000fe20008410000 */
[----:B------:R-:W-:Y:S01]  /*8aa0*/  FMUL.FTZ R21, R40, UR4 ;  /* 0x0000000428157c20 */ /* 0x000fe20008410000 */
[----:B------:R-:W-:Y:S01]  /*8ab0*/  FMUL.FTZ R59, R63, UR4 ;  /* 0x000000043f3b7c20 */ /* 0x000fe20008410000 */
[----:B------:R-:W-:Y:S01]  /*8ac0*/  FMUL.FTZ R63, R71, UR4 ;  /* 0x00000004473f7c20 */ /* 0x000fe20008410000 */
[----:B------:R-:W-:Y:S01]  /*8ad0*/  FMUL.FTZ R71, R90, UR4 ;  /* 0x000000045a477c20 */ /* 0x000fe20008410000 */
[----:B------:R-:W2:Y:S01]  /*8ae0*/  MUFU.TANH R122, R122 ;  /* 0x0000007a007a7308 */ /* 0x000ea20000002400 */
[----:B0-----:R-:W-:Y:S01]  /*8af0*/  FSEL R123, R123, -INF , P3 ;  /* 0xff8000007b7b7808 */ /* 0x001fe20001800000 */
[----:B------:R-:W-:Y:S01]  /*8b00*/  FMUL.FTZ R12, R35, UR4 ;  /* 0x00000004230c7c20 */ /* 0x000fe20008410000 */
[----:B------:R-:W-:Y:S01]  /*8b10*/  FMUL.FTZ R32, R41, UR4 ;  /* 0x0000000429207c20 */ /* 0x000fe20008410000 */
[----:B------:R-:W-:Y:S01]  /*8b20*/  FMUL.FTZ R29, R92, UR4 ;  /* 0x000000045c1d7c20 */ /* 0x000fe20008410000 */
[----:B------:R-:W-:Y:S01]  /*8b30*/  FMUL.FTZ R13, R38, UR4 ;  /* 0x00000004260d7c20 */ /* 0x000fe20008410000 */
[----:B------:R-:W-:Y:S01]  /*8b40*/  FMUL.FTZ R31, R44, UR4 ;  /* 0x000000042c1f7c20 */ /* 0x000fe20008410000 */
[----:B------:R-:W-:Y:S01]  /*8b50*/  FMUL.FTZ R25, R46, UR4 ;  /* 0x000000042e197c20 */ /* 0x000fe20008410000 */
[----:B------:R-:W0:Y:S01]  /*8b60*/  MUFU.TANH R6, R6 ;  /* 0x0000000600067308 */ /* 0x000e220000002400 */
[----:B-1----:R-:W-:Y:S01]  /*8b70*/  FSEL R121, R3, -INF , P4 ;  /* 0xff80000003797808 */ /* 0x002fe20002000000 */
[----:B------:R-:W-:Y:S01]  /*8b80*/  FMUL.FTZ R46, R54, UR4 ;  /* 0x00000004362e7c20 */ /* 0x000fe20008410000 */
[----:B------:R-:W-:Y:S01]  /*8b90*/  FMUL.FTZ R54, R88, UR4 ;  /* 0x0000000458367c20 */ /* 0x000fe20008410000 */
[----:B------:R-:W-:Y:S01]  /*8ba0*/  FMUL.FTZ R14, R39, UR4 ;  /* 0x00000004270e7c20 */ /* 0x000fe20008410000 */
[----:B------:R-:W-:Y:S01]  /*8bb0*/  FMNMX.FTZ R3, R123, R121, !PT ;  /* 0x000000797b037209 */ /* 0x000fe20007810000 */
[----:B------:R-:W-:Y:S01]  /*8bc0*/  FMUL.FTZ R34, R45, UR4 ;  /* 0x000000042d227c20 */ /* 0x000fe20008410000 */
[----:B------:R-:W-:Y:S01]  /*8bd0*/  FMUL.FTZ R30, R89, UR4 ;  /* 0x00000004591e7c20 */ /* 0x000fe20008410000 */
[----:B------:R-:W1:Y:S01]  /*8be0*/  MUFU.TANH R124, R124 ;  /* 0x0000007c007c7308 */ /* 0x000e620000002400 */
[----:B--2---:R-:W-:Y:S01]  /*8bf0*/  FSEL R122, R122, -INF , P5 ;  /* 0xff8000007a7a7808 */ /* 0x004fe20002800000 */
[----:B------:R-:W-:Y:S01]  /*8c00*/  FMUL.FTZ R15, R42, UR4 ;  /* 0x000000042a0f7c20 */ /* 0x000fe20008410000 */
[----:B------:R-:W-:Y:S01]  /*8c10*/  FMUL.FTZ R33, R48, UR4 ;  /* 0x0000000430217c20 */ /* 0x000fe20008410000 */
[----:B------:R-:W-:Y:S01]  /*8c20*/  FMUL.FTZ R45, R68, UR4 ;  /* 0x00000004442d7c20 */ /* 0x000fe20008410000 */
[----:B------:R-:W-:Y:S01]  /*8c30*/  FMNMX.FTZ R3, R122, R3, !PT ;  /* 0x000000037a037209 */ /* 0x000fe20007810000 */
[----:B------:R-:W-:Y:S01]  /*8c40*/  FMUL.FTZ R68, R86, UR4 ;  /* 0x0000000456447c20 */ /* 0x000fe20008410000 */
[----:B------:R-:W-:Y:S01]  /*8c50*/  FMUL.FTZ R38, R56, UR4 ;  /* 0x0000000438267c20 */ /* 0x000fe20008410000 */
[----:B------:R-:W2:Y:S01]  /*8c60*/  MUFU.TANH R5, R5 ;  /* 0x0000000500057308 */ /* 0x000ea20000002400 */
[----:B0-----:R-:W-:Y:S01]  /*8c70*/  FSEL R90, R6, -INF , P1 ;  /* 0xff800000065a7808 */ /* 0x001fe20000800000 */
[----:B------:R-:W-:Y:S01]  /*8c80*/  FMUL.FTZ R37, R49, UR4 ;  /* 0x0000000431257c20 */ /* 0x000fe20008410000 */
[----:B------:R-:W-:Y:S01]  /*8c90*/  FMUL.FTZ R56, R60, UR4 ;  /* 0x000000043c387c20 */ /* 0x000fe20008410000 */
[----:B------:R-:W-:Y:S01]  /*8ca0*/  FMUL.FTZ R60, R70, UR4 ;  /* 0x00000004463c7c20 */ /* 0x000fe20008410000 */
[----:B------:R-:W-:Y:S01]  /*8cb0*/  FMNMX.FTZ R3, R90, R3, !PT ;  /* 0x000000035a037209 */ /* 0x000fe20007810000 */
[----:B------:R-:W-:Y:S01]  /*8cc0*/  FMUL.FTZ R70, R87, UR4 ;  /* 0x0000000457467c20 */ /* 0x000fe20008410000 */
[----:B------:R-:W-:Y:S01]  /*8cd0*/  FMUL.FTZ R35, R52, UR4 ;  /* 0x0000000434237c20 */ /* 0x000fe20008410000 */
[----:B------:R-:W0:Y:S01]  /*8ce0*/  MUFU.TANH R8, R8 ;  /* 0x0000000800087308 */ /* 0x000e220000002400 */
[----:B-1----:R-:W-:Y:S01]  /*8cf0*/  FSEL R124, R124, -INF , P3 ;  /* 0xff8000007c7c7808 */ /* 0x002fe20001800000 */
[----:B------:R-:W-:Y:S01]  /*8d00*/  FMUL.FTZ R128, R84, UR4 ;  /* 0x0000000454807c20 */ /* 0x000fe20008410000 */
[----:B------:R-:W-:Y:S01]  /*8d10*/  ISETP.GT.AND P3, PT, R4, 0x11, PT ;  /* 0x000000110400780c */ /* 0x000fe20003f64270 */
[----:B------:R-:W-:Y:S01]  /*8d20*/  FMUL.FTZ R26, R47, UR4 ;  /* 0x000000042f1a7c20 */ /* 0x000fe20008410000 */
[----:B------:R-:W-:Y:S01]  /*8d30*/  FMUL.FTZ R39, R53, UR4 ;  /* 0x0000000435277c20 */ /* 0x000fe20008410000 */
        /* <DEDUP_REMOVED lines=13> */
[----:B------:R-:W-:Y:S01]  /*8e10*/  ISETP.GT.AND P4, PT, R4, 0x18, PT ;  /* 0x000000180400780c */ /* 0x000fe20003f84270 */
        /* <DEDUP_REMOVED lines=15> */
[----:B------:R-:W-:Y:S01]  /*8f10*/  ISETP.GT.AND P5, PT, R4, 0x19, PT ;  /* 0x000000190400780c */ /* 0x000fe20003fa4270 */
        /* <DEDUP_REMOVED lines=32> */
[----:B------:R-:W3:Y:S04]  /*9120*/  LDL R115, [R1+0x1c] ;  /* 0x00001c0001737983 */ /* 0x000ee80000100800 */
[----:B------:R-:W0:Y:S01]  /*9130*/  MUFU.TANH R32, R32 ;  /* 0x0000002000207308 */ /* 0x000e220000002400 */
[----:B-1----:R-:W-:Y:S01]  /*9140*/  FSEL R87, R21, -INF , P1 ;  /* 0xff80000015577808 */ /* 0x002fe20000800000 */
[----:B------:R-:W-:Y:S01]  /*9150*/  FMUL.FTZ R21, R104, UR4 ;  /* 0x0000000468157c20 */ /* 0x000fe20008410000 */
[----:B------:R-:W-:-:S02]  /*9160*/  FMUL.FTZ R104, R118, UR4 ;  /* 0x0000000476687c20 */ /* 0x000fc40008410000 */
[----:B------:R-:W-:-:S03]  /*9170*/  FMNMX.FTZ R3, R87, R6, !PT ;  /* 0x0000000657037209 */ /* 0x000fc60007810000 */
[----:B------:R-:W1:Y:S01]  /*9180*/  MUFU.TANH R13, R13 ;  /* 0x0000000d000d7308 */ /* 0x000e620000002400 */
[----:B--2---:R-:W-:Y:S02]  /*9190*/  FSEL R12, R12, -INF , P3 ;  /* 0xff8000000c0c7808 */ /* 0x004fe40001800000 */
[----:B------:R-:W-:-:S05]  /*91a0*/  ISETP.GT.AND P3, PT, R4, 0x28, PT ;  /* 0x000000280400780c */ /* 0x000fca0003f64270 */
[----:B------:R-:W2:Y:S01]  /*91b0*/  MUFU.TANH R31, R31 ;  /* 0x0000001f001f7308 */ /* 0x000ea20000002400 */
[----:B0-----:R-:W-:Y:S01]  /*91c0*/  FSEL R84, R32, -INF , P2 ;  /* 0xff80000020547808 */ /* 0x001fe20001000000 */
[----:B------:R-:W-:Y:S01]  /*91d0*/  FMUL.FTZ R32, R101, UR4 ;  /* 0x0000000465207c20 */ /* 0x000fe20008410000 */
[----:B------:R-:W-:Y:S02]  /*91e0*/  FMUL.FTZ R101, R111, UR4 ;  /* 0x000000046f657c20 */ /* 0x000fe40008410000 */
[----:B------:R-:W-:-:S03]  /*91f0*/  FMNMX.FTZ R6, R84, R3, !PT ;  /* 0x0000000354067209 */ /* 0x000fc60007810000 */
[----:B------:R-:W0:Y:S01]  /*9200*/  MUFU.TANH R14, R14 ;  /* 0x0000000e000e7308 */ /* 0x000e220000002400 */
[----:B-1----:R-:W-:Y:S02]  /*9210*/  FSEL R13, R13, -INF , P4 ;  /* 0xff8000000d0d7808 */ /* 0x002fe40002000000 */
[----:B------:R-:W-:-:S05]  /*9220*/  ISETP.GT.AND P4, PT, R4, 0x29, PT ;  /* 0x000000290400780c */ /* 0x000fca0003f84270 */
[----:B------:R-:W1:Y:S01]  /*9230*/  MUFU.TANH R34, R34 ;  /* 0x0000002200227308 */ /* 0x000e620000002400 */
[----:B--2---:R-:W-:-:S04]  /*9240*/  FSEL R85, R31, -INF , P3 ;  /* 0xff8000001f557808 */ /* 0x004fc80001800000 */
[----:B------:R-:W-:-:S03]  /*9250*/  FMNMX.FTZ R3, R85, R6, !PT ;  /* 0x0000000655037209 */ /* 0x000fc60007810000 */
[----:B------:R-:W2:Y:S01]  /*9260*/  MUFU.TANH R15, R15 ;  /* 0x0000000f000f7308 */ /* 0x000ea20000002400 */
[----:B0-----:R-:W-:Y:S02]  /*9270*/  FSEL R14, R14, -INF , P5 ;  /* 0xff8000000e0e7808 */ /* 0x001fe40002800000 */
[----:B------:R-:W-:-:S05]  /*9280*/  ISETP.GT.AND P5, PT, R4, 0x30, PT ;  /* 0x000000300400780c */ /* 0x000fca0003fa4270 */
[----:B------:R-:W0:Y:S01]  /*9290*/  MUFU.TANH R33, R33 ;  /* 0x0000002100217308 */ /* 0x000e220000002400 */
[----:B-1----:R-:W-:Y:S01]  /*92a0*/  FSEL R80, R34, -INF , P4 ;  /* 0xff80000022507808 */ /* 0x002fe20002000000 */
[----:B------:R-:W-:-:S03]  /*92b0*/  FMUL.FTZ R34, R96, UR4 ;  /* 0x0000000460227c20 */ /* 0x000fc60008410000 */
        /* <DEDUP_REMOVED lines=20> */
[----:B------:R-:W-:Y:S01]  /*9400*/  FMUL.FTZ R35, R97, UR4 ;  /* 0x0000000461237c20 */ /* 0x000fe20008410000 */
[----:B------:R-:W-:Y:S02]  /*9410*/  FMUL.FTZ R97, R112, UR4 ;  /* 0x0000000470617c20 */ /* 0x000fe40008410000 */
[----:B------:R-:W-:-:S03]  /*9420*/  FMNMX.FTZ R3, R77, R6, !PT ;  /* 0x000000064d037209 */ /* 0x000fc60007810000 */
[----:B------:R-:W1:Y:S01]  /*9430*/  MUFU.TANH R27, R27 ;  /* 0x0000001b001b7308 */ /* 0x000e620000002400 */
[----:B--2---:R-:W-:Y:S02]  /*9440*/  FSEL R26, R26, -INF , P4 ;  /* 0xff8000001a1a7808 */ /* 0x004fe40002000000 */
[----:B------:R-:W-:-:S05]  /*9450*/  ISETP.GT.AND P4, PT, R4, 0x40, PT ;  /* 0x000000400400780c */ /* 0x000fca0003f84270 */
[----:B------:R-:W2:Y:S01]  /*9460*/  MUFU.TANH R38, R38 ;  /* 0x0000002600267308 */ /* 0x000ea20000002400 */
[----:B0-----:R-:W-:-:S04]  /*9470*/  FSEL R72, R39, -INF , P3 ;  /* 0xff80000027487808 */ /* 0x001fc80001800000 */
        /* <DEDUP_REMOVED lines=11> */
[----:B-1----:R-:W-:-:S04]  /*9530*/  FSEL R53, R53, -INF , P5 ;  /* 0xff80000035357808 */ /* 0x002fc80002800000 */
        /* <DEDUP_REMOVED lines=24> */
[----:B------:R-:W-:Y:S01]  /*96c0*/  FMNMX.FTZ R6, R52, R3, !PT ;  /* 0x0000000334067209 */ /* 0x000fe20007810000 */
[----:B------:R-:W-:Y:S02]  /*96d0*/  FMUL.FTZ R3, R108, UR4 ;  /* 0x000000046c037c20 */ /* 0x000fe40008410000 */
        /* <DEDUP_REMOVED lines=34> */
[----:B0-----:R-:W-:Y:S02]  /*9900*/  FSEL R64, R64, -INF , P4 ;  /* 0xff80000040407808 */ /* 0x001fe40002000000 */
[----:B------:R-:W-:-:S05]  /*9910*/  ISETP.GT.AND P4, PT, R4, 0x79, PT ;  /* 0x000000790400780c */ /* 0x000fca0003f84270 */
[----:B------:R-:W0:Y:S01]  /*9920*/  MUFU.TANH R128, R128 ;  /* 0x0000008000807308 */ /* 0x000e220000002400 */
[----:B-1----:R-:W-:Y:S02]  /*9930*/  FSEL R63, R63, -INF , P1 ;  /* 0xff8000003f3f7808 */ /* 0x002fe40000800000 */
[----:B------:R-:W-:-:S05]  /*9940*/  ISETP.GT.AND P1, PT, R4, 0x70, PT ;  /* 0x000000700400780c */ /* 0x000fca0003f24270 */
[----:B------:R-:W1:Y:S01]  /*9950*/  MUFU.TANH R127, R127 ;  /* 0x0000007f007f7308 */ /* 0x000e620000002400 */
[----:B--2---:R-:W-:-:S04]  /*9960*/  FSEL R41, R41, -INF , P5 ;  /* 0xff80000029297808 */ /* 0x004fc80002800000 */
[----:B------:R-:W-:-:S03]  /*9970*/  FMNMX.FTZ R5, R41, R6, !PT ;  /* 0x0000000629057209 */ /* 0x000fc60007810000 */
[----:B------:R-:W2:Y:S01]  /*9980*/  MUFU.TANH R62, R62 ;  /* 0x0000003e003e7308 */ /* 0x000ea20000002400 */
[----:B0-----:R-:W-:Y:S01]  /*9990*/  FSEL R31, R128, -INF , P3 ;  /* 0xff800000801f7808 */ /* 0x001fe20001800000 */
[----:B------:R-:W-:-:S06]  /*99a0*/  FMUL.FTZ R128, R110, UR4 ;  /* 0x000000046e807c20 */ /* 0x000fcc0008410000 */
[----:B------:R-:W0:Y:S01]  /*99b0*/  MUFU.TANH R129, R129 ;  /* 0x0000008100817308 */ /* 0x000e220000002400 */
[----:B-1----:R-:W-:Y:S01]  /*99c0*/  FSEL R37, R127, -INF , P4 ;  /* 0xff8000007f257808 */ /* 0x002fe20002000000 */
[----:B------:R-:W-:-:S06]  /*99d0*/  FMUL.FTZ R127, R107, UR4 ;  /* 0x000000046b7f7c20 */ /* 0x000fcc0008410000 */
[----:B------:R-:W1:Y:S01]  /*99e0*/  MUFU.TANH R126, R126 ;  /* 0x0000007e007e7308 */ /* 0x000e620000002400 */
[----:B--2---:R-:W-:Y:S02]  /*99f0*/  FSEL R62, R62, -INF , P2 ;  /* 0xff8000003e3e7808 */ /* 0x004fe40001000000 */
[----:B------:R-:W-:-:S05]  /*9a00*/  ISETP.GT.AND P2, PT, R4, 0x71, PT ;  /* 0x000000710400780c */ /* 0x000fca0003f44270 */
[----:B------:R-:W2:Y:S01]  /*9a10*/  MUFU.TANH R66, R66 ;  /* 0x0000004200427308 */ /* 0x000ea20000002400 */
[----:B0-----:R-:W-:-:S04]  /*9a20*/  FSEL R38, R129, -INF , P1 ;  /* 0xff80000081267808 */ /* 0x001fc80000800000 */
[----:B------:R-:W-:-:S03]  /*9a30*/  FMNMX.FTZ R6, R38, R5, !PT ;  /* 0x0000000526067209 */ /* 0x000fc60007810000 */
[----:B------:R-:W0:Y:S01]  /*9a40*/  MUFU.TANH R67, R67 ;  /* 0x0000004300437308 */ /* 0x000e220000002400 */
[----:B-1----:R-:W-:-:S04]  /*9a50*/  FSEL R39, R126, -INF , P2 ;  /* 0xff8000007e277808 */ /* 0x002fc80001000000 */
[----:B------:R-:W-:-:S03]  /*9a60*/  FMNMX.FTZ R6, R39, R6, !PT ;  /* 0x0000000627067209 */ /* 0x000fc60007810000 */
[----:B------:R-:W1:Y:S01]  /*9a70*/  MUFU.TANH R69, R69 ;  /* 0x0000004500457308 */ /* 0x000e620000002400 */
[----:B--2---:R-:W-:Y:S02]  /*9a80*/  FSEL R66, R66, -INF , P5 ;  /* 0xff80000042427808 */ /* 0x004fe40002800000 */
[----:B------:R-:W-:Y:S02]  /*9a90*/  ISETP.GT.AND P5, PT, R4, 0x80, PT ;  /* 0x000000800400780c */ /* 0x000fe40003fa4270 */
[----:B------:R-:W-:-:S03]  /*9aa0*/  FMNMX.FTZ R6, R31, R6, !PT ;  /* 0x000000061f067209 */ /* 0x000fc60007810000 */
[----:B------:R-:W2:Y:S01]  /*9ab0*/  MUFU.TANH R68, R68 ;  /* 0x0000004400447308 */ /* 0x000ea20000002400 */
[----:B0-----:R-:W-:Y:S02]  /*9ac0*/  FSEL R67, R67, -INF , P1 ;  /* 0xff80000043437808 */ /* 0x001fe40000800000 */
[----:B------:R-:W-:Y:S02]  /*9ad0*/  ISETP.GT.AND P1, PT, R4, 0x81, PT ;  /* 0x000000810400780c */ /* 0x000fe40003f24270 */
[----:B------:R-:W-:-:S03]  /*9ae0*/  FMNMX.FTZ R5, R37, R6, !PT ;  /* 0x0000000625057209 */ /* 0x000fc60007810000 */
[----:B------:R-:W0:Y:S01]  /*9af0*/  MUFU.TANH R70, R70 ;  /* 0x0000004600467308 */ /* 0x000e220000002400 */
[----:B-1----:R-:W-:Y:S02]  /*9b00*/  FSEL R69, R69, -INF , P2 ;  /* 0xff80000045457808 */ /* 0x002fe40001000000 */
[----:B------:R-:W-:-:S05]  /*9b10*/  ISETP.GT.AND P2, PT, R4, 0x88, PT ;  /* 0x000000880400780c */ /* 0x000fca0003f44270 */
[----:B------:R-:W1:Y:S01]  /*9b20*/  MUFU.TANH R54, R54 ;  /* 0x0000003600367308 */ /* 0x000e620000002400 */
[----:B--2---:R-:W-:Y:S02]  /*9b30*/  FSEL R68, R68, -INF , P3 ;  /* 0xff80000044447808 */ /* 0x004fe40001800000 */
[----:B------:R-:W-:-:S05]  /*9b40*/  ISETP.GT.AND P3, PT, R4, 0x89, PT ;  /* 0x000000890400780c */ /* 0x000fca0003f64270 */
        /* <DEDUP_REMOVED lines=11> */
[----:B0-----:R-:W-:-:S07]  /*9c00*/  FSEL R30, R30, -INF , P1 ;  /* 0xff8000001e1e7808 */ /* 0x001fce0000800000 */
[----:B------:R-:W0:Y:S01]  /*9c10*/  MUFU.TANH R75, R75 ;  /* 0x0000004b004b7308 */ /* 0x000e220000002400 */
[----:B-1----:R-:W-:Y:S02]  /*9c20*/  FSEL R74, R74, -INF , P1 ;  /* 0xff8000004a4a7808 */ /* 0x002fe40000800000 */
[----:B------:R-:W-:-:S05]  /*9c30*/  ISETP.GT.AND P1, PT, R4, 0x98, PT ;  /* 0x000000980400780c */ /* 0x000fca0003f24270 */
[----:B------:R-:W1:Y:S01]  /*9c40*/  MUFU.TANH R36, R36 ;  /* 0x0000002400247308 */ /* 0x000e620000002400 */
[----:B--2---:R-:W-:-:S07]  /*9c50*/  FSEL R29, R29, -INF , P2 ;  /* 0xff8000001d1d7808 */ /* 0x004fce0001000000 */
[----:B------:R-:W2:Y:S01]  /*9c60*/  MUFU.TANH R78, R78 ;  /* 0x0000004e004e7308 */ /* 0x000ea20000002400 */
[----:B0-----:R-:W-:Y:S02]  /*9c70*/  FSEL R75, R75, -INF , P2 ;  /* 0xff8000004b4b7808 */ /* 0x001fe40001000000 */
[----:B------:R-:W-:-:S05]  /*9c80*/  ISETP.GT.AND P2, PT, R4, 0x99, PT ;  /* 0x000000990400780c */ /* 0x000fca0003f44270 */
[----:B------:R-:W0:Y:S01]  /*9c90*/  MUFU.TANH R34, R34 ;  /* 0x0000002200227308 */ /* 0x000e220000002400 */
[----:B-1----:R-:W-:-:S07]  /*9ca0*/  FSEL R36, R36, -INF , P3 ;  /* 0xff80000024247808 */ /* 0x002fce0001800000 */
        /* <DEDUP_REMOVED lines=37> */
[----:B------:R-:W-:Y:S02]  /*9f00*/  ISETP.GT.AND P5, PT, R4, 0xb9, PT ;  /* 0x000000b90400780c */ /* 0x000fe40003fa4270 */
[----:B------:R-:W-:-:S03]  /*9f10*/  FMNMX.FTZ R4, R30, R5, !PT ;  /* 0x000000051e047209 */ /* 0x000fc60007810000 */
[----:B------:R-:W1:Y:S01]  /*9f20*/  MUFU.TANH R54, R54 ;  /* 0x0000003600367308 */ /* 0x000e620000002400 */
[----:B------:R-:W-:Y:S02]  /*9f30*/  FMNMX.FTZ R5, R29, R4, !PT ;  /* 0x000000041d057209 */ /* 0x000fe40007810000 */
[----:B--2---:R-:W-:Y:S02]  /*9f40*/  FSEL R100, R100, -INF , P1 ;  /* 0xff80000064647808 */ /* 0x004fe40000800000 */
[----:B------:R-:W-:-:S03]  /*9f50*/  FMNMX.FTZ R5, R36, R5, !PT ;  /* 0x0000000524057209 */ /* 0x000fc60007810000 */
[----:B------:R-:W2:Y:S01]  /*9f60*/  MUFU.TANH R7, R117 ;  /* 0x0000007500077308 */ /* 0x000ea20000002400 */
[----:B------:R-:W-:Y:S02]  /*9f70*/  FMNMX.FTZ R4, R34, R5, !PT ;  /* 0x0000000522047209 */ /* 0x000fe40007810000 */
[----:B0-----:R-:W-:Y:S02]  /*9f80*/  FSEL R97, R97, -INF , P2 ;  /* 0xff80000061617808 */ /* 0x001fe40001000000 */
[----:B------:R-:W-:-:S03]  /*9f90*/  FMNMX.FTZ R4, R35, R4, !PT ;  /* 0x0000000423047209 */ /* 0x000fc60007810000 */
[----:B------:R-:W0:Y:S01]  /*9fa0*/  MUFU.TANH R101, R101 ;  /* 0x0000006500657308 */ /* 0x000e220000002400 */
[----:B------:R-:W-:Y:S01]  /*9fb0*/  FMNMX.FTZ R5, R33, R4, !PT ;  /* 0x0000000421057209 */ /* 0x000fe20007810000 */
[----:B------:R-:W-:Y:S01]  /*9fc0*/  FMUL.FTZ R4, R116, UR4 ;  /* 0x0000000474047c20 */ /* 0x000fe20008410000 */
[----:B-1----:R-:W-:Y:S01]  /*9fd0*/  FSEL R54, R54, -INF , P3 ;  /* 0xff80000036367808 */ /* 0x002fe20001800000 */
[----:B------:R-:W4:Y:S01]  /*9fe0*/  LDL R116, [R1+0x80] ;  /* 0x0000800001747983 */ /* 0x000f220000100800 */
        /* <DEDUP_REMOVED lines=10> */
[----:B------:R-:W-:Y:S02]  /*a090*/  FMNMX.FTZ R5, R97, R6, !PT ;  /* 0x0000000661057209 */ /* 0x000fe40007810000 */
[----:B-1----:R-:W-:Y:S02]  /*a0a0*/  FSEL R4, R4, -INF , P4 ;  /* 0xff80000004047808 */ /* 0x002fe40002000000 */
[----:B------:R-:W-:-:S03]  /*a0b0*/  FMNMX.FTZ R5, R54, R5, !PT ;  /* 0x0000000536057209 */ /* 0x000fc60007810000 */
[----:B------:R-:W1:Y:S01]  /*a0c0*/  MUFU.TANH R104, R104 ;  /* 0x0000006800687308 */ /* 0x000e620000002400 */
[----:B------:R-:W-:Y:S02]  /*a0d0*/  FMNMX.FTZ R6, R4, R5, !PT ;  /* 0x0000000504067209 */ /* 0x000fe40007810000 */
[----:B--2---:R-:W-:Y:S02]  /*a0e0*/  FSEL R102, R102, -INF , P2 ;  /* 0xff80000066667808 */ /* 0x004fe40001000000 */
[----:B------:R-:W-:-:S03]  /*a0f0*/  FMNMX.FTZ R93, R7, R6, !PT ;  /* 0x00000006075d7209 */ /* 0x000fc60007810000 */
[----:B------:R-:W2:Y:S01]  /*a100*/  MUFU.TANH R105, R105 ;  /* 0x0000006900697308 */ /* 0x000ea20000002400 */
[----:B0-----:R-:W-:Y:S01]  /*a110*/  FSEL R103, R103, -INF , P3 ;  /* 0xff80000067677808 */ /* 0x001fe20001800000 */
[----:B------:R-:W0:Y:S01]  /*a120*/  SHFL.BFLY PT, R6, R93, 0x2, 0x1f ;  /* 0x0c401f005d067f89 */ /* 0x000e2200000e0000 */
[----:B-1----:R-:W-:Y:S02]  /*a130*/  FSEL R104, R104, -INF , P4 ;  /* 0xff80000068687808 */ /* 0x002fe40002000000 */
[----:B--2---:R-:W-:Y:S02]  /*a140*/  FSEL R105, R105, -INF , P5 ;  /* 0xff80000069697808 */ /* 0x004fe40002800000 */
[----:B0-----:R-:W-:Y:S01]  /*a150*/  FMNMX.FTZ R94, R93, R6, !PT ;  /* 0x000000065d5e7209 */ /* 0x001fe20007810000 */
[----:B------:R-:W-:-:S04]  /*a160*/  IMAD.U32 R6, RZ, RZ, UR5 ;  /* 0x00000005ff067e24 */ /* 0x000fc8000f8e00ff */
[----:B------:R-:W0:Y:S02]  /*a170*/  SHFL.BFLY PT, R5, R94, 0x1, 0x1f ;  /* 0x0c201f005e057f89 */ /* 0x000e2400000e0000 */
[----:B0-----:R-:W-:-:S04]  /*a180*/  FMNMX.FTZ R5, R94, R5, !PT ;  /* 0x000000055e057209 */ /* 0x001fc80007810000 */
[C---:B------:R-:W-:Y:S01]  /*a190*/  FSETP.NEU.FTZ.AND P6, PT, R5.reuse, -INF , PT ;  /* 0xff8000000500780b */ /* 0x040fe20003fdd000 */
[----:B------:R-:W-:-:S05]  /*a1a0*/  FMUL.FTZ R91, R5, R6 ;  /* 0x00000006055b7220 */ /* 0x000fca0000410000 */
[----:B------:R-:W-:-:S05]  /*a1b0*/  FSEL R91, R91, RZ, P6 ;  /* 0x000000ff5b5b7208 */ /* 0x000fca0003000000 */
[-CC-:B------:R-:W-:Y:S01]  /*a1c0*/  FFMA.FTZ R94, R88, R6.reuse, -R91.reuse ;  /* 0x00000006585e7223 */ /* 0x180fe2000001085b */
[-CC-:B------:R-:W-:Y:S01]  /*a1d0*/  FFMA.FTZ R88, R87, R6.reuse, -R91.reuse ;  /* 0x0000000657587223 */ /* 0x180fe2000001085b */
[-CC-:B------:R-:W-:Y:S01]  /*a1e0*/  FFMA.FTZ R87, R80, R6.reuse, -R91.reuse ;  /* 0x0000000650577223 */ /* 0x180fe2000001085b */
[--C-:B------:R-:W-:Y:S01]  /*a1f0*/  FFMA.FTZ R96, R90, R6, -R91.reuse ;  /* 0x000000065a607223 */ /* 0x100fe2000001085b */
[----:B------:R-:W-:Y:S01]  /*a200*/  FMNMX.FTZ R80, R124, R8, !PT ;  /* 0x000000087c507209 */ /* 0x000fe20007810000 */
        /* <DEDUP_REMOVED lines=8> */
[----:B------:R-:W-:Y:S01]  /*a290*/  FMNMX.FTZ R76, R10, R81, !PT ;  /* 0x000000510a4c7209 */ /* 0x000fe20007810000 */
        /* <DEDUP_REMOVED lines=8> */
[----:B------:R-:W-:Y:S01]  /*a320*/  MUFU.EX2 R96, R96 ;  /* 0x0000006000607308 */ /* 0x000fe20000000800 */
[-CC-:B------:R-:W-:Y:S01]  /*a330*/  FFMA.FTZ R108, R36, R6.reuse, -R91.reuse ;  /* 0x00000006246c7223 */ /* 0x180fe2000001085b */
[--C-:B------:R-:W-:Y:S01]  /*a340*/  FFMA.FTZ R36, R32, R6, -R91.reuse ;  /* 0x0000000620247223 */ /* 0x100fe2000001085b */
[----:B------:R-:W-:Y:S01]  /*a350*/  FMNMX.FTZ R77, R13, R76, !PT ;  /* 0x0000004c0d4d7209 */ /* 0x000fe20007810000 */
[-CC-:B------:R-:W-:Y:S01]  /*a360*/  FFMA.FTZ R76, R73, R6.reuse, -R91.reuse ;  /* 0x00000006494c7223 */ /* 0x180fe2000001085b */
[-CC-:B------:R-:W-:Y:S01]  /*a370*/  FFMA.FTZ R32, R100, R6.reuse, -R91.reuse ;  /* 0x0000000664207223 */ /* 0x180fe2000001085b */
[-CC-:B------:R-:W-:Y:S01]  /*a380*/  FFMA.FTZ R28, R28, R6.reuse, -R91.reuse ;  /* 0x000000061c1c7223 */ /* 0x180fe2000001085b */
[----:B------:R-:W-:Y:S01]  /*a390*/  FMNMX.FTZ R72, R14, R77, !PT ;  /* 0x0000004d0e487209 */ /* 0x000fe20007810000 */
[----:B------:R-:W-:Y:S01]  /*a3a0*/  FFMA.FTZ R77, R53, R6, -R91 ;  /* 0x00000006354d7223 */ /* 0x000fe2000001085b */
[----:B------:R-:W-:Y:S02]  /*a3b0*/  MUFU.EX2 R98, R98 ;  /* 0x0000006200627308 */ /* 0x000fe40000000800 */
[----:B------:R-:W-:-:S04]  /*a3c0*/  FMNMX.FTZ R73, R15, R72, !PT ;  /* 0x000000480f497209 */ /* 0x000fc80007810000 */
[----:B------:R-:W-:Y:S01]  /*a3d0*/  FMNMX.FTZ R72, R24, R73, !PT ;  /* 0x0000004918487209 */ /* 0x000fe20007810000 */
[-CC-:B------:R-:W-:Y:S01]  /*a3e0*/  FFMA.FTZ R73, R57, R6.reuse, -R91.reuse ;  /* 0x0000000639497223 */ /* 0x180fe2000001085b */
[-CC-:B------:R-:W-:Y:S01]  /*a3f0*/  FFMA.FTZ R57, R52, R6.reuse, -R91.reuse ;  /* 0x0000000634397223 */ /* 0x180fe2000001085b */
[----:B------:R-:W-:Y:S01]  /*a400*/  FFMA.FTZ R52, R45, R6, -R91 ;  /* 0x000000062d347223 */ /* 0x000fe2000001085b */
[----:B------:R-:W-:Y:S01]  /*a410*/  FMNMX.FTZ R53, R25, R72, !PT ;  /* 0x0000004819357209 */ /* 0x000fe20007810000 */
[----:B------:R-:W0:Y:S03]  /*a420*/  MUFU.EX2 R99, R99 ;  /* 0x0000006300637308 */ /* 0x000e260000000800 */
[----:B------:R-:W-:-:S04]  /*a430*/  FMNMX.FTZ R72, R26, R53, !PT ;  /* 0x000000351a487209 */ /* 0x000fc80007810000 */
[----:B------:R-:W-:Y:S01]  /*a440*/  FMNMX.FTZ R56, R27, R72, !PT ;  /* 0x000000481b387209 */ /* 0x000fe20007810000 */
[----:B------:R-:W1:Y:S03]  /*a450*/  MUFU.EX2 R95, R95 ;  /* 0x0000005f005f7308 */ /* 0x000e660000000800 */
[----:B------:R-:W-:-:S04]  /*a460*/  FMNMX.FTZ R53, R43, R56, !PT ;  /* 0x000000382b357209 */ /* 0x000fc80007810000 */
[----:B------:R-:W-:Y:S01]  /*a470*/  FMNMX.FTZ R56, R46, R53, !PT ;  /* 0x000000352e387209 */ /* 0x000fe20007810000 */
[----:B------:R2:W-:Y:S03]  /*a480*/  MUFU.EX2 R72, R107 ;  /* 0x0000006b00487308 */ /* 0x0005e60000000800 */
[----:B------:R-:W-:Y:S01]  /*a490*/  FMNMX.FTZ R53, R47, R56, !PT ;  /* 0x000000382f357209 */ /* 0x000fe20007810000 */
[----:B------:R-:W-:-:S03]  /*a4a0*/  FFMA.FTZ R56, R49, R6, -R91 ;  /* 0x0000000631387223 */ /* 0x000fc6000001085b */
[----:B------:R-:W-:Y:S01]  /*a4b0*/  FMNMX.FTZ R106, R50, R53, !PT ;  /* 0x00000035326a7209 */ /* 0x000fe20007810000 */
[----:B------:R-:W-:Y:S01]  /*a4c0*/  FFMA.FTZ R53, R48, R6, -R91 ;  /* 0x0000000630357223 */ /* 0x000fe2000001085b */
[----:B------:R-:W3:Y:S02]  /*a4d0*/  MUFU.EX2 R93, R93 ;  /* 0x0000005d005d7308 */ /* 0x000ee40000000800 */
[----:B------:R-:W-:-:S04]  /*a4e0*/  FMNMX.FTZ R106, R51, R106, !PT ;  /* 0x0000006a336a7209 */ /* 0x000fc80007810000 */
[----:B------:R-:W-:Y:S02]  /*a4f0*/  FMNMX.FTZ R106, R55, R106, !PT ;  /* 0x0000006a376a7209 */ /* 0x000fe40007810000 */
[----:B------:R-:W3:Y:S02]  /*a500*/  MUFU.EX2 R94, R94 ;  /* 0x0000005e005e7308 */ /* 0x000ee40000000800 */
[----:B------:R-:W-:-:S04]  /*a510*/  FMNMX.FTZ R49, R59, R106, !PT ;  /* 0x0000006a3b317209 */ /* 0x000fc80007810000 */
[----:B------:R-:W-:Y:S01]  /*a520*/  FMNMX.FTZ R106, R58, R49, !PT ;  /* 0x000000313a6a7209 */ /* 0x000fe20007810000 */
[-CC-:B------:R-:W-:Y:S01]  /*a530*/  FFMA.FTZ R49, R44, R6.reuse, -R91.reuse ;  /* 0x000000062c317223 */ /* 0x180fe2000001085b */
[--C-:B------:R-:W-:Y:S01]  /*a540*/  FFMA.FTZ R44, R40, R6, -R91.reuse ;  /* 0x00000006282c7223 */ /* 0x100fe2000001085b */
[----:B------:R-:W3:Y:S01]  /*a550*/  MUFU.EX2 R90, R90 ;  /* 0x0000005a005a7308 */ /* 0x000ee20000000800 */
[----:B------:R-:W-:Y:S01]  /*a560*/  FMNMX.FTZ R45, R61, R106, !PT ;  /* 0x0000006a3d2d7209 */ /* 0x000fe20007810000 */
[----:B------:R-:W-:-:S03]  /*a570*/  FFMA.FTZ R106, R41, R6, -R91 ;  /* 0x00000006296a7223 */ /* 0x000fc6000001085b */
[----:B------:R-:W-:-:S03]  /*a580*/  FMNMX.FTZ R48, R60, R45, !PT ;  /* 0x0000002d3c307209 */ /* 0x000fc60007810000 */
[----:B------:R-:W3:Y:S01]  /*a590*/  MUFU.EX2 R92, R92 ;  /* 0x0000005c005c7308 */ /* 0x000ee20000000800 */
[----:B------:R-:W-:Y:S01]  /*a5a0*/  FMNMX.FTZ R45, R63, R48, !PT ;  /* 0x000000303f2d7209 */ /* 0x000fe20007810000 */
[----:B------:R-:W-:-:S03]  /*a5b0*/  FFMA.FTZ R48, R42, R6, -R91 ;  /* 0x000000062a307223 */ /* 0x000fc6000001085b */
[----:B------:R-:W-:-:S03]  /*a5c0*/  FMNMX.FTZ R42, R62, R45, !PT ;  /* 0x0000002d3e2a7209 */ /* 0x000fc60007810000 */
[----:B------:R-:W-:Y:S01]  /*a5d0*/  MUFU.EX2 R88, R88 ;  /* 0x0000005800587308 */ /* 0x000fe20000000800 */
[----:B------:R-:W-:-:S04]  /*a5e0*/  FMNMX.FTZ R45, R65, R42, !PT ;  /* 0x0000002a412d7209 */ /* 0x000fc80007810000 */
[----:B------:R-:W-:-:S03]  /*a5f0*/  FMNMX.FTZ R45, R64, R45, !PT ;  /* 0x0000002d402d7209 */ /* 0x000fc60007810000 */
[----:B------:R-:W-:Y:S01]  /*a600*/  MUFU.EX2 R89, R89 ;  /* 0x0000005900597308 */ /* 0x000fe20000000800 */
[----:B------:R-:W-:-:S04]  /*a610*/  FMNMX.FTZ R42, R66, R45, !PT ;  /* 0x0000002d422a7209 */ /* 0x000fc80007810000 */
[----:B------:R-:W-:-:S03]  /*a620*/  FMNMX.FTZ R42, R67, R42, !PT ;  /* 0x0000002a432a7209 */ /* 0x000fc60007810000 */
[----:B------:R-:W-:Y:S01]  /*a630*/  MUFU.EX2 R86, R86 ;  /* 0x0000005600567308 */ /* 0x000fe20000000800 */
[----:B------:R-:W-:Y:S01]  /*a640*/  FMNMX.FTZ R45, R69, R42, !PT ;  /* 0x0000002a452d7209 */ /* 0x000fe20007810000 */
[----:B------:R-:W-:-:S03]  /*a650*/  FFMA.FTZ R42, R39, R6, -R91 ;  /* 0x00000006272a7223 */ /* 0x000fc6000001085b */
[----:B------:R-:W-:-:S03]  /*a660*/  FMNMX.FTZ R41, R68, R45, !PT ;  /* 0x0000002d44297209 */ /* 0x000fc60007810000 */
[----:B------:R0:W-:Y:S01]  /*a670*/  MUFU.EX2 R45, R106 ;  /* 0x0000006a002d7308 */ /* 0x0001e20000000800 */
[----:B------:R-:W-:Y:S01]  /*a680*/  FMNMX.FTZ R40, R70, R41, !PT ;  /* 0x0000002946287209 */ /* 0x000fe20007810000 */
[----:B------:R-:W-:-:S03]  /*a690*/  FFMA.FTZ R41, R38, R6, -R91 ;  /* 0x0000000626297223 */ /* 0x000fc6000001085b */
[----:B--2---:R-:W-:Y:S01]  /*a6a0*/  FMNMX.FTZ R107, R71, R40, !PT ;  /* 0x00000028476b7209 */ /* 0x004fe20007810000 */
[-CC-:B------:R-:W-:Y:S02]  /*a6b0*/  FFMA.FTZ R40, R37, R6.reuse, -R91.reuse ;  /* 0x0000000625287223 */ /* 0x180fe4000001085b */
[----:B------:R-:W-:Y:S01]  /*a6c0*/  MUFU.EX2 R87, R87 ;  /* 0x0000005700577308 */ /* 0x000fe20000000800 */
[----:B------:R-:W-:Y:S01]  /*a6d0*/  FMNMX.FTZ R38, R74, R107, !PT ;  /* 0x0000006b4a267209 */ /* 0x000fe20007810000 */
[----:B------:R-:W-:-:S03]  /*a6e0*/  FFMA.FTZ R107, R30, R6, -R91 ;  /* 0x000000061e6b7223 */ /* 0x000fc6000001085b */
[----:B------:R-:W-:-:S03]  /*a6f0*/  FMNMX.FTZ R39, R75, R38, !PT ;  /* 0x000000264b277209 */ /* 0x000fc60007810000 */
[----:B------:R-:W-:Y:S01]  /*a700*/  MUFU.EX2 R84, R84 ;  /* 0x0000005400547308 */ /* 0x000fe20000000800 */
        /* <DEDUP_REMOVED lines=10> */
[----:B------:R-:W-:-:S04]  /*a7b0*/  FMNMX.FTZ R31, R127, R38, !PT ;  /* 0x000000267f1f7209 */ /* 0x000fc80007810000 */
[----:B------:R-:W-:-:S03]  /*a7c0*/  FMNMX.FTZ R30, R128, R31, !PT ;  /* 0x0000001f801e7209 */ /* 0x000fc60007810000 */
[----:B------:R2:W-:Y:S01]  /*a7d0*/  MUFU.EX2 R31, R107 ;  /* 0x0000006b001f7308 */ /* 0x0005e20000000800 */
[----:B------:R-:W-:Y:S01]  /*a7e0*/  FMNMX.FTZ R37, R101, R30, !PT ;  /* 0x0000001e65257209 */ /* 0x000fe20007810000 */
[----:B------:R-:W-:-:S03]  /*a7f0*/  FFMA.FTZ R30, R29, R6, -R91 ;  /* 0x000000061d1e7223 */ /* 0x000fc6000001085b */
[----:B------:R-:W-:Y:S01]  /*a800*/  FMNMX.FTZ R38, R102, R37, !PT ;  /* 0x0000002566267209 */ /* 0x000fe20007810000 */
[--C-:B------:R-:W-:Y:S02]  /*a810*/  FFMA.FTZ R37, R34, R6, -R91.reuse ;  /* 0x0000000622257223 */ /* 0x100fe4000001085b */
[----:B------:R-:W-:Y:S01]  /*a820*/  MUFU.EX2 R76, R76 ;  /* 0x0000004c004c7308 */ /* 0x000fe20000000800 */
[----:B------:R-:W-:Y:S01]  /*a830*/  FMNMX.FTZ R29, R103, R38, !PT ;  /* 0x00000026671d7209 */ /* 0x000fe20007810000 */
[-CC-:B------:R-:W-:Y:S01]  /*a840*/  FFMA.FTZ R38, R35, R6.reuse, -R91.reuse ;  /* 0x0000000623267223 */ /* 0x180fe2000001085b */
[-CC-:B------:R-:W-:Y:S01]  /*a850*/  FFMA.FTZ R35, R33, R6.reuse, -R91.reuse ;  /* 0x0000000621237223 */ /* 0x180fe2000001085b */
[-CC-:B------:R-:W-:Y:S01]  /*a860*/  FFMA.FTZ R33, R21, R6.reuse, -R91.reuse ;  /* 0x0000000615217223 */ /* 0x180fe2000001085b */
[----:B0-----:R-:W-:Y:S01]  /*a870*/  FMNMX.FTZ R106, R104, R29, !PT ;  /* 0x0000001d686a7209 */ /* 0x001fe20007810000 */
[-CC-:B------:R-:W-:Y:S01]  /*a880*/  FFMA.FTZ R21, R3, R6.reuse, -R91.reuse ;  /* 0x0000000603157223 */ /* 0x180fe2000001085b */
[----:B------:R-:W-:Y:S01]  /*a890*/  FFMA.FTZ R3, R54, R6, -R91 ;  /* 0x0000000636037223 */ /* 0x000fe2000001085b */
[----:B------:R0:W-:Y:S01]  /*a8a0*/  MUFU.EX2 R29, R108 ;  /* 0x0000006c001d7308 */ /* 0x0001e20000000800 */
[----:B------:R-:W-:-:S05]  /*a8b0*/  FMNMX.FTZ R106, R105, R106, !PT ;  /* 0x0000006a696a7209 */ /* 0x000fca0007810000 */
[----:B------:R-:W1:Y:S02]  /*a8c0*/  SHFL.BFLY PT, R34, R106, 0x2, 0x1f ;  /* 0x0c401f006a227f89 */ /* 0x000e6400000e0000 */
[----:B------:R-:W-:Y:S08]  /*a8d0*/  MUFU.EX2 R77, R77 ;  /* 0x0000004d004d7308 */ /* 0x000ff00000000800 */
[----:B------:R-:W-:Y:S08]  /*a8e0*/  MUFU.EX2 R73, R73 ;  /* 0x0000004900497308 */ /* 0x000ff00000000800 */
[----:B------:R-:W-:Y:S01]  /*a8f0*/  MUFU.EX2 R56, R56 ;  /* 0x0000003800387308 */ /* 0x000fe20000000800 */
[----:B-1----:R-:W-:Y:S01]  /*a900*/  FMNMX.FTZ R106, R106, R34, !PT ;  /* 0x000000226a6a7209 */ /* 0x002fe20007810000 */
[-CC-:B------:R-:W-:Y:S01]  /*a910*/  FFMA.FTZ R34, R20, R6.reuse, -R91.reuse ;  /* 0x0000000614227223 */ /* 0x180fe2000001085b */
[-CC-:B------:R-:W-:Y:S01]  /*a920*/  FFMA.FTZ R20, R97, R6.reuse, -R91.reuse ;  /* 0x0000000661147223 */ /* 0x180fe2000001085b */
[-CC-:B------:R-:W-:Y:S01]  /*a930*/  FFMA.FTZ R97, R4, R6.reuse, -R91.reuse ;  /* 0x0000000604617223 */ /* 0x180fe2000001085b */
[----:B------:R-:W-:Y:S01]  /*a940*/  FFMA.FTZ R4, R7, R6, -R91 ;  /* 0x0000000607047223 */ /* 0x000fe2000001085b */
[----:B--2---:R-:W1:Y:S02]  /*a950*/  SHFL.BFLY PT, R107, R106, 0x1, 0x1f ;  /* 0x0c201f006a6b7f89 */ /* 0x004e6400000e0000 */
[----:B------:R-:W-:Y:S08]  /*a960*/  MUFU.EX2 R57, R57 ;  /* 0x0000003900397308 */ /* 0x000ff00000000800 */
[----:B------:R2:W-:Y:S08]  /*a970*/  MUFU.EX2 R7, R97 ;  /* 0x0000006100077308 */ /* 0x0005f00000000800 */
[----:B------:R-:W-:Y:S01]  /*a980*/  MUFU.EX2 R52, R52 ;  /* 0x0000003400347308 */ /* 0x000fe20000000800 */
[----:B-1----:R-:W-:-:S07]  /*a990*/  FMNMX.FTZ R54, R106, R107, !PT ;  /* 0x0000006b6a367209 */ /* 0x002fce0007810000 */
[----:B------:R-:W-:Y:S01]  /*a9a0*/  MUFU.EX2 R53, R53 ;  /* 0x0000003500357308 */ /* 0x000fe20000000800 */
[C---:B------:R-:W-:Y:S01]  /*a9b0*/  FSETP.NEU.FTZ.AND P1, PT, R54.reuse, -INF , PT ;  /* 0xff8000003600780b */ /* 0x040fe20003f3d000 */
[----:B------:R-:W-:-:S06]  /*a9c0*/  FMUL.FTZ R113, R54, R6 ;  /* 0x0000000636717220 */ /* 0x000fcc0000410000 */
[----:B------:R-:W-:Y:S01]  /*a9d0*/  MUFU.EX2 R48, R48 ;  /* 0x0000003000307308 */ /* 0x000fe20000000800 */
[----:B------:R-:W-:Y:S02]  /*a9e0*/  FSEL R113, R113, RZ, P1 ;  /* 0x000000ff71717208 */ /* 0x000fe40000800000 */
[----:B------:R-:W-:-:S03]  /*a9f0*/  ISETP.NE.AND P1, PT, R130, RZ, PT ;  /* 0x000000ff8200720c */ /* 0x000fc60003f25270 */
[-C--:B------:R-:W-:Y:S01]  /*aa00*/  FFMA.FTZ R114, R14, R6.reuse, -R113 ;  /* 0x000000060e727223 */ /* 0x080fe20000010871 */
[----:B------:R-:W-:Y:S01]  /*aa10*/  FADD.FTZ R14, R98, R99 ;  /* 0x00000063620e7221 */ /* 0x000fe20000010000 */
[-CC-:B------:R-:W-:Y:S01]  /*aa20*/  FFMA.FTZ R100, R124, R6.reuse, -R113.reuse ;  /* 0x000000067c647223 */ /* 0x180fe20000010871 */
[-CC-:B------:R-:W-:Y:S01]  /*aa30*/  FFMA.FTZ R107, R8, R6.reuse, -R113.reuse ;  /* 0x00000006086b7223 */ /* 0x180fe20000010871 */
[-CC-:B------:R-:W-:Y:S01]  /*aa40*/  FFMA.FTZ R110, R11, R6.reuse, -R113.reuse ;  /* 0x000000060b6e7223 */ /* 0x180fe20000010871 */
[-CC-:B------:R-:W-:Y:S01]  /*aa50*/  FFMA.FTZ R11, R67, R6.reuse, -R113.reuse ;  /* 0x00000006430b7223 */ /* 0x180fe20000010871 */
[----:B------:R-:W-:Y:S01]  /*aa60*/  FADD.FTZ R67, R95, R14 ;  /* 0x0000000e5f437221 */ /* 0x000fe20000010000 */
[-CC-:B0-----:R-:W-:Y:S01]  /*aa70*/  FFMA.FTZ R108, R9, R6.reuse, -R113.reuse ;  /* 0x00000006096c7223 */ /* 0x181fe20000010871 */
[-CC-:B------:R-:W-:Y:S01]  /*aa80*/  FFMA.FTZ R112, R13, R6.reuse, -R113.reuse ;  /* 0x000000060d707223 */ /* 0x180fe20000010871 */
[-C--:B------:R-:W-:Y:S01]  /*aa90*/  FFMA.FTZ R13, R63, R6.reuse, -R113 ;  /* 0x000000063f0d7223 */ /* 0x080fe20000010871 */
[----:B------:R-:W-:Y:S01]  /*aaa0*/  MUFU.EX2 R100, R100 ;  /* 0x0000006400647308 */ /* 0x000fe20000000800 */
[----:B------:R-:W-:Y:S01]  /*aab0*/  FADD.FTZ R14, R96, R67 ;  /* 0x00000043600e7221 */ /* 0x000fe20000010000 */
[-CC-:B------:R-:W-:Y:S01]  /*aac0*/  FFMA.FTZ R109, R10, R6.reuse, -R113.reuse ;  /* 0x000000060a6d7223 */ /* 0x180fe20000010871 */
[-CC-:B------:R-:W-:Y:S01]  /*aad0*/  FFMA.FTZ R8, R62, R6.reuse, -R113.reuse ;  /* 0x000000063e087223 */ /* 0x180fe20000010871 */
[-CC-:B------:R-:W-:Y:S01]  /*aae0*/  FFMA.FTZ R111, R12, R6.reuse, -R113.reuse ;  /* 0x000000060c6f7223 */ /* 0x180fe20000010871 */
[-CC-:B------:R-:W-:Y:S01]  /*aaf0*/  FFMA.FTZ R106, R26, R6.reuse, -R113.reuse ;  /* 0x000000061a6a7223 */ /* 0x180fe20000010871 */
[-CC-:B------:R-:W-:Y:S01]  /*ab00*/  FFMA.FTZ R91, R15, R6.reuse, -R113.reuse ;  /* 0x000000060f5b7223 */ /* 0x180fe20000010871 */
[-CC-:B--2---:R-:W-:Y:S01]  /*ab10*/  FFMA.FTZ R97, R24, R6.reuse, -R113.reuse ;  /* 0x0000000618617223 */ /* 0x184fe20000010871 */
[----:B------:R-:W0:Y:S01]  /*ab20*/  MUFU.EX2 R107, R107 ;  /* 0x0000006b006b7308 */ /* 0x000e220000000800 */
[-CC-:B------:R-:W-:Y:S01]  /*ab30*/  FFMA.FTZ R25, R25, R6.reuse, -R113.reuse ;  /* 0x0000000619197223 */ /* 0x180fe20000010871 */
[-CC-:B------:R-:W-:Y:S01]  /*ab40*/  FFMA.FTZ R27, R27, R6.reuse, -R113.reuse ;  /* 0x000000061b1b7223 */ /* 0x180fe20000010871 */
[-CC-:B------:R-:W-:Y:S01]  /*ab50*/  FFMA.FTZ R43, R43, R6.reuse, -R113.reuse ;  /* 0x000000062b2b7223 */ /* 0x180fe20000010871 */
[-CC-:B------:R-:W-:Y:S01]  /*ab60*/  FFMA.FTZ R46, R46, R6.reuse, -R113.reuse ;  /* 0x000000062e2e7223 */ /* 0x180fe20000010871 */
[-CC-:B------:R-:W-:Y:S01]  /*ab70*/  FFMA.FTZ R47, R47, R6.reuse, -R113.reuse ;  /* 0x000000062f2f7223 */ /* 0x180fe20000010871 */
[----:B------:R-:W-:-:S02]  /*ab80*/  FFMA.FTZ R50, R50, R6, -R113 ;  /* 0x0000000632327223 */ /* 0x000fc40000010871 */
[----:B------:R3:W-:Y:S08]  /*ab90*/  MUFU.EX2 R62, R13 ;  /* 0x0000000d003e7308 */ /* 0x0007f00000000800 */
[----:B------:R-:W1:Y:S01]  /*aba0*/  MUFU.EX2 R108, R108 ;  /* 0x0000006c006c7308 */ /* 0x000e620000000800 */
[----:B---3--:R-:W-:-:S04]  /*abb0*/  FADD.FTZ R13, R93, R14 ;  /* 0x0000000e5d0d7221 */ /* 0x008fc80000010000 */
[----:B------:R-:W-:-:S03]  /*abc0*/  FADD.FTZ R13, R94, R13 ;  /* 0x0000000d5e0d7221 */ /* 0x000fc60000010000 */
[----:B------:R-:W2:Y:S01]  /*abd0*/  MUFU.EX2 R109, R109 ;  /* 0x0000006d006d7308 */ /* 0x000ea20000000800 */
[----:B------:R-:W-:-:S07]  /*abe0*/  FADD.FTZ R13, R90, R13 ;  /* 0x0000000d5a0d7221 */ /* 0x000fce0000010000 */
[----:B------:R-:W3:Y:S01]  /*abf0*/  MUFU.EX2 R110, R110 ;  /* 0x0000006e006e7308 */ /* 0x000ee20000000800 */
[----:B------:R-:W-:Y:S01]  /*ac00*/  FADD.FTZ R26, R92, R13 ;  /* 0x0000000d5c1a7221 */ /* 0x000fe20000010000 */
[----:B0-----:R-:W-:Y:S01]  /*ac10*/  FADD.FTZ R13, R100, R107 ;  /* 0x0000006b640d7221 */ /* 0x001fe20000010000 */
[----:B------:R-:W-:-:S05]  /*ac20*/  F2FP.F16.F32.PACK_AB R14, R92, R90 ;  /* 0x0000005a5c0e723e */ /* 0x000fca00000000ff */
[----:B------:R-:W0:Y:S01]  /*ac30*/  MUFU.EX2 R111, R111 ;  /* 0x0000006f006f7308 */ /* 0x000e220000000800 */
[----:B-1----:R-:W-:-:S07]  /*ac40*/  FADD.FTZ R92, R108, R13 ;  /* 0x0000000d6c5c7221 */ /* 0x002fce0000010000 */
[----:B------:R-:W1:Y:S01]  /*ac50*/  MUFU.EX2 R112, R112 ;  /* 0x0000007000707308 */ /* 0x000e620000000800 */
[----:B--2---:R-:W-:Y:S01]  /*ac60*/  FADD.FTZ R13, R109, R92 ;  /* 0x0000005c6d0d7221 */ /* 0x004fe20000010000 */
[----:B------:R-:W-:-:S06]  /*ac70*/  FFMA.FTZ R12, R64, R6, -R113 ;  /* 0x00000006400c7223 */ /* 0x000fcc0000010871 */
[----:B------:R-:W2:Y:S01]  /*ac80*/  MUFU.EX2 R114, R114 ;  /* 0x0000007200727308 */ /* 0x000ea20000000800 */
[----:B---3--:R-:W-:Y:S01]  /*ac90*/  FADD.FTZ R92, R110, R13 ;  /* 0x0000000d6e5c7221 */ /* 0x008fe20000010000 */
[----:B------:R-:W-:-:S06]  /*aca0*/  FFMA.FTZ R15, R68, R6, -R113 ;  /* 0x00000006440f7223 */ /* 0x000fcc0000010871 */
[----:B------:R3:W-:Y:S01]  /*acb0*/  MUFU.EX2 R68, R12 ;  /* 0x0000000c00447308 */ /* 0x0007e20000000800 */
[-CC-:B------:R-:W-:Y:S01]  /*acc0*/  FFMA.FTZ R10, R65, R6.reuse, -R113.reuse ;  /* 0x00000006410a7223 */ /* 0x180fe20000010871 */
[----:B------:R-:W-:-:S06]  /*acd0*/  FFMA.FTZ R9, R66, R6, -R113 ;  /* 0x0000000642097223 */ /* 0x000fcc0000010871 */
[----:B------:R-:W4:Y:S01]  /*ace0*/  MUFU.EX2 R91, R91 ;  /* 0x0000005b005b7308 */ /* 0x000f220000000800 */
[----:B---3--:R-:W-:Y:S01]  /*acf0*/  F2FP.F16.F32.PACK_AB R12, R94, R93 ;  /* 0x0000005d5e0c723e */ /* 0x008fe200000000ff */
[----:B0-----:R-:W-:Y:S01]  /*ad00*/  FADD.FTZ R93, R111, R92 ;  /* 0x0000005c6f5d7221 */ /* 0x001fe20000010000 */
[----:B------:R-:W-:-:S03]  /*ad10*/  FADD.FTZ R94, R88, R26 ;  /* 0x0000001a585e7221 */ /* 0x000fc60000010000 */
[----:B-1----:R-:W-:Y:S02]  /*ad20*/  FADD.FTZ R93, R112, R93 ;  /* 0x0000005d705d7221 */ /* 0x002fe40000010000 */
[----:B------:R-:W0:Y:S02]  /*ad30*/  MUFU.EX2 R97, R97 ;  /* 0x0000006100617308 */ /* 0x000e240000000800 */
[----:B--2---:R-:W-:Y:S01]  /*ad40*/  FADD.FTZ R26, R114, R93 ;  /* 0x0000005d721a7221 */ /* 0x004fe20000010000 */
[----:B------:R-:W-:-:S04]  /*ad50*/  FADD.FTZ R93, R89, R94 ;  /* 0x0000005e595d7221 */ /* 0x000fc80000010000 */
[----:B------:R-:W-:Y:S01]  /*ad60*/  FADD.FTZ R94, R86, R93 ;  /* 0x0000005d565e7221 */ /* 0x000fe20000010000 */
[----:B------:R1:W-:Y:S08]  /*ad70*/  MUFU.EX2 R67, R10 ;  /* 0x0000000a00437308 */ /* 0x0003f00000000800 */
[----:B------:R-:W2:Y:S01]  /*ad80*/  MUFU.EX2 R25, R25 ;  /* 0x0000001900197308 */ /* 0x000ea20000000800 */
[----:B-1----:R-:W-:Y:S01]  /*ad90*/  F2FP.F16.F32.PACK_AB R10, R96, R95 ;  /* 0x0000005f600a723e */ /* 0x002fe200000000ff */
[----:B------:R-:W-:Y:S01]  /*ada0*/  FADD.FTZ R95, R87, R94 ;  /* 0x0000005e575f7221 */ /* 0x000fe20000010000 */
[----:B------:R-:W3:Y:S03]  /*adb0*/  LDL R96, [R1+0x24] ;  /* 0x0000240001607983 */ /* 0x000ee60000100800 */
[----:B------:R-:W-:-:S02]  /*adc0*/  FADD.FTZ R94, R84, R95 ;  /* 0x0000005f545e7221 */ /* 0x000fc40000010000 */
[----:B------:R-:W1:Y:S02]  /*add0*/  MUFU.EX2 R106, R106 ;  /* 0x0000006a006a7308 */ /* 0x000e640000000800 */
[----:B------:R-:W-:-:S04]  /*ade0*/  FADD.FTZ R95, R85, R94 ;  /* 0x0000005e555f7221 */ /* 0x000fc80000010000 */
[----:B------:R-:W-:Y:S02]  /*adf0*/  FADD.FTZ R94, R80, R95 ;  /* 0x0000005f505e7221 */ /* 0x000fe40000010000 */
[----:B------:R4:W-:Y:S08]  /*ae00*/  MUFU.EX2 R66, R8 ;  /* 0x0000000800427308 */ /* 0x0009f00000000800 */
[----:B------:R-:W1:Y:S01]  /*ae10*/  MUFU.EX2 R27, R27 ;  /* 0x0000001b001b7308 */ /* 0x000e620000000800 */
[----:B----4-:R-:W-:Y:S01]  /*ae20*/  F2FP.F16.F32.PACK_AB R8, R99, R98 ;  /* 0x000000626308723e */ /* 0x010fe200000000ff */
[----:B------:R-:W-:Y:S01]  /*ae30*/  FADD.FTZ R99, R81, R94 ;  /* 0x0000005e51637221 */ /* 0x000fe20000010000 */
[----:B------:R-:W-:-:S05]  /*ae40*/  FADD.FTZ R26, R91, R26 ;  /* 0x0000001a5b1a7221 */ /* 0x000fca0000010000 */
[----:B------:R-:W4:Y:S01]  /*ae50*/  MUFU.EX2 R43, R43 ;  /* 0x0000002b002b7308 */ /* 0x000f220000000800 */
[----:B------:R-:W-:Y:S01]  /*ae60*/  FADD.FTZ R94, R76, R99 ;  /* 0x000000634c5e7221 */ /* 0x000fe20000010000 */
[----:B------:R-:W-:-:S06]  /*ae70*/  FFMA.FTZ R51, R51, R6, -R113 ;  /* 0x0000000633337223 */ /* 0x000fcc0000010871 */
[----:B------:R-:W4:Y:S01]  /*ae80*/  MUFU.EX2 R46, R46 ;  /* 0x0000002e002e7308 */ /* 0x000f220000000800 */
[----:B------:R-:W-:Y:S01]  /*ae90*/  FADD.FTZ R99, R77, R94 ;  /* 0x0000005e4d637221 */ /* 0x000fe20000010000 */
[----:B------:R-:W-:Y:S01]  /*aea0*/  @!P1 IADD3 R0, R0, 0x30840, RZ ;  /* 0x0003084000009810 */ /* 0x000fe20007ffe0ff */
[----:B------:R-:W3:Y:S01]  /*aeb0*/  LDL R94, [R1+0x20] ;  /* 0x00002000015e7983 */ /* 0x000ee20000100800 */
[----:B0-----:R-:W-:-:S04]  /*aec0*/  FADD.FTZ R26, R97, R26 ;  /* 0x0000001a611a7221 */ /* 0x001fc80000010000 */
[----:B------:R-:W0:Y:S01]  /*aed0*/  MUFU.EX2 R47, R47 ;  /* 0x0000002f002f7308 */ /* 0x000e220000000800 */
[----:B--2---:R-:W-:Y:S01]  /*aee0*/  FADD.FTZ R93, R25, R26 ;  /* 0x0000001a195d7221 */ /* 0x004fe20000010000 */
[----:B------:R-:W-:-:S06]  /*aef0*/  FFMA.FTZ R55, R55, R6, -R113 ;  /* 0x0000000637377223 */ /* 0x000fcc0000010871 */
[----:B------:R-:W2:Y:S01]  /*af00*/  MUFU.EX2 R50, R50 ;  /* 0x0000003200327308 */ /* 0x000ea20000000800 */
[----:B-1----:R-:W-:Y:S01]  /*af10*/  FADD.FTZ R26, R106, R93 ;  /* 0x0000005d6a1a7221 */ /* 0x002fe20000010000 */
[-CC-:B------:R-:W-:Y:S01]  /*af20*/  FFMA.FTZ R59, R59, R6.reuse, -R113.reuse ;  /* 0x000000063b3b7223 */ /* 0x180fe20000010871 */
[-CC-:B------:R-:W-:Y:S01]  /*af30*/  FFMA.FTZ R24, R74, R6.reuse, -R113.reuse ;  /* 0x000000064a187223 */ /* 0x180fe20000010871 */
[----:B------:R-:W-:Y:S01]  /*af40*/  FFMA.FTZ R60, R60, R6, -R113 ;  /* 0x000000063c3c7223 */ /* 0x000fe20000010871 */
[----:B------:R-:W-:Y:S01]  /*af50*/  FADD.FTZ R26, R27, R26 ;  /* 0x0000001a1b1a7221 */ /* 0x000fe20000010000 */
[----:B------:R-:W-:Y:S01]  /*af60*/  @!P1 PRMT R0, RZ, 0x654, R0 ;  /* 0x00000654ff009816 */ /* 0x000fe20000000000 */
[----:B------:R-:W3:Y:S01]  /*af70*/  LDL R98, [R1+0x88] ;  /* 0x0000880001627983 */ /* 0x000ee20000100800 */
[----:B------:R-:W1:Y:S01]  /*af80*/  MUFU.EX2 R51, R51 ;  /* 0x0000003300337308 */ /* 0x000e620000000800 */
[----:B----4-:R-:W-:Y:S01]  /*af90*/  FADD.FTZ R95, R43, R26 ;  /* 0x0000001a2b5f7221 */ /* 0x010fe20000010000 */
[----:B------:R4:W-:Y:S03]  /*afa0*/  @!P1 SYNCS.ARRIVE.TRANS64.RED.A1T0 RZ, [R0+URZ], RZ ;  /* 0x000000ff00ff99a7 */ /* 0x0009e6000810043f */
[----:B------:R-:W-:-:S03]  /*afb0*/  FADD.FTZ R26, R46, R95 ;  /* 0x0000005f2e1a7221 */ /* 0x000fc60000010000 */
[----:B------:R-:W1:Y:S01]  /*afc0*/  MUFU.EX2 R55, R55 ;  /* 0x0000003700377308 */ /* 0x000e620000000800 */
[-CC-:B----4-:R-:W-:Y:S01]  /*afd0*/  FFMA.FTZ R0, R58, R6.reuse, -R113.reuse ;  /* 0x000000063a007223 */ /* 0x190fe20000010871 */
[----:B0-----:R-:W-:Y:S01]  /*afe0*/  FADD.FTZ R95, R47, R26 ;  /* 0x0000001a2f5f7221 */ /* 0x001fe20000010000 */
[----:B------:R-:W-:-:S05]  /*aff0*/  FFMA.FTZ R58, R61, R6, -R113 ;  /* 0x000000063d3a7223 */ /* 0x000fca0000010871 */
[----:B------:R-:W0:Y:S01]  /*b000*/  MUFU.EX2 R59, R59 ;  /* 0x0000003b003b7308 */ /* 0x000e220000000800 */
[----:B------:R-:W-:-:S07]  /*b010*/  FADD.FTZ R26, R72, R99 ;  /* 0x00000063481a7221 */ /* 0x000fce0000010000 */
[----:B------:R4:W-:Y:S08]  /*b020*/  MUFU.EX2 R90, R9 ;  /* 0x00000009005a7308 */ /* 0x0009f00000000800 */
[----:B------:R2:W-:Y:S01]  /*b030*/  MUFU.EX2 R74, R11 ;  /* 0x0000000b004a7308 */ /* 0x0005e20000000800 */
[----:B----4-:R-:W-:-:S07]  /*b040*/  F2FP.F16.F32.PACK_AB R9, R107, R100 ;  /* 0x000000646b09723e */ /* 0x010fce00000000ff */
[----:B------:R-:W4:Y:S01]  /*b050*/  MUFU.EX2 R0, R0 ;  /* 0x0000000000007308 */ /* 0x000f220000000800 */
[----:B--2---:R-:W-:-:S07]  /*b060*/  F2FP.F16.F32.PACK_AB R11, R109, R108 ;  /* 0x0000006c6d0b723e */ /* 0x004fce00000000ff */
[----:B------:R2:W-:Y:S01]  /*b070*/  MUFU.EX2 R93, R24 ;  /* 0x00000018005d7308 */ /* 0x0005e20000000800 */
[----:B------:R0:W-:Y:S07]  /*b080*/  STSM.16.M88.4 [R115+0x1e800], R8 ;  /* 0x01e8000873007844 */ /* 0x0001ee0000000200 */
[----:B------:R-:W-:Y:S01]  /*b090*/  MUFU.EX2 R49, R49 ;  /* 0x0000003100317308 */ /* 0x000fe20000000800 */
[----:B--2---:R-:W-:-:S04]  /*b0a0*/  FADD.FTZ R24, R50, R95 ;  /* 0x0000005f32187221 */ /* 0x004fc80000010000 */
[----:B-1----:R-:W-:-:S03]  /*b0b0*/  FADD.FTZ R24, R51, R24 ;  /* 0x0000001833187221 */ /* 0x002fc60000010000 */
[----:B------:R-:W1:Y:S01]  /*b0c0*/  MUFU.EX2 R58, R58 ;  /* 0x0000003a003a7308 */ /* 0x000e620000000800 */
[----:B0-----:R-:W-:Y:S01]  /*b0d0*/  F2FP.F16.F32.PACK_AB R10, R87, R86 ;  /* 0x00000056570a723e */ /* 0x001fe200000000ff */
[----:B------:R-:W-:Y:S01]  /*b0e0*/  FADD.FTZ R87, R73, R26 ;  /* 0x0000001a49577221 */ /* 0x000fe20000010000 */
[----:B------:R-:W-:Y:S01]  /*b0f0*/  F2FP.F16.F32.PACK_AB R13, R111, R110 ;  /* 0x0000006e6f0d723e */ /* 0x000fe200000000ff */
[----:B------:R-:W-:-:S04]  /*b100*/  FADD.FTZ R24, R55, R24 ;  /* 0x0000001837187221 */ /* 0x000fc80000010000 */
[----:B------:R-:W0:Y:S01]  /*b110*/  MUFU.EX2 R60, R60 ;  /* 0x0000003c003c7308 */ /* 0x000e220000000800 */
[----:B------:R-:W-:Y:S01]  /*b120*/  FADD.FTZ R26, R56, R87 ;  /* 0x00000057381a7221 */ /* 0x000fe20000010000 */
[----:B------:R-:W-:-:S06]  /*b130*/  FADD.FTZ R9, R59, R24 ;  /* 0x000000183b097221 */ /* 0x000fcc0000010000 */
[----:B------:R2:W-:Y:S01]  /*b140*/  MUFU.EX2 R92, R15 ;  /* 0x0000000f005c7308 */ /* 0x0005e20000000800 */
[----:B----4-:R-:W-:-:S07]  /*b150*/  FADD.FTZ R11, R0, R9 ;  /* 0x00000009000b7221 */ /* 0x010fce0000010000 */
[----:B------:R-:W4:Y:S01]  /*b160*/  MUFU.EX2 R44, R44 ;  /* 0x0000002c002c7308 */ /* 0x000f220000000800 */
[----:B--2---:R-:W-:-:S05]  /*b170*/  F2FP.F16.F32.PACK_AB R15, R114, R112 ;  /* 0x00000070720f723e */ /* 0x004fca00000000ff */
[----:B------:R2:W-:Y:S02]  /*b180*/  STSM.16.M88.4 [R116], R12 ;  /* 0x0000000c74007844 */ /* 0x0005e40000000200 */
[----:B------:R-:W4:Y:S08]  /*b190*/  MUFU.EX2 R41, R41 ;  /* 0x0000002900297308 */ /* 0x000f300000000800 */
[----:B------:R-:W4:Y:S01]  /*b1a0*/  MUFU.EX2 R42, R42 ;  /* 0x0000002a002a7308 */ /* 0x000f220000000800 */
[----:B--2---:R-:W-:Y:S01]  /*b1b0*/  FADD.FTZ R13, R57, R26 ;  /* 0x0000001a390d7221 */ /* 0x004fe20000010000 */
[----:B------:R-:W-:Y:S01]  /*b1c0*/  F2FP.F16.F32.PACK_AB R26, R73, R72 ;  /* 0x00000048491a723e */ /* 0x000fe200000000ff */
[----:B-1----:R-:W-:-:S05]  /*b1d0*/  FADD.FTZ R15, R58, R11 ;  /* 0x0000000b3a0f7221 */ /* 0x002fca0000010000 */
[----:B------:R-:W1:Y:S01]  /*b1e0*/  MUFU.EX2 R39, R39 ;  /* 0x0000002700277308 */ /* 0x000e620000000800 */
[----:B------:R-:W-:Y:S01]  /*b1f0*/  FADD.FTZ R72, R52, R13 ;  /* 0x0000000d34487221 */ /* 0x000fe20000010000 */
[----:B------:R-:W-:Y:S01]  /*b200*/  F2FP.F16.F32.PACK_AB R11, R106, R25 ;  /* 0x000000196a0b723e */ /* 0x000fe200000000ff */
[----:B0-----:R-:W-:Y:S02]  /*b210*/  FADD.FTZ R25, R60, R15 ;  /* 0x0000000f3c197221 */ /* 0x001fe40000010000 */
[----:B------:R-:W-:Y:S01]  /*b220*/  FADD.FTZ R73, R53, R72 ;  /* 0x0000004835497221 */ /* 0x000fe20000010000 */
[----:B------:R-:W-:Y:S01]  /*b230*/  F2FP.F16.F32.PACK_AB R13, R43, R27 ;  /* 0x0000001b2b0d723e */ /* 0x000fe200000000ff */
[----:B------:R-:W-:Y:S01]  /*b240*/  FADD.FTZ R43, R62, R25 ;  /* 0x000000193e2b7221 */ /* 0x000fe20000010000 */
[----:B------:R-:W-:Y:S01]  /*b250*/  MUFU.EX2 R40, R40 ;  /* 0x0000002800287308 */ /* 0x000fe20000000800 */
[----:B------:R-:W-:Y:S01]  /*b260*/  FADD.FTZ R72, R48, R73 ;  /* 0x0000004930487221 */ /* 0x000fe20000010000 */
[----:B------:R-:W-:Y:S01]  /*b270*/  FFMA.FTZ R69, R69, R6, -R113 ;  /* 0x0000000645457223 */ /* 0x000fe20000010871 */
[----:B------:R-:W-:-:S02]  /*b280*/  F2FP.F16.F32.PACK_AB R15, R47, R46 ;  /* 0x0000002e2f0f723e */ /* 0x000fc400000000ff */
[----:B------:R-:W-:Y:S01]  /*b290*/  FADD.FTZ R47, R49, R72 ;  /* 0x00000048312f7221 */ /* 0x000fe20000010000 */
[----:B------:R-:W-:Y:S01]  /*b2a0*/  FADD.FTZ R46, R66, R43 ;  /* 0x0000002b422e7221 */ /* 0x000fe20000010000 */
[----:B------:R-:W-:Y:S01]  /*b2b0*/  F2FP.F16.F32.PACK_AB R25, R51, R50 ;  /* 0x000000323319723e */ /* 0x000fe200000000ff */
[----:B------:R-:W0:Y:S01]  /*b2c0*/  MUFU.EX2 R69, R69 ;  /* 0x0000004500457308 */ /* 0x000e220000000800 */
[----:B----4-:R-:W-:Y:S01]  /*b2d0*/  FADD.FTZ R50, R44, R47 ;  /* 0x0000002f2c327221 */ /* 0x010fe20000010000 */
[----:B------:R-:W-:Y:S01]  /*b2e0*/  FADD.FTZ R43, R67, R46 ;  /* 0x0000002e432b7221 */ /* 0x000fe20000010000 */
[----:B------:R-:W-:Y:S02]  /*b2f0*/  FFMA.FTZ R70, R70, R6, -R113 ;  /* 0x0000000646467223 */ /* 0x000fe40000010871 */
[----:B------:R-:W-:Y:S01]  /*b300*/  FADD.FTZ R50, R45, R50 ;  /* 0x000000322d327221 */ /* 0x000fe20000010000 */
[----:B------:R-:W-:Y:S01]  /*b310*/  F2FP.F16.F32.PACK_AB R8, R89, R88 ;  /* 0x000000585908723e */ /* 0x000fe200000000ff */
[----:B------:R-:W-:Y:S01]  /*b320*/  FADD.FTZ R43, R68, R43 ;  /* 0x0000002b442b7221 */ /* 0x000fe20000010000 */
[----:B------:R-:W-:Y:S01]  /*b330*/  F2FP.F16.F32.PACK_AB R9, R97, R91 ;  /* 0x0000005b6109723e */ /* 0x000fe200000000ff */
[----:B------:R-:W2:Y:S01]  /*b340*/  MUFU.EX2 R28, R28 ;  /* 0x0000001c001c7308 */ /* 0x000ea20000000800 */
[----:B------:R-:W-:Y:S01]  /*b350*/  FFMA.FTZ R71, R71, R6, -R113 ;  /* 0x0000000647477223 */ /* 0x000fe20000010871 */
[----:B------:R-:W-:Y:S01]  /*b360*/  F2FP.F16.F32.PACK_AB R12, R85, R84 ;  /* 0x00000054550c723e */ /* 0x000fe200000000ff */
[----:B------:R-:W-:Y:S01]  /*b370*/  FADD.FTZ R47, R41, R50 ;  /* 0x00000032292f7221 */ /* 0x000fe20000010000 */
[----:B------:R-:W-:Y:S01]  /*b380*/  F2FP.F16.F32.PACK_AB R14, R81, R80 ;  /* 0x00000050510e723e */ /* 0x000fe200000000ff */
[----:B------:R-:W-:-:S03]  /*b390*/  FADD.FTZ R43, R90, R43 ;  /* 0x0000002b5a2b7221 */ /* 0x000fc60000010000 */
[----:B------:R-:W4:Y:S01]  /*b3a0*/  MUFU.EX2 R70, R70 ;  /* 0x0000004600467308 */ /* 0x000f220000000800 */
[----:B------:R-:W-:Y:S01]  /*b3b0*/  FADD.FTZ R50, R42, R47 ;  /* 0x0000002f2a327221 */ /* 0x000fe20000010000 */
[----:B------:R-:W-:Y:S02]  /*b3c0*/  F2FP.F16.F32.PACK_AB R24, R77, R76 ;  /* 0x0000004c4d18723e */ /* 0x000fe400000000ff */
[----:B------:R-:W-:-:S04]  /*b3d0*/  F2FP.F16.F32.PACK_AB R27, R59, R55 ;  /* 0x000000373b1b723e */ /* 0x000fc800000000ff */
[----:B------:R-:W4:Y:S08]  /*b3e0*/  MUFU.EX2 R71, R71 ;  /* 0x0000004700477308 */ /* 0x000f300000000800 */
[----:B------:R-:W4:Y:S08]  /*b3f0*/  MUFU.EX2 R30, R30 ;  /* 0x0000001e001e7308 */ /* 0x000f300000000800 */
[----:B------:R-:W-:Y:S08]  /*b400*/  MUFU.EX2 R37, R37 ;  /* 0x0000002500257308 */ /* 0x000ff00000000800 */
[----:B------:R-:W-:Y:S08]  /*b410*/  MUFU.EX2 R38, R38 ;  /* 0x0000002600267308 */ /* 0x000ff00000000800 */
[----:B------:R-:W-:Y:S08]  /*b420*/  MUFU.EX2 R35, R35 ;  /* 0x0000002300237308 */ /* 0x000ff00000000800 */
[----:B------:R-:W-:Y:S08]  /*b430*/  MUFU.EX2 R36, R36 ;  /* 0x0000002400247308 */ /* 0x000ff00000000800 */
[----:B------:R-:W-:Y:S08]  /*b440*/  MUFU.EX2 R33, R33 ;  /* 0x0000002100217308 */ /* 0x000ff00000000800 */
[----:B------:R-:W-:Y:S08]  /*b450*/  MUFU.EX2 R34, R34 ;  /* 0x0000002200227308 */ /* 0x000ff00000000800 */
[----:B------:R-:W-:Y:S08]  /*b460*/  MUFU.EX2 R21, R21 ;  /* 0x0000001500157308 */ /* 0x000ff00000000800 */
[----:B------:R-:W-:Y:S08]  /*b470*/  MUFU.EX2 R32, R32 ;  /* 0x0000002000207308 */ /* 0x000ff00000000800 */
[----:B------:R-:W-:Y:S01]  /*b480*/  MUFU.EX2 R20, R20 ;  /* 0x0000001400147308 */ /* 0x000fe20000000800 */
[----:B---3--:R1:W-:Y:S07]  /*b490*/  STSM.16.M88.4 [R96], R8 ;  /* 0x0000000860007844 */ /* 0x0083ee0000000200 */
[----:B------:R-:W-:Y:S08]  /*b4a0*/  MUFU.EX2 R3, R3 ;  /* 0x0000000300037308 */ /* 0x000ff00000000800 */
[----:B------:R-:W-:Y:S01]  /*b4b0*/  MUFU.EX2 R4, R4 ;  /* 0x0000000400047308 */ /* 0x000fe20000000800 */
[----:B-1----:R-:W-:Y:S01]  /*b4c0*/  FADD.FTZ R11, R39, R50 ;  /* 0x00000032270b7221 */ /* 0x002fe20000010000 */
[----:B------:R-:W-:Y:S01]  /*b4d0*/  F2FP.F16.F32.PACK_AB R9, R58, R0 ;  /* 0x000000003a09723e */ /* 0x000fe200000000ff */
[----:B------:R1:W-:Y:S04]  /*b4e0*/  STSM.16.M88.4 [R94], R12 ;  /* 0x0000000c5e007844 */ /* 0x0003e80000000200 */
[----:B------:R3:W-:Y:S01]  /*b4f0*/  STSM.16.M88.4 [R115+0x24800], R24 ;  /* 0x0248001873007844 */ /* 0x0007e20000000200 */
[----:B-1----:R-:W-:Y:S01]  /*b500*/  F2FP.F16.F32.PACK_AB R12, R49, R48 ;  /* 0x00000030310c723e */ /* 0x002fe200000000ff */
[----:B------:R-:W-:-:S02]  /*b510*/  FADD.FTZ R48, R74, R43 ;  /* 0x0000002b4a307221 */ /* 0x000fc40000010000 */
[----:B------:R-:W4:Y:S02]  /*b520*/  LDL R43, [R1+0x84] ;  /* 0x00008400012b7983 */ /* 0x000f240000100800 */
[----:B0-----:R-:W-:Y:S01]  /*b530*/  FADD.FTZ R13, R69, R48 ;  /* 0x00000030450d7221 */ /* 0x001fe20000010000 */
[----:B---3--:R-:W-:-:S03]  /*b540*/  FADD.FTZ R25, R40, R11 ;  /* 0x0000000b28197221 */ /* 0x008fc60000010000 */
[----:B------:R-:W-:Y:S01]  /*b550*/  FADD.FTZ R15, R92, R13 ;  /* 0x0000000d5c0f7221 */ /* 0x000fe20000010000 */
[----:B--2---:R-:W-:-:S03]  /*b560*/  FADD.FTZ R24, R28, R25 ;  /* 0x000000191c187221 */ /* 0x004fc60000010000 */
[----:B----4-:R-:W-:Y:S01]  /*b570*/  FADD.FTZ R0, R70, R15 ;  /* 0x0000000f46007221 */ /* 0x010fe20000010000 */
[----:B------:R-:W-:-:S03]  /*b580*/  FADD.FTZ R25, R31, R24 ;  /* 0x000000181f197221 */ /* 0x000fc60000010000 */
[----:B------:R-:W-:Y:S01]  /*b590*/  FADD.FTZ R24, R71, R0 ;  /* 0x0000000047187221 */ /* 0x000fe20000010000 */
[----:B------:R-:W-:Y:S01]  /*b5a0*/  FADD.FTZ R26, R30, R25 ;  /* 0x000000191e1a7221 */ /* 0x000fe20000010000 */
[----:B------:R-:W-:Y:S02]  /*b5b0*/  F2FP.F16.F32.PACK_AB R14, R45, R44 ;  /* 0x0000002c2d0e723e */ /* 0x000fe400000000ff */
[----:B------:R-:W-:Y:S01]  /*b5c0*/  FADD.FTZ R44, R93, R24 ;  /* 0x000000185d2c7221 */ /* 0x000fe20000010000 */
[----:B------:R-:W-:Y:S01]  /*b5d0*/  F2FP.F16.F32.PACK_AB R24, R42, R41 ;  /* 0x000000292a18723e */ /* 0x000fe200000000ff */
[----:B------:R-:W-:Y:S01]  /*b5e0*/  FADD.FTZ R42, R29, R26 ;  /* 0x0000001a1d2a7221 */ /* 0x000fe20000010000 */
[----:B------:R-:W-:Y:S02]  /*b5f0*/  F2FP.F16.F32.PACK_AB R26, R40, R39 ;  /* 0x00000027281a723e */ /* 0x000fe400000000ff */
[----:B------:R-:W2:Y:S01]  /*b600*/  LDL R39, [R1+0x6c] ;  /* 0x00006c0001277983 */ /* 0x000ea20000100800 */
[-CC-:B------:R-:W-:Y:S01]  /*b610*/  FFMA.FTZ R75, R75, R6.reuse, -R113.reuse ;  /* 0x000000064b4b7223 */ /* 0x180fe20000010871 */
[-CC-:B------:R-:W-:Y:S01]  /*b620*/  FFMA.FTZ R78, R78, R6.reuse, -R113.reuse ;  /* 0x000000064e4e7223 */ /* 0x180fe20000010871 */
[----:B------:R-:W-:-:S04]  /*b630*/  FFMA.FTZ R79, R79, R6, -R113 ;  /* 0x000000064f4f7223 */ /* 0x000fc80000010871 */
[----:B------:R-:W0:Y:S01]  /*b640*/  MUFU.EX2 R75, R75 ;  /* 0x0000004b004b7308 */ /* 0x000e220000000800 */
[-CC-:B------:R-:W-:Y:S01]  /*b650*/  FFMA.FTZ R82, R82, R6.reuse, -R113.reuse ;  /* 0x0000000652527223 */ /* 0x180fe20000010871 */
[----:B------:R-:W-:-:S06]  /*b660*/  FFMA.FTZ R83, R83, R6, -R113 ;  /* 0x0000000653537223 */ /* 0x000fcc0000010871 */
[----:B------:R-:W1:Y:S01]  /*b670*/  MUFU.EX2 R78, R78 ;  /* 0x0000004e004e7308 */ /* 0x000e620000000800 */
[----:B------:R-:W-:Y:S01]  /*b680*/  FFMA.FTZ R64, R125, R6, -R113 ;  /* 0x000000067d407223 */ /* 0x000fe20000010871 */
[----:B------:R-:W-:-:S06]  /*b690*/  F2FP.F16.F32.PACK_AB R8, R57, R56 ;  /* 0x000000383908723e */ /* 0x000fcc00000000ff */
[----:B------:R-:W3:Y:S01]  /*b6a0*/  MUFU.EX2 R79, R79 ;  /* 0x0000004f004f7308 */ /* 0x000ee20000000800 */
[----:B------:R-:W-:Y:S02]  /*b6b0*/  F2FP.F16.F32.PACK_AB R10, R53, R52 ;  /* 0x00000034350a723e */ /* 0x000fe400000000ff */
[----:B------:R-:W-:-:S05]  /*b6c0*/  F2FP.F16.F32.PACK_AB R11, R62, R60 ;  /* 0x0000003c3e0b723e */ /* 0x000fca00000000ff */
[----:B------:R-:W4:Y:S01]  /*b6d0*/  MUFU.EX2 R82, R82 ;  /* 0x0000005200527308 */ /* 0x000f220000000800 */
[----:B0-----:R-:W-:Y:S01]  /*b6e0*/  FADD.FTZ R25, R75, R44 ;  /* 0x0000002c4b197221 */ /* 0x001fe20000010000 */
[-CC-:B------:R-:W-:Y:S01]  /*b6f0*/  FFMA.FTZ R65, R126, R6.reuse, -R113.reuse ;  /* 0x000000067e417223 */ /* 0x180fe20000010871 */
[----:B------:R0:W-:Y:S05]  /*b700*/  STSM.16.M88.4 [R98], R8 ;  /* 0x0000000862007844 */ /* 0x0001ea0000000200 */
[----:B------:R-:W4:Y:S01]  /*b710*/  MUFU.EX2 R83, R83 ;  /* 0x0000005300537308 */ /* 0x000f220000000800 */
[-CC-:B------:R-:W-:Y:S01]  /*b720*/  FFMA.FTZ R63, R127, R6.reuse, -R113.reuse ;  /* 0x000000067f3f7223 */ /* 0x180fe20000010871 */
[----:B------:R-:W-:-:S06]  /*b730*/  FFMA.FTZ R61, R128, R6, -R113 ;  /* 0x00000006803d7223 */ /* 0x000fcc0000010871 */
[----:B------:R-:W4:Y:S01]  /*b740*/  MUFU.EX2 R64, R64 ;  /* 0x0000004000407308 */ /* 0x000f220000000800 */
[----:B0-----:R-:W-:Y:S01]  /*b750*/  FADD.FTZ R9, R37, R42 ;  /* 0x0000002a25097221 */ /* 0x001fe20000010000 */
[----:B-1----:R-:W-:-:S03]  /*b760*/  FADD.FTZ R8, R78, R25 ;  /* 0x000000194e087221 */ /* 0x002fc60000010000 */
[----:B------:R-:W-:-:S03]  /*b770*/  FADD.FTZ R10, R38, R9 ;  /* 0x00000009260a7221 */ /* 0x000fc60000010000 */
[----:B------:R-:W0:Y:S01]  /*b780*/  MUFU.EX2 R65, R65 ;  /* 0x0000004100417308 */ /* 0x000e220000000800 */
[----:B---3--:R-:W-:Y:S01]  /*b790*/  FADD.FTZ R9, R79, R8 ;  /* 0x000000084f097221 */ /* 0x008fe20000010000 */
[----:B------:R-:W-:-:S03]  /*b7a0*/  FADD.FTZ R11, R35, R10 ;  /* 0x0000000a230b7221 */ /* 0x000fc60000010000 */
[----:B----4-:R-:W-:-:S03]  /*b7b0*/  FADD.FTZ R8, R82, R9 ;  /* 0x0000000952087221 */ /* 0x010fc60000010000 */
[----:B------:R-:W1:Y:S01]  /*b7c0*/  MUFU.EX2 R46, R63 ;  /* 0x0000003f002e7308 */ /* 0x000e620000000800 */
[-C--:B------:R-:W-:Y:S01]  /*b7d0*/  FFMA.FTZ R101, R101, R6.reuse, -R113 ;  /* 0x0000000665657223 */ /* 0x080fe20000010871 */
[----:B------:R-:W-:Y:S01]  /*b7e0*/  FADD.FTZ R10, R36, R11 ;  /* 0x0000000b240a7221 */ /* 0x000fe20000010000 */
[----:B------:R-:W-:Y:S01]  /*b7f0*/  FADD.FTZ R9, R83, R8 ;  /* 0x0000000853097221 */ /* 0x000fe20000010000 */
[----:B------:R-:W-:-:S04]  /*b800*/  FFMA.FTZ R102, R102, R6, -R113 ;  /* 0x0000000666667223 */ /* 0x000fc80000010871 */
[----:B------:R-:W3:Y:S01]  /*b810*/  MUFU.EX2 R61, R61 ;  /* 0x0000003d003d7308 */ /* 0x000ee20000000800 */
[----:B------:R-:W-:Y:S01]  /*b820*/  FADD.FTZ R11, R33, R10 ;  /* 0x0000000a210b7221 */ /* 0x000fe20000010000 */
[-C--:B------:R-:W-:Y:S01]  /*b830*/  FFMA.FTZ R103, R103, R6.reuse, -R113 ;  /* 0x0000000667677223 */ /* 0x080fe20000010871 */
[----:B------:R-:W-:Y:S01]  /*b840*/  FADD.FTZ R10, R64, R9 ;  /* 0x00000009400a7221 */ /* 0x000fe20000010000 */
[-CC-:B------:R-:W-:Y:S01]  /*b850*/  FFMA.FTZ R104, R104, R6.reuse, -R113.reuse ;  /* 0x0000000668687223 */ /* 0x180fe20000010871 */
[----:B------:R-:W-:Y:S01]  /*b860*/  FFMA.FTZ R105, R105, R6, -R113 ;  /* 0x0000000669697223 */ /* 0x000fe20000010871 */
[----:B------:R-:W-:Y:S02]  /*b870*/  F2FP.F16.F32.PACK_AB R13, R67, R66 ;  /* 0x00000042430d723e */ /* 0x000fe400000000ff */
[----:B------:R-:W4:Y:S01]  /*b880*/  MUFU.EX2 R0, R101 ;  /* 0x0000006500007308 */ /* 0x000f220000000800 */
[----:B------:R-:W-:Y:S01]  /*b890*/  F2FP.F16.F32.PACK_AB R15, R90, R68 ;  /* 0x000000445a0f723e */ /* 0x000fe200000000ff */
[----:B0-----:R-:W-:Y:S01]  /*b8a0*/  FADD.FTZ R9, R65, R10 ;  /* 0x0000000a41097221 */ /* 0x001fe20000010000 */
[----:B------:R-:W-:-:S05]  /*b8b0*/  F2FP.F16.F32.PACK_AB R10, R36, R35 ;  /* 0x00000023240a723e */ /* 0x000fca00000000ff */
[----:B------:R-:W0:Y:S01]  /*b8c0*/  MUFU.EX2 R102, R102 ;  /* 0x0000006600667308 */ /* 0x000e220000000800 */
[----:B------:R3:W-:Y:S01]  /*b8d0*/  STSM.16.M88.4 [R96+0x6000], R12 ;  /* 0x0060000c60007844 */ /* 0x0007e20000000200 */
[----:B-1----:R-:W-:Y:S01]  /*b8e0*/  FADD.FTZ R36, R46, R9 ;  /* 0x000000092e247221 */ /* 0x002fe20000010000 */
[----:B------:R-:W-:Y:S02]  /*b8f0*/  F2FP.F16.F32.PACK_AB R25, R69, R74 ;  /* 0x0000004a4519723e */ /* 0x000fe400000000ff */
[----:B------:R-:W-:-:S03]  /*b900*/  F2FP.F16.F32.PACK_AB R27, R70, R92 ;  /* 0x0000005c461b723e */ /* 0x000fc600000000ff */
[----:B------:R-:W1:Y:S08]  /*b910*/  MUFU.EX2 R103, R103 ;  /* 0x0000006700677308 */ /* 0x000e700000000800 */
[----:B------:R-:W-:Y:S01]  /*b920*/  MUFU.EX2 R104, R104 ;  /* 0x0000006800687308 */ /* 0x000fe20000000800 */
[----:B---3--:R-:W-:Y:S01]  /*b930*/  FADD.FTZ R12, R34, R11 ;  /* 0x0000000b220c7221 */ /* 0x008fe20000010000 */
[----:B------:R-:W-:-:S06]  /*b940*/  FADD.FTZ R15, R61, R36 ;  /* 0x000000243d0f7221 */ /* 0x000fcc0000010000 */
[----:B------:R-:W3:Y:S01]  /*b950*/  MUFU.EX2 R105, R105 ;  /* 0x0000006900697308 */ /* 0x000ee20000000800 */
[----:B------:R-:W-:Y:S01]  /*b960*/  FADD.FTZ R11, R21, R12 ;  /* 0x0000000c150b7221 */ /* 0x000fe20000010000 */
[----:B------:R0:W-:Y:S01]  /*b970*/  STSM.16.M88.4 [R94+0x6000], R24 ;  /* 0x006000185e007844 */ /* 0x0001e20000000200 */
[----:B------:R-:W-:Y:S01]  /*b980*/  F2FP.F16.F32.PACK_AB R14, R32, R21 ;  /* 0x00000015200e723e */ /* 0x000fe200000000ff */
[C---:B----4-:R-:W-:Y:S01]  /*b990*/  FADD.FTZ R21, R0.reuse, R15 ;  /* 0x0000000f00157221 */ /* 0x050fe20000010000 */
[----:B------:R-:W-:Y:S02]  /*b9a0*/  F2FP.F16.F32.PACK_AB R15, R0, R61 ;  /* 0x0000003d000f723e */ /* 0x000fe400000000ff */
[----:B------:R-:W-:Y:S02]  /*b9b0*/  F2FP.F16.F32.PACK_AB R28, R31, R28 ;  /* 0x0000001c1f1c723e */ /* 0x000fe400000000ff */
[----:B------:R-:W-:Y:S02]  /*b9c0*/  F2FP.F16.F32.PACK_AB R30, R29, R30 ;  /* 0x0000001e1d1e723e */ /* 0x000fe400000000ff */
[----:B------:R-:W-:Y:S01]  /*b9d0*/  F2FP.F16.F32.PACK_AB R29, R93, R71 ;  /* 0x000000475d1d723e */ /* 0x000fe200000000ff */
[----:B0-----:R-:W-:Y:S01]  /*b9e0*/  FADD.FTZ R25, R32, R11 ;  /* 0x0000000b20197221 */ /* 0x001fe20000010000 */
[----:B------:R-:W-:-:S03]  /*b9f0*/  F2FP.F16.F32.PACK_AB R24, R3, R20 ;  /* 0x000000140318723e */ /* 0x000fc600000000ff */
[----:B------:R-:W-:Y:S01]  /*ba00*/  FADD.FTZ R0, R20, R25 ;  /* 0x0000001914007221 */ /* 0x000fe20000010000 */
[----:B------:R-:W-:Y:S01]  /*ba10*/  FADD.FTZ R20, R102, R21 ;  /* 0x0000001566147221 */ /* 0x000fe20000010000 */
[----:B------:R-:W-:Y:S02]  /*ba20*/  F2FP.F16.F32.PACK_AB R31, R78, R75 ;  /* 0x0000004b4e1f723e */ /* 0x000fe400000000ff */
[----:B------:R-:W-:Y:S02]  /*ba30*/  F2FP.F16.F32.PACK_AB R8, R38, R37 ;  /* 0x000000252608723e */ /* 0x000fe400000000ff */
[----:B------:R-:W-:Y:S02]  /*ba40*/  F2FP.F16.F32.PACK_AB R9, R82, R79 ;  /* 0x0000004f5209723e */ /* 0x000fe400000000ff */
[----:B------:R-:W-:Y:S02]  /*ba50*/  F2FP.F16.F32.PACK_AB R11, R64, R83 ;  /* 0x00000053400b723e */ /* 0x000fe400000000ff */
[----:B------:R-:W-:-:S02]  /*ba60*/  F2FP.F16.F32.PACK_AB R12, R34, R33 ;  /* 0x00000021220c723e */ /* 0x000fc400000000ff */
[----:B------:R-:W-:Y:S02]  /*ba70*/  F2FP.F16.F32.PACK_AB R13, R46, R65 ;  /* 0x000000412e0d723e */ /* 0x000fe400000000ff */
[C---:B-1----:R-:W-:Y:S01]  /*ba80*/  F2FP.F16.F32.PACK_AB R25, R103.reuse, R102 ;  /* 0x000000666719723e */ /* 0x042fe200000000ff */
[----:B------:R-:W-:Y:S01]  /*ba90*/  FADD.FTZ R103, R103, R20 ;  /* 0x0000001467677221 */ /* 0x000fe20000010000 */
[----:B------:R-:W-:Y:S02]  /*baa0*/  F2FP.F16.F32.PACK_AB R26, R4, R7 ;  /* 0x00000007041a723e */ /* 0x000fe400000000ff */
[----:B---3--:R-:W-:Y:S01]  /*bab0*/  F2FP.F16.F32.PACK_AB R27, R105, R104 ;  /* 0x00000068691b723e */ /* 0x008fe200000000ff */
[----:B------:R0:W-:Y:S01]  /*bac0*/  STSM.16.M88.4 [R115+0x2a800], R28 ;  /* 0x02a8001c73007844 */ /* 0x0001e20000000200 */
[----:B------:R-:W-:Y:S01]  /*bad0*/  FADD.FTZ R104, R104, R103 ;  /* 0x0000006768687221 */ /* 0x000fe20000010000 */
[----:B------:R-:W-:-:S03]  /*bae0*/  FADD.FTZ R0, R3, R0 ;  /* 0x0000000003007221 */ /* 0x000fc60000010000 */
[----:B------:R-:W-:Y:S01]  /*baf0*/  FADD.FTZ R3, R105, R104 ;  /* 0x0000006869037221 */ /* 0x000fe20000010000 */
[----:B------:R-:W-:Y:S01]  /*bb00*/  FADD.FTZ R7, R7, R0 ;  /* 0x0000000007077221 */ /* 0x000fe20000010000 */
[----:B------:R-:W-:-:S03]  /*bb10*/  VIADD R0, R120, 0xfffffffe ;  /* 0xfffffffe78007836 */ /* 0x000fc60000000000 */
[----:B------:R0:W-:Y:S01]  /*bb20*/  STL [R1+0x14], R3 ;  /* 0x0000140301007387 */ /* 0x0001e20000100800 */
[----:B------:R-:W-:Y:S02]  /*bb30*/  IMAD.MOV.U32 R151, RZ, RZ, RZ ;  /* 0x000000ffff977224 */ /* 0x000fe400078e00ff */
[----:B------:R-:W-:Y:S02]  /*bb40*/  FADD.FTZ R4, R4, R7 ;  /* 0x0000000704047221 */ /* 0x000fe40000010000 */
        /* <DEDUP_REMOVED lines=35> */
[----:B-1----:R-:W1:Y:S01]  /*bd80*/  FENCE.VIEW.ASYNC.S ;  /* 0x00000000000073c6 */ /* 0x002e620000000000 */
[----:B--2---:R-:W-:Y:S01]  /*bd90*/  ISETP.GE.AND P2, PT, R0, R39, PT ;  /* 0x000000270000720c */ /* 0x004fe20003f46270 */
[----:B-1----:R-:W-:-:S12]  /*bda0*/  NOP ;  /* 0x0000000000007918 */ /* 0x002fd80000000000 */
[----:B0-----:R-:W-:Y:S05]  /*bdb0*/  @!P2 BRA `(.L_x_500) ;  /* 0x0000003c0020a947 */ /* 0x001fea0003800000 */
[----:B------:R0:W-:Y:S01]  /*bdc0*/  STL [R1+0x4], R0 ;  /* 0x0000040001007387 */ /* 0x0001e20000100800 */
[----:B------:R-:W-:Y:S02]  /*bdd0*/  IMAD.MOV.U32 R3, RZ, RZ, R54 ;  /* 0x000000ffff037224 */ /* 0x000fe400078e0036 */
[----:B------:R-:W-:Y:S01]  /*bde0*/  IMAD.MOV.U32 R7, RZ, RZ, R5 ;  /* 0x000000ffff077224 */ /* 0x000fe200078e0005 */
[----:B------:R1:W5:Y:S01]  /*bdf0*/  LDL.LU R8, [R1+0x18] ;  /* 0x0000180001087983 */ /* 0x0003620000300800 */
[----:B------:R-:W-:Y:S02]  /*be00*/  CS2R R150, SRZ ;  /* 0x0000000000967805 */ /* 0x000fe4000001ff00 */
[----:B------:R-:W-:Y:S02]  /*be10*/  CS2R R148, SRZ ;  /* 0x0000000000947805 */ /* 0x000fe4000001ff00 */
[----:B------:R-:W-:Y:S02]  /*be20*/  CS2R R146, SRZ ;  /* 0x0000000000927805 */ /* 0x000fe4000001ff00 */
[----:B------:R-:W-:-:S02]  /*be30*/  CS2R R144, SRZ ;  /* 0x0000000000907805 */ /* 0x000fc4000001ff00 */
[----:B------:R-:W-:Y:S02]  /*be40*/  CS2R R142, SRZ ;  /* 0x00000000008e7805 */ /* 0x000fe4000001ff00 */
[----:B0-----:R-:W-:Y:S02]  /*be50*/  MOV R0, R152 ;  /* 0x0000009800007202 */ /* 0x001fe40000000f00 */
        /* <DEDUP_REMOVED lines=10> */
[----:B-1----:R-:W-:-:S07]  /*bf00*/  CS2R R120, SRZ ;  /* 0x0000000000787805 */ /* 0x002fce000001ff00 */
.L_x_510:
[----:B------:R-:W2:Y:S01]  /*bf10*/  LDL R6, [R1+0x74] ;  /* 0x0000740001067983 */ /* 0x000ea20000100800 */
[----:B------:R-:W-:Y:S01]  /*bf20*/  VIADD R152, R0, 0x1 ;  /* 0x0000000100987836 */ /* 0x000fe20000000000 */
[----:B------:R-:W-:Y:S05]  /*bf30*/  YIELD ;  /* 0x0000000000007946 */ /* 0x000fea0003800000 */
[----:B------:R-:W-:-:S04]  /*bf40*/  ISETP.NE.AND P3, PT, R152, 0x2, PT ;  /* 0x000000029800780c */ /* 0x000fc80003f65270 */
[----:B------:R-:W-:Y:S02]  /*bf50*/  SEL R5, RZ, 0x1, P3 ;  /* 0x00000001ff057807 */ /* 0x000fe40001800000 */
[----:B------:R-:W-:Y:S02]  /*bf60*/  SEL R152, R152, RZ, P3 ;  /* 0x000000ff98987207 */ /* 0x000fe40001800000 */
[----:B--2---:R-:W-:Y:S02]  /*bf70*/  ISETP.NE.AND P2, PT, R6, RZ, PT ;  /* 0x000000ff0600720c */ /* 0x004fe40003f45270 */
[----:B-----5:R-:W-:-:S05]  /*bf80*/  LOP3.LUT R6, R8, R5, RZ, 0x3c, !PT ;  /* 0x0000000508067212 */ /* 0x020fca00078e3cff */
[----:B------:R0:W-:Y:S06]  /*bf90*/  STL [R1+0x18], R6 ;  /* 0x0000180601007387 */ /* 0x0001ec0000100800 */
[----:B------:R-:W-:Y:S05]  /*bfa0*/  @P2 BRA `(.L_x_501) ;  /* 0x0000000000302947 */ /* 0x000fea0003800000 */
[----:B------:R-:W-:Y:S05]  /*bfb0*/  @!P0 BRA `(.L_x_502) ;  /* 0x0000000000048947 */ /* 0x000fea0003800000 */
[----:B------:R-:W-:Y:S01]  /*bfc0*/  BPT.TRAP 0x1 ;  /* 0x000000040000795c */ /* 0x000fe20000300000 */
.L_x_502:
[----:B------:R-:W-:Y:S01]  /*bfd0*/  IMAD R5, R152, 0x8, R2 ;  /* 0x0000000898057824 */ /* 0x000fe200078e0202 */
[----:B0-----:R-:W-:-:S04]  /*bfe0*/  SHF.L.U32 R6, R6, 0x1f, RZ ;  /* 0x0000001f06067819 */ /* 0x001fc800000006ff */
[----:B------:R0:W1:Y:S01]  /*bff0*/  SYNCS.PHASECHK.TRANS64.TRYWAIT P3, [R5+URZ+0x30830], R6 ;  /* 0x03083006050075a7 */ /* 0x000062000806017f */
[----:B------:R-:W-:Y:S05]  /*c000*/  @!P0 BRA `(.L_x_503) ;  /* 0x0000000000048947 */ /* 0x000fea0003800000 */
[----:B------:R-:W-:Y:S01]  /*c010*/  BPT.TRAP 0x1 ;  /* 0x000000040000795c */ /* 0x000fe20000300000 */
.L_x_503:
[----:B------:R-:W-:Y:S04]  /*c020*/  BSSY B0, `(.L_x_501) ;  /* 0x0000004000007945 */ /* 0x000fe80003800000 */
[----:B-1----:R-:W-:Y:S05]  /*c030*/  @P3 BRA `(.L_x_504) ;  /* 0x0000000000083947 */ /* 0x002fea0003800000 */
[----:B------:R-:W1:Y:S02]  /*c040*/  SYNCS.PHASECHK.TRANS64.TRYWAIT P3, [R5+URZ+0x30830], R6 ;  /* 0x03083006050075a7 */ /* 0x000e64000806017f */
[----:B-1----:R-:W-:Y:S05]  /*c050*/  @!P3 BRA `(.L_x_505) ;  /* 0x000000dc006cb947 */ /* 0x002fea0003800000 */
.L_x_504:
[----:B------:R-:W-:Y:S05]  /*c060*/  BSYNC B0 ;  /* 0x0000000000007941 */ /* 0x000fea0003800000 */
.L_x_501:
[----:B01----:R-:W2:Y:S04]  /*c070*/  LDL R6, [R1+0x78] ;  /* 0x0000780001067983 */ /* 0x003ea80000100800 */
[----:B------:R-:W3:Y:S01]  /*c080*/  LDL.64 R20, [R1+0x48] ;  /* 0x0000480001147983 */ /* 0x000ee20000100a00 */
[----:B------:R-:W-:Y:S01]  /*c090*/  IMAD.MOV.U32 R15, RZ, RZ, 0x40000040 ;  /* 0x40000040ff0f7424 */ /* 0x000fe200078e00ff */
[----:B------:R-:W-:Y:S05]  /*c0a0*/  WARPSYNC.ALL ;  /* 0x0000000000007948 */ /* 0x000fea0003800000 */
[----:B------:R-:W-:Y:S01]  /*c0b0*/  R2UR UR15, R15 ;  /* 0x000000000f0f72ca */ /* 0x000fe200000e0000 */
[----:B------:R-:W0:Y:S01]  /*c0c0*/  S2R R5, SR_TID.X ;  /* 0x0000000000057919 */ /* 0x000e220000002100 */
[----:B------:R-:W-:-:S04]  /*c0d0*/  MOV R13, 0x40000040 ;  /* 0x40000040000d7802 */ /* 0x000fc80000000f00 */
[----:B------:R-:W-:Y:S02]  /*c0e0*/  R2UR UR11, R13 ;  /* 0x000000000d0b72ca */ /* 0x000fe400000e0000 */
[----:B------:R-:W-:Y:S02]  /*c0f0*/  MOV R11, 0x40000040 ;  /* 0x40000040000b7802 */ /* 0x000fe40000000f00 */
[----:B0-----:R-:W-:-:S05]  /*c100*/  SHF.R.U32.HI R5, RZ, 0x7, R5 ;  /* 0x00000007ff057819 */ /* 0x001fca0000011605 */
[----:B------:R-:W-:-:S05]  /*c110*/  VIADD R5, R5, 0x8 ;  /* 0x0000000805057836 */ /* 0x000fca0000000000 */
[----:B------:R0:W-:Y:S01]  /*c120*/  BAR.SYNC.DEFER_BLOCKING R5, 0x100 ;  /* 0x000400050000751d */ /* 0x0001e20000010000 */
[----:B------:R-:W-:-:S05]  /*c130*/  R2UR UR7, R11 ;  /* 0x000000000b0772ca */ /* 0x000fca00000e0000 */
[----:B------:R-:W-:Y:S01]  /*c140*/  WARPGROUP.ARRIVE ;  /* 0x00000000000079c5 */ /* 0x000fe20000000000 */
[----:B--2---:R-:W-:-:S04]  /*c150*/  IMAD R10, R152, 0x600, R6 ;  /* 0x00000600980a7824 */ /* 0x004fc800078e0206 */
[----:B------:R-:W-:-:S05]  /*c160*/  VIADD R14, R10, 0x4 ;  /* 0x000000040a0e7836 */ /* 0x000fca0000000000 */
[----:B------:R-:W-:Y:S02]  /*c170*/  R2UR UR14, R14 ;  /* 0x000000000e0e72ca */ /* 0x000fe400000e0000 */
[----:B------:R-:W2:Y:S01]  /*c180*/  LDL.64 R14, [R1+0x60] ;  /* 0x00006000010e7983 */ /* 0x000ea20000100a00 */
[----:B------:R-:W-:-:S05]  /*c190*/  VIADD R12, R10, 0x2 ;  /* 0x000000020a0c7836 */ /* 0x000fca0000000000 */
[----:B------:R-:W-:Y:S02]  /*c1a0*/  R2UR UR10, R12 ;  /* 0x000000000c0a72ca */ /* 0x000fe400000e0000 */
[----:B------:R-:W4:Y:S01]  /*c1b0*/  LDL.64 R12, [R1+0x58] ;  /* 0x00005800010c7983 */ /* 0x000f220000100a00 */
[----:B---3--:R-:W-:Y:S02]  /*c1c0*/  R2UR UR4, R20 ;  /* 0x00000000140472ca */ /* 0x008fe400000e0000 */
[----:B------:R-:W-:Y:S02]  /*c1d0*/  R2UR UR5, R21 ;  /* 0x00000000150572ca */ /* 0x000fe400000e0000 */
[----:B------:R-:W-:Y:S01]  /*c1e0*/  R2UR UR6, R10 ;  /* 0x000000000a0672ca */ /* 0x000fe200000e0000 */
[----:B------:R-:W3:-:S12]  /*c1f0*/  LDL.64 R20, [R1+0x50] ;  /* 0x0000500001147983 */ /* 0x000ed80000100a00 */
[----:B------:R-:W-:Y:S03]  /*c200*/  HGMMA.64x192x16.F32 R24, gdesc[UR4], RZ, !UPT, gsb0 ;  /* 0x02e00000041879f0 */ /* 0x000fe6000c0008ff */
[----:B------:R-:W-:Y:S02]  /*c210*/  WARPGROUP.DEPBAR.LE gsb0, 0x0 ;  /* 0x00008000000079c5 */ /* 0x000fe40000010000 */
[----:B------:R-:W-:Y:S01]  /*c220*/  WARPGROUP.ARRIVE ;  /* 0x00000000000079c5 */ /* 0x000fe20000000000 */
[----:B--2---:R-:W-:Y:S02]  /*c230*/  R2UR UR8, R14 ;  /* 0x000000000e0872ca */ /* 0x004fe400000e0000 */
[----:B------:R-:W-:-:S13]  /*c240*/  R2UR UR9, R15 ;  /* 0x000000000f0972ca */ /* 0x000fda00000e0000 */
[----:B------:R-:W-:Y:S01]  /*c250*/  HGMMA.64x192x16.F32 R24, gdesc[UR8], R24, gsb0 ;  /* 0x02e00000081879f0 */ /* 0x000fe20008000818 */
[----:B----4-:R-:W-:Y:S02]  /*c260*/  R2UR UR12, R12 ;  /* 0x000000000c0c72ca */ /* 0x010fe400000e0000 */
[----:B------:R-:W-:Y:S01]  /*c270*/  R2UR UR13, R13 ;  /* 0x000000000d0d72ca */ /* 0x000fe200000e0000 */
[----:B------:R-:W-:Y:S01]  /*c280*/  VIADD R10, R10, 0x6 ;  /* 0x000000060a0a7836 */ /* 0x000fe20000000000 */
[----:B------:R-:W-:Y:S02]  /*c290*/  R2UR UR19, R11 ;  /* 0x000000000b1372ca */ /* 0x000fe400000e0000 */
[----:B---3--:R-:W-:Y:S02]  /*c2a0*/  R2UR UR16, R20 ;  /* 0x00000000141072ca */ /* 0x008fe400000e0000 */
[----:B------:R-:W-:Y:S02]  /*c2b0*/  R2UR UR18, R10 ;  /* 0x000000000a1272ca */ /* 0x000fe400000e0000 */
[----:B------:R-:W-:Y:S01]  /*c2c0*/  R2UR UR17, R21 ;  /* 0x00000000151172ca */ /* 0x000fe200000e0000 */
[----:B------:R-:W-:-:S02]  /*c2d0*/  WARPGROUP.DEPBAR.LE gsb0, 0x0 ;  /* 0x00008000000079c5 */ /* 0x000fc40000010000 */
[----:B------:R-:W-:-:S06]  /*c2e0*/  WARPGROUP.ARRIVE ;  /* 0x00000000000079c5 */ /* 0x000fcc0000000000 */
        /* <DEDUP_REMOVED lines=8> */
.L_x_507:
[----:B------:R-:W-:Y:S01]  /*c370*/  SHF.L.U32 R5, R8, 0x1f, RZ ;  /* 0x0000001f08057819 */ /* 0x000fe200000006ff */
[----:B------:R-:W-:-:S04]  /*c380*/  IMAD R6, R0, 0x8, R2 ;  /* 0x0000000800067824 */ /* 0x000fc800078e0202 */
[----:B------:R0:W1:Y:S01]  /*c390*/  SYNCS.PHASECHK.TRANS64.TRYWAIT P2, [R6+URZ+0x30850], R5 ;  /* 0x03085005060075a7 */ /* 0x000062000804017f */
[----:B------:R-:W-:Y:S05]  /*c3a0*/  @!P0 BRA `(.L_x_508) ;  /* 0x0000000000048947 */ /* 0x000fea0003800000 */
[----:B------:R-:W-:Y:S01]  /*c3b0*/  BPT.TRAP 0x1 ;  /* 0x000000040000795c */ /* 0x000fe20000300000 */
.L_x_508:
[----:B-1----:R-:W-:Y:S05]  /*c3c0*/  @P2 BRA `(.L_x_506) ;  /* 0x0000000000082947 */ /* 0x002fea0003800000 */
[----:B------:R-:W1:Y:S02]  /*c3d0*/  SYNCS.PHASECHK.TRANS64.TRYWAIT P2, [R6+URZ+0x30850], R5 ;  /* 0x03085005060075a7 */ /* 0x000e64000804017f */
[----:B-1----:R-:W-:Y:S05]  /*c3e0*/  @!P2 BRA `(.L_x_509) ;  /* 0x000000d8009ca947 */ /* 0x002fea0003800000 */
.L_x_506:
[----:B------:R-:W-:Y:S05]  /*c3f0*/  WARPSYNC.ALL ;  /* 0x0000000000007948 */ /* 0x000fea0003800000 */
[----:B------:R-:W-:Y:S01]  /*c400*/  ULDC UR4, c[0x0][0x9d8] ;  /* 0x0002760000047ab9 */ /* 0x000fe20000000800 */
[----:B------:R-:W-:Y:S01]  /*c410*/  ULDC UR5, c[0x0][0x988] ;  /* 0x0002620000057ab9 */ /* 0x000fe20000000800 */
[----:B------:R-:W-:Y:S01]  /*c420*/  FMUL.FTZ R28, R28, UR4 ;  /* 0x000000041c1c7c20 */ /* 0x000fe20008410000 */
[----:B------:R-:W-:Y:S01]  /*c430*/  FMUL.FTZ R25, R25, UR4 ;  /* 0x0000000419197c20 */ /* 0x000fe20008410000 */
[----:B------:R-:W-:Y:S01]  /*c440*/  FMUL.FTZ R26, R26, UR4 ;  /* 0x000000041a1a7c20 */ /* 0x000fe20008410000 */
[----:B------:R-:W-:Y:S01]  /*c450*/  FMUL.FTZ R24, R24, UR4 ;  /* 0x0000000418187c20 */ /* 0x000fe20008410000 */
[----:B------:R-:W-:Y:S01]  /*c460*/  FMUL.FTZ R27, R27, UR4 ;  /* 0x000000041b1b7c20 */ /* 0x000fe20008410000 */
[----:B------:R-:W2:Y:S01]  /*c470*/  MUFU.TANH R8, R28 ;  /* 0x0000001c00087308 */ /* 0x000ea20000002400 */
[----:B------:R-:W-:Y:S01]  /*c480*/  FMUL.FTZ R157, R29, UR4 ;  /* 0x000000041d9d7c20 */ /* 0x000fe20008410000 */
[----:B------:R-:W-:Y:S01]  /*c490*/  FMUL.FTZ R13, R69, UR4 ;  /* 0x00000004450d7c20 */ /* 0x000fe20008410000 */
[----:B------:R-:W-:Y:S01]  /*c4a0*/  FMUL.FTZ R34, R34, UR4 ;  /* 0x0000000422227c20 */ /* 0x000fe20008410000 */
[----:B------:R-:W-:Y:S01]  /*c4b0*/  FMUL.FTZ R21, R41, UR4 ;  /* 0x0000000429157c20 */ /* 0x000fe20008410000 */
[----:B------:R-:W-:Y:S01]  /*c4c0*/  FMUL.FTZ R20, R45, UR4 ;  /* 0x000000042d147c20 */ /* 0x000fe20008410000 */
[----:B------:R-:W-:Y:S01]  /*c4d0*/  FMUL.FTZ R11, R49, UR4 ;  /* 0x00000004310b7c20 */ /* 0x000fe20008410000 */
[----:B------:R-:W-:Y:S01]  /*c4e0*/  FMUL.FTZ R35, R35, UR4 ;  /* 0x0000000423237c20 */ /* 0x000fe20008410000 */
[----:B------:R3:W4:Y:S01]  /*c4f0*/  MUFU.TANH R14, R25 ;  /* 0x00000019000e7308 */ /* 0x0007220000002400 */
[----:B------:R-:W-:Y:S01]  /*c500*/  FMUL.FTZ R10, R53, UR4 ;  /* 0x00000004350a7c20 */ /* 0x000fe20008410000 */
[----:B------:R-:W-:Y:S01]  /*c510*/  FMUL.FTZ R53, R57, UR4 ;  /* 0x0000000439357c20 */ /* 0x000fe20008410000 */
[----:B------:R-:W-:Y:S01]  /*c520*/  FMUL.FTZ R49, R60, UR4 ;  /* 0x000000043c317c20 */ /* 0x000fe20008410000 */
[----:B------:R-:W-:Y:S01]  /*c530*/  FMUL.FTZ R30, R30, UR4 ;  /* 0x000000041e1e7c20 */ /* 0x000fe20008410000 */
[----:B------:R-:W-:Y:S01]  /*c540*/  FMUL.FTZ R38, R38, UR4 ;  /* 0x0000000426267c20 */ /* 0x000fe20008410000 */
[----:B------:R-:W-:Y:S01]  /*c550*/  FMUL.FTZ R12, R65, UR4 ;  /* 0x00000004410c7c20 */ /* 0x000fe20008410000 */
[----:B------:R-:W-:Y:S01]  /*c560*/  FMUL.FTZ R31, R31, UR4 ;  /* 0x000000041f1f7c20 */ /* 0x000fe20008410000 */
[----:B01----:R0:W1:Y:S01]  /*c570*/  MUFU.TANH R5, R26 ;  /* 0x0000001a00057308 */ /* 0x0030620000002400 */
[----:B---3--:R-:W-:Y:S01]  /*c580*/  FMUL.FTZ R25, R33, UR4 ;  /* 0x0000000421197c20 */ /* 0x008fe20008410000 */
[----:B--2---:R-:W-:Y:S01]  /*c590*/  MOV R33, R8 ;  /* 0x0000000800217202 */ /* 0x004fe20000000f00 */
[----:B------:R-:W-:Y:S01]  /*c5a0*/  FMUL.FTZ R8, R40, UR4 ;  /* 0x0000000428087c20 */ /* 0x000fe20008410000 */
[----:B------:R-:W-:Y:S01]  /*c5b0*/  FMUL.FTZ R41, R80, UR4 ;  /* 0x0000000450297c20 */ /* 0x000fe20008410000 */
[----:B------:R-:W-:Y:S01]  /*c5c0*/  FMUL.FTZ R45, R81, UR4 ;  /* 0x00000004512d7c20 */ /* 0x000fe20008410000 */
[----:B------:R-:W-:Y:S01]  /*c5d0*/  FMUL.FTZ R40, R89, UR4 ;  /* 0x0000000459287c20 */ /* 0x000fe20008410000 */
[----:B------:R-:W-:Y:S01]  /*c5e0*/  FMUL.FTZ R57, R100, UR4 ;  /* 0x0000000464397c20 */ /* 0x000fe20008410000 */
[----:B------:R2:W3:Y:S01]  /*c5f0*/  MUFU.TANH R6, R24 ;  /* 0x0000001800067308 */ /* 0x0004e20000002400 */
[----:B0-----:R-:W-:Y:S01]  /*c600*/  FMUL.FTZ R26, R32, UR4 ;  /* 0x00000004201a7c20 */ /* 0x001fe20008410000 */
[----:B----4-:R-:W-:-:S02]  /*c610*/  IMAD.MOV.U32 R69, RZ, RZ, R14 ;  /* 0x000000ffff457224 */ /* 0x010fc400078e000e */
[----:B------:R-:W-:Y:S01]  /*c620*/  FMUL.FTZ R14, R72, UR4 ;  /* 0x00000004480e7c20 */ /* 0x000fe20008410000 */
[----:B------:R-:W-:Y:S02]  /*c630*/  IMAD.MOV.U32 R72, RZ, RZ, R33 ;  /* 0x000000ffff487224 */ /* 0x000fe400078e0021 */
[----:B------:R-:W-:Y:S01]  /*c640*/  FMUL.FTZ R33, R88, UR4 ;  /* 0x0000000458217c20 */ /* 0x000fe20008410000 */
[----:B------:R-:W-:Y:S01]  /*c650*/  FMUL.FTZ R60, R101, UR4 ;  /* 0x00000004653c7c20 */ /* 0x000fe20008410000 */
[----:B------:R-:W-:Y:S01]  /*c660*/  FMUL.FTZ R105, R105, UR4 ;  /* 0x0000000469697c20 */ /* 0x000fe20008410000 */
[----:B------:R0:W4:Y:S01]  /*c670*/  MUFU.TANH R9, R27 ;  /* 0x0000001b00097308 */ /* 0x0001220000002400 */
[----:B--2---:R-:W-:Y:S01]  /*c680*/  FMUL.FTZ R24, R37, UR4 ;  /* 0x0000000425187c20 */ /* 0x004fe20008410000 */
[----:B------:R-:W-:Y:S01]  /*c690*/  FMUL.FTZ R37, R52, UR4 ;  /* 0x0000000434257c20 */ /* 0x000fe20008410000 */
[----:B------:R-:W-:Y:S01]  /*c6a0*/  FMUL.FTZ R52, R61, UR4 ;  /* 0x000000043d347c20 */ /* 0x000fe20008410000 */
[----:B------:R-:W-:Y:S01]  /*c6b0*/  FMUL.FTZ R108, R108, UR4 ;  /* 0x000000046c6c7c20 */ /* 0x000fe20008410000 */
[----:B------:R-:W-:Y:S01]  /*c6c0*/  FMUL.FTZ R109, R109, UR4 ;  /* 0x000000046d6d7c20 */ /* 0x000fe20008410000 */
[----:B------:R-:W-:Y:S01]  /*c6d0*/  FMUL.FTZ R61, R113, UR4 ;  /* 0x00000004713d7c20 */ /* 0x000fe20008410000 */
[----:B------:R-:W-:Y:S01]  /*c6e0*/  FMUL.FTZ R59, R59, UR4 ;  /* 0x000000043b3b7c20 */ /* 0x000fe20008410000 */
[----:B------:R-:W2:Y:S01]  /*c6f0*/  MUFU.TANH R157, R157 ;  /* 0x0000009d009d7308 */ /* 0x000ea20000002400 */
[----:B0-----:R-:W-:Y:S01]  /*c700*/  FMUL.FTZ R27, R48, UR4 ;  /* 0x00000004301b7c20 */ /* 0x001fe20008410000 */
[----:B------:R-:W-:Y:S01]  /*c710*/  FMUL.FTZ R48, R68, UR4 ;  /* 0x0000000444307c20 */ /* 0x000fe20008410000 */
[----:B-1----:R-:W-:Y:S01]  /*c720*/  IMAD.MOV.U32 R68, RZ, RZ, R5 ;  /* 0x000000ffff447224 */ /* 0x002fe200078e0005 */
[----:B---3--:R-:W-:Y:S01]  /*c730*/  FMNMX.FTZ R5, R6, R7, !PT ;  /* 0x0000000706057209 */ /* 0x008fe20007810000 */
[----:B------:R-:W-:Y:S01]  /*c740*/  FMUL.FTZ R51, R51, UR4 ;  /* 0x0000000433337c20 */ /* 0x000fe20008410000 */
[----:B------:R-:W-:Y:S01]  /*c750*/  FMUL.FTZ R88, R54, UR4 ;  /* 0x0000000436587c20 */ /* 0x000fe20008410000 */
[----:B------:R-:W-:Y:S01]  /*c760*/  FMUL.FTZ R50, R50, UR4 ;  /* 0x0000000432327c20 */ /* 0x000fe20008410000 */
[----:B------:R-:W0:Y:S01]  /*c770*/  MUFU.TANH R26, R26 ;  /* 0x0000001a001a7308 */ /* 0x000e220000002400 */
[----:B----4-:R-:W-:-:S02]  /*c780*/  IMAD.MOV.U32 R32, RZ, RZ, R9 ;  /* 0x000000ffff207224 */ /* 0x010fc400078e0009 */
[----:B------:R-:W-:Y:S01]  /*c790*/  FMUL.FTZ R9, R36, UR4 ;  /* 0x0000000424097c20 */ /* 0x000fe20008410000 */
[----:B------:R-:W-:Y:S01]  /*c7a0*/  FMNMX.FTZ R5, R69, R5, !PT ;  /* 0x0000000545057209 */ /* 0x000fe20007810000 */
[----:B------:R-:W-:Y:S01]  /*c7b0*/  FMUL.FTZ R36, R93, UR4 ;  /* 0x000000045d247c20 */ /* 0x000fe20008410000 */
[----:B------:R-:W-:Y:S01]  /*c7c0*/  FMUL.FTZ R93, R39, UR4 ;  /* 0x00000004275d7c20 */ /* 0x000fe20008410000 */
[----:B------:R-:W-:Y:S01]  /*c7d0*/  IMAD.MOV.U32 R39, RZ, RZ, R69 ;  /* 0x000000ffff277224 */ /* 0x000fe200078e0045 */
[----:B------:R-:W-:Y:S01]  /*c7e0*/  FMNMX.FTZ R5, R72, R5, !PT ;  /* 0x0000000548057209 */ /* 0x000fe20007810000 */
[----:B------:R-:W1:Y:S01]  /*c7f0*/  MUFU.TANH R25, R25 ;  /* 0x0000001900197308 */ /* 0x000e620000002400 */
[----:B------:R-:W-:Y:S01]  /*c800*/  FMUL.FTZ R89, R55, UR4 ;  /* 0x0000000437597c20 */ /* 0x000fe20008410000 */
[----:B------:R-:W-:Y:S01]  /*c810*/  FMUL.FTZ R62, R62, UR4 ;  /* 0x000000043e3e7c20 */ /* 0x000fe20008410000 */
[----:B--2---:R-:W-:Y:S01]  /*c820*/  FMNMX.FTZ R5, R157, R5, !PT ;  /* 0x000000059d057209 */ /* 0x004fe20007810000 */
[----:B------:R-:W-:Y:S01]  /*c830*/  FMUL.FTZ R47, R47, UR4 ;  /* 0x000000042f2f7c20 */ /* 0x000fe20008410000 */
[----:B------:R-:W-:-:S03]  /*c840*/  FMUL.FTZ R90, R90, UR4 ;  /* 0x000000045a5a7c20 */ /* 0x000fc60008410000 */
[----:B------:R-:W2:Y:S01]  /*c850*/  MUFU.TANH R9, R9 ;  /* 0x0000000900097308 */ /* 0x000ea20000002400 */
[----:B0-----:R-:W-:-:S07]  /*c860*/  FMNMX.FTZ R5, R26, R5, !PT ;  /* 0x000000051a057209 */ /* 0x001fce0007810000 */
[----:B------:R-:W0:Y:S01]  /*c870*/  MUFU.TANH R24, R24 ;  /* 0x0000001800187308 */ /* 0x000e220000002400 */
[----:B-1----:R-:W-:-:S07]  /*c880*/  FMNMX.FTZ R5, R25, R5, !PT ;  /* 0x0000000519057209 */ /* 0x002fce0007810000 */
[----:B------:R-:W1:Y:S01]  /*c890*/  MUFU.TANH R8, R8 ;  /* 0x0000000800087308 */ /* 0x000e620000002400 */
[----:B--2---:R-:W-:-:S07]  /*c8a0*/  FMNMX.FTZ R5, R9, R5, !PT ;  /* 0x0000000509057209 */ /* 0x004fce0007810000 */
[----:B------:R2:W-:Y:S01]  /*c8b0*/  MUFU.TANH R28, R34 ;  /* 0x00000022001c7308 */ /* 0x0005e20000002400 */
[----:B0-----:R-:W-:-:S07]  /*c8c0*/  FMNMX.FTZ R5, R24, R5, !PT ;  /* 0x0000000518057209 */ /* 0x001fce0007810000 */
[----:B------:R-:W0:Y:S01]  /*c8d0*/  MUFU.TANH R21, R21 ;  /* 0x0000001500157308 */ /* 0x000e220000002400 */
[----:B--2---:R-:W-:Y:S01]  /*c8e0*/  FMUL.FTZ R34, R44, UR4 ;  /* 0x000000042c227c20 */ /* 0x004fe20008410000 */
[----:B-1----:R-:W-:Y:S01]  /*c8f0*/  FMNMX.FTZ R5, R8, R5, !PT ;  /* 0x0000000508057209 */ /* 0x002fe20007810000 */
[----:B------:R-:W-:Y:S01]  /*c900*/  FMUL.FTZ R44, R85, UR4 ;  /* 0x00000004552c7c20 */ /* 0x000fe20008410000 */
[----:B------:R-:W-:-:S04]  /*c910*/  FMUL.FTZ R85, R63, UR4 ;  /* 0x000000043f557c20 */ /* 0x000fc80008410000 */
[----:B------:R-:W1:Y:S08]  /*c920*/  MUFU.TANH R34, R34 ;  /* 0x0000002200227308 */ /* 0x000e700000002400 */
        /* <DEDUP_REMOVED lines=8> */
[----:B------:R0:W3:Y:S01]  /*c9b0*/  MUFU.TANH R155, R35 ;  /* 0x00000023009b7308 */ /* 0x0000e20000002400 */
[----:B-1----:R-:W-:-:S07]  /*c9c0*/  FMNMX.FTZ R5, R11, R5, !PT ;  /* 0x000000050b057209 */ /* 0x002fce0007810000 */
[----:B------:R-:W1:Y:S01]  /*c9d0*/  MUFU.TANH R10, R10 ;  /* 0x0000000a000a7308 */ /* 0x000e620000002400 */
[----:B0-----:R-:W-:Y:S01]  /*c9e0*/  FMUL.FTZ R35, R56, UR4 ;  /* 0x0000000438237c20 */ /* 0x001fe20008410000 */
[----:B--2---:R-:W-:Y:S01]  /*c9f0*/  FMNMX.FTZ R5, R37, R5, !PT ;  /* 0x0000000525057209 */ /* 0x004fe20007810000 */
[----:B------:R-:W-:-:S05]  /*ca00*/  FMUL.FTZ R56, R97, UR4 ;  /* 0x0000000461387c20 */ /* 0x000fca0008410000 */
[----:B------:R-:W0:Y:S01]  /*ca10*/  MUFU.TANH R35, R35 ;  /* 0x0000002300237308 */ /* 0x000e220000002400 */
[----:B---3--:R-:W-:Y:S02]  /*ca20*/  IMAD.MOV.U32 R81, RZ, RZ, R155 ;  /* 0x000000ffff517224 */ /* 0x008fe400078e009b */
[----:B------:R-:W-:-:S05]  /*ca30*/  FMUL.FTZ R155, R112, UR4 ;  /* 0x00000004709b7c20 */ /* 0x000fca0008410000 */
[----:B------:R-:W2:Y:S01]  /*ca40*/  MUFU.TANH R53, R53 ;  /* 0x0000003500357308 */ /* 0x000ea20000002400 */
[----:B-1----:R-:W-:-:S07]  /*ca50*/  FMNMX.FTZ R5, R10, R5, !PT ;  /* 0x000000050a057209 */ /* 0x002fce0007810000 */
[----:B------:R-:W1:Y:S01]  /*ca60*/  MUFU.TANH R49, R49 ;  /* 0x0000003100317308 */ /* 0x000e620000002400 */
[----:B0-----:R-:W-:-:S07]  /*ca70*/  FMNMX.FTZ R5, R35, R5, !PT ;  /* 0x0000000523057209 */ /* 0x001fce0007810000 */
[----:B------:R0:W-:Y:S01]  /*ca80*/  MUFU.TANH R29, R30 ;  /* 0x0000001e001d7308 */ /* 0x0001e20000002400 */
[----:B--2---:R-:W-:-:S07]  /*ca90*/  FMNMX.FTZ R5, R53, R5, !PT ;  /* 0x0000000535057209 */ /* 0x004fce0007810000 */
[----:B------:R2:W3:Y:S01]  /*caa0*/  MUFU.TANH R15, R38 ;  /* 0x00000026000f7308 */ /* 0x0004e20000002400 */
[----:B0-----:R-:W-:Y:S01]  /*cab0*/  FMUL.FTZ R30, R64, UR4 ;  /* 0x00000004401e7c20 */ /* 0x001fe20008410000 */
[----:B-1----:R-:W-:Y:S01]  /*cac0*/  FMNMX.FTZ R5, R49, R5, !PT ;  /* 0x0000000531057209 */ /* 0x002fe20007810000 */
[----:B------:R-:W-:Y:S01]  /*cad0*/  FMUL.FTZ R64, R116, UR4 ;  /* 0x0000000474407c20 */ /* 0x000fe20008410000 */
[----:B------:R-:W-:-:S04]  /*cae0*/  IMAD.MOV.U32 R116, RZ, RZ, R81 ;  /* 0x000000ffff747224 */ /* 0x000fc800078e0051 */
[----:B------:R-:W0:Y:S01]  /*caf0*/  MUFU.TANH R52, R52 ;  /* 0x0000003400347308 */ /* 0x000e220000002400 */
[----:B--2---:R-:W-:Y:S01]  /*cb00*/  FMUL.FTZ R38, R96, UR4 ;  /* 0x0000000460267c20 */ /* 0x004fe20008410000 */
[----:B------:R-:W-:-:S06]  /*cb10*/  FMUL.FTZ R96, R104, UR4 ;  /* 0x0000000468607c20 */ /* 0x000fcc0008410000 */
[----:B------:R-:W1:Y:S01]  /*cb20*/  MUFU.TANH R30, R30 ;  /* 0x0000001e001e7308 */ /* 0x000e620000002400 */
[----:B---3--:R-:W-:Y:S02]  /*cb30*/  IMAD.MOV.U32 R65, RZ, RZ, R15 ;  /* 0x000000ffff417224 */ /* 0x008fe400078e000f */
[----:B------:R-:W-:Y:S01]  /*cb40*/  FMUL.FTZ R15, R73, UR4 ;  /* 0x00000004490f7c20 */ /* 0x000fe20008410000 */
[----:B------:R-:W-:Y:S01]  /*cb50*/  MOV R73, R28 ;  /* 0x0000001c00497202 */ /* 0x000fe20000000f00 */
[----:B------:R-:W-:Y:S01]  /*cb60*/  FMUL.FTZ R28, R76, UR4 ;  /* 0x000000044c1c7c20 */ /* 0x000fe20008410000 */
[----:B------:R-:W-:Y:S02]  /*cb70*/  IMAD.MOV.U32 R76, RZ, RZ, R29 ;  /* 0x000000ffff4c7224 */ /* 0x000fe400078e001d */
[----:B------:R-:W-:Y:S01]  /*cb80*/  FMUL.FTZ R29, R77, UR4 ;  /* 0x000000044d1d7c20 */ /* 0x000fe20008410000 */
[----:B------:R-:W-:Y:S01]  /*cb90*/  IMAD.MOV.U32 R77, RZ, RZ, R32 ;  /* 0x000000ffff4d7224 */ /* 0x000fe200078e0020 */
[----:B------:R-:W2:Y:S01]  /*cba0*/  MUFU.TANH R12, R12 ;  /* 0x0000000c000c7308 */ /* 0x000ea20000002400 */
[----:B0-----:R-:W-:Y:S01]  /*cbb0*/  FMNMX.FTZ R5, R52, R5, !PT ;  /* 0x0000000534057209 */ /* 0x001fe20007810000 */
[----:B------:R-:W-:Y:S01]  /*cbc0*/  FMUL.FTZ R32, R92, UR4 ;  /* 0x000000045c207c20 */ /* 0x000fe20008410000 */
[----:B------:R-:W-:Y:S01]  /*cbd0*/  IMAD.MOV.U32 R97, RZ, RZ, R76 ;  /* 0x000000ffff617224 */ /* 0x000fe200078e004c */
[----:B------:R-:W-:Y:S01]  /*cbe0*/  MOV R101, R77 ;  /* 0x0000004d00657202 */ /* 0x000fe20000000f00 */
[----:B------:R-:W-:-:S02]  /*cbf0*/  IMAD.MOV.U32 R76, RZ, RZ, R65 ;  /* 0x000000ffff4c7224 */ /* 0x000fc400078e0041 */
[----:B------:R-:W-:Y:S01]  /*cc00*/  FMUL.FTZ R65, R117, UR4 ;  /* 0x0000000475417c20 */ /* 0x000fe20008410000 */
[----:B------:R-:W-:Y:S01]  /*cc10*/  FMUL.FTZ R77, R42, UR4 ;  /* 0x000000042a4d7c20 */ /* 0x000fe20008410000 */
[----:B------:R-:W0:Y:S01]  /*cc20*/  MUFU.TANH R48, R48 ;  /* 0x0000003000307308 */ /* 0x000e220000002400 */
[----:B-1----:R-:W-:Y:S01]  /*cc30*/  FMNMX.FTZ R5, R30, R5, !PT ;  /* 0x000000051e057209 */ /* 0x002fe20007810000 */
[----:B------:R-:W-:Y:S01]  /*cc40*/  IMAD.MOV.U32 R42, RZ, RZ, R6 ;  /* 0x000000ffff2a7224 */ /* 0x000fe200078e0006 */
[----:B------:R-:W-:Y:S01]  /*cc50*/  MOV R117, R72 ;  /* 0x0000004800757202 */ /* 0x000fe20000000f00 */
[----:B------:R-:W-:Y:S01]  /*cc60*/  FMUL.FTZ R72, R58, UR4 ;  /* 0x000000043a487c20 */ /* 0x000fe20008410000 */
[----:B------:R-:W-:Y:S02]  /*cc70*/  IMAD.MOV.U32 R81, RZ, RZ, R73 ;  /* 0x000000ffff517224 */ /* 0x000fe400078e0049 */
[----:B------:R-:W-:Y:S01]  /*cc80*/  FMUL.FTZ R73, R46, UR4 ;  /* 0x000000042e497c20 */ /* 0x000fe20008410000 */
[----:B------:R-:W-:Y:S01]  /*cc90*/  FMUL.FTZ R92, R43, UR4 ;  /* 0x000000042b5c7c20 */ /* 0x000fe20008410000 */
[----:B------:R-:W1:Y:S01]  /*cca0*/  MUFU.TANH R13, R13 ;  /* 0x0000000d000d7308 */ /* 0x000e620000002400 */
[----:B--2---:R-:W-:-:S07]  /*ccb0*/  FMNMX.FTZ R5, R12, R5, !PT ;  /* 0x000000050c057209 */ /* 0x004fce0007810000 */
[----:B------:R-:W2:Y:S01]  /*ccc0*/  MUFU.TANH R31, R31 ;  /* 0x0000001f001f7308 */ /* 0x000ea20000002400 */
[----:B0-----:R-:W-:-:S07]  /*ccd0*/  FMNMX.FTZ R5, R48, R5, !PT ;  /* 0x0000000530057209 */ /* 0x001fce0007810000 */
[----:B------:R-:W0:Y:S01]  /*cce0*/  MUFU.TANH R14, R14 ;  /* 0x0000000e000e7308 */ /* 0x000e220000002400 */
[----:B-1----:R-:W-:-:S07]  /*ccf0*/  FMNMX.FTZ R5, R13, R5, !PT ;  /* 0x000000050d057209 */ /* 0x002fce0007810000 */
[----:B------:R-:W1:Y:S01]  /*cd00*/  MUFU.TANH R15, R15 ;  /* 0x0000000f000f7308 */ /* 0x000e620000002400 */
[----:B--2---:R-:W-:Y:S01]  /*cd10*/  MOV R80, R31 ;  /* 0x0000001f00507202 */ /* 0x004fe20000000f00 */
[----:B------:R-:W-:-:S04]  /*cd20*/  FMUL.FTZ R31, R84, UR4 ;  /* 0x00000004541f7c20 */ /* 0x000fc80008410000 */
[----:B------:R-:W-:Y:S02]  /*cd30*/  IMAD.MOV.U32 R104, RZ, RZ, R80 ;  /* 0x000000ffff687224 */ /* 0x000fe400078e0050 */
[----:B------:R-:W-:Y:S01]  /*cd40*/  FMUL.FTZ R80, R66, UR4 ;  /* 0x0000000442507c20 */ /* 0x000fe20008410000 */
        /* <DEDUP_REMOVED lines=44> */
[----:B------:R-:W-:Y:S01]  /*d010*/  MUFU.TANH R100, R59 ;  /* 0x0000003b00647308 */ /* 0x000fe20000002400 */
[----:B-1----:R-:W-:-:S07]  /*d020*/  FMNMX.FTZ R5, R64, R5, !PT ;  /* 0x0000000540057209 */ /* 0x002fce0007810000 */
[----:B------:R-:W0:Y:S01]  /*d030*/  MUFU.TANH R69, R51 ;  /* 0x0000003300457308 */ /* 0x000e220000002400 */
[----:B--2---:R-:W-:-:S05]  /*d040*/  FMNMX.FTZ R5, R65, R5, !PT ;  /* 0x0000000541057209 */ /* 0x004fca0007810000 */
[----:B------:R-:W1:Y:S02]  /*d050*/  SHFL.BFLY PT, R6, R5, 0x2, 0x1f ;  /* 0x0c401f0005067f89 */ /* 0x000e6400000e0000 */
[----:B------:R-:W-:Y:S08]  /*d060*/  MUFU.TANH R112, R50 ;  /* 0x0000003200707308 */ /* 0x000ff00000002400 */
[----:B------:R-:W-:Y:S08]  /*d070*/  MUFU.TANH R93, R93 ;  /* 0x0000005d005d7308 */ /* 0x000ff00000002400 */
[----:B------:R-:W-:Y:S01]  /*d080*/  MUFU.TANH R77, R77 ;  /* 0x0000004d004d7308 */ /* 0x000fe20000002400 */
[----:B-1----:R-:W-:-:S07]  /*d090*/  FMNMX.FTZ R5, R5, R6, !PT ;  /* 0x0000000605057209 */ /* 0x002fce0007810000 */
[----:B------:R1:W-:Y:S01]  /*d0a0*/  MUFU.TANH R84, R62 ;  /* 0x0000003e00547308 */ /* 0x0003e20000002400 */
[----:B------:R-:W2:Y:S07]  /*d0b0*/  SHFL.BFLY PT, R6, R5, 0x1, 0x1f ;  /* 0x0c201f0005067f89 */ /* 0x000eae00000e0000 */
[----:B------:R-:W3:Y:S01]  /*d0c0*/  MUFU.TANH R113, R47 ;  /* 0x0000002f00717308 */ /* 0x000ee20000002400 */
[----:B-1----:R-:W-:Y:S01]  /*d0d0*/  MOV R62, R116 ;  /* 0x00000074003e7202 */ /* 0x002fe20000000f00 */
[----:B------:R-:W-:Y:S01]  /*d0e0*/  FMUL.FTZ R116, R70, UR4 ;  /* 0x0000000446747c20 */ /* 0x000fe20008410000 */
[----:B------:R-:W-:Y:S01]  /*d0f0*/  FMUL.FTZ R70, R82, UR4 ;  /* 0x0000000452467c20 */ /* 0x000fe20008410000 */
[----:B0-----:R-:W-:Y:S01]  /*d100*/  MOV R82, R69 ;  /* 0x0000004500527202 */ /* 0x001fe20000000f00 */
[----:B------:R-:W-:-:S03]  /*d110*/  FMUL.FTZ R69, R83, UR4 ;  /* 0x0000000453457c20 */ /* 0x000fc60008410000 */
[----:B------:R-:W-:Y:S08]  /*d120*/  MUFU.TANH R92, R92 ;  /* 0x0000005c005c7308 */ /* 0x000ff00000002400 */
[----:B------:R-:W-:Y:S01]  /*d130*/  MUFU.TANH R73, R73 ;  /* 0x0000004900497308 */ /* 0x000fe20000002400 */
[----:B---3--:R-:W-:Y:S01]  /*d140*/  IMAD.MOV.U32 R66, RZ, RZ, R113 ;  /* 0x000000ffff427224 */ /* 0x008fe200078e0071 */
[----:B--2---:R-:W-:Y:S01]  /*d150*/  FMNMX.FTZ R5, R5, R6, !PT ;  /* 0x0000000605057209 */ /* 0x004fe20007810000 */
[----:B------:R-:W-:-:S04]  /*d160*/  IMAD.U32 R6, RZ, RZ, UR5 ;  /* 0x00000005ff067e24 */ /* 0x000fc8000f8e00ff */
[C---:B------:R-:W-:Y:S01]  /*d170*/  FADD.FTZ R7, -R5.reuse, R7 ;  /* 0x0000000705077221 */ /* 0x040fe20000010100 */
[-C--:B------:R-:W-:Y:S01]  /*d180*/  FMUL.FTZ R63, R5, R6.reuse ;  /* 0x00000006053f7220 */ /* 0x080fe20000410000 */
[----:B------:R-:W-:Y:S02]  /*d190*/  MUFU.TANH R88, R88 ;  /* 0x0000005800587308 */ /* 0x000fe40000002400 */
[-C--:B------:R-:W-:Y:S01]  /*d1a0*/  FMUL.FTZ R7, R7, R6.reuse ;  /* 0x0000000607077220 */ /* 0x080fe20000410000 */
        /* <DEDUP_REMOVED lines=10> */
[----:B------:R-:W-:Y:S01]  /*d250*/  FFMA.FTZ R38, R56, R6, -R63 ;  /* 0x0000000638267223 */ /* 0x000fe2000001083f */
[----:B------:R-:W-:-:S02]  /*d260*/  IMAD.MOV.U32 R56, RZ, RZ, R100 ;  /* 0x000000ffff387224 */ /* 0x000fc400078e0064 */
[----:B------:R-:W-:Y:S01]  /*d270*/  FMUL.FTZ R100, R71, UR4 ;  /* 0x0000000447647c20 */ /* 0x000fe20008410000 */
[----:B------:R-:W0:Y:S01]  /*d280*/  MUFU.EX2 R12, R58 ;  /* 0x0000003a000c7308 */ /* 0x000e220000000800 */
[----:B------:R-:W-:Y:S02]  /*d290*/  IMAD.MOV.U32 R71, RZ, RZ, R81 ;  /* 0x000000ffff477224 */ /* 0x000fe400078e0051 */
[-CC-:B------:R-:W-:Y:S01]  /*d2a0*/  FFMA.FTZ R39, R36, R6.reuse, -R63.reuse ;  /* 0x0000000624277223 */ /* 0x180fe2000001083f */
[-CC-:B------:R-:W-:Y:S01]  /*d2b0*/  FFMA.FTZ R36, R60, R6.reuse, -R63.reuse ;  /* 0x000000063c247223 */ /* 0x180fe2000001083f */
[----:B------:R-:W-:Y:S01]  /*d2c0*/  FMUL.FTZ R60, R98, UR4 ;  /* 0x00000004623c7c20 */ /* 0x000fe20008410000 */
[-CC-:B------:R-:W-:Y:S01]  /*d2d0*/  FFMA.FTZ R117, R61, R6.reuse, -R63.reuse ;  /* 0x000000063d757223 */ /* 0x180fe2000001083f */
[----:B------:R-:W2:Y:S01]  /*d2e0*/  LDL R98, [R1+0x70] ;  /* 0x0000700001627983 */ /* 0x000ea20000100800 */
[----:B------:R-:W-:Y:S01]  /*d2f0*/  FFMA.FTZ R47, R15, R6, -R63 ;  /* 0x000000060f2f7223 */ /* 0x000fe2000001083f */
[----:B------:R-:W1:Y:S01]  /*d300*/  MUFU.EX2 R59, R59 ;  /* 0x0000003b003b7308 */ /* 0x000e620000000800 */
[----:B------:R-:W-:Y:S01]  /*d310*/  FMUL.FTZ R61, R86, UR4 ;  /* 0x00000004563d7c20 */ /* 0x000fe20008410000 */
[----:B------:R-:W-:-:S02]  /*d320*/  IMAD.MOV.U32 R15, RZ, RZ, R112 ;  /* 0x000000ffff0f7224 */ /* 0x000fc400078e0070 */
[-CC-:B------:R-:W-:Y:S01]  /*d330*/  FFMA.FTZ R43, R28, R6.reuse, -R63.reuse ;  /* 0x000000061c2b7223 */ /* 0x180fe2000001083f */
[----:B------:R-:W-:Y:S02]  /*d340*/  IMAD.MOV.U32 R86, RZ, RZ, R66 ;  /* 0x000000ffff567224 */ /* 0x000fe400078e0042 */
[-C--:B------:R-:W-:Y:S01]  /*d350*/  FFMA.FTZ R28, R31, R6.reuse, -R63 ;  /* 0x000000061f1c7223 */ /* 0x080fe2000001083f */
[----:B------:R-:W-:Y:S02]  /*d360*/  IMAD.MOV.U32 R83, RZ, RZ, R15 ;  /* 0x000000ffff537224 */ /* 0x000fe400078e000f */
[----:B------:R-:W-:Y:S01]  /*d370*/  FFMA.FTZ R31, R57, R6, -R63 ;  /* 0x00000006391f7223 */ /* 0x000fe2000001083f */
[----:B------:R-:W3:Y:S01]  /*d380*/  MUFU.EX2 R14, R54 ;  /* 0x00000036000e7308 */ /* 0x000ee20000000800 */
[----:B0-----:R-:W-:Y:S01]  /*d390*/  FFMA.FTZ R4, R7, R4, R12 ;  /* 0x0000000407047223 */ /* 0x001fe2000001000c */
[----:B------:R-:W-:Y:S01]  /*d3a0*/  MOV R57, R84 ;  /* 0x0000005400397202 */ /* 0x000fe20000000f00 */
[----:B------:R-:W-:Y:S01]  /*d3b0*/  FMUL.FTZ R81, R74, UR4 ;  /* 0x000000044a517c20 */ /* 0x000fe20008410000 */
[----:B------:R-:W-:Y:S01]  /*d3c0*/  FMUL.FTZ R84, R67, UR4 ;  /* 0x0000000443547c20 */ /* 0x000fe20008410000 */
[----:B------:R-:W-:Y:S01]  /*d3d0*/  FMUL.FTZ R74, R78, UR4 ;  /* 0x000000044e4a7c20 */ /* 0x000fe20008410000 */
[----:B------:R-:W-:Y:S01]  /*d3e0*/  FMUL.FTZ R78, R79, UR4 ;  /* 0x000000044f4e7c20 */ /* 0x000fe20008410000 */
[----:B------:R-:W-:Y:S01]  /*d3f0*/  IMAD.MOV.U32 R79, RZ, RZ, R56 ;  /* 0x000000ffff4f7224 */ /* 0x000fe200078e0038 */
[----:B------:R0:W4:Y:S01]  /*d400*/  MUFU.EX2 R13, R55 ;  /* 0x00000037000d7308 */ /* 0x0001220000000800 */
[----:B-1----:R-:W-:Y:S01]  /*d410*/  FADD.FTZ R4, R59, R4 ;  /* 0x000000043b047221 */ /* 0x002fe20000010000 */
[----:B------:R-:W-:Y:S01]  /*d420*/  FMUL.FTZ R56, R91, UR4 ;  /* 0x000000045b387c20 */ /* 0x000fe20008410000 */
[----:B------:R-:W-:Y:S01]  /*d430*/  FMUL.FTZ R66, R94, UR4 ;  /* 0x000000045e427c20 */ /* 0x000fe20008410000 */
[----:B------:R-:W-:Y:S01]  /*d440*/  FMUL.FTZ R67, R95, UR4 ;  /* 0x000000045f437c20 */ /* 0x000fe20008410000 */
[----:B------:R-:W-:Y:S01]  /*d450*/  IMAD.MOV.U32 R94, RZ, RZ, R68 ;  /* 0x000000ffff5e7224 */ /* 0x000fe200078e0044 */
[----:B------:R-:W-:Y:S01]  /*d460*/  F2FP.F16.F32.PACK_AB R12, R59, R12 ;  /* 0x0000000c3b0c723e */ /* 0x000fe200000000ff */
[----:B------:R-:W-:Y:S01]  /*d470*/  FMUL.FTZ R59, R102, UR4 ;  /* 0x00000004663b7c20 */ /* 0x000fe20008410000 */
[----:B------:R-:W1:Y:S01]  /*d480*/  MUFU.TANH R89, R89 ;  /* 0x0000005900597308 */ /* 0x000e620000002400 */
[----:B---3--:R-:W-:Y:S01]  /*d490*/  FADD.FTZ R4, R14, R4 ;  /* 0x000000040e047221 */ /* 0x008fe20000010000 */
[----:B0-----:R-:W-:Y:S01]  /*d4a0*/  FMUL.FTZ R55, R75, UR4 ;  /* 0x000000044b377c20 */ /* 0x001fe20008410000 */
[----:B------:R-:W-:-:S02]  /*d4b0*/  IMAD.MOV.U32 R75, RZ, RZ, R57 ;  /* 0x000000ffff4b7224 */ /* 0x000fc400078e0039 */
[----:B------:R-:W-:Y:S01]  /*d4c0*/  FMUL.FTZ R57, R87, UR4 ;  /* 0x0000000457397c20 */ /* 0x000fe20008410000 */
[-CC-:B------:R-:W-:Y:S01]  /*d4d0*/  FFMA.FTZ R26, R26, R6.reuse, -R63.reuse ;  /* 0x000000061a1a7223 */ /* 0x180fe2000001083f */
[-CC-:B------:R-:W-:Y:S01]  /*d4e0*/  FFMA.FTZ R25, R25, R6.reuse, -R63.reuse ;  /* 0x0000000619197223 */ /* 0x180fe2000001083f */
[--C-:B------:R-:W-:Y:S01]  /*d4f0*/  FFMA.FTZ R9, R9, R6, -R63.reuse ;  /* 0x0000000609097223 */ /* 0x100fe2000001083f */
[----:B------:R-:W0:Y:S01]  /*d500*/  MUFU.TANH R72, R72 ;  /* 0x0000004800487308 */ /* 0x000e220000002400 */
[----:B----4-:R-:W-:Y:S01]  /*d510*/  FADD.FTZ R157, R13, R4 ;  /* 0x000000040d9d7221 */ /* 0x010fe20000010000 */
[----:B------:R-:W-:Y:S01]  /*d520*/  FMNMX.FTZ R4, R68, R3, !PT ;  /* 0x0000000344047209 */ /* 0x000fe20007810000 */
[----:B------:R-:W-:Y:S01]  /*d530*/  FMUL.FTZ R68, R99, UR4 ;  /* 0x0000000463447c20 */ /* 0x000fe20008410000 */
[----:B------:R-:W-:Y:S01]  /*d540*/  F2FP.F16.F32.PACK_AB R14, R13, R14 ;  /* 0x0000000e0d0e723e */ /* 0x000fe200000000ff */
[--C-:B------:R-:W-:Y:S01]  /*d550*/  FFMA.FTZ R24, R24, R6, -R63.reuse ;  /* 0x0000000618187223 */ /* 0x100fe2000001083f */
[----:B------:R-:W-:Y:S01]  /*d560*/  FMNMX.FTZ R4, R101, R4, !PT ;  /* 0x0000000465047209 */ /* 0x000fe20007810000 */
[-CC-:B------:R-:W-:Y:S01]  /*d570*/  FFMA.FTZ R8, R8, R6.reuse, -R63.reuse ;  /* 0x0000000608087223 */ /* 0x180fe2000001083f */
[----:B------:R-:W3:Y:S01]  /*d580*/  MUFU.TANH R85, R85 ;  /* 0x0000005500557308 */ /* 0x000ee20000002400 */
[--C-:B------:R-:W-:Y:S01]  /*d590*/  FFMA.FTZ R21, R21, R6, -R63.reuse ;  /* 0x0000000615157223 */ /* 0x100fe2000001083f */
[----:B------:R-:W-:Y:S01]  /*d5a0*/  FMNMX.FTZ R4, R97, R4, !PT ;  /* 0x0000000461047209 */ /* 0x000fe20007810000 */
[-CC-:B------:R-:W-:Y:S01]  /*d5b0*/  FFMA.FTZ R34, R34, R6.reuse, -R63.reuse ;  /* 0x0000000622227223 */ /* 0x180fe2000001083f */
[-CC-:B------:R-:W-:Y:S01]  /*d5c0*/  FFMA.FTZ R20, R20, R6.reuse, -R63.reuse ;  /* 0x0000000614147223 */ /* 0x180fe2000001083f */
[--C-:B------:R-:W-:Y:S01]  /*d5d0*/  FFMA.FTZ R27, R27, R6, -R63.reuse ;  /* 0x000000061b1b7223 */ /* 0x100fe2000001083f */
[----:B------:R-:W-:Y:S01]  /*d5e0*/  FMNMX.FTZ R4, R104, R4, !PT ;  /* 0x0000000468047209 */ /* 0x000fe20007810000 */
[-CC-:B------:R-:W-:Y:S01]  /*d5f0*/  FFMA.FTZ R11, R11, R6.reuse, -R63.reuse ;  /* 0x000000060b0b7223 */ /* 0x180fe2000001083f */
[----:B------:R-:W4:Y:S01]  /*d600*/  MUFU.TANH R80, R80 ;  /* 0x0000005000507308 */ /* 0x000f220000002400 */
        /* <DEDUP_REMOVED lines=32> */
[----:B------:R-:W-:Y:S01]  /*d810*/  FFMA.FTZ R112, R65, R6, -R63 ;  /* 0x0000000641707223 */ /* 0x000fe2000001083f */
[----:B------:R-:W-:Y:S01]  /*d820*/  FMNMX.FTZ R13, R83, R4, !PT ;  /* 0x00000004530d7209 */ /* 0x000fe20007810000 */
[----:B------:R-:W-:Y:S01]  /*d830*/  FMUL.FTZ R63, R103, UR4 ;  /* 0x00000004673f7c20 */ /* 0x000fe20008410000 */
[----:B------:R-:W-:Y:S01]  /*d840*/  FMUL.FTZ R58, R106, UR4 ;  /* 0x000000046a3a7c20 */ /* 0x000fe20008410000 */
[----:B------:R-:W-:Y:S01]  /*d850*/  IMAD.MOV.U32 R91, RZ, RZ, R101 ;  /* 0x000000ffff5b7224 */ /* 0x000fe200078e0065 */
[----:B------:R-:W-:Y:S01]  /*d860*/  FMNMX.FTZ R13, R82, R13, !PT ;  /* 0x0000000d520d7209 */ /* 0x000fe20007810000 */
[----:B------:R-:W-:Y:S01]  /*d870*/  FMUL.FTZ R101, R107, UR4 ;  /* 0x000000046b657c20 */ /* 0x000fe20008410000 */
[----:B------:R-:W4:Y:S01]  /*d880*/  MUFU.TANH R55, R55 ;  /* 0x0000003700377308 */ /* 0x000f220000002400 */
[----:B------:R-:W-:Y:S01]  /*d890*/  FMUL.FTZ R102, R110, UR4 ;  /* 0x000000046e667c20 */ /* 0x000fe20008410000 */
[----:B------:R-:W-:Y:S01]  /*d8a0*/  FMNMX.FTZ R13, R88, R13, !PT ;  /* 0x0000000d580d7209 */ /* 0x000fe20007810000 */
[----:B------:R-:W-:Y:S01]  /*d8b0*/  FMUL.FTZ R103, R111, UR4 ;  /* 0x000000046f677c20 */ /* 0x000fe20008410000 */
[----:B------:R-:W-:-:S02]  /*d8c0*/  IMAD.MOV.U32 R87, RZ, RZ, R62 ;  /* 0x000000ffff577224 */ /* 0x000fc400078e003e */
[----:B------:R-:W-:Y:S01]  /*d8d0*/  FMUL.FTZ R62, R114, UR4 ;  /* 0x00000004723e7c20 */ /* 0x000fe20008410000 */
[----:B-1----:R-:W-:Y:S01]  /*d8e0*/  FMNMX.FTZ R13, R89, R13, !PT ;  /* 0x0000000d590d7209 */ /* 0x002fe20007810000 */
[----:B------:R-:W-:Y:S01]  /*d8f0*/  FMUL.FTZ R64, R115, UR4 ;  /* 0x0000000473407c20 */ /* 0x000fe20008410000 */
[----:B------:R-:W1:Y:S01]  /*d900*/  MUFU.TANH R74, R74 ;  /* 0x0000004a004a7308 */ /* 0x000e620000002400 */
[----:B------:R-:W-:Y:S01]  /*d910*/  FMUL.FTZ R65, R118, UR4 ;  /* 0x0000000476417c20 */ /* 0x000fe20008410000 */
[----:B0-----:R-:W-:-:S04]  /*d920*/  FMNMX.FTZ R13, R72, R13, !PT ;  /* 0x0000000d480d7209 */ /* 0x001fc80007810000 */
[----:B------:R-:W-:Y:S02]  /*d930*/  FMNMX.FTZ R13, R79, R13, !PT ;  /* 0x0000000d4f0d7209 */ /* 0x000fe40007810000 */
[----:B------:R-:W0:Y:S02]  /*d940*/  MUFU.TANH R78, R78 ;  /* 0x0000004e004e7308 */ /* 0x000e240000002400 */
[----:B------:R-:W-:-:S04]  /*d950*/  FMNMX.FTZ R13, R75, R13, !PT ;  /* 0x0000000d4b0d7209 */ /* 0x000fc80007810000 */
[----:B---3--:R-:W-:Y:S02]  /*d960*/  FMNMX.FTZ R13, R85, R13, !PT ;  /* 0x0000000d550d7209 */ /* 0x008fe40007810000 */
[----:B------:R-:W3:Y:S02]  /*d970*/  MUFU.TANH R70, R70 ;  /* 0x0000004600467308 */ /* 0x000ee40000002400 */
[----:B----4-:R-:W-:-:S04]  /*d980*/  FMNMX.FTZ R13, R80, R13, !PT ;  /* 0x0000000d500d7209 */ /* 0x010fc80007810000 */
[----:B------:R-:W-:Y:S02]  /*d990*/  FMNMX.FTZ R13, R84, R13, !PT ;  /* 0x0000000d540d7209 */ /* 0x000fe40007810000 */
[----:B------:R-:W4:Y:S02]  /*d9a0*/  MUFU.TANH R69, R69 ;  /* 0x0000004500457308 */ /* 0x000f240000002400 */
[----:B------:R-:W-:-:S04]  /*d9b0*/  FMNMX.FTZ R13, R116, R13, !PT ;  /* 0x0000000d740d7209 */ /* 0x000fc80007810000 */
[----:B------:R-:W-:Y:S02]  /*d9c0*/  FMNMX.FTZ R13, R100, R13, !PT ;  /* 0x0000000d640d7209 */ /* 0x000fe40007810000 */
[----:B------:R-:W4:Y:S02]  /*d9d0*/  MUFU.TANH R61, R61 ;  /* 0x0000003d003d7308 */ /* 0x000f240000002400 */
[----:B------:R-:W-:-:S04]  /*d9e0*/  FMNMX.FTZ R13, R81, R13, !PT ;  /* 0x0000000d510d7209 */ /* 0x000fc80007810000 */
[----:B------:R-:W-:Y:S02]  /*d9f0*/  FMNMX.FTZ R13, R55, R13, !PT ;  /* 0x0000000d370d7209 */ /* 0x000fe40007810000 */
[----:B------:R-:W4:Y:S02]  /*da00*/  MUFU.TANH R57, R57 ;  /* 0x0000003900397308 */ /* 0x000f240000002400 */
[----:B-1----:R-:W-:-:S04]  /*da10*/  FMNMX.FTZ R13, R74, R13, !PT ;  /* 0x0000000d4a0d7209 */ /* 0x002fc80007810000 */
[----:B0-----:R-:W-:Y:S02]  /*da20*/  FMNMX.FTZ R13, R78, R13, !PT ;  /* 0x0000000d4e0d7209 */ /* 0x001fe40007810000 */
[----:B------:R0:W1:Y:S02]  /*da30*/  MUFU.TANH R4, R90 ;  /* 0x0000005a00047308 */ /* 0x0000640000002400 */
[----:B---3--:R-:W-:-:S04]  /*da40*/  FMNMX.FTZ R13, R70, R13, !PT ;  /* 0x0000000d460d7209 */ /* 0x008fc80007810000 */
[----:B----4-:R-:W-:Y:S02]  /*da50*/  FMNMX.FTZ R13, R69, R13, !PT ;  /* 0x0000000d450d7209 */ /* 0x010fe40007810000 */
[----:B------:R-:W3:Y:S01]  /*da60*/  MUFU.TANH R56, R56 ;  /* 0x0000003800387308 */ /* 0x000ee20000002400 */
[----:B0-----:R-:W-:Y:S01]  /*da70*/  MOV R90, R104 ;  /* 0x00000068005a7202 */ /* 0x001fe20000000f00 */
[----:B------:R-:W-:Y:S01]  /*da80*/  FMUL.FTZ R104, R119, UR4 ;  /* 0x0000000477687c20 */ /* 0x000fe20008410000 */
[----:B------:R-:W-:-:S04]  /*da90*/  FMNMX.FTZ R13, R61, R13, !PT ;  /* 0x0000000d3d0d7209 */ /* 0x000fc80007810000 */
[----:B------:R-:W-:Y:S01]  /*daa0*/  FMNMX.FTZ R13, R57, R13, !PT ;  /* 0x0000000d390d7209 */ /* 0x000fe20007810000 */
[----:B------:R-:W0:Y:S03]  /*dab0*/  MUFU.TANH R66, R66 ;  /* 0x0000004200427308 */ /* 0x000e260000002400 */
[----:B-1----:R-:W-:-:S05]  /*dac0*/  FMNMX.FTZ R13, R4, R13, !PT ;  /* 0x0000000d040d7209 */ /* 0x002fca0007810000 */
[----:B------:R-:W1:Y:S01]  /*dad0*/  MUFU.TANH R67, R67 ;  /* 0x0000004300437308 */ /* 0x000e620000002400 */
[----:B---3--:R-:W-:-:S07]  /*dae0*/  FMNMX.FTZ R13, R56, R13, !PT ;  /* 0x0000000d380d7209 */ /* 0x008fce0007810000 */
[----:B------:R-:W3:Y:S01]  /*daf0*/  MUFU.TANH R60, R60 ;  /* 0x0000003c003c7308 */ /* 0x000ee20000002400 */
[----:B0-----:R-:W-:-:S07]  /*db00*/  FMNMX.FTZ R13, R66, R13, !PT ;  /* 0x0000000d420d7209 */ /* 0x001fce0007810000 */
[----:B------:R-:W0:Y:S01]  /*db10*/  MUFU.TANH R68, R68 ;  /* 0x0000004400447308 */ /* 0x000e220000002400 */
[----:B-1----:R-:W-:-:S07]  /*db20*/  FMNMX.FTZ R13, R67, R13, !PT ;  /* 0x0000000d430d7209 */ /* 0x002fce0007810000 */
        /* <DEDUP_REMOVED lines=19> */
[----:B---3--:R-:W-:-:S04]  /*dc60*/  FMNMX.FTZ R13, R64, R13, !PT ;  /* 0x0000000d400d7209 */ /* 0x008fc80007810000 */
[----:B0-----:R-:W-:-:S04]  /*dc70*/  FMNMX.FTZ R13, R65, R13, !PT ;  /* 0x0000000d410d7209 */ /* 0x001fc80007810000 */
[----:B-1----:R-:W-:-:S05]  /*dc80*/  FMNMX.FTZ R13, R104, R13, !PT ;  /* 0x0000000d680d7209 */ /* 0x002fca0007810000 */
[----:B------:R-:W0:Y:S02]  /*dc90*/  SHFL.BFLY PT, R15, R13, 0x2, 0x1f ;  /* 0x0c401f000d0f7f89 */ /* 0x000e2400000e0000 */
[----:B0-----:R-:W-:-:S05]  /*dca0*/  FMNMX.FTZ R15, R13, R15, !PT ;  /* 0x0000000f0d0f7209 */ /* 0x001fca0007810000 */
[----:B------:R-:W0:Y:S02]  /*dcb0*/  SHFL.BFLY PT, R54, R15, 0x1, 0x1f ;  /* 0x0c201f000f367f89 */ /* 0x000e2400000e0000 */
[----:B0-----:R-:W-:-:S05]  /*dcc0*/  FMNMX.FTZ R54, R15, R54, !PT ;  /* 0x000000360f367209 */ /* 0x001fca0007810000 */
[----:B------:R-:W-:-:S04]  /*dcd0*/  FMUL.FTZ R99, R54, R6 ;  /* 0x0000000636637220 */ /* 0x000fc80000410000 */
[-CC-:B------:R-:W-:Y:S01]  /*dce0*/  FFMA.FTZ R107, R62, R6.reuse, -R99.reuse ;  /* 0x000000063e6b7223 */ /* 0x180fe20000010863 */
[----:B------:R-:W-:Y:S02]  /*dcf0*/  VIADD R62, R2, 0x400 ;  /* 0x00000400023e7836 */ /* 0x000fe40000000000 */
[-CC-:B------:R-:W-:Y:S01]  /*dd00*/  FFMA.FTZ R106, R64, R6.reuse, -R99.reuse ;  /* 0x00000006406a7223 */ /* 0x180fe20000010863 */
[-CC-:B------:R-:W-:Y:S01]  /*dd10*/  FFMA.FTZ R13, R91, R6.reuse, -R99.reuse ;  /* 0x000000065b0d7223 */ /* 0x180fe20000010863 */
[-CC-:B------:R-:W-:Y:S01]  /*dd20*/  FFMA.FTZ R91, R86, R6.reuse, -R99.reuse ;  /* 0x00000006565b7223 */ /* 0x180fe20000010863 */
[-CC-:B------:R-:W-:Y:S01]  /*dd30*/  FFMA.FTZ R86, R79, R6.reuse, -R99.reuse ;  /* 0x000000064f567223 */ /* 0x180fe20000010863 */
[----:B------:R-:W-:Y:S01]  /*dd40*/  SHF.R.U32.HI R62, RZ, 0x4, R62 ;  /* 0x00000004ff3e7819 */ /* 0x000fe2000001163e */
[----:B------:R-:W-:Y:S01]  /*dd50*/  WARPGROUP.ARRIVE ;  /* 0x00000000000079c5 */ /* 0x000fe20000000000 */
[----:B------:R-:W-:Y:S01]  /*dd60*/  UMOV UR5, 0x40000040 ;  /* 0x4000004000057882 */ /* 0x000fe20000000000 */
[-CC-:B------:R-:W-:Y:S01]  /*dd70*/  FFMA.FTZ R111, R65, R6.reuse, -R99.reuse ;  /* 0x00000006416f7223 */ /* 0x180fe20000010863 */
[----:B------:R-:W-:Y:S01]  /*dd80*/  LOP3.LUT R62, R62, 0x3fff, RZ, 0xc0, !PT ;  /* 0x00003fff3e3e7812 */ /* 0x000fe200078ec0ff */
[----:B------:R-:W-:Y:S01]  /*dd90*/  UMOV UR9, 0x40000040 ;  /* 0x4000004000097882 */ /* 0x000fe20000000000 */
[----:B------:R-:W-:Y:S01]  /*dda0*/  UMOV UR13, 0x40000040 ;  /* 0x40000040000d7882 */ /* 0x000fe20000000000 */
[----:B------:R-:W-:Y:S01]  /*ddb0*/  UMOV UR17, 0x40000040 ;  /* 0x4000004000117882 */ /* 0x000fe20000000000 */
[----:B------:R-:W-:Y:S01]  /*ddc0*/  UMOV UR21, 0x40000040 ;  /* 0x4000004000157882 */ /* 0x000fe20000000000 */
[----:B------:R-:W-:Y:S01]  /*ddd0*/  IMAD R62, R0, 0x600, R62 ;  /* 0x00000600003e7824 */ /* 0x000fe200078e023e */
[----:B------:R-:W-:Y:S01]  /*dde0*/  UMOV UR25, 0x40000040 ;  /* 0x4000004000197882 */ /* 0x000fe20000000000 */
[----:B------:R-:W-:Y:S01]  /*ddf0*/  UMOV UR29, 0x40000040 ;  /* 0x40000040001d7882 */ /* 0x000fe20000000000 */
[----:B------:R-:W-:Y:S01]  /*de00*/  UMOV UR33, 0x40000040 ;  /* 0x4000004000217882 */ /* 0x000fe20000000000 */
[----:B------:R-:W-:Y:S01]  /*de10*/  VIADD R64, R62, 0x80 ;  /* 0x000000803e407836 */ /* 0x000fe20000000000 */
[----:B------:R-:W-:Y:S01]  /*de20*/  UMOV UR41, 0x40000040 ;  /* 0x4000004000297882 */ /* 0x000fe20000000000 */
[-CC-:B------:R-:W-:Y:S01]  /*de30*/  FFMA.FTZ R15, R90, R6.reuse, -R99.reuse ;  /* 0x000000065a0f7223 */ /* 0x180fe20000010863 */
[----:B------:R-:W-:Y:S01]  /*de40*/  R2UR UR6, R62 ;  /* 0x000000003e0672ca */ /* 0x000fe200000e0000 */
[----:B------:R-:W-:Y:S01]  /*de50*/  FFMA.FTZ R79, R55, R6, -R99 ;  /* 0x00000006374f7223 */ /* 0x000fe20000010863 */
[----:B------:R-:W-:Y:S01]  /*de60*/  R2UR UR10, R64 ;  /* 0x00000000400a72ca */ /* 0x000fe200000e0000 */
[----:B------:R-:W-:-:S02]  /*de70*/  VIADD R64, R62, 0x100 ;  /* 0x000001003e407836 */ /* 0x000fc40000000000 */
[-CC-:B------:R-:W-:Y:S01]  /*de80*/  FFMA.FTZ R90, R82, R6.reuse, -R99.reuse ;  /* 0x00000006525a7223 */ /* 0x180fe20000010863 */
[-CC-:B------:R-:W-:Y:S01]  /*de90*/  FFMA.FTZ R55, R63, R6.reuse, -R99.reuse ;  /* 0x000000063f377223 */ /* 0x180fe20000010863 */
[----:B------:R-:W-:Y:S01]  /*dea0*/  UMOV UR45, 0x40000040 ;  /* 0x40000040002d7882 */ /* 0x000fe20000000000 */
[----:B------:R-:W-:Y:S01]  /*deb0*/  UMOV UR49, 0x40000040 ;  /* 0x4000004000317882 */ /* 0x000fe20000000000 */
[----:B------:R-:W-:Y:S01]  /*dec0*/  R2UR UR14, R64 ;  /* 0x00000000400e72ca */ /* 0x000fe200000e0000 */
[----:B------:R-:W-:Y:S01]  /*ded0*/  IMAD.MOV.U32 R65, RZ, RZ, 0x40000040 ;  /* 0x40000040ff417424 */ /* 0x000fe200078e00ff */
[----:B------:R-:W-:Y:S01]  /*dee0*/  IADD3 R64, R62, 0x180, RZ ;  /* 0x000001803e407810 */ /* 0x000fe20007ffe0ff */
[----:B------:R-:W-:Y:S01]  /*def0*/  FFMA.FTZ R82, R75, R6, -R99 ;  /* 0x000000064b527223 */ /* 0x000fe20000010863 */
[----:B------:R-:W-:Y:S01]  /*df00*/  UMOV UR53, 0x40000040 ;  /* 0x4000004000357882 */ /* 0x000fe20000000000 */
[----:B------:R-:W-:Y:S01]  /*df10*/  FADD.FTZ R3, -R54, R3 ;  /* 0x0000000336037221 */ /* 0x000fe20000010100 */
[----:B------:R-:W-:Y:S01]  /*df20*/  R2UR UR18, R64 ;  /* 0x00000000401272ca */ /* 0x000fe200000e0000 */
[----:B------:R-:W-:-:S02]  /*df30*/  VIADD R64, R62, 0x200 ;  /* 0x000002003e407836 */ /* 0x000fc40000000000 */
[-CC-:B------:R-:W-:Y:S01]  /*df40*/  FFMA.FTZ R95, R94, R6.reuse, -R99.reuse ;  /* 0x000000065e5f7223 */ /* 0x180fe20000010863 */
[----:B------:R-:W-:Y:S01]  /*df50*/  MOV R63, 0x40000040 ;  /* 0x40000040003f7802 */ /* 0x000fe20000000f00 */
[-CC-:B------:R-:W-:Y:S01]  /*df60*/  FFMA.FTZ R97, R97, R6.reuse, -R99.reuse ;  /* 0x0000000661617223 */ /* 0x180fe20000010863 */
[C---:B------:R-:W-:Y:S01]  /*df70*/  R2UR UR11, R65.reuse ;  /* 0x00000000410b72ca */ /* 0x040fe200000e0000 */
[----:B------:R-:W0:Y:S01]  /*df80*/  MUFU.EX2 R26, R26 ;  /* 0x0000001a001a7308 */ /* 0x000e220000000800 */
[----:B------:R-:W-:Y:S01]  /*df90*/  R2UR UR22, R64 ;  /* 0x00000000401672ca */ /* 0x000fe200000e0000 */
[----:B------:R-:W-:Y:S01]  /*dfa0*/  VIADD R64, R62, 0x280 ;  /* 0x000002803e407836 */ /* 0x000fe20000000000 */
[----:B------:R-:W-:Y:S01]  /*dfb0*/  R2UR UR15, R65 ;  /* 0x00000000410f72ca */ /* 0x000fe200000e0000 */
[-CC-:B------:R-:W-:Y:S01]  /*dfc0*/  FFMA.FTZ R71, R71, R6.reuse, -R99.reuse ;  /* 0x0000000647477223 */ /* 0x180fe20000010863 */
[C---:B------:R-:W-:Y:S01]  /*dfd0*/  R2UR UR19, R65.reuse ;  /* 0x00000000411372ca */ /* 0x040fe200000e0000 */
[-CC-:B------:R-:W-:Y:S01]  /*dfe0*/  FFMA.FTZ R76, R76, R6.reuse, -R99.reuse ;  /* 0x000000064c4c7223 */ /* 0x180fe20000010863 */
[----:B------:R-:W-:Y:S01]  /*dff0*/  R2UR UR26, R64 ;  /* 0x00000000401a72ca */ /* 0x000fe200000e0000 */
[----:B------:R-:W-:Y:S01]  /*e000*/  VIADD R64, R62, 0x300 ;  /* 0x000003003e407836 */ /* 0x000fe20000000000 */
[C---:B------:R-:W-:Y:S01]  /*e010*/  R2UR UR23, R65.reuse ;  /* 0x00000000411772ca */ /* 0x040fe200000e0000 */
[----:B------:R-:W-:Y:S01]  /*e020*/  MUFU.EX2 R9, R9 ;  /* 0x0000000900097308 */ /* 0x000fe20000000800 */
[----:B------:R-:W-:Y:S01]  /*e030*/  R2UR UR27, R65 ;  /* 0x00000000411b72ca */ /* 0x000fe200000e0000 */
[-CC-:B------:R-:W-:Y:S01]  /*e040*/  FFMA.FTZ R93, R93, R6.reuse, -R99.reuse ;  /* 0x000000065d5d7223 */ /* 0x180fe20000010863 */
[----:B------:R-:W-:Y:S01]  /*e050*/  R2UR UR30, R64 ;  /* 0x00000000401e72ca */ /* 0x000fe200000e0000 */
[-CC-:B------:R-:W-:Y:S01]  /*e060*/  FFMA.FTZ R77, R77, R6.reuse, -R99.reuse ;  /* 0x000000064d4d7223 */ /* 0x180fe20000010863 */
[----:B------:R-:W-:Y:S01]  /*e070*/  IADD3 R64, R62, 0x380, RZ ;  /* 0x000003803e407810 */ /* 0x000fe20007ffe0ff */
[-CC-:B------:R-:W-:Y:S01]  /*e080*/  FFMA.FTZ R92, R92, R6.reuse, -R99.reuse ;  /* 0x000000065c5c7223 */ /* 0x180fe20000010863 */
[C---:B------:R-:W-:Y:S01]  /*e090*/  R2UR UR31, R65.reuse ;  /* 0x00000000411f72ca */ /* 0x040fe200000e0000 */
[----:B------:R-:W-:Y:S01]  /*e0a0*/  MUFU.EX2 R8, R8 ;  /* 0x0000000800087308 */ /* 0x000fe20000000800 */
        /* <DEDUP_REMOVED lines=11> */
[-C--:B------:R-:W-:Y:S01]  /*e160*/  FMUL.FTZ R3, R3, R6.reuse ;  /* 0x0000000603037220 */ /* 0x080fe20000410000 */
[----:B------:R-:W-:Y:S01]  /*e170*/  R2UR UR46, R64 ;  /* 0x00000000402e72ca */ /* 0x000fe200000e0000 */
[C---:B------:R-:W-:Y:S01]  /*e180*/  VIADD R64, R62.reuse, 0x500 ;  /* 0x000005003e407836 */ /* 0x040fe20000000000 */
[----:B------:R-:W-:Y:S01]  /*e190*/  IADD3 R62, R62, 0x580, RZ ;  /* 0x000005803e3e7810 */ /* 0x000fe20007ffe0ff */
[-CC-:B------:R-:W-:Y:S01]  /*e1a0*/  FFMA.FTZ R94, R87, R6.reuse, -R99.reuse ;  /* 0x00000006575e7223 */ /* 0x180fe20000010863 */
[C---:B------:R-:W-:Y:S01]  /*e1b0*/  R2UR UR7, R63.reuse ;  /* 0x000000003f0772ca */ /* 0x040fe200000e0000 */
[----:B------:R-:W-:Y:S01]  /*e1c0*/  MUFU.EX2 R34, R34 ;  /* 0x0000002200227308 */ /* 0x000fe20000000800 */
[----:B------:R-:W-:Y:S01]  /*e1d0*/  R2UR UR54, R62 ;  /* 0x000000003e3672ca */ /* 0x000fe200000e0000 */
[----:B--2---:R-:W-:Y:S01]  /*e1e0*/  IMAD R62, R98, 0x2000, R2 ;  /* 0x00002000623e7824 */ /* 0x004fe200078e0202 */
[----:B------:R-:W-:Y:S01]  /*e1f0*/  R2UR UR55, R63 ;  /* 0x000000003f3772ca */ /* 0x000fe200000e0000 */
[-CC-:B------:R-:W-:Y:S01]  /*e200*/  FFMA.FTZ R88, R88, R6.reuse, -R99.reuse ;  /* 0x0000000658587223 */ /* 0x180fe20000010863 */
[----:B------:R-:W2:Y:S01]  /*e210*/  LDL.LU R63, [R1+0x14] ;  /* 0x00001400013f7983 */ /* 0x000ea20000300800 */
[----:B------:R-:W-:Y:S01]  /*e220*/  R2UR UR50, R64 ;  /* 0x00000000403272ca */ /* 0x000fe200000e0000 */
[----:B------:R-:W-:Y:S01]  /*e230*/  FFMA.FTZ R89, R89, R6, -R99 ;  /* 0x0000000659597223 */ /* 0x000fe20000010863 */
[----:B------:R-:W-:Y:S01]  /*e240*/  R2UR UR4, R62 ;  /* 0x000000003e0472ca */ /* 0x000fe200000e0000 */
[----:B------:R-:W3:Y:S01]  /*e250*/  LDL R116, [R1+0x1c] ;  /* 0x00001c0001747983 */ /* 0x000ee20000100800 */
[----:B------:R-:W-:Y:S08]  /*e260*/  MUFU.EX2 R3, R3 ;  /* 0x0000000300037308 */ /* 0x000ff00000000800 */
[----:B------:R-:W-:Y:S01]  /*e270*/  MUFU.EX2 R20, R20 ;  /* 0x0000001400147308 */ /* 0x000fe20000000800 */
[----:B------:R-:W4:Y:S07]  /*e280*/  LDL R118, [R1+0x80] ;  /* 0x0000800001767983 */ /* 0x000f2e0000100800 */
[----:B------:R-:W-:Y:S01]  /*e290*/  MUFU.EX2 R27, R27 ;  /* 0x0000001b001b7308 */ /* 0x000fe20000000800 */
[----:B------:R-:W-:Y:S01]  /*e2a0*/  UIADD3 UR4, UR4, 0x1e800, URZ ;  /* 0x0001e80004047890 */ /* 0x000fe2000fffe03f */
[----:B------:R-:W4:Y:S06]  /*e2b0*/  LDL R115, [R1+0x24] ;  /* 0x0000240001737983 */ /* 0x000f2c0000100800 */
[----:B------:R-:W-:Y:S01]  /*e2c0*/  MUFU.EX2 R11, R11 ;  /* 0x0000000b000b7308 */ /* 0x000fe20000000800 */
[----:B------:R-:W-:Y:S01]  /*e2d0*/  USHF.R.U32.HI UR4, URZ, 0x4, UR4 ;  /* 0x000000043f047899 */ /* 0x000fe20008011604 */
[----:B------:R-:W4:Y:S06]  /*e2e0*/  LDL R114, [R1+0x20] ;  /* 0x0000200001727983 */ /* 0x000f2c0000100800 */
[----:B------:R-:W-:Y:S01]  /*e2f0*/  MUFU.EX2 R37, R37 ;  /* 0x0000002500257308 */ /* 0x000fe20000000800 */
[----:B------:R-:W-:-:S07]  /*e300*/  ULOP3.LUT UR4, UR4, 0x3fff, URZ, 0xc0, !UPT ;  /* 0x00003fff04047892 */ /* 0x000fce000f8ec03f */
[----:B------:R-:W-:Y:S01]  /*e310*/  MUFU.EX2 R10, R10 ;  /* 0x0000000a000a7308 */ /* 0x000fe20000000800 */
[----:B------:R-:W-:-:S07]  /*e320*/  ULOP3.LUT UR4, UR4, 0x10000, URZ, 0xfc, !UPT ;  /* 0x0001000004047892 */ /* 0x000fce000f8efc3f */
[----:B------:R-:W-:Y:S08]  /*e330*/  MUFU.EX2 R53, R53 ;  /* 0x0000003500357308 */ /* 0x000ff00000000800 */
[----:B------:R-:W-:Y:S01]  /*e340*/  MUFU.EX2 R49, R49 ;  /* 0x0000003100317308 */ /* 0x000fe20000000800 */
[----:B------:R-:W-:Y:S01]  /*e350*/  HGMMA.64x64x16.F32 R120, gdesc[UR4].tnspB, R120, gsb0 ;  /* 0x40e00000047879f0 */ /* 0x000fe20008000878 */
[----:B------:R-:W-:-:S06]  /*e360*/  UIADD3 UR8, UR4, 0x2, URZ ;  /* 0x0000000204087890 */ /* 0x000fcc000fffe03f */
[----:B------:R-:W-:Y:S01]  /*e370*/  MUFU.EX2 R52, R52 ;  /* 0x0000003400347308 */ /* 0x000fe20000000800 */
[-CC-:B------:R-:W-:Y:S01]  /*e380*/  FFMA.FTZ R85, R85, R6.reuse, -R99.reuse ;  /* 0x0000000655557223 */ /* 0x180fe20000010863 */
[----:B------:R-:W-:-:S06]  /*e390*/  FFMA.FTZ R72, R72, R6, -R99 ;  /* 0x0000000648487223 */ /* 0x000fcc0000010863 */
[----:B------:R-:W2:Y:S08]  /*e3a0*/  MUFU.EX2 R95, R95 ;  /* 0x0000005f005f7308 */ /* 0x000eb00000000800 */
[----:B------:R-:W1:Y:S08]  /*e3b0*/  MUFU.EX2 R13, R13 ;  /* 0x0000000d000d7308 */ /* 0x000e700000000800 */
[----:B------:R-:W1:Y:S08]  /*e3c0*/  MUFU.EX2 R97, R97 ;  /* 0x0000006100617308 */ /* 0x000e700000000800 */
[----:B------:R2:W1:Y:S01]  /*e3d0*/  MUFU.EX2 R110, R15 ;  /* 0x0000000f006e7308 */ /* 0x0004620000000800 */
[----:B0-----:R-:W-:Y:S01]  /*e3e0*/  FADD.FTZ R157, R26, R157 ;  /* 0x0000009d1a9d7221 */ /* 0x001fe20000010000 */
[----:B------:R-:W-:Y:S01]  /*e3f0*/  FFMA.FTZ R87, R83, R6, -R99 ;  /* 0x0000000653577223 */ /* 0x000fe20000010863 */
[----:B------:R-:W-:-:S02]  /*e400*/  WARPGROUP.DEPBAR.LE gsb0, 0x0 ;  /* 0x00008000000079c5 */ /* 0x000fc40000010000 */
[----:B------:R-:W-:-:S06]  /*e410*/  WARPGROUP.ARRIVE ;  /* 0x00000000000079c5 */ /* 0x000fcc0000000000 */
[----:B------:R-:W-:Y:S01]  /*e420*/  HGMMA.64x64x16.F32 R120, gdesc[UR8].tnspB, R120, gsb0 ;  /* 0x40e00000087879f0 */ /* 0x000fe20008000878 */
[----:B------:R-:W-:Y:S02]  /*e430*/  UIADD3 UR12, UR4, 0x4, URZ ;  /* 0x00000004040c7890 */ /* 0x000fe4000fffe03f */
[----:B------:R-:W-:Y:S02]  /*e440*/  WARPGROUP.DEPBAR.LE gsb0, 0x0 ;  /* 0x00008000000079c5 */ /* 0x000fe40000010000 */
        /* <DEDUP_REMOVED lines=35> */
[----:B------:R-:W0:Y:S01]  /*e680*/  S2R R98, SR_TID.X ;  /* 0x0000000000627919 */ /* 0x000e220000002100 */
[----:B------:R-:W-:Y:S02]  /*e690*/  WARPGROUP.DEPBAR.LE gsb0, 0x0 ;  /* 0x00008000000079c5 */ /* 0x000fe40000010000 */
[----:B------:R-:W-:-:S06]  /*e6a0*/  WARPGROUP.ARRIVE ;  /* 0x00000000000079c5 */ /* 0x000fcc0000000000 */
[----:B------:R-:W-:Y:S01]  /*e6b0*/  HGMMA.64x64x16.F32 R120, gdesc[UR52].tnspB, R120, gsb0 ;  /* 0x40e00000347879f0 */ /* 0x000fe20008000878 */
[----:B0-----:R-:W-:Y:S02]  /*e6c0*/  SHF.R.U32.HI R64, RZ, 0x7, R98 ;  /* 0x00000007ff407819 */ /* 0x001fe40000011662 */
[----:B------:R-:W-:-:S03]  /*e6d0*/  ISETP.GE.U32.AND P2, PT, R98, 0x180, PT ;  /* 0x000001806200780c */ /* 0x000fc60003f46070 */
[----:B------:R-:W-:Y:S02]  /*e6e0*/  VIADD R62, R64, 0x9 ;  /* 0x00000009403e7836 */ /* 0x000fe40000000000 */
[----:B--2---:R-:W-:-:S03]  /*e6f0*/  FFMA.FTZ R15, R3, R63, R95 ;  /* 0x0000003f030f7223 */ /* 0x004fc6000001005f */
[----:B------:R-:W-:Y:S02]  /*e700*/  SEL R62, R62, 0x9, !P2 ;  /* 0x000000093e3e7807 */ /* 0x000fe40005000000 */
[----:B------:R-:W-:Y:S01]  /*e710*/  @!P1 LEA R63, R152, R2, 0x3 ;  /* 0x00000002983f9211 */ /* 0x000fe200078e18ff */
[----:B-1----:R-:W-:-:S04]  /*e720*/  FADD.FTZ R15, R13, R15 ;  /* 0x0000000f0d0f7221 */ /* 0x002fc80000010000 */
[----:B------:R-:W-:Y:S01]  /*e730*/  @!P1 VIADD R63, R63, 0x30840 ;  /* 0x000308403f3f9836 */ /* 0x000fe20000000000 */
[----:B------:R-:W-:-:S04]  /*e740*/  F2FP.F16.F32.PACK_AB R13, R13, R95 ;  /* 0x0000005f0d0d723e */ /* 0x000fc800000000ff */
[----:B------:R-:W-:Y:S01]  /*e750*/  @!P1 PRMT R63, RZ, 0x654, R63 ;  /* 0x00000654ff3f9816 */ /* 0x000fe2000000003f */
[----:B------:R-:W-:Y:S01]  /*e760*/  MUFU.EX2 R94, R94 ;  /* 0x0000005e005e7308 */ /* 0x000fe20000000800 */
[----:B------:R-:W-:Y:S02]  /*e770*/  WARPGROUP.DEPBAR.LE gsb0, 0x0 ;  /* 0x00008000000079c5 */ /* 0x000fe40000010000 */
[----:B------:R0:W-:Y:S06]  /*e780*/  BAR.ARV R62, 0x100 ;  /* 0x0004003e0000751d */ /* 0x0001ec0000002000 */
[----:B------:R1:W-:Y:S01]  /*e790*/  @!P1 SYNCS.ARRIVE.TRANS64.RED.A1T0 RZ, [R63+URZ], RZ ;  /* 0x000000ff3fff99a7 */ /* 0x0003e2000810043f */
[----:B0-----:R-:W-:-:S04]  /*e7a0*/  @!P1 IMAD R62, R0, 0x8, R2 ;  /* 0x00000008003e9824 */ /* 0x001fc800078e0202 */
[----:B------:R-:W-:Y:S02]  /*e7b0*/  @!P1 VIADD R62, R62, 0x30860 ;  /* 0x000308603e3e9836 */ /* 0x000fe40000000000 */
[----:B------:R-:W-:Y:S01]  /*e7c0*/  FADD.FTZ R0, R97, R15 ;  /* 0x0000000f61007221 */ /* 0x000fe20000010000 */
[----:B------:R-:W-:Y:S02]  /*e7d0*/  F2FP.F16.F32.PACK_AB R15, R110, R97 ;  /* 0x000000616e0f723e */ /* 0x000fe400000000ff */
[----:B------:R-:W-:-:S04]  /*e7e0*/  @!P1 PRMT R62, RZ, 0x654, R62 ;  /* 0x00000654ff3e9816 */ /* 0x000fc8000000003e */
[----:B------:R0:W-:Y:S01]  /*e7f0*/  @!P1 SYNCS.ARRIVE.TRANS64.RED.A1T0 RZ, [R62+URZ], RZ ;  /* 0x000000ff3eff99a7 */ /* 0x0001e2000810043f */
[----:B---3--:R2:W-:Y:S02]  /*e800*/  STSM.16.M88.4 [R116+0x1e800], R12 ;  /* 0x01e8000c74007844 */ /* 0x0085e40000000200 */
[----:B--2---:R-:W2:Y:S08]  /*e810*/  MUFU.EX2 R12, R25 ;  /* 0x00000019000c7308 */ /* 0x004eb00000000800 */
[----:B------:R-:W3:Y:S01]  /*e820*/  MUFU.EX2 R14, R24 ;  /* 0x00000018000e7308 */ /* 0x000ee20000000800 */
[----:B--2---:R-:W-:-:S07]  /*e830*/  FADD.FTZ R157, R12, R157 ;  /* 0x0000009d0c9d7221 */ /* 0x004fce0000010000 */
[----:B------:R-:W2:Y:S01]  /*e840*/  MUFU.EX2 R13, R71 ;  /* 0x00000047000d7308 */ /* 0x000ea20000000800 */
[----:B------:R-:W-:-:S04]  /*e850*/  FADD.FTZ R157, R9, R157 ;  /* 0x0000009d099d7221 */ /* 0x000fc80000010000 */
[----:B---3--:R-:W-:-:S03]  /*e860*/  FADD.FTZ R157, R14, R157 ;  /* 0x0000009d0e9d7221 */ /* 0x008fc60000010000 */
[----:B------:R-:W3:Y:S01]  /*e870*/  MUFU.EX2 R15, R76 ;  /* 0x0000004c000f7308 */ /* 0x000ee20000000800 */
[----:B------:R-:W-:Y:S01]  /*e880*/  FADD.FTZ R157, R8, R157 ;  /* 0x0000009d089d7221 */ /* 0x000fe20000010000 */
[----:B------:R-:W-:-:S03]  /*e890*/  FADD.FTZ R0, R110, R0 ;  /* 0x000000006e007221 */ /* 0x000fc60000010000 */
[----:B------:R-:W-:-:S03]  /*e8a0*/  FADD.FTZ R157, R21, R157 ;  /* 0x0000009d159d7221 */ /* 0x000fc60000010000 */
[----:B-1----:R1:W-:Y:S01]  /*e8b0*/  MUFU.EX2 R63, R32 ;  /* 0x00000020003f7308 */ /* 0x0023e20000000800 */
[----:B--2---:R-:W-:-:S07]  /*e8c0*/  FADD.FTZ R0, R13, R0 ;  /* 0x000000000d007221 */ /* 0x004fce0000010000 */
[----:B------:R-:W2:Y:S01]  /*e8d0*/  MUFU.EX2 R93, R93 ;  /* 0x0000005d005d7308 */ /* 0x000ea20000000800 */
[----:B-1----:R-:W-:Y:S02]  /*e8e0*/  F2FP.F16.F32.PACK_AB R32, R21, R8 ;  /* 0x000000081520723e */ /* 0x002fe400000000ff */
[----:B------:R-:W4:Y:S01]  /*e8f0*/  LDL R21, [R1+0x88] ;  /* 0x0000880001157983 */ /* 0x000f220000100800 */
[----:B------:R-:W-:-:S04]  /*e900*/  FADD.FTZ R8, R34, R157 ;  /* 0x0000009d22087221 */ /* 0x000fc80000010000 */
[----:B0-----:R-:W-:Y:S01]  /*e910*/  MUFU.EX2 R62, R33 ;  /* 0x00000021003e7308 */ /* 0x001fe20000000800 */
[----:B------:R-:W-:Y:S01]  /*e920*/  FADD.FTZ R8, R20, R8 ;  /* 0x0000000814087221 */ /* 0x000fe20000010000 */
[----:B------:R-:W-:-:S06]  /*e930*/  FADD.FTZ R0, R94, R0 ;  /* 0x000000005e007221 */ /* 0x000fcc0000010000 */
[----:B------:R-:W0:Y:S01]  /*e940*/  MUFU.EX2 R33, R77 ;  /* 0x0000004d00217308 */ /* 0x000e220000000800 */
[----:B------:R-:W-:Y:S01]  /*e950*/  FADD.FTZ R8, R27, R8 ;  /* 0x000000081b087221 */ /* 0x000fe20000010000 */
[----:B---3--:R-:W-:-:S06]  /*e960*/  FADD.FTZ R0, R15, R0 ;  /* 0x000000000f007221 */ /* 0x008fcc0000010000 */
[----:B------:R-:W1:Y:S01]  /*e970*/  MUFU.EX2 R92, R92 ;  /* 0x0000005c005c7308 */ /* 0x000e620000000800 */
[----:B------:R-:W-:Y:S01]  /*e980*/  FADD.FTZ R8, R11, R8 ;  /* 0x000000080b087221 */ /* 0x000fe20000010000 */
[----:B--2---:R-:W-:-:S06]  /*e990*/  FADD.FTZ R0, R93, R0 ;  /* 0x000000005d007221 */ /* 0x004fcc0000010000 */
[----:B------:R-:W2:Y:S08]  /*e9a0*/  MUFU.EX2 R24, R35 ;  /* 0x0000002300187308 */ /* 0x000eb00000000800 */
[----:B------:R-:W3:Y:S01]  /*e9b0*/  MUFU.EX2 R35, R73 ;  /* 0x0000004900237308 */ /* 0x000ee20000000800 */
[----:B------:R-:W-:Y:S01]  /*e9c0*/  FADD.FTZ R8, R37, R8 ;  /* 0x0000000825087221 */ /* 0x000fe20000010000 */
[----:B0-----:R-:W-:-:S06]  /*e9d0*/  FADD.FTZ R0, R33, R0 ;  /* 0x0000000021007221 */ /* 0x001fcc0000010000 */
[----:B------:R-:W0:Y:S01]  /*e9e0*/  MUFU.EX2 R91, R91 ;  /* 0x0000005b005b7308 */ /* 0x000e220000000800 */
[----:B------:R-:W-:Y:S01]  /*e9f0*/  FADD.FTZ R8, R10, R8 ;  /* 0x000000080a087221 */ /* 0x000fe20000010000 */
[----:B-1----:R-:W-:-:S06]  /*ea00*/  FADD.FTZ R0, R92, R0 ;  /* 0x000000005c007221 */ /* 0x002fcc0000010000 */
[----:B------:R-:W1:Y:S01]  /*ea10*/  MUFU.EX2 R87, R87 ;  /* 0x0000005700577308 */ /* 0x000e620000000800 */
[----:B--2---:R-:W-:Y:S01]  /*ea20*/  FADD.FTZ R8, R24, R8 ;  /* 0x0000000818087221 */ /* 0x004fe20000010000 */
[----:B---3--:R-:W-:-:S06]  /*ea30*/  FADD.FTZ R0, R35, R0 ;  /* 0x0000000023007221 */ /* 0x008fcc0000010000 */
[----:B------:R-:W2:Y:S01]  /*ea40*/  MUFU.EX2 R90, R90 ;  /* 0x0000005a005a7308 */ /* 0x000ea20000000800 */
[----:B------:R-:W-:Y:S01]  /*ea50*/  FADD.FTZ R8, R53, R8 ;  /* 0x0000000835087221 */ /* 0x000fe20000010000 */
[----:B0-----:R-:W-:-:S06]  /*ea60*/  FADD.FTZ R0, R91, R0 ;  /* 0x000000005b007221 */ /* 0x001fcc0000010000 */
[----:B------:R-:W0:Y:S08]  /*ea70*/  MUFU.EX2 R30, R30 ;  /* 0x0000001e001e7308 */ /* 0x000e300000000800 */
[----:B------:R-:W3:Y:S01]  /*ea80*/  MUFU.EX2 R88, R88 ;  /* 0x0000005800587308 */ /* 0x000ee20000000800 */
[----:B------:R-:W-:Y:S01]  /*ea90*/  FADD.FTZ R8, R49, R8 ;  /* 0x0000000831087221 */ /* 0x000fe20000010000 */
[----:B-1----:R-:W-:-:S06]  /*eaa0*/  FADD.FTZ R0, R87, R0 ;  /* 0x0000000057007221 */ /* 0x002fcc0000010000 */
[----:B------:R-:W1:Y:S08]  /*eab0*/  MUFU.EX2 R51, R51 ;  /* 0x0000003300337308 */ /* 0x000e700000000800 */
[----:B------:R-:W1:Y:S01]  /*eac0*/  MUFU.EX2 R89, R89 ;  /* 0x0000005900597308 */ /* 0x000e620000000800 */
[----:B------:R-:W-:Y:S01]  /*ead0*/  FADD.FTZ R8, R52, R8 ;  /* 0x0000000834087221 */ /* 0x000fe20000010000 */
[----:B--2---:R-:W-:-:S06]  /*eae0*/  FADD.FTZ R0, R90, R0 ;  /* 0x000000005a007221 */ /* 0x004fcc0000010000 */
[----:B------:R-:W2:Y:S01]  /*eaf0*/  MUFU.EX2 R48, R48 ;  /* 0x0000003000307308 */ /* 0x000ea20000000800 */
[----:B------:R-:W-:-:S07]  /*eb00*/  F2FP.F16.F32.PACK_AB R14, R14, R9 ;  /* 0x000000090e0e723e */ /* 0x000fce00000000ff */
[----:B------:R-:W2:Y:S01]  /*eb10*/  MUFU.EX2 R25, R72 ;  /* 0x0000004800197308 */ /* 0x000ea20000000800 */
[----:B0-----:R-:W-:-:S07]  /*eb20*/  FADD.FTZ R9, R30, R8 ;  /* 0x000000081e097221 */ /* 0x001fce0000010000 */
[----:B------:R-:W0:Y:S08]  /*eb30*/  MUFU.EX2 R86, R86 ;  /* 0x0000005600567308 */ /* 0x000e300000000800 */
[----:B------:R-:W-:Y:S08]  /*eb40*/  MUFU.EX2 R82, R82 ;  /* 0x0000005200527308 */ /* 0x000ff00000000800 */
[----:B------:R-:W0:Y:S01]  /*eb50*/  MUFU.EX2 R85, R85 ;  /* 0x0000005500557308 */ /* 0x000e220000000800 */
[----:B---3--:R-:W-:Y:S01]  /*eb60*/  FADD.FTZ R0, R88, R0 ;  /* 0x0000000058007221 */ /* 0x008fe20000010000 */
[----:B------:R-:W-:Y:S01]  /*eb70*/  F2FP.F16.F32.PACK_AB R8, R11, R27 ;  /* 0x0000001b0b08723e */ /* 0x000fe200000000ff */
[----:B-1----:R-:W-:-:S02]  /*eb80*/  FADD.FTZ R11, R51, R9 ;  /* 0x00000009330b7221 */ /* 0x002fc40000010000 */
[----:B------:R-:W-:Y:S01]  /*eb90*/  FADD.FTZ R0, R89, R0 ;  /* 0x0000000059007221 */ /* 0x000fe20000010000 */
[----:B------:R-:W-:Y:S02]  /*eba0*/  F2FP.F16.F32.PACK_AB R12, R12, R26 ;  /* 0x0000001a0c0c723e */ /* 0x000fe400000000ff */
[----:B------:R-:W-:Y:S02]  /*ebb0*/  F2FP.F16.F32.PACK_AB R13, R94, R13 ;  /* 0x0000000d5e0d723e */ /* 0x000fe400000000ff */
[----:B------:R-:W-:Y:S02]  /*ebc0*/  F2FP.F16.F32.PACK_AB R15, R93, R15 ;  /* 0x0000000f5d0f723e */ /* 0x000fe400000000ff */
[----:B------:R-:W-:Y:S01]  /*ebd0*/  F2FP.F16.F32.PACK_AB R34, R20, R34 ;  /* 0x000000221422723e */ /* 0x000fe200000000ff */
[----:B--2---:R-:W-:Y:S01]  /*ebe0*/  FADD.FTZ R20, R48, R11 ;  /* 0x0000000b30147221 */ /* 0x004fe20000010000 */
[----:B------:R-:W-:Y:S01]  /*ebf0*/  F2FP.F16.F32.PACK_AB R33, R92, R33 ;  /* 0x000000215c21723e */ /* 0x000fe200000000ff */
[----:B------:R-:W-:Y:S01]  /*ec00*/  FADD.FTZ R0, R25, R0 ;  /* 0x0000000019007221 */ /* 0x000fe20000010000 */
[----:B------:R-:W-:-:S02]  /*ec10*/  F2FP.F16.F32.PACK_AB R35, R91, R35 ;  /* 0x000000235b23723e */ /* 0x000fc400000000ff */
[----:B------:R-:W-:Y:S02]  /*ec20*/  F2FP.F16.F32.PACK_AB R9, R90, R87 ;  /* 0x000000575a09723e */ /* 0x000fe400000000ff */
[----:B------:R-:W-:Y:S02]  /*ec30*/  F2FP.F16.F32.PACK_AB R10, R10, R37 ;  /* 0x000000250a0a723e */ /* 0x000fe400000000ff */
[----:B------:R-:W-:Y:S02]  /*ec40*/  F2FP.F16.F32.PACK_AB R11, R89, R88 ;  /* 0x00000058590b723e */ /* 0x000fe400000000ff */
[----:B------:R-:W-:Y:S02]  /*ec50*/  F2FP.F16.F32.PACK_AB R24, R53, R24 ;  /* 0x000000183518723e */ /* 0x000fe400000000ff */
[----:B0-----:R-:W-:Y:S02]  /*ec60*/  F2FP.F16.F32.PACK_AB R25, R86, R25 ;  /* 0x000000195619723e */ /* 0x001fe400000000ff */
[----:B------:R-:W-:-:S02]  /*ec70*/  F2FP.F16.F32.PACK_AB R26, R52, R49 ;  /* 0x00000031341a723e */ /* 0x000fc400000000ff */
[----:B------:R-:W-:Y:S01]  /*ec80*/  F2FP.F16.F32.PACK_AB R27, R85, R82 ;  /* 0x00000052551b723e */ /* 0x000fe200000000ff */
[----:B----4-:R-:W-:Y:S04]  /*ec90*/  STSM.16.M88.4 [R118], R12 ;  /* 0x0000000c76007844 */ /* 0x010fe80000000200 */
[----:B------:R-:W-:Y:S04]  /*eca0*/  STSM.16.M88.4 [R115], R32 ;  /* 0x0000002073007844 */ /* 0x000fe80000000200 */
[----:B------:R-:W-:Y:S04]  /*ecb0*/  STSM.16.M88.4 [R114], R8 ;  /* 0x0000000872007844 */ /* 0x000fe80000000200 */
[----:B------:R0:W-:Y:S04]  /*ecc0*/  STSM.16.M88.4 [R116+0x24800], R24 ;  /* 0x0248001874007844 */ /* 0x0001e80000000200 */
[----:B0-----:R-:W2:Y:S04]  /*ecd0*/  LDL R27, [R1+0x84] ;  /* 0x00008400011b7983 */ /* 0x001ea80000100800 */
[----:B------:R-:W3:Y:S04]  /*ece0*/  LDL R26, [R1+0x6c] ;  /* 0x00006c00011a7983 */ /* 0x000ee80000100800 */
[----:B------:R-:W3:Y:S01]  /*ecf0*/  LDL.LU R24, [R1+0x4] ;  /* 0x0000040001187983 */ /* 0x000ee20000300800 */
[-CC-:B------:R-:W-:Y:S01]  /*ed00*/  FFMA.FTZ R80, R80, R6.reuse, -R99.reuse ;  /* 0x0000000650507223 */ /* 0x180fe20000010863 */
[----:B------:R-:W-:-:S05]  /*ed10*/  FFMA.FTZ R84, R84, R6, -R99 ;  /* 0x0000000654547223 */ /* 0x000fca0000010863 */
[----:B------:R-:W0:Y:S01]  /*ed20*/  MUFU.EX2 R80, R80 ;  /* 0x0000005000507308 */ /* 0x000e220000000800 */
[----:B------:R-:W-:Y:S01]  /*ed30*/  FADD.FTZ R0, R86, R0 ;  /* 0x0000000056007221 */ /* 0x000fe20000010000 */
[----:B------:R-:W-:-:S06]  /*ed40*/  FFMA.FTZ R83, R100, R6, -R99 ;  /* 0x0000000664537223 */ /* 0x000fcc0000010863 */
[----:B------:R-:W1:Y:S01]  /*ed50*/  MUFU.EX2 R84, R84 ;  /* 0x0000005400547308 */ /* 0x000e620000000800 */
[----:B------:R-:W-:Y:S01]  /*ed60*/  FADD.FTZ R0, R82, R0 ;  /* 0x0000000052007221 */ /* 0x000fe20000010000 */
[----:B------:R-:W-:-:S06]  /*ed70*/  FFMA.FTZ R81, R81, R6, -R99 ;  /* 0x0000000651517223 */ /* 0x000fcc0000010863 */
[----:B------:R-:W4:Y:S01]  /*ed80*/  MUFU.EX2 R50, R50 ;  /* 0x0000003200327308 */ /* 0x000f220000000800 */
[----:B------:R-:W-:-:S07]  /*ed90*/  FADD.FTZ R0, R85, R0 ;  /* 0x0000000055007221 */ /* 0x000fce0000010000 */
[----:B------:R-:W4:Y:S08]  /*eda0*/  MUFU.EX2 R75, R75 ;  /* 0x0000004b004b7308 */ /* 0x000f300000000800 */
[----:B------:R-:W4:Y:S01]  /*edb0*/  MUFU.EX2 R42, R42 ;  /* 0x0000002a002a7308 */ /* 0x000f220000000800 */
[----:B0-----:R-:W-:Y:S01]  /*edc0*/  FADD.FTZ R0, R80, R0 ;  /* 0x0000000050007221 */ /* 0x001fe20000010000 */
[----:B------:R-:W-:-:S06]  /*edd0*/  FFMA.FTZ R74, R74, R6, -R99 ;  /* 0x000000064a4a7223 */ /* 0x000fcc0000010863 */
[----:B------:R-:W0:Y:S08]  /*ede0*/  MUFU.EX2 R83, R83 ;  /* 0x0000005300537308 */ /* 0x000e300000000800 */
[----:B------:R-:W0:Y:S01]  /*edf0*/  MUFU.EX2 R47, R47 ;  /* 0x0000002f002f7308 */ /* 0x000e220000000800 */
[----:B-1----:R-:W-:Y:S01]  /*ee00*/  FADD.FTZ R0, R84, R0 ;  /* 0x0000000054007221 */ /* 0x002fe20000010000 */
[----:B------:R-:W-:-:S06]  /*ee10*/  FFMA.FTZ R78, R78, R6, -R99 ;  /* 0x000000064e4e7223 */ /* 0x000fcc0000010863 */
[----:B------:R-:W1:Y:S01]  /*ee20*/  MUFU.EX2 R81, R81 ;  /* 0x0000005100517308 */ /* 0x000e620000000800 */
[----:B----4-:R-:W-:-:S07]  /*ee30*/  FADD.FTZ R20, R50, R20 ;  /* 0x0000001432147221 */ /* 0x010fce0000010000 */
[----:B------:R-:W4:Y:S01]  /*ee40*/  MUFU.EX2 R43, R43 ;  /* 0x0000002b002b7308 */ /* 0x000f220000000800 */
[----:B------:R-:W-:Y:S01]  /*ee50*/  FADD.FTZ R0, R75, R0 ;  /* 0x000000004b007221 */ /* 0x000fe20000010000 */
[----:B------:R-:W-:-:S06]  /*ee60*/  FFMA.FTZ R70, R70, R6, -R99 ;  /* 0x0000000646467223 */ /* 0x000fcc0000010863 */
[----:B------:R-:W4:Y:S01]  /*ee70*/  MUFU.EX2 R79, R79 ;  /* 0x0000004f004f7308 */ /* 0x000f220000000800 */
[----:B------:R-:W-:-:S07]  /*ee80*/  FADD.FTZ R20, R42, R20 ;  /* 0x000000142a147221 */ /* 0x000fce0000010000 */
[----:B------:R-:W4:Y:S01]  /*ee90*/  MUFU.EX2 R46, R46 ;  /* 0x0000002e002e7308 */ /* 0x000f220000000800 */
[----:B0-----:R-:W-:Y:S01]  /*eea0*/  FADD.FTZ R0, R83, R0 ;  /* 0x0000000053007221 */ /* 0x001fe20000010000 */
[----:B------:R-:W-:-:S06]  /*eeb0*/  FFMA.FTZ R69, R69, R6, -R99 ;  /* 0x0000000645457223 */ /* 0x000fcc0000010863 */
[----:B------:R-:W0:Y:S01]  /*eec0*/  MUFU.EX2 R74, R74 ;  /* 0x0000004a004a7308 */ /* 0x000e220000000800 */
[----:B------:R-:W-:-:S07]  /*eed0*/  FADD.FTZ R20, R47, R20 ;  /* 0x000000142f147221 */ /* 0x000fce0000010000 */
        /* <DEDUP_REMOVED lines=19> */
[----:B----4-:R-:W-:Y:S01]  /*f010*/  FADD.FTZ R11, R45, R20 ;  /* 0x000000142d0b7221 */ /* 0x010fe20000010000 */
[----:B------:R-:W-:-:S06]  /*f020*/  FADD.FTZ R0, R70, R13 ;  /* 0x0000000d46007221 */ /* 0x000fcc0000010000 */
[----:B------:R-:W4:Y:S01]  /*f030*/  MUFU.EX2 R57, R57 ;  /* 0x0000003900397308 */ /* 0x000f220000000800 */
[----:B------:R-:W-:Y:S01]  /*f040*/  FFMA.FTZ R66, R66, R6, -R99 ;  /* 0x0000000642427223 */ /* 0x000fe20000010863 */
[----:B------:R-:W-:-:S06]  /*f050*/  FADD.FTZ R13, R28, R11 ;  /* 0x0000000b1c0d7221 */ /* 0x000fcc0000010000 */
[----:B------:R-:W4:Y:S01]  /*f060*/  MUFU.EX2 R40, R40 ;  /* 0x0000002800287308 */ /* 0x000f220000000800 */
[----:B------:R-:W-:Y:S01]  /*f070*/  F2FP.F16.F32.PACK_AB R8, R51, R30 ;  /* 0x0000001e3308723e */ /* 0x000fe200000000ff */
[----:B0-----:R-:W-:Y:S01]  /*f080*/  FADD.FTZ R0, R69, R0 ;  /* 0x0000000045007221 */ /* 0x001fe20000010000 */
[----:B------:R-:W-:-:S05]  /*f090*/  F2FP.F16.F32.PACK_AB R9, R84, R80 ;  /* 0x000000505409723e */ /* 0x000fca00000000ff */
[----:B------:R-:W0:Y:S01]  /*f0a0*/  MUFU.EX2 R4, R4 ;  /* 0x0000000400047308 */ /* 0x000e220000000800 */
[----:B------:R-:W-:Y:S02]  /*f0b0*/  F2FP.F16.F32.PACK_AB R10, R50, R48 ;  /* 0x00000030320a723e */ /* 0x000fe400000000ff */
[----:B------:R-:W-:Y:S01]  /*f0c0*/  F2FP.F16.F32.PACK_AB R11, R83, R75 ;  /* 0x0000004b530b723e */ /* 0x000fe200000000ff */
[----:B------:R-:W-:Y:S01]  /*f0d0*/  FFMA.FTZ R67, R67, R6, -R99 ;  /* 0x0000000643437223 */ /* 0x000fe20000010863 */
[----:B------:R-:W-:-:S03]  /*f0e0*/  FADD.FTZ R13, R44, R13 ;  /* 0x0000000d2c0d7221 */ /* 0x000fc60000010000 */
[----:B------:R-:W0:Y:S01]  /*f0f0*/  MUFU.EX2 R56, R56 ;  /* 0x0000003800387308 */ /* 0x000e220000000800 */
[----:B-1----:R-:W-:Y:S01]  /*f100*/  FADD.FTZ R0, R61, R0 ;  /* 0x000000003d007221 */ /* 0x002fe20000010000 */
[----:B------:R1:W-:Y:S01]  /*f110*/  STSM.16.M88.4 [R21], R8 ;  /* 0x0000000815007844 */ /* 0x0003e20000000200 */
[----:B------:R-:W-:-:S05]  /*f120*/  FFMA.FTZ R60, R60, R6, -R99 ;  /* 0x000000063c3c7223 */ /* 0x000fca0000010863 */
[----:B------:R-:W0:Y:S01]  /*f130*/  MUFU.EX2 R39, R39 ;  /* 0x0000002700277308 */ /* 0x000e220000000800 */
[----:B----4-:R-:W-:Y:S01]  /*f140*/  FADD.FTZ R15, R57, R0 ;  /* 0x00000000390f7221 */ /* 0x010fe20000010000 */
[----:B------:R-:W-:-:S06]  /*f150*/  FFMA.FTZ R68, R68, R6, -R99 ;  /* 0x0000000644447223 */ /* 0x000fcc0000010863 */
[----:B------:R-:W4:Y:S01]  /*f160*/  MUFU.EX2 R66, R66 ;  /* 0x0000004200427308 */ /* 0x000f220000000800 */
[----:B-1----:R-:W-:-:S07]  /*f170*/  FADD.FTZ R21, R62, R13 ;  /* 0x0000000d3e157221 */ /* 0x002fce0000010000 */
[----:B------:R-:W1:Y:S01]  /*f180*/  MUFU.EX2 R29, R29 ;  /* 0x0000001d001d7308 */ /* 0x000e620000000800 */
[----:B------:R-:W-:Y:S01]  /*f190*/  FADD.FTZ R0, R40, R21 ;  /* 0x0000001528007221 */ /* 0x000fe20000010000 */
[----:B0-----:R-:W-:-:S06]  /*f1a0*/  FADD.FTZ R21, R4, R15 ;  /* 0x0000000f04157221 */ /* 0x001fcc0000010000 */
[----:B------:R-:W0:Y:S01]  /*f1b0*/  MUFU.EX2 R67, R67 ;  /* 0x0000004300437308 */ /* 0x000e220000000800 */
[----:B------:R-:W-:Y:S01]  /*f1c0*/  FFMA.FTZ R59, R59, R6, -R99 ;  /* 0x000000063b3b7223 */ /* 0x000fe20000010863 */
[----:B------:R-:W-:-:S06]  /*f1d0*/  FADD.FTZ R0, R63, R0 ;  /* 0x000000003f007221 */ /* 0x000fcc0000010000 */
[----:B------:R-:W0:Y:S01]  /*f1e0*/  MUFU.EX2 R38, R38 ;  /* 0x0000002600267308 */ /* 0x000e220000000800 */
[----:B------:R-:W-:Y:S01]  /*f1f0*/  FADD.FTZ R21, R56, R21 ;  /* 0x0000001538157221 */ /* 0x000fe20000010000 */
[----:B------:R-:W-:-:S06]  /*f200*/  FADD.FTZ R10, R39, R0 ;  /* 0x00000000270a7221 */ /* 0x000fcc0000010000 */
[----:B------:R-:W0:Y:S08]  /*f210*/  MUFU.EX2 R60, R60 ;  /* 0x0000003c003c7308 */ /* 0x000e300000000800 */
[----:B------:R-:W0:Y:S01]  /*f220*/  MUFU.EX2 R31, R31 ;  /* 0x0000001f001f7308 */ /* 0x000e220000000800 */
[----:B----4-:R-:W-:Y:S01]  /*f230*/  FADD.FTZ R0, R66, R21 ;  /* 0x0000001542007221 */ /* 0x010fe20000010000 */
[----:B------:R-:W-:-:S06]  /*f240*/  FFMA.FTZ R58, R58, R6, -R99 ;  /* 0x000000063a3a7223 */ /* 0x000fcc0000010863 */
[----:B------:R-:W4:Y:S01]  /*f250*/  MUFU.EX2 R68, R68 ;  /* 0x0000004400447308 */ /* 0x000f220000000800 */
[----:B-1----:R-:W-:-:S07]  /*f260*/  FADD.FTZ R25, R29, R10 ;  /* 0x0000000a1d197221 */ /* 0x002fce0000010000 */
[----:B------:R-:W1:Y:S01]  /*f270*/  MUFU.EX2 R65, R36 ;  /* 0x0000002400417308 */ /* 0x000e620000000800 */
[----:B0-----:R-:W-:Y:S01]  /*f280*/  FADD.FTZ R21, R67, R0 ;  /* 0x0000000043157221 */ /* 0x001fe20000010000 */
[----:B------:R-:W-:-:S06]  /*f290*/  FADD.FTZ R0, R38, R25 ;  /* 0x0000001926007221 */ /* 0x000fcc0000010000 */
[----:B------:R-:W0:Y:S01]  /*f2a0*/  MUFU.EX2 R59, R59 ;  /* 0x0000003b003b7308 */ /* 0x000e220000000800 */
[----:B------:R-:W-:-:S07]  /*f2b0*/  FFMA.FTZ R101, R101, R6, -R99 ;  /* 0x0000000665657223 */ /* 0x000fce0000010863 */
[----:B------:R-:W2:Y:S01]  /*f2c0*/  MUFU.EX2 R95, R96 ;  /* 0x00000060005f7308 */ /* 0x000ea20000000800 */
[----:B------:R-:W-:Y:S01]  /*f2d0*/  FADD.FTZ R21, R60, R21 ;  /* 0x000000153c157221 */ /* 0x000fe20000010000 */
[----:B------:R-:W-:-:S06]  /*f2e0*/  FADD.FTZ R20, R31, R0 ;  /* 0x000000001f147221 */ /* 0x000fcc0000010000 */
[----:B------:R-:W-:Y:S01]  /*f2f0*/  MUFU.EX2 R55, R55 ;  /* 0x0000003700377308 */ /* 0x000fe20000000800 */
[----:B------:R-:W-:-:S07]  /*f300*/  FFMA.FTZ R102, R102, R6, -R99 ;  /* 0x0000000666667223 */ /* 0x000fce0000010863 */
[----:B------:R-:W3:Y:S01]  /*f310*/  MUFU.EX2 R96, R105 ;  /* 0x0000006900607308 */ /* 0x000ee20000000800 */
[----:B----4-:R-:W-:Y:S01]  /*f320*/  FADD.FTZ R0, R68, R21 ;  /* 0x0000001544007221 */ /* 0x010fe20000010000 */
[----:B-1----:R-:W-:-:S06]  /*f330*/  FADD.FTZ R20, R65, R20 ;  /* 0x0000001441147221 */ /* 0x002fcc0000010000 */
[----:B------:R-:W1:Y:S01]  /*f340*/  MUFU.EX2 R58, R58 ;  /* 0x0000003a003a7308 */ /* 0x000e620000000800 */
[----:B------:R-:W-:-:S07]  /*f350*/  F2FP.F16.F32.PACK_AB R12, R47, R42 ;  /* 0x0000002a2f0c723e */ /* 0x000fce00000000ff */
[----:B------:R-:W4:Y:S01]  /*f360*/  MUFU.EX2 R97, R108 ;  /* 0x0000006c00617308 */ /* 0x000f220000000800 */
[----:B------:R-:W-:Y:S01]  /*f370*/  F2FP.F16.F32.PACK_AB R13, R79, R81 ;  /* 0x000000514f0d723e */ /* 0x000fe200000000ff */
[-CC-:B------:R-:W-:Y:S01]  /*f380*/  FFMA.FTZ R103, R103, R6.reuse, -R99.reuse ;  /* 0x0000000667677223 */ /* 0x180fe20000010863 */
[----:B------:R-:W-:Y:S01]  /*f390*/  F2FP.F16.F32.PACK_AB R14, R46, R43 ;  /* 0x0000002b2e0e723e */ /* 0x000fe200000000ff */
[----:B------:R-:W-:Y:S01]  /*f3a0*/  FFMA.FTZ R104, R104, R6, -R99 ;  /* 0x0000000668687223 */ /* 0x000fe20000010863 */
[----:B------:R-:W-:-:S03]  /*f3b0*/  F2FP.F16.F32.PACK_AB R15, R78, R74 ;  /* 0x0000004a4e0f723e */ /* 0x000fc600000000ff */
[----:B------:R-:W4:Y:S01]  /*f3c0*/  MUFU.EX2 R98, R109 ;  /* 0x0000006d00627308 */ /* 0x000f220000000800 */
[----:B0-----:R-:W-:Y:S01]  /*f3d0*/  FADD.FTZ R0, R59, R0 ;  /* 0x000000003b007221 */ /* 0x001fe20000010000 */
[----:B--2---:R-:W-:-:S06]  /*f3e0*/  FADD.FTZ R21, R95, R20 ;  /* 0x000000145f157221 */ /* 0x004fcc0000010000 */
[----:B------:R-:W0:Y:S01]  /*f3f0*/  MUFU.EX2 R101, R101 ;  /* 0x0000006500657308 */ /* 0x000e220000000800 */
[----:B------:R-:W-:Y:S01]  /*f400*/  F2FP.F16.F32.PACK_AB R8, R45, R41 ;  /* 0x000000292d08723e */ /* 0x000fe200000000ff */
[----:B------:R2:W-:Y:S01]  /*f410*/  STSM.16.M88.4 [R115+0x6000], R12 ;  /* 0x0060000c73007844 */ /* 0x0005e20000000200 */
[----:B------:R-:W-:-:S05]  /*f420*/  F2FP.F16.F32.PACK_AB R41, R56, R4 ;  /* 0x000000043829723e */ /* 0x000fca00000000ff */
[----:B------:R-:W0:Y:S01]  /*f430*/  MUFU.EX2 R99, R155 ;  /* 0x0000009b00637308 */ /* 0x000e220000000800 */
[----:B---3--:R-:W-:-:S07]  /*f440*/  FADD.FTZ R4, R96, R21 ;  /* 0x0000001560047221 */ /* 0x008fce0000010000 */
[----:B------:R-:W3:Y:S01]  /*f450*/  MUFU.EX2 R102, R102 ;  /* 0x0000006600667308 */ /* 0x000ee20000000800 */
[----:B--2---:R-:W-:Y:S01]  /*f460*/  FADD.FTZ R13, R55, R0 ;  /* 0x00000000370d7221 */ /* 0x004fe20000010000 */
[----:B------:R-:W-:-:S06]  /*f470*/  F2FP.F16.F32.PACK_AB R9, R69, R70 ;  /* 0x000000464509723e */ /* 0x000fcc00000000ff */
[----:B------:R-:W2:Y:S01]  /*f480*/  MUFU.EX2 R100, R117 ;  /* 0x0000007500647308 */ /* 0x000ea20000000800 */
[----:B------:R-:W-:Y:S01]  /*f490*/  F2FP.F16.F32.PACK_AB R10, R44, R28 ;  /* 0x0000001c2c0a723e */ /* 0x000fe200000000ff */
[----:B-1----:R-:W-:Y:S01]  /*f4a0*/  FADD.FTZ R0, R58, R13 ;  /* 0x0000000d3a007221 */ /* 0x002fe20000010000 */
[----:B------:R-:W-:Y:S01]  /*f4b0*/  F2FP.F16.F32.PACK_AB R11, R57, R61 ;  /* 0x0000003d390b723e */ /* 0x000fe200000000ff */
[----:B----4-:R-:W-:-:S04]  /*f4c0*/  FADD.FTZ R13, R97, R4 ;  /* 0x00000004610d7221 */ /* 0x010fc80000010000 */
[----:B------:R-:W1:Y:S01]  /*f4d0*/  MUFU.EX2 R103, R103 ;  /* 0x0000006700677308 */ /* 0x000e620000000800 */
[----:B------:R0:W-:Y:S07]  /*f4e0*/  STSM.16.M88.4 [R114+0x6000], R8 ;  /* 0x0060000872007844 */ /* 0x0001ee0000000200 */
[----:B------:R-:W-:Y:S01]  /*f4f0*/  MUFU.EX2 R36, R113 ;  /* 0x0000007100247308 */ /* 0x000fe20000000800 */
[----:B------:R-:W-:-:S07]  /*f500*/  FADD.FTZ R4, R98, R13 ;  /* 0x0000000d62047221 */ /* 0x000fce0000010000 */
[----:B------:R-:W-:Y:S08]  /*f510*/  MUFU.EX2 R64, R112 ;  /* 0x0000007000407308 */ /* 0x000ff00000000800 */
[----:B------:R-:W-:Y:S08]  /*f520*/  MUFU.EX2 R107, R107 ;  /* 0x0000006b006b7308 */ /* 0x000ff00000000800 */
[----:B------:R-:W4:Y:S08]  /*f530*/  MUFU.EX2 R106, R106 ;  /* 0x0000006a006a7308 */ /* 0x000f300000000800 */
[----:B------:R-:W-:Y:S08]  /*f540*/  MUFU.EX2 R111, R111 ;  /* 0x0000006f006f7308 */ /* 0x000ff00000000800 */
[----:B------:R-:W4:Y:S01]  /*f550*/  MUFU.EX2 R104, R104 ;  /* 0x0000006800687308 */ /* 0x000f220000000800 */
[----:B0-----:R-:W-:Y:S01]  /*f560*/  FADD.FTZ R11, R101, R0 ;  /* 0x00000000650b7221 */ /* 0x001fe20000010000 */
[----:B------:R-:W-:Y:S01]  /*f570*/  FADD.FTZ R15, R99, R4 ;  /* 0x00000004630f7221 */ /* 0x000fe20000010000 */
[----:B------:R-:W-:-:S02]  /*f580*/  F2FP.F16.F32.PACK_AB R40, R40, R62 ;  /* 0x0000003e2828723e */ /* 0x000fc400000000ff */
[----:B---3--:R-:W-:Y:S01]  /*f590*/  FADD.FTZ R0, R102, R11 ;  /* 0x0000000b66007221 */ /* 0x008fe20000010000 */
[----:B------:R-:W-:Y:S01]  /*f5a0*/  F2FP.F16.F32.PACK_AB R42, R39, R63 ;  /* 0x0000003f272a723e */ /* 0x000fe200000000ff */
[----:B--2---:R-:W-:Y:S01]  /*f5b0*/  FADD.FTZ R21, R100, R15 ;  /* 0x0000000f64157221 */ /* 0x004fe20000010000 */
[----:B------:R-:W-:Y:S01]  /*f5c0*/  F2FP.F16.F32.PACK_AB R43, R67, R66 ;  /* 0x00000042432b723e */ /* 0x000fe200000000ff */
[----:B-1----:R-:W-:Y:S01]  /*f5d0*/  FADD.FTZ R0, R103, R0 ;  /* 0x0000000067007221 */ /* 0x002fe20000010000 */
[----:B------:R-:W-:Y:S02]  /*f5e0*/  F2FP.F16.F32.PACK_AB R8, R38, R29 ;  /* 0x0000001d2608723e */ /* 0x000fe400000000ff */
[----:B------:R-:W-:Y:S02]  /*f5f0*/  F2FP.F16.F32.PACK_AB R9, R68, R60 ;  /* 0x0000003c4409723e */ /* 0x000fe400000000ff */
[----:B------:R-:W-:Y:S02]  /*f600*/  F2FP.F16.F32.PACK_AB R10, R65, R31 ;  /* 0x0000001f410a723e */ /* 0x000fe400000000ff */
[----:B------:R-:W-:-:S02]  /*f610*/  F2FP.F16.F32.PACK_AB R11, R55, R59 ;  /* 0x0000003b370b723e */ /* 0x000fc400000000ff */
[----:B------:R-:W-:Y:S02]  /*f620*/  F2FP.F16.F32.PACK_AB R12, R96, R95 ;  /* 0x0000005f600c723e */ /* 0x000fe400000000ff */
[----:B------:R-:W-:Y:S02]  /*f630*/  F2FP.F16.F32.PACK_AB R13, R101, R58 ;  /* 0x0000003a650d723e */ /* 0x000fe400000000ff */
[----:B------:R-:W-:Y:S02]  /*f640*/  F2FP.F16.F32.PACK_AB R14, R98, R97 ;  /* 0x00000061620e723e */ /* 0x000fe400000000ff */
[----:B------:R-:W-:Y:S02]  /*f650*/  F2FP.F16.F32.PACK_AB R15, R103, R102 ;  /* 0x00000066670f723e */ /* 0x000fe400000000ff */
[----:B------:R-:W-:Y:S02]  /*f660*/  F2FP.F16.F32.PACK_AB R100, R100, R99 ;  /* 0x000000636464723e */ /* 0x000fe400000000ff */
[----:B----4-:R-:W-:-:S02]  /*f670*/  F2FP.F16.F32.PACK_AB R101, R106, R107 ;  /* 0x0000006b6a65723e */ /* 0x010fc400000000ff */
[----:B------:R-:W-:Y:S02]  /*f680*/  F2FP.F16.F32.PACK_AB R102, R64, R36 ;  /* 0x000000244066723e */ /* 0x000fe400000000ff */
[----:B------:R-:W-:Y:S01]  /*f690*/  F2FP.F16.F32.PACK_AB R103, R104, R111 ;  /* 0x0000006f6867723e */ /* 0x000fe200000000ff */
[----:B------:R-:W-:Y:S04]  /*f6a0*/  STSM.16.M88.4 [R116+0x2a800], R40 ;  /* 0x02a8002874007844 */ /* 0x000fe80000000200 */
[----:B------:R0:W-:Y:S04]  /*f6b0*/  STSM.16.M88.4 [R27], R8 ;  /* 0x000000081b007844 */ /* 0x0001e80000000200 */
[----:B------:R-:W-:Y:S04]  /*f6c0*/  STSM.16.M88.4 [R115+0xc000], R12 ;  /* 0x00c0000c73007844 */ /* 0x000fe80000000200 */
[----:B------:R-:W-:Y:S01]  /*f6d0*/  STSM.16.M88.4 [R114+0xc000], R100 ;  /* 0x00c0006472007844 */ /* 0x000fe20000000200 */
        /* <DEDUP_REMOVED lines=8> */
[----:B------:R-:W-:-:S03]  /*f760*/  ISETP.GT.AND P2, PT, R24, R26, PT ;  /* 0x0000001a1800720c */ /* 0x000fc60003f44270 */
[----:B------:R-:W-:-:S04]  /*f770*/  FADD.FTZ R0, R111, R0 ;  /* 0x000000006f007221 */ /* 0x000fc80000010000 */
[----:B------:R-:W-:Y:S01]  /*f780*/  FADD.FTZ R0, R104, R0 ;  /* 0x0000000068007221 */ /* 0x000fe20000010000 */
[----:B------:R-:W-:-:S04]  /*f790*/  FADD.FTZ R21, R36, R21 ;  /* 0x0000001524157221 */ /* 0x000fc80000010000 */
[----:B------:R2:W-:Y:S01]  /*f7a0*/  STL [R1+0x14], R0 ;  /* 0x0000140001007387 */ /* 0x0005e20000100800 */
[-C--:B------:R-:W-:Y:S01]  /*f7b0*/  FMUL.FTZ R120, R120, R7.reuse ;  /* 0x0000000778787220 */ /* 0x080fe20000410000 */
[-C--:B------:R-:W-:Y:S01]  /*f7c0*/  FMUL.FTZ R121, R121, R7.reuse ;  /* 0x0000000779797220 */ /* 0x080fe20000410000 */
[-C--:B------:R-:W-:Y:S01]  /*f7d0*/  FMUL.FTZ R124, R124, R7.reuse ;  /* 0x000000077c7c7220 */ /* 0x080fe20000410000 */
[----:B0-----:R0:W5:Y:S01]  /*f7e0*/  LDL R8, [R1+0x18] ;  /* 0x0000180001087983 */ /* 0x0011620000100800 */
[-C--:B------:R-:W-:Y:S01]  /*f7f0*/  FMUL.FTZ R125, R125, R7.reuse ;  /* 0x000000077d7d7220 */ /* 0x080fe20000410000 */
[----:B--2---:R-:W-:Y:S02]  /*f800*/  VIADD R0, R24, 0xffffffff ;  /* 0xffffffff18007836 */ /* 0x004fe40000000000 */
        /* <DEDUP_REMOVED lines=28> */
[----:B------:R2:W-:Y:S01]  /*f9d0*/  STL [R1+0x4], R0 ;  /* 0x0000040001007387 */ /* 0x0005e20000100800 */
[----:B------:R-:W-:Y:S01]  /*f9e0*/  FADD.FTZ R4, R64, R21 ;  /* 0x0000001540047221 */ /* 0x000fe20000010000 */
[----:B------:R-:W-:-:S02]  /*f9f0*/  IMAD.MOV.U32 R3, RZ, RZ, R54 ;  /* 0x000000ffff037224 */ /* 0x000fc400078e0036 */
[----:B------:R-:W-:Y:S01]  /*fa00*/  IMAD.MOV.U32 R7, RZ, RZ, R5 ;  /* 0x000000ffff077224 */ /* 0x000fe200078e0005 */
[----:B--2---:R-:W-:Y:S01]  /*fa10*/  MOV R0, R152 ;  /* 0x0000009800007202 */ /* 0x004fe20000000f00 */
[----:B-1----:R-:W-:Y:S01]  /*fa20*/  NOP ;  /* 0x0000000000007918 */ /* 0x002fe20000000000 */
[----:B0-----:R-:W-:Y:S05]  /*fa30*/  @P2 BRA `(.L_x_510) ;  /* 0xffffffc400342947 */ /* 0x001fea000383ffff */
.L_x_500:
[----:B------:R-:W-:Y:S05]  /*fa40*/  WARPSYNC.ALL ;  /* 0x0000000000007948 */ /* 0x000fea0003800000 */
[----:B------:R-:W-:Y:S06]  /*fa50*/  BAR.ARV 0x8, 0x200 ;  /* 0x0208000000007b1d */ /* 0x000fec0000002000 */
[----:B------:R-:W-:Y:S05]  /*fa60*/  @!P0 BRA `(.L_x_511) ;  /* 0x0000000000048947 */ /* 0x000fea0003800000 */
[----:B------:R-:W-:Y:S01]  /*fa70*/  BPT.TRAP 0x1 ;  /* 0x000000040000795c */ /* 0x000fe20000300000 */
.L_x_511:
[----:B------:R-:W2:Y:S01]  /*fa80*/  LDL R0, [R1+0x18] ;  /* 0x0000180001007983 */ /* 0x000ea20000100800 */
[----:B------:R-:W-:Y:S01]  /*fa90*/  IMAD R11, R152, 0x8, R2 ;  /* 0x00000008980b7824 */ /* 0x000fe200078e0202 */
[----:B--2---:R-:W-:-:S04]  /*faa0*/  SHF.L.U32 R0, R0, 0x1f, RZ ;  /* 0x0000001f00007819 */ /* 0x004fc800000006ff */
[----:B------:R0:W1:Y:S01]  /*fab0*/  SYNCS.PHASECHK.TRANS64.TRYWAIT P2, [R11+URZ+0x30850], R0 ;  /* 0x030850000b0075a7 */ /* 0x000062000804017f */
[----:B------:R-:W-:Y:S05]  /*fac0*/  @!P0 BRA `(.L_x_512) ;  /* 0x0000000000048947 */ /* 0x000fea0003800000 */
[----:B------:R-:W-:Y:S01]  /*fad0*/  BPT.TRAP 0x1 ;  /* 0x000000040000795c */ /* 0x000fe20000300000 */
.L_x_512:
[----:B------:R-:W2:Y:S02]  /*fae0*/  LDL.LU R3, [R1+0x70] ;  /* 0x0000700001037983 */ /* 0x000ea40000300800 */
[----:B--2---:R-:W-:Y:S01]  /*faf0*/  LEA R3, R3, R2, 0xd ;  /* 0x0000000203037211 */ /* 0x004fe200078e68ff */
[----:B------:R-:W-:-:S04]  /*fb00*/  VIADD R2, R2, 0x400 ;  /* 0x0000040002027836 */ /* 0x000fc80000000000 */
[----:B------:R-:W-:Y:S01]  /*fb10*/  VIADD R3, R3, 0x1e800 ;  /* 0x0001e80003037836 */ /* 0x000fe20000000000 */
[----:B------:R-:W-:-:S04]  /*fb20*/  SHF.R.U32.HI R2, RZ, 0x4, R2 ;  /* 0x00000004ff027819 */ /* 0x000fc80000011602 */
[----:B------:R-:W-:Y:S02]  /*fb30*/  SHF.R.U32.HI R3, RZ, 0x4, R3 ;  /* 0x00000004ff037819 */ /* 0x000fe40000011603 */
[----:B------:R-:W-:Y:S02]  /*fb40*/  LOP3.LUT R7, R2, 0x3fff, RZ, 0xc0, !PT ;  /* 0x00003fff02077812 */ /* 0x000fe400078ec0ff */
[----:B------:R-:W-:Y:S01]  /*fb50*/  LOP3.LUT R3, R3, 0x3fff, RZ, 0xc0, !PT ;  /* 0x00003fff03037812 */ /* 0x000fe200078ec0ff */
[----:B-1----:R-:W-:Y:S06]  /*fb60*/  @P2 BRA `(.L_x_513) ;  /* 0x0000000000082947 */ /* 0x002fec0003800000 */
[----:B------:R-:W1:Y:S02]  /*fb70*/  SYNCS.PHASECHK.TRANS64.TRYWAIT P0, [R11+URZ+0x30850], R0 ;  /* 0x030850000b0075a7 */ /* 0x000e64000800017f */
[----:B-1----:R-:W-:Y:S05]  /*fb80*/  @!P0 BRA `(.L_x_514) ;  /* 0x000000a000c88947 */ /* 0x002fea0003800000 */
.L_x_513:
[----:B01----:R-:W-:Y:S01]  /*fb90*/  LOP3.LUT R0, R3, 0x10000, RZ, 0xfc, !PT ;  /* 0x0001000003007812 */ /* 0x003fe200078efcff */
[----:B------:R-:W-:Y:S01]  /*fba0*/  IMAD R2, R152, 0x600, R7 ;  /* 0x0000060098027824 */ /* 0x000fe200078e0207 */
[----:B------:R-:W2:Y:S01]  /*fbb0*/  LDL.LU R12, [R1+0x14] ;  /* 0x00001400010c7983 */ /* 0x000ea20000300800 */
[----:B------:R-:W-:Y:S01]  /*fbc0*/  IMAD.MOV.U32 R3, RZ, RZ, 0x40000040 ;  /* 0x40000040ff037424 */ /* 0x000fe200078e00ff */
[----:B------:R-:W-:Y:S05]  /*fbd0*/  WARPSYNC.ALL ;  /* 0x0000000000007948 */ /* 0x000fea0003800000 */
[----:B------:R-:W-:Y:S01]  /*fbe0*/  R2UR UR4, R0 ;  /* 0x00000000000472ca */ /* 0x000fe200000e0000 */
[----:B------:R-:W-:Y:S01]  /*fbf0*/  IMAD.MOV.U32 R9, RZ, RZ, 0x40000040 ;  /* 0x40000040ff097424 */ /* 0x000fe200078e00ff */
[C---:B------:R-:W-:Y:S01]  /*fc00*/  R2UR UR6, R2.reuse ;  /* 0x00000000020672ca */ /* 0x040fe200000e0000 */
[----:B------:R-:W3:Y:S01]  /*fc10*/  LDL.LU R10, [R1+0x18] ;  /* 0x00001800010a7983 */ /* 0x000ee20000300800 */
[----:B------:R-:W-:Y:S01]  /*fc20*/  R2UR UR7, R3 ;  /* 0x00000000030772ca */ /* 0x000fe200000e0000 */
[----:B------:R-:W-:Y:S01]  /*fc30*/  WARPGROUP.ARRIVE ;  /* 0x00000000000079c5 */ /* 0x000fe20000000000 */
[----:B------:R-:W-:Y:S01]  /*fc40*/  UMOV UR5, 0x40000040 ;  /* 0x4000004000057882 */ /* 0x000fe20000000000 */
[----:B-----5:R-:W-:Y:S01]  /*fc50*/  IADD3 R8, R2, 0x80, RZ ;  /* 0x0000008002087810 */ /* 0x020fe20007ffe0ff */
[----:B------:R-:W-:Y:S01]  /*fc60*/  UMOV UR9, 0x40000040 ;  /* 0x4000004000097882 */ /* 0x000fe20000000000 */
[----:B------:R-:W-:Y:S01]  /*fc70*/  R2UR UR11, R9 ;  /* 0x00000000090b72ca */ /* 0x000fe200000e0000 */
[----:B------:R-:W-:Y:S01]  /*fc80*/  IMAD.MOV.U32 R9, RZ, RZ, 0x40000040 ;  /* 0x40000040ff097424 */ /* 0x000fe200078e00ff */
[----:B------:R-:W-:Y:S01]  /*fc90*/  R2UR UR10, R8 ;  /* 0x00000000080a72ca */ /* 0x000fe200000e0000 */
[----:B------:R-:W-:Y:S01]  /*fca0*/  VIADD R8, R2, 0x100 ;  /* 0x0000010002087836 */ /* 0x000fe20000000000 */
[----:B------:R-:W0:Y:S01]  /*fcb0*/  SHFL.BFLY PT, R7, R4, 0x2, 0x1f ;  /* 0x0c401f0004077f89 */ /* 0x000e2200000e0000 */
[----:B------:R-:W-:-:S02]  /*fcc0*/  IMAD.MOV.U32 R45, RZ, RZ, RZ ;  /* 0x000000ffff2d7224 */ /* 0x000fc400078e00ff */
[----:B------:R-:W-:Y:S01]  /*fcd0*/  IMAD.MOV.U32 R3, RZ, RZ, 0x40000040 ;  /* 0x40000040ff037424 */ /* 0x000fe200078e00ff */
[----:B------:R-:W-:Y:S01]  /*fce0*/  HGMMA.64x64x16.F32 R120, gdesc[UR4].tnspB, R120, gsb0 ;  /* 0x40e00000047879f0 */ /* 0x000fe20008000878 */
[----:B------:R-:W-:Y:S01]  /*fcf0*/  R2UR UR4, R0 ;  /* 0x00000000000472ca */ /* 0x000fe200000e0000 */
[----:B------:R-:W-:Y:S01]  /*fd00*/  UMOV UR5, 0x40000040 ;  /* 0x4000004000057882 */ /* 0x000fe20000000000 */
[----:B------:R-:W-:Y:S01]  /*fd10*/  VIADD R152, R152, 0x1 ;  /* 0x0000000198987836 */ /* 0x000fe20000000000 */
[----:B------:R-:W-:-:S04]  /*fd20*/  R2UR UR7, R3 ;  /* 0x00000000030772ca */ /* 0x000fc800000e0000 */
[----:B------:R-:W-:-:S06]  /*fd30*/  ISETP.NE.AND P2, PT, R152, 0x2, PT ;  /* 0x000000029800780c */ /* 0x000fcc0003f45270 */
[----:B------:R-:W-:Y:S01]  /*fd40*/  UIADD3 UR8, UR4, 0x2, URZ ;  /* 0x0000000204087890 */ /* 0x000fe2000fffe03f */
[----:B0-----:R-:W-:Y:S01]  /*fd50*/  FADD.FTZ R7, R7, R4 ;  /* 0x0000000407077221 */ /* 0x001fe20000010000 */
[----:B------:R-:W-:Y:S02]  /*fd60*/  WARPGROUP.DEPBAR.LE gsb0, 0x0 ;  /* 0x00008000000079c5 */ /* 0x000fe40000010000 */
[----:B------:R-:W-:-:S06]  /*fd70*/  WARPGROUP.ARRIVE ;  /* 0x00000000000079c5 */ /* 0x000fcc0000000000 */
[----:B------:R-:W-:Y:S01]  /*fd80*/  HGMMA.64x64x16.F32 R120, gdesc[UR8].tnspB, R120, gsb0 ;  /* 0x40e00000087879f0 */ /* 0x000fe20008000878 */
[----:B------:R-:W-:Y:S01]  /*fd90*/  R2UR UR10, R8 ;  /* 0x00000000080a72ca */ /* 0x000fe200000e0000 */
[----:B------:R-:W-:Y:S01]  /*fda0*/  UIADD3 UR8, UR4, 0x4, URZ ;  /* 0x0000000404087890 */ /* 0x000fe2000fffe03f */
[----:B------:R-:W-:Y:S01]  /*fdb0*/  R2UR UR11, R9 ;  /* 0x00000000090b72ca */ /* 0x000fe200000e0000 */
[----:B------:R-:W-:Y:S01]  /*fdc0*/  UMOV UR9, 0x40000040 ;  /* 0x4000004000097882 */ /* 0x000fe20000000000 */
[----:B------:R-:W-:Y:S01]  /*fdd0*/  IMAD.MOV.U32 R9, RZ, RZ, 0x40000040 ;  /* 0x40000040ff097424 */ /* 0x000fe200078e00ff */
[----:B------:R-:W-:Y:S01]  /*fde0*/  IADD3 R8, R2, 0x180, RZ ;  /* 0x0000018002087810 */ /* 0x000fe20007ffe0ff */
[----:B------:R-:W-:Y:S02]  /*fdf0*/  WARPGROUP.DEPBAR.LE gsb0, 0x0 ;  /* 0x00008000000079c5 */ /* 0x000fe40000010000 */
[----:B------:R-:W-:-:S07]  /*fe00*/  WARPGROUP.ARRIVE ;  /* 0x00000000000079c5 */ /* 0x000fce0000000000 */
[----:B------:R-:W-:Y:S01]  /*fe10*/  HGMMA.64x64x16.F32 R120, gdesc[UR8].tnspB, R120, gsb0 ;  /* 0x40e00000087879f0 */ /* 0x000fe20008000878 */
[----:B------:R-:W-:Y:S01]  /*fe20*/  R2UR UR10, R8 ;  /* 0x00000000080a72ca */ /* 0x000fe200000e0000 */
[----:B------:R-:W-:Y:S01]  /*fe30*/  UIADD3 UR8, UR4, 0x6, URZ ;  /* 0x0000000604087890 */ /* 0x000fe2000fffe03f */
[----:B------:R-:W-:Y:S01]  /*fe40*/  R2UR UR11, R9 ;  /* 0x00000000090b72ca */ /* 0x000fe200000e0000 */
[----:B------:R-:W-:Y:S01]  /*fe50*/  UMOV UR9, 0x40000040 ;  /* 0x4000004000097882 */ /* 0x000fe20000000000 */
[----:B------:R-:W-:Y:S02]  /*fe60*/  VIADD R8, R2, 0x200 ;  /* 0x0000020002087836 */ /* 0x000fe40000000000 */
[----:B------:R-:W-:Y:S01]  /*fe70*/  IMAD.MOV.U32 R9, RZ, RZ, 0x40000040 ;  /* 0x40000040ff097424 */ /* 0x000fe200078e00ff */
        /* <DEDUP_REMOVED lines=9> */
[----:B--2---:R-:W0:Y:S01]  /*ff10*/  SHFL.BFLY PT, R0, R12, 0x2, 0x1f ;  /* 0x0c401f000c007f89 */ /* 0x004e2200000e0000 */
[----:B------:R-:W-:Y:S02]  /*ff20*/  WARPGROUP.DEPBAR.LE gsb0, 0x0 ;  /* 0x00008000000079c5 */ /* 0x000fe40000010000 */
[----:B------:R-:W-:-:S06]  /*ff30*/  WARPGROUP.ARRIVE ;  /* 0x00000000000079c5 */ /* 0x000fcc0000000000 */
        /* <DEDUP_REMOVED lines=32> */
[----:B------:R-:W-:Y:S01]  /*10140*/  IADD3 R8, R2, 0x480, RZ ;  /* 0x0000048002087810 */ /* 0x000fe20007ffe0ff */
[----:B------:R-:W-:Y:S01]  /*10150*/  IMAD.MOV.U32 R9, RZ, RZ, 0x40000040 ;  /* 0x40000040ff097424 */ /* 0x000fe200078e00ff */
[----:B------:R-:W-:Y:S02]  /*10160*/  WARPGROUP.DEPBAR.LE gsb0, 0x0 ;  /* 0x00008000000079c5 */ /* 0x000fe40000010000 */
[----:B------:R-:W-:-:S07]  /*10170*/  WARPGROUP.ARRIVE ;  /* 0x00000000000079c5 */ /* 0x000fce0000000000 */
[----:B------:R-:W-:Y:S01]  /*10180*/  HGMMA.64x64x16.F32 R120, gdesc[UR8].tnspB, R120, gsb0 ;  /* 0x40e00000087879f0 */ /* 0x000fe20008000878 */
[----:B------:R-:W-:Y:S01]  /*10190*/  R2UR UR10, R8 ;  /* 0x00000000080a72ca */ /* 0x000fe200000e0000 */
[C---:B------:R-:W-:Y:S01]  /*101a0*/  VIADD R8, R2.reuse, 0x500 ;  /* 0x0000050002087836 */ /* 0x040fe20000000000 */
[----:B------:R-:W-:Y:S01]  /*101b0*/  IADD3 R2, R2, 0x580, RZ ;  /* 0x0000058002027810 */ /* 0x000fe20007ffe0ff */
[----:B------:R-:W-:Y:S01]  /*101c0*/  UIADD3 UR8, UR4, 0xc02, URZ ;  /* 0x00000c0204087890 */ /* 0x000fe2000fffe03f */
[----:B------:R-:W-:Y:S01]  /*101d0*/  R2UR UR11, R9 ;  /* 0x00000000090b72ca */ /* 0x000fe200000e0000 */
[----:B------:R-:W-:Y:S01]  /*101e0*/  UMOV UR9, 0x40000040 ;  /* 0x4000004000097882 */ /* 0x000fe20000000000 */
[----:B------:R-:W-:Y:S01]  /*101f0*/  R2UR UR6, R2 ;  /* 0x00000000020672ca */ /* 0x000fe200000e0000 */
[----:B0-----:R-:W-:Y:S01]  /*10200*/  FADD.FTZ R2, R0, R12 ;  /* 0x0000000c00027221 */ /* 0x001fe20000010000 */
[----:B------:R-:W-:Y:S01]  /*10210*/  IMAD.MOV.U32 R9, RZ, RZ, 0x40000040 ;  /* 0x40000040ff097424 */ /* 0x000fe200078e00ff */
[----:B------:R-:W0:Y:S04]  /*10220*/  SHFL.BFLY PT, R0, R7, 0x1, 0x1f ;  /* 0x0c201f0007007f89 */ /* 0x000e2800000e0000 */
[----:B------:R-:W1:Y:S01]  /*10230*/  SHFL.BFLY PT, R3, R2, 0x1, 0x1f ;  /* 0x0c201f0002037f89 */ /* 0x000e6200000e0000 */
[----:B0-----:R-:W-:Y:S01]  /*10240*/  FADD.FTZ R12, R7, R0 ;  /* 0x00000000070c7221 */ /* 0x001fe20000010000 */
[----:B------:R-:W-:Y:S01]  /*10250*/  SEL R0, RZ, 0x1, P2 ;  /* 0x00000001ff007807 */ /* 0x000fe20001000000 */
[----:B-1----:R-:W-:-:S03]  /*10260*/  FADD.FTZ R13, R2, R3 ;  /* 0x00000003020d7221 */ /* 0x002fc60000010000 */
[----:B------:R-:W-:Y:S02]  /*10270*/  FSETP.NE.FTZ.AND P0, PT, R12, RZ, PT ;  /* 0x000000ff0c00720b */ /* 0x000fe40003f15000 */
[----:B---3--:R-:W-:Y:S02]  /*10280*/  LOP3.LUT R10, R10, R0, RZ, 0x3c, !PT ;  /* 0x000000000a0a7212 */ /* 0x008fe400078e3cff */
[----:B------:R-:W-:-:S09]  /*10290*/  FSETP.NE.FTZ.AND P3, PT, R13, RZ, PT ;  /* 0x000000ff0d00720b */ /* 0x000fd20003f75000 */
[----:B------:R-:W0:Y:S08]  /*102a0*/  @P0 MUFU.LG2 R4, R12 ;  /* 0x0000000c00040308 */ /* 0x000e300000000c00 */
[----:B------:R1:W-:Y:S02]  /*102b0*/  @P0 MUFU.RCP R45, R12 ;  /* 0x0000000c002d0308 */ /* 0x0003e40000001000 */
[----:B-1----:R-:W2:Y:S01]  /*102c0*/  LDL.LU R12, [R1+0x98] ;  /* 0x00009800010c7983 */ /* 0x002ea20000300800 */
[----:B------:R-:W-:-:S02]  /*102d0*/  WARPGROUP.DEPBAR.LE gsb0, 0x0 ;  /* 0x00008000000079c5 */ /* 0x000fc40000010000 */
[----:B------:R-:W-:-:S06]  /*102e0*/  WARPGROUP.ARRIVE ;  /* 0x00000000000079c5 */ /* 0x000fcc0000000000 */
[----:B------:R-:W-:Y:S01]  /*102f0*/  HGMMA.64x64x16.F32 R120, gdesc[UR8].tnspB, R120, gsb0 ;  /* 0x40e00000087879f0 */ /* 0x000fe20008000878 */
[----:B------:R-:W-:Y:S01]  /*10300*/  R2UR UR10, R8 ;  /* 0x00000000080a72ca */ /* 0x000fe200000e0000 */
[----:B------:R-:W-:Y:S01]  /*10310*/  UIADD3 UR8, UR4, 0xc04, URZ ;  /* 0x00000c0404087890 */ /* 0x000fe2000fffe03f */
[----:B------:R-:W-:Y:S01]  /*10320*/  R2UR UR11, R9 ;  /* 0x00000000090b72ca */ /* 0x000fe200000e0000 */
[----:B------:R-:W-:Y:S01]  /*10330*/  UMOV UR9, 0x40000040 ;  /* 0x4000004000097882 */ /* 0x000fe20000000000 */
[----:B------:R-:W-:Y:S01]  /*10340*/  UIADD3 UR4, UR4, 0xc06, URZ ;  /* 0x00000c0604047890 */ /* 0x000fe2000fffe03f */
[----:B------:R-:W-:Y:S02]  /*10350*/  WARPGROUP.DEPBAR.LE gsb0, 0x0 ;  /* 0x00008000000079c5 */ /* 0x000fe40000010000 */
[----:B------:R-:W-:Y:S01]  /*10360*/  WARPGROUP.ARRIVE ;  /* 0x00000000000079c5 */ /* 0x000fe20000000000 */
[----:B------:R1:W-:Y:S01]  /*10370*/  STL [R1+0x18], R10 ;  /* 0x0000180a01007387 */ /* 0x0003e20000100800 */
[----:B------:R-:W-:Y:S01]  /*10380*/  IMAD.MOV.U32 R8, RZ, RZ, RZ ;  /* 0x000000ffff087224 */ /* 0x000fe200078e00ff */
[----:B------:R-:W3:Y:S05]  /*10390*/  @P3 MUFU.LG2 R9, R13 ;  /* 0x0000000d00093308 */ /* 0x000eea0000000c00 */
[----:B------:R-:W-:Y:S03]  /*103a0*/  HGMMA.64x64x16.F32 R120, gdesc[UR8].tnspB, R120, gsb0 ;  /* 0x40e00000087879f0 */ /* 0x000fe60008000878 */
[----:B------:R-:W-:-:S02]  /*103b0*/  WARPGROUP.DEPBAR.LE gsb0, 0x0 ;  /* 0x00008000000079c5 */ /* 0x000fc40000010000 */
[----:B------:R-:W-:-:S06]  /*103c0*/  WARPGROUP.ARRIVE ;  /* 0x00000000000079c5 */ /* 0x000fcc0000000000 */
[----:B------:R-:W-:Y:S01]  /*103d0*/  HGMMA.64x64x16.F32 R120, gdesc[UR4].tnspB, R120, gsb0 ;  /* 0x40e00000047879f0 */ /* 0x000fe20008000878 */
[----:B-1----:R-:W-:-:S04]  /*103e0*/  @!P1 IADD3 R10, R11, 0x30860, RZ ;  /* 0x000308600b0a9810 */ /* 0x002fc80007ffe0ff */
[----:B------:R-:W-:Y:S01]  /*103f0*/  @!P1 PRMT R10, RZ, 0x654, R10 ;  /* 0x00000654ff0a9816 */ /* 0x000fe2000000000a */
[----:B------:R-:W1:Y:S01]  /*10400*/  @P3 MUFU.RCP R8, R13 ;  /* 0x0000000d00083308 */ /* 0x000e620000001000 */
[C---:B------:R-:W-:Y:S01]  /*10410*/  @P0 FMUL.FTZ R2, R6.reuse, 0.69314718246459960938 ;  /* 0x3f31721806020820 */ /* 0x040fe20000410000 */
[----:B------:R-:W-:Y:S01]  /*10420*/  @P3 FMUL.FTZ R6, R6, 0.69314718246459960938 ;  /* 0x3f31721806063820 */ /* 0x000fe20000410000 */
[----:B0-----:R-:W-:Y:S01]  /*10430*/  @P0 FMUL.FTZ R7, R4, 0.69314718246459960938 ;  /* 0x3f31721804070820 */ /* 0x001fe20000410000 */
[----:B---3--:R-:W-:Y:S01]  /*10440*/  @P3 FMUL.FTZ R9, R9, 0.69314718246459960938 ;  /* 0x3f31721809093820 */ /* 0x008fe20000410000 */
[----:B------:R-:W-:Y:S02]  /*10450*/  IMAD.MOV.U32 R3, RZ, RZ, -0x800000 ;  /* 0xff800000ff037424 */ /* 0x000fe400078e00ff */
[----:B------:R-:W-:Y:S02]  /*10460*/  IMAD.MOV.U32 R0, RZ, RZ, -0x800000 ;  /* 0xff800000ff007424 */ /* 0x000fe400078e00ff */
[----:B------:R-:W-:Y:S01]  /*10470*/  @P0 FFMA.FTZ R3, R2, R5, R7 ;  /* 0x0000000502030223 */ /* 0x000fe20000010007 */
[----:B------:R-:W-:Y:S01]  /*10480*/  @P3 FFMA.FTZ R0, R6, R54, R9 ;  /* 0x0000003606003223 */ /* 0x000fe20000010009 */
[----:B------:R-:W-:-:S02]  /*10490*/  PLOP3.LUT P0, PT, PT, PT, PT, 0x8, 0x0 ;  /* 0x000000000000781c */ /* 0x000fc40003f0e170 */
[----:B------:R-:W-:Y:S01]  /*104a0*/  SEL R152, R152, RZ, P2 ;  /* 0x000000ff98987207 */ /* 0x000fe20001000000 */
[----:B------:R-:W-:Y:S02]  /*104b0*/  WARPGROUP.DEPBAR.LE gsb0, 0x0 ;  /* 0x00008000000079c5 */ /* 0x000fe40000010000 */
[----:B------:R3:W-:Y:S01]  /*104c0*/  @!P1 SYNCS.ARRIVE.TRANS64.RED.A1T0 RZ, [R10+URZ], RZ ;  /* 0x000000ff0aff99a7 */ /* 0x0007e2000810043f */
        /* <DEDUP_REMOVED lines=15> */
[----:B--2---:R-:W-:-:S05]  /*105c0*/  IADD3 R12, R12, 0x1, RZ ;  /* 0x000000010c0c7810 */ /* 0x004fca0007ffe0ff */
[----:B------:R3:W-:Y:S01]  /*105d0*/  STL [R1+0x98], R12 ;  /* 0x0000980c01007387 */ /* 0x0007e20000100800 */
[----:B------:R-:W-:Y:S01]  /*105e0*/  FMUL.FTZ R45, R149, R45 ;  /* 0x0000002d952d7220 */ /* 0x000fe20000410000 */
[-C--:B-1----:R-:W-:Y:S01]  /*105f0*/  FMUL.FTZ R42, R122, R8.reuse ;  /* 0x000000087a2a7220 */ /* 0x082fe20000410000 */
        /* <DEDUP_REMOVED lines=14> */
[----:B---3--:R-:W-:-:S07]  /*106e0*/  FMUL.FTZ R151, R151, R8 ;  /* 0x0000000897977220 */ /* 0x008fce0000410000 */
.L_x_464:
[----:B------:R-:W2:Y:S01]  /*106f0*/  LDL R74, [R1+0x90] ;  /* 0x00009000014a7983 */ /* 0x000ea20000100800 */
[----:B------:R-:W-:Y:S05]  /*10700*/  WARPSYNC.ALL ;  /* 0x0000000000007948 */ /* 0x000fea0003800000 */
[----:B------:R-:W1:Y:S01]  /*10710*/  S2R R2, SR_TID.X ;  /* 0x0000000000027919 */ /* 0x000e620000002100 */
[----:B------:R-:W3:Y:S01]  /*10720*/  S2UR UR5, SR_CgaCtaId ;  /* 0x00000000000579c3 */ /* 0x000ee20000008800 */
[----:B------:R-:W-:Y:S01]  /*10730*/  UMOV UR4, 0x400 ;  /* 0x0000040000047882 */ /* 0x000fe20000000000 */
[----:B------:R-:W-:Y:S01]  /*10740*/  BSSY B0, `(.L_x_515) ;  /* 0x0000249000007945 */ /* 0x000fe20003800000 */
[----:B---3--:R-:W-:Y:S01]  /*10750*/  ULEA UR4, UR5, UR4, 0x18 ;  /* 0x0000000405047291 */ /* 0x008fe2000f8ec03f */
[----:B-1----:R-:W-:-:S05]  /*10760*/  VIADD R75, R2, 0xffffff80 ;  /* 0xffffff80024b7836 */ /* 0x002fca0000000000 */
[----:B------:R-:W-:Y:S01]  /*10770*/  IMAD.U32 R2, RZ, RZ, UR4 ;  /* 0x00000004ff027e24 */ /* 0x000fe2000f8e00ff */
[----:B------:R-:W-:Y:S01]  /*10780*/  BAR.SYNC.DEFER_BLOCKING 0x5, 0x200 ;  /* 0x0148000000007b1d */ /* 0x000fe20000010000 */
[----:B------:R-:W-:-:S04]  /*10790*/  SHF.R.S32.HI R71, RZ, 0x1f, R75 ;  /* 0x0000001fff477819 */ /* 0x000fc8000001144b */
[----:B------:R-:W-:-:S04]  /*107a0*/  LEA.HI R60, R71, R75, RZ, 0x3 ;  /* 0x0000004b473c7211 */ /* 0x000fc800078f18ff */
[----:B------:R-:W-:Y:S02]  /*107b0*/  LOP3.LUT R61, R60, 0xfffffff8, RZ, 0xc0, !PT ;  /* 0xfffffff83c3d7812 */ /* 0x000fe400078ec0ff */
[----:B------:R-:W-:-:S03]  /*107c0*/  SHF.R.S32.HI R60, RZ, 0x3, R60 ;  /* 0x00000003ff3c7819 */ /* 0x000fc6000001143c */
[----:B------:R-:W-:-:S05]  /*107d0*/  IMAD.IADD R61, R75, 0x1, -R61 ;  /* 0x000000014b3d7824 */ /* 0x000fca00078e0a3d */
[----:B------:R-:W-:Y:S01]  /*107e0*/  SHF.L.U32 R59, R61, 0x3, RZ ;  /* 0x000000033d3b7819 */ /* 0x000fe200000006ff */
[----:B0-----:R0:W1:Y:S03]  /*107f0*/  LDS.128 R32, [R2+0x308d0] ;  /* 0x0308d00002207984 */ /* 0x0010660000000c00 */
[----:B------:R-:W-:Y:S01]  /*10800*/  SHF.R.S32.HI R58, RZ, 0x1f, R59 ;  /* 0x0000001fff3a7819 */ /* 0x000fe2000001143b */
[----:B------:R-:W-:Y:S06]  /*10810*/  BAR.ARV 0x4, 0x200 ;  /* 0x0108000000007b1d */ /* 0x000fec0000002000 */
[----:B--2---:R-:W-:Y:S01]  /*10820*/  SHF.R.S32.HI R64, RZ, 0x1f, R74 ;  /* 0x0000001fff407819 */ /* 0x004fe2000001144a */
[----:B------:R-:W-:-:S03]  /*10830*/  IMAD.SHL.U32 R66, R74, 0x4, RZ ;  /* 0x000000044a427824 */ /* 0x000fc600078e00ff */
[----:B------:R-:W-:Y:S01]  /*10840*/  SHF.L.U64.HI R67, R74, 0x2, R64 ;  /* 0x000000024a437819 */ /* 0x000fe20000010240 */
[----:B01----:R-:W-:Y:S06]  /*10850*/  @P0 BRA `(.L_x_516) ;  /* 0x0000001800540947 */ /* 0x003fec0003800000 */
[----:B------:R-:W2:Y:S01]  /*10860*/  LDL R4, [R1+0xac] ;  /* 0x0000ac0001047983 */ /* 0x000ea20000100800 */
[----:B------:R-:W-:-:S03]  /*10870*/  ULDC UR4, c[0x0][0xad4] ;  /* 0x0002b50000047ab9 */ /* 0x000fc60000000800 */
[----:B------:R-:W3:Y:S01]  /*10880*/  LDL.LU R62, [R1+0x94] ;  /* 0x00009400013e7983 */ /* 0x000ee20000300800 */
[----:B------:R-:W-:Y:S01]  /*10890*/  F2FP.F16.F32.PACK_AB R14, R27, R26 ;  /* 0x0000001a1b0e723e */ /* 0x000fe200000000ff */
[----:B------:R-:W-:Y:S01]  /*108a0*/  IMAD.MOV.U32 R32, RZ, RZ, RZ ;  /* 0x000000ffff207224 */ /* 0x000fe200078e00ff */
[----:B------:R-:W0:Y:S01]  /*108b0*/  S2R R5, SR_SWINHI ;  /* 0x0000000000057919 */ /* 0x000e220000002f00 */
[----:B------:R-:W-:Y:S02]  /*108c0*/  MOV R24, R2 ;  /* 0x0000000200187202 */ /* 0x000fe40000000f00 */
[----:B0----5:R-:W-:-:S03]  /*108d0*/  MOV R25, R5 ;  /* 0x0000000500197202 */ /* 0x021fc60000000f00 */
[----:B--2---:R-:W-:-:S03]  /*108e0*/  IMAD.WIDE R10, R4, 0x2, R24 ;  /* 0x00000002040a7825 */ /* 0x004fc600078e0218 */
[C---:B------:R-:W-:Y:S02]  /*108f0*/  IADD3 R63, P0, R10.reuse, 0x60, RZ ;  /* 0x000000600a3f7810 */ /* 0x040fe40007f1e0ff */
[C---:B------:R-:W-:Y:S02]  /*10900*/  IADD3 R13, P2, R10.reuse, 0x20, RZ ;  /* 0x000000200a0d7810 */ /* 0x040fe40007f5e0ff */
[----:B------:R-:W-:Y:S01]  /*10910*/  IADD3 R15, P1, R10, 0x40, RZ ;  /* 0x000000400a0f7810 */ /* 0x000fe20007f3e0ff */
[--C-:B------:R-:W-:Y:S01]  /*10920*/  IMAD.X R5, RZ, RZ, R11.reuse, P0 ;  /* 0x000000ffff057224 */ /* 0x100fe200000e060b */
[----:B---3--:R-:W-:Y:S02]  /*10930*/  ISETP.NE.AND P0, PT, R62, RZ, PT ;  /* 0x000000ff3e00720c */ /* 0x008fe40003f05270 */
[----:B------:R-:W-:Y:S01]  /*10940*/  LOP3.LUT R9, R10, 0x380, RZ, 0xc0, !PT ;  /* 0x000003800a097812 */ /* 0x000fe200078ec0ff */
[----:B------:R-:W-:Y:S01]  /*10950*/  IMAD.X R7, RZ, RZ, R11, P1 ;  /* 0x000000ffff077224 */ /* 0x000fe200008e060b */
[----:B------:R-:W-:Y:S01]  /*10960*/  SEL R70, R62, UR4, P0 ;  /* 0x000000043e467c07 */ /* 0x000fe20008000000 */
[----:B------:R-:W-:Y:S05]  /*10970*/  WARPSYNC.ALL ;  /* 0x0000000000007948 */ /* 0x000fea0003800000 */
[----:B------:R-:W-:Y:S01]  /*10980*/  LOP3.LUT R4, R13, 0x380, RZ, 0xc0, !PT ;  /* 0x000003800d047812 */ /* 0x000fe200078ec0ff */
[----:B------:R-:W-:Y:S01]  /*10990*/  ULDC.64 UR6, c[0x0][0xc08] ;  /* 0x0003020000067ab9 */ /* 0x000fe20000000a00 */
[----:B------:R-:W-:Y:S01]  /*109a0*/  LOP3.LUT R6, R15, 0x380, RZ, 0xc0, !PT ;  /* 0x000003800f067812 */ /* 0x000fe200078ec0ff */
[----:B------:R-:W-:Y:S01]  /*109b0*/  ULDC.64 UR4, c[0x0][0xc00] ;  /* 0x0003000000047ab9 */ /* 0x000fe20000000a00 */
[----:B------:R-:W-:-:S02]  /*109c0*/  LOP3.LUT R12, R63, 0x380, RZ, 0xc0, !PT ;  /* 0x000003803f0c7812 */ /* 0x000fc400078ec0ff */
[----:B------:R-:W-:Y:S02]  /*109d0*/  SHF.R.U64 R9, R9, 0x3, RZ ;  /* 0x0000000309097819 */ /* 0x000fe400000012ff */
[----:B------:R-:W-:Y:S02]  /*109e0*/  SHF.R.U64 R4, R4, 0x3, RZ ;  /* 0x0000000304047819 */ /* 0x000fe400000012ff */
[----:B------:R-:W-:Y:S02]  /*109f0*/  SHF.R.U64 R6, R6, 0x3, RZ ;  /* 0x0000000306067819 */ /* 0x000fe400000012ff */
[----:B------:R-:W-:Y:S02]  /*10a00*/  SHF.R.U64 R12, R12, 0x3, RZ ;  /* 0x000000030c0c7819 */ /* 0x000fe400000012ff */
[----:B------:R-:W-:Y:S02]  /*10a10*/  LOP3.LUT R10, R9, R10, RZ, 0x3c, !PT ;  /* 0x0000000a090a7212 */ /* 0x000fe400078e3cff */
[----:B------:R-:W-:-:S02]  /*10a20*/  LOP3.LUT R8, R4, R13, RZ, 0x3c, !PT ;  /* 0x0000000d04087212 */ /* 0x000fc400078e3cff */
[----:B------:R-:W-:Y:S02]  /*10a30*/  LOP3.LUT R6, R6, R15, RZ, 0x3c, !PT ;  /* 0x0000000f06067212 */ /* 0x000fe400078e3cff */
[----:B------:R-:W-:Y:S02]  /*10a40*/  LOP3.LUT R4, R12, R63, RZ, 0x3c, !PT ;  /* 0x0000003f0c047212 */ /* 0x000fe400078e3cff */
[----:B------:R-:W-:Y:S02]  /*10a50*/  MOV R10, R10 ;  /* 0x0000000a000a7202 */ /* 0x000fe40000000f00 */
[----:B------:R-:W-:Y:S02]  /*10a60*/  F2FP.F16.F32.PACK_AB R12, R21, R20 ;  /* 0x00000014150c723e */ /* 0x000fe400000000ff */
[----:B------:R-:W-:Y:S02]  /*10a70*/  F2FP.F16.F32.PACK_AB R13, R43, R42 ;  /* 0x0000002a2b0d723e */ /* 0x000fe400000000ff */
[----:B------:R-:W-:Y:S01]  /*10a80*/  F2FP.F16.F32.PACK_AB R15, R47, R46 ;  /* 0x0000002e2f0f723e */ /* 0x000fe200000000ff */
[----:B------:R-:W-:Y:S01]  /*10a90*/  BAR.SYNC.DEFER_BLOCKING 0x1, 0x180 ;  /* 0x0046000000007b1d */ /* 0x000fe20000010000 */
[----:B------:R-:W-:-:S02]  /*10aa0*/  IADD3.X R9, RZ, R11, RZ, P2, !PT ;  /* 0x0000000bff097210 */ /* 0x000fc400017fe4ff */
[----:B------:R-:W-:Y:S02]  /*10ab0*/  MOV R68, R6 ;  /* 0x0000000600447202 */ /* 0x000fe40000000f00 */
[----:B------:R-:W-:Y:S02]  /*10ac0*/  MOV R65, R4 ;  /* 0x0000000400417202 */ /* 0x000fe40000000f00 */
[----:B------:R-:W-:Y:S02]  /*10ad0*/  MOV R69, R8 ;  /* 0x0000000800457202 */ /* 0x000fe40000000f00 */
[----:B------:R-:W-:Y:S02]  /*10ae0*/  F2FP.F16.F32.PACK_AB R4, R29, R28 ;  /* 0x0000001c1d04723e */ /* 0x000fe400000000ff */
[----:B------:R-:W-:Y:S02]  /*10af0*/  F2FP.F16.F32.PACK_AB R5, R49, R48 ;  /* 0x000000303105723e */ /* 0x000fe400000000ff */
[----:B------:R-:W-:-:S02]  /*10b00*/  F2FP.F16.F32.PACK_AB R6, R31, R30 ;  /* 0x0000001e1f06723e */ /* 0x000fc400000000ff */
[----:B------:R-:W-:Y:S02]  /*10b10*/  F2FP.F16.F32.PACK_AB R7, R51, R50 ;  /* 0x000000323307723e */ /* 0x000fe400000000ff */
[----:B------:R-:W-:Y:S02]  /*10b20*/  F2FP.F16.F32.PACK_AB R8, R37, R36 ;  /* 0x000000242508723e */ /* 0x000fe400000000ff */
[----:B------:R-:W-:Y:S02]  /*10b30*/  F2FP.F16.F32.PACK_AB R9, R53, R52 ;  /* 0x000000343509723e */ /* 0x000fe400000000ff */
[----:B------:R-:W-:Y:S02]  /*10b40*/  F2FP.F16.F32.PACK_AB R11, R55, R54 ;  /* 0x00000036370b723e */ /* 0x000fe400000000ff */
[----:B------:R-:W-:Y:S01]  /*10b50*/  ISETP.NE.U32.AND P3, PT, RZ, UR6, PT ;  /* 0x00000006ff007c0c */ /* 0x000fe2000bf65070 */
[----:B------:R0:W-:Y:S01]  /*10b60*/  STSM.16.M88.4 [R10], R12 ;  /* 0x0000000c0a007844 */ /* 0x0001e20000000200 */
[----:B------:R-:W-:-:S02]  /*10b70*/  ISETP.NE.U32.AND P0, PT, RZ, UR4, PT ;  /* 0x00000004ff007c0c */ /* 0x000fc4000bf05070 */
[----:B------:R-:W-:Y:S01]  /*10b80*/  IADD3 R62, P1, R66, UR4, RZ ;  /* 0x00000004423e7c10 */ /* 0x000fe2000ff3e0ff */
[----:B------:R1:W-:Y:S01]  /*10b90*/  STSM.16.M88.4 [R69], R4 ;  /* 0x0000000445007844 */ /* 0x0003e20000000200 */
[----:B------:R-:W-:Y:S02]  /*10ba0*/  ISETP.NE.AND.EX P3, PT, RZ, UR7, PT, P3 ;  /* 0x00000007ff007c0c */ /* 0x000fe4000bf65330 */
[----:B------:R-:W-:Y:S02]  /*10bb0*/  ISETP.NE.AND.EX P0, PT, RZ, UR5, PT, P0 ;  /* 0x00000005ff007c0c */ /* 0x000fe4000bf05300 */
[----:B------:R-:W-:Y:S02]  /*10bc0*/  IADD3.X R63, R67, UR5, RZ, P1, !PT ;  /* 0x00000005433f7c10 */ /* 0x000fe40008ffe4ff */
[----:B0-----:R-:W-:Y:S02]  /*10bd0*/  F2FP.F16.F32.PACK_AB R10, R39, R38 ;  /* 0x00000026270a723e */ /* 0x001fe400000000ff */
[----:B------:R-:W-:-:S02]  /*10be0*/  F2FP.F16.F32.PACK_AB R12, R41, R40 ;  /* 0x00000028290c723e */ /* 0x000fc400000000ff */
[----:B------:R-:W-:Y:S01]  /*10bf0*/  F2FP.F16.F32.PACK_AB R13, R57, R56 ;  /* 0x00000038390d723e */ /* 0x000fe200000000ff */
[----:B------:R0:W-:Y:S01]  /*10c00*/  STSM.16.M88.4 [R68], R8 ;  /* 0x0000000844007844 */ /* 0x0001e20000000200 */
[----:B------:R-:W-:Y:S02]  /*10c10*/  F2FP.F16.F32.PACK_AB R14, R45, R44 ;  /* 0x0000002c2d0e723e */ /* 0x000fe400000000ff */
[----:B------:R-:W-:-:S05]  /*10c20*/  F2FP.F16.F32.PACK_AB R15, R151, R150 ;  /* 0x00000096970f723e */ /* 0x000fca00000000ff */
[----:B------:R2:W-:Y:S01]  /*10c30*/  STSM.16.M88.4 [R65], R12 ;  /* 0x0000000c41007844 */ /* 0x0005e20000000200 */
[----:B------:R-:W-:Y:S01]  /*10c40*/  BAR.SYNC.DEFER_BLOCKING 0x1, 0x180 ;  /* 0x0046000000007b1d */ /* 0x000fe20000010000 */
[----:B------:R-:W-:-:S05]  /*10c50*/  @P3 IADD3 R66, P1, R66, UR6, RZ ;  /* 0x0000000642423c10 */ /* 0x000fca000ff3e0ff */
[----:B------:R-:W-:Y:S01]  /*10c60*/  ULDC UR6, c[0x0][0xa88] ;  /* 0x0002a20000067ab9 */ /* 0x000fe20000000800 */
[----:B------:R-:W-:Y:S01]  /*10c70*/  @P3 IADD3.X R67, R67, UR7, RZ, P1, !PT ;  /* 0x0000000743433c10 */ /* 0x000fe20008ffe4ff */
[----:B-1----:R-:W-:Y:S01]  /*10c80*/  IMAD.U32 R69, RZ, RZ, UR6 ;  /* 0x00000006ff457e24 */ /* 0x002fe2000f8e00ff */
[----:B------:R-:W-:Y:S01]  /*10c90*/  ISETP.GT.AND P2, PT, R70, 0x1, PT ;  /* 0x000000014600780c */ /* 0x000fe20003f44270 */
[----:B------:R-:W-:Y:S01]  /*10ca0*/  IMAD.MOV.U32 R4, RZ, RZ, 0x9b8 ;  /* 0x000009b8ff047424 */ /* 0x000fe200078e00ff */
[----:B0-----:R-:W0:Y:S01]  /*10cb0*/  LDC R8, c[0x0][0xbe8] ;  /* 0x0002fa00ff087b82 */ /* 0x001e220000000800 */
[----:B------:R1:W5:Y:S04]  /*10cc0*/  @P0 LDG.E R32, desc[UR56][R62.64] ;  /* 0x000000383e200981 */ /* 0x000368000c1e1900 */
[----:B------:R1:W5:Y:S01]  /*10cd0*/  @P3 LDG.E R69, desc[UR56][R66.64] ;  /* 0x0000003842453981 */ /* 0x000362000c1e1900 */
[----:B------:R-:W-:-:S02]  /*10ce0*/  SEL R4, R4, 0x978, P2 ;  /* 0x0000097804047807 */ /* 0x000fc40001000000 */
[----:B------:R-:W-:Y:S02]  /*10cf0*/  LEA.HI R71, R71, R75, RZ, 0x2 ;  /* 0x0000004b47477211 */ /* 0x000fe400078f10ff */
[----:B--2---:R1:W2:Y:S01]  /*10d00*/  LDC.64 R12, c[0x0][R4+0x220] ;  /* 0x00008800040c7b82 */ /* 0x0042a20000000a00 */
[----:B0-----:R-:W-:-:S07]  /*10d10*/  ISETP.NE.AND P1, PT, R8, 0x1, PT ;  /* 0x000000010800780c */ /* 0x001fce0003f25270 */
[----:B------:R1:W0:Y:S08]  /*10d20*/  LDC.64 R14, c[0x0][R4+0x218] ;  /* 0x00008600040e7b82 */ /* 0x0002300000000a00 */
[----:B------:R1:W3:Y:S01]  /*10d30*/  LDC.64 R10, c[0x0][R4+0x228] ;  /* 0x00008a00040a7b82 */ /* 0x0002e20000000a00 */
[----:B--2---:R-:W-:Y:S05]  /*10d40*/  @P3 BRA `(.L_x_517) ;  /* 0x0000000000103947 */ /* 0x004fea0003800000 */
[----:B------:R-:W-:Y:S05]  /*10d50*/  @!P0 BRA `(.L_x_517) ;  /* 0x00000000000c8947 */ /* 0x000fea0003800000 */
[----:B------:R-:W2:Y:S04]  /*10d60*/  LDG.E R6, desc[UR56][R62.64] ;  /* 0x000000383e067981 */ /* 0x000ea8000c1e1900 */
[----:B-----5:R-:W2:Y:S02]  /*10d70*/  LDG.E R69, desc[UR56][R62.64+0x4] ;  /* 0x000004383e457981 */ /* 0x020ea4000c1e1900 */
[----:B--2---:R-:W-:-:S07]  /*10d80*/  IADD3 R69, -R6, R69, RZ ;  /* 0x0000004506457210 */ /* 0x004fce0007ffe1ff */
.L_x_517:
[----:B------:R-:W2:Y:S04]  /*10d90*/  LDL R77, [R1+0xa8] ;  /* 0x0000a800014d7983 */ /* 0x000ea80000100800 */
[----:B------:R-:W0:Y:S04]  /*10da0*/  LDL R72, [R1+0x8c] ;  /* 0x00008c0001487983 */ /* 0x000e280000100800 */
[----:B------:R-:W4:Y:S04]  /*10db0*/  LDL R76, [R1+0x9c] ;  /* 0x00009c00014c7983 */ /* 0x000f280000100800 */
[----:B------:R-:W3:Y:S01]  /*10dc0*/  LDL R70, [R1+0xa0] ;  /* 0x0000a00001467983 */ /* 0x000ee20000100800 */
[----:B------:R-:W-:Y:S01]  /*10dd0*/  LOP3.LUT R71, R71, 0xfffffffc, RZ, 0xc0, !PT ;  /* 0xfffffffc47477812 */ /* 0x000fe200078ec0ff */
[----:B-1----:R-:W1:Y:S01]  /*10de0*/  LDC.64 R4, c[0x0][R4+0x210] ;  /* 0x0000840004047b82 */ /* 0x002e620000000a00 */
[----:B------:R-:W-:-:S03]  /*10df0*/  ISETP.NE.U32.AND P0, PT, RZ, UR4, PT ;  /* 0x00000004ff007c0c */ /* 0x000fc6000bf05070 */
[----:B------:R-:W-:-:S04]  /*10e00*/  IMAD.IADD R71, R75, 0x1, -R71 ;  /* 0x000000014b477824 */ /* 0x000fc800078e0a47 */
[----:B------:R-:W1:Y:S01]  /*10e10*/  @P1 LDC R66, c[0x0][0xbec] ;  /* 0x0002fb00ff421b82 */ /* 0x000e620000000800 */
[----:B------:R-:W-:Y:S02]  /*10e20*/  LEA.HI R62, R71, R71, RZ, 0x1 ;  /* 0x00000047473e7211 */ /* 0x000fe400078f08ff */
[----:B------:R-:W-:Y:S02]  /*10e30*/  ISETP.NE.AND.EX P0, PT, RZ, UR5, PT, P0 ;  /* 0x00000005ff007c0c */ /* 0x000fe4000bf05300 */
[----:B------:R-:W-:-:S03]  /*10e40*/  LOP3.LUT R62, R62, 0x1ffffffe, RZ, 0xc0, !PT ;  /* 0x1ffffffe3e3e7812 */ /* 0x000fc600078ec0ff */
[----:B------:R-:W3:Y:S01]  /*10e50*/  @P1 LDC R73, c[0x0][0xbf0] ;  /* 0x0002fc00ff491b82 */ /* 0x000ee20000000800 */
[----:B------:R-:W-:-:S07]  /*10e60*/  SEL R9, R74, RZ, !P0 ;  /* 0x000000ff4a097207 */ /* 0x000fce0004000000 */
[----:B------:R-:W1:Y:S01]  /*10e70*/  LDC.64 R6, c[0x0][0xba8] ;  /* 0x0002ea00ff067b82 */ /* 0x000e620000000a00 */
[----:B------:R-:W-:Y:S01]  /*10e80*/  SEL R63, R64, RZ, !P0 ;  /* 0x000000ff403f7207 */ /* 0x000fe20004000000 */
[----:B------:R-:W-:Y:S01]  /*10e90*/  IMAD.IADD R62, R71, 0x1, -R62 ;  /* 0x00000001473e7824 */ /* 0x000fe200078e0a3e */
[----:B------:R-:W1:Y:S01]  /*10ea0*/  S2R R68, SR_TID.X ;  /* 0x0000000000447919 */ /* 0x000e620000002100 */
[----:B------:R-:W-:-:S04]  /*10eb0*/  IMAD R13, R13, R9, RZ ;  /* 0x000000090d0d7224 */ /* 0x000fc800078e02ff */
[C---:B------:R-:W-:Y:S02]  /*10ec0*/  IMAD R71, R12.reuse, R63, R13 ;  /* 0x0000003f0c477224 */ /* 0x040fe400078e020d */
[----:B------:R-:W-:-:S04]  /*10ed0*/  IMAD.WIDE.U32 R12, R12, R9, RZ ;  /* 0x000000090c0c7225 */ /* 0x000fc800078e00ff */
[----:B------:R-:W-:Y:S01]  /*10ee0*/  IMAD.IADD R71, R13, 0x1, R71 ;  /* 0x000000010d477824 */ /* 0x000fe200078e0247 */
[----:B-1----:R-:W1:Y:S08]  /*10ef0*/  @!P2 LDC R6, c[0x0][0xb50] ;  /* 0x0002d400ff06ab82 */ /* 0x002e700000000800 */
[----:B------:R-:W1:Y:S01]  /*10f00*/  @!P2 LDC R7, c[0x0][0xb54] ;  /* 0x0002d500ff07ab82 */ /* 0x000e620000000800 */
[----:B------:R-:W-:-:S05]  /*10f10*/  VIADD R78, R68, 0xffffff80 ;  /* 0xffffff80444e7836 */ /* 0x000fca0000000000 */
[----:B------:R-:W-:-:S04]  /*10f20*/  SHF.R.S32.HI R68, RZ, 0x1f, R78 ;  /* 0x0000001fff447819 */ /* 0x000fc8000001144e */
[----:B------:R-:W-:-:S04]  /*10f30*/  LEA.HI R68, R68, R78, RZ, 0x7 ;  /* 0x0000004e44447211 */ /* 0x000fc800078f38ff */
[----:B------:R-:W-:-:S05]  /*10f40*/  LOP3.LUT R68, R68, 0xffffff80, RZ, 0xc0, !PT ;  /* 0xffffff8044447812 */ /* 0x000fca00078ec0ff */
[----:B------:R-:W-:Y:S02]  /*10f50*/  IMAD.IADD R68, R78, 0x1, -R68 ;  /* 0x000000014e447824 */ /* 0x000fe400078e0a44 */
[----:B--2---:R-:W-:Y:S02]  /*10f60*/  IMAD R62, R62, 0x8, R77 ;  /* 0x000000083e3e7824 */ /* 0x004fe400078e024d */
[-C--:B0-----:R-:W-:Y:S02]  /*10f70*/  IMAD R67, R15, R72.reuse, RZ ;  /* 0x000000480f437224 */ /* 0x081fe400078e02ff */
[----:B------:R-:W-:-:S04]  /*10f80*/  IMAD.WIDE.U32 R14, R14, R72, RZ ;  /* 0x000000480e0e7225 */ /* 0x000fc800078e00ff */
[----:B----4-:R-:W-:Y:S01]  /*10f90*/  IMAD R65, R76, 0xc0, R62 ;  /* 0x000000c04c417824 */ /* 0x010fe200078e023e */
[----:B-----5:R-:W-:-:S03]  /*10fa0*/  IADD3 R62, P0, P3, R12, R14, R32 ;  /* 0x0000000e0c3e7210 */ /* 0x020fc60007b1e020 */
[----:B------:R-:W-:Y:S01]  /*10fb0*/  @P1 IMAD.HI.U32 R14, R65, R66, RZ ;  /* 0x00000042410e1227 */ /* 0x000fe200078e00ff */
[----:B---3--:R-:W-:Y:S02]  /*10fc0*/  SEL R63, R70, RZ, P2 ;  /* 0x000000ff463f7207 */ /* 0x008fe40001000000 */
[----:B------:R-:W-:Y:S01]  /*10fd0*/  IADD3 R64, R15, R67, RZ ;  /* 0x000000430f407210 */ /* 0x000fe20007ffe0ff */
[----:B------:R-:W-:Y:S01]  /*10fe0*/  IMAD.MOV.U32 R15, RZ, RZ, R65 ;  /* 0x000000ffff0f7224 */ /* 0x000fe200078e0041 */
[----:B------:R-:W-:Y:S01]  /*10ff0*/  @P1 SHF.R.U32.HI R15, RZ, R73, R14 ;  /* 0x00000049ff0f1219 */ /* 0x000fe2000001160e */
[-C--:B------:R-:W-:Y:S01]  /*11000*/  IMAD R67, R11, R63.reuse, RZ ;  /* 0x0000003f0b437224 */ /* 0x080fe200078e02ff */
[----:B------:R-:W-:Y:S01]  /*11010*/  SHF.R.S32.HI R11, RZ, 0x1f, R32 ;  /* 0x0000001fff0b7819 */ /* 0x000fe20000011420 */
[----:B------:R-:W-:Y:S01]  /*11020*/  IMAD.WIDE.U32 R12, R10, R63, RZ ;  /* 0x0000003f0a0c7225 */ /* 0x000fe200078e00ff */
[----:B------:R-:W-:-:S03]  /*11030*/  SHF.R.S32.HI R10, RZ, 0x1f, R15 ;  /* 0x0000001fff0a7819 */ /* 0x000fc6000001140f */
[----:B------:R-:W-:Y:S01]  /*11040*/  IMAD.MOV R14, RZ, RZ, -R15 ;  /* 0x000000ffff0e7224 */ /* 0x000fe200078e0a0f */
[----:B------:R-:W-:Y:S02]  /*11050*/  IADD3.X R63, R71, R64, R11, P0, P3 ;  /* 0x00000040473f7210 */ /* 0x000fe400007e640b */
[----:B------:R-:W-:Y:S01]  /*11060*/  IADD3 R12, P0, P3, R15, R62, R12 ;  /* 0x0000003e0f0c7210 */ /* 0x000fe20007b1e00c */
[----:B------:R-:W-:Y:S01]  /*11070*/  IMAD R15, R8, R14, R65 ;  /* 0x0000000e080f7224 */ /* 0x000fe200078e0241 */
[----:B------:R-:W-:-:S04]  /*11080*/  IADD3 R67, R13, R67, RZ ;  /* 0x000000430d437210 */ /* 0x000fc80007ffe0ff */
[----:B------:R-:W-:Y:S01]  /*11090*/  IADD3.X R13, R10, R63, R67, P0, P3 ;  /* 0x0000003f0a0d7210 */ /* 0x000fe200007e6443 */
[-C--:B------:R-:W-:Y:S01]  /*110a0*/  IMAD R5, R5, R15.reuse, RZ ;  /* 0x0000000f05057224 */ /* 0x080fe200078e02ff */
[----:B------:R-:W-:Y:S01]  /*110b0*/  SHF.R.S32.HI R63, RZ, 0x1f, R15 ;  /* 0x0000001fff3f7819 */ /* 0x000fe2000001140f */
[----:B------:R-:W-:-:S04]  /*110c0*/  IMAD.WIDE.U32 R12, R4, R15, R12 ;  /* 0x0000000f040c7225 */ /* 0x000fc800078e000c */
[----:B------:R-:W-:Y:S01]  /*110d0*/  IMAD R5, R4, R63, R5 ;  /* 0x0000003f04057224 */ /* 0x000fe200078e0205 */
[----:B-1----:R-:W-:-:S03]  /*110e0*/  LEA R14, P0, R12, R6, 0x2 ;  /* 0x000000060c0e7211 */ /* 0x002fc600078010ff */
[----:B------:R-:W-:-:S05]  /*110f0*/  IMAD.IADD R4, R13, 0x1, R5 ;  /* 0x000000010d047824 */ /* 0x000fca00078e0205 */
[----:B------:R-:W-:Y:S02]  /*11100*/  LEA.HI.X R7, R12, R7, R4, 0x2, P0 ;  /* 0x000000070c077211 */ /* 0x000fe400000f1404 */
[----:B------:R-:W-:Y:S01]  /*11110*/  SHFL.IDX PT, R4, R14, RZ, 0x1c1f ;  /* 0x001c1fff0e047589 */ /* 0x000fe200000e0000 */
[----:B------:R-:W-:-:S03]  /*11120*/  IMAD R10, R76, 0xc0, R77 ;  /* 0x000000c04c0a7824 */ /* 0x000fc600078e024d */
[----:B------:R-:W0:Y:S04]  /*11130*/  SHFL.IDX PT, R5, R7, RZ, 0x1c1f ;  /* 0x001c1fff07057589 */ /* 0x000e2800000e0000 */
[----:B------:R-:W-:Y:S04]  /*11140*/  SHFL.IDX PT, R12, R14, 0x1, 0x1c1f ;  /* 0x003c1f000e0c7f89 */ /* 0x000fe800000e0000 */
[----:B------:R-:W1:Y:S01]  /*11150*/  SHFL.IDX PT, R13, R7, 0x1, 0x1c1f ;  /* 0x003c1f00070d7f89 */ /* 0x000e6200000e0000 */
[----:B------:R-:W-:Y:S01]  /*11160*/  IMAD R63, R69, R8, RZ ;  /* 0x00000008453f7224 */ /* 0x000fe200078e02ff */
[----:B------:R-:W-:-:S02]  /*11170*/  LOP3.LUT P0, RZ, R68, 0x3, RZ, 0xc0, !PT ;  /* 0x0000000344ff7812 */ /* 0x000fc4000780c0ff */
[C---:B------:R-:W-:Y:S02]  /*11180*/  IADD3 R6, R10.reuse, 0x8, RZ ;  /* 0x000000080a067810 */ /* 0x040fe40007ffe0ff */
[-C--:B------:R-:W-:Y:S02]  /*11190*/  ISETP.GE.OR P3, PT, R10, R63.reuse, P0 ;  /* 0x0000003f0a00720c */ /* 0x080fe40000766670 */
[----:B------:R-:W-:-:S11]  /*111a0*/  ISETP.GE.OR P0, PT, R6, R63, P0 ;  /* 0x0000003f0600720c */ /* 0x000fd60000706670 */
[----:B0-----:R0:W-:Y:S04]  /*111b0*/  @!P3 ST.E desc[UR56][R4.64], R3 ;  /* 0x000000030400b985 */ /* 0x0011e8000c101938 */
[----:B-1----:R0:W-:Y:S01]  /*111c0*/  @!P0 ST.E desc[UR56][R12.64], R0 ;  /* 0x000000000c008985 */ /* 0x0021e2000c101938 */
[----:B------:R-:W-:Y:S05]  /*111d0*/  @P2 BRA `(.L_x_518) ;  /* 0x0000000400b82947 */ /* 0x000fea0003800000 */
[----:B0-----:R-:W-:Y:S01]  /*111e0*/  IMAD R3, R60, 0x40, R59 ;  /* 0x000000403c037824 */ /* 0x001fe200078e023b */
[----:B------:R-:W0:Y:S01]  /*111f0*/  @P1 LDC R0, c[0x0][0xbec] ;  /* 0x0002fb00ff001b82 */ /* 0x000e220000000800 */
[----:B------:R-:W-:Y:S02]  /*11200*/  ULDC.64 UR4, c[0x0][0xaa0] ;  /* 0x0002a80000047ab9 */ /* 0x000fe40000000a00 */
[----:B------:R-:W-:-:S03]  /*11210*/  IMAD.WIDE R24, R3, 0x2, R24 ;  /* 0x0000000203187825 */ /* 0x000fc600078e0218 */
[C---:B------:R-:W-:Y:S02]  /*11220*/  IADD3 R27, P0, R24.reuse, 0x1800, RZ ;  /* 0x00001800181b7810 */ /* 0x040fe40007f1e0ff */
[----:B------:R-:W1:Y:S01]  /*11230*/  @P1 LDC R15, c[0x0][0xbf0] ;  /* 0x0002fc00ff0f1b82 */ /* 0x000e620000000800 */
[C---:B------:R-:W-:Y:S02]  /*11240*/  IADD3 R29, P2, R24.reuse, 0x3000, RZ ;  /* 0x00003000181d7810 */ /* 0x040fe40007f5e0ff */
[----:B------:R-:W-:Y:S02]  /*11250*/  IADD3 R37, P3, R24, 0x4800, RZ ;  /* 0x0000480018257810 */ /* 0x000fe40007f7e0ff */
[----:B------:R-:W-:Y:S02]  /*11260*/  LOP3.LUT R26, R27, 0x380, RZ, 0xc0, !PT ;  /* 0x000003801b1a7812 */ /* 0x000fe400078ec0ff */
[----:B------:R-:W-:Y:S02]  /*11270*/  LOP3.LUT R28, R29, 0x380, RZ, 0xc0, !PT ;  /* 0x000003801d1c7812 */ /* 0x000fe400078ec0ff */
[----:B------:R-:W-:-:S02]  /*11280*/  LOP3.LUT R36, R37, 0x380, RZ, 0xc0, !PT ;  /* 0x0000038025247812 */ /* 0x000fc400078ec0ff */
[----:B------:R-:W-:Y:S01]  /*11290*/  LOP3.LUT R5, R24, 0x380, RZ, 0xc0, !PT ;  /* 0x0000038018057812 */ /* 0x000fe200078ec0ff */
[----:B------:R-:W-:Y:S01]  /*112a0*/  IMAD R11, R11, UR4, RZ ;  /* 0x000000040b0b7c24 */ /* 0x000fe2000f8e02ff */
[----:B------:R-:W-:Y:S02]  /*112b0*/  SHF.R.U64 R26, R26, 0x3, RZ ;  /* 0x000000031a1a7819 */ /* 0x000fe400000012ff */
[----:B------:R-:W-:Y:S02]  /*112c0*/  SHF.R.U64 R28, R28, 0x3, RZ ;  /* 0x000000031c1c7819 */ /* 0x000fe400000012ff */
[----:B------:R-:W-:Y:S02]  /*112d0*/  SHF.R.U64 R36, R36, 0x3, RZ ;  /* 0x0000000324247819 */ /* 0x000fe400000012ff */
[----:B------:R-:W-:Y:S01]  /*112e0*/  SHF.R.U64 R5, R5, 0x3, RZ ;  /* 0x0000000305057819 */ /* 0x000fe200000012ff */
[----:B------:R-:W-:Y:S01]  /*112f0*/  IMAD R3, R32, UR5, R11 ;  /* 0x0000000520037c24 */ /* 0x000fe2000f8e020b */
[----:B------:R-:W-:Y:S01]  /*11300*/  LOP3.LUT R26, R26, R27, RZ, 0x3c, !PT ;  /* 0x0000001b1a1a7212 */ /* 0x000fe200078e3cff */
[----:B------:R-:W-:Y:S01]  /*11310*/  IMAD.WIDE.U32 R10, R32, UR4, RZ ;  /* 0x00000004200a7c25 */ /* 0x000fe2000f8e00ff */
[----:B------:R-:W-:Y:S01]  /*11320*/  LOP3.LUT R28, R28, R29, RZ, 0x3c, !PT ;  /* 0x0000001d1c1c7212 */ /* 0x000fe200078e3cff */
[----:B------:R-:W-:Y:S01]  /*11330*/  ULDC.64 UR4, c[0x0][0xae8] ;  /* 0x0002ba0000047ab9 */ /* 0x000fe20000000a00 */
[----:B------:R-:W-:Y:S01]  /*11340*/  LOP3.LUT R36, R36, R37, RZ, 0x3c, !PT ;  /* 0x0000002524247212 */ /* 0x000fe200078e3cff */
[--C-:B------:R-:W-:Y:S01]  /*11350*/  IMAD.X R27, RZ, RZ, R25.reuse, P0 ;  /* 0x000000ffff1b7224 */ /* 0x100fe200000e0619 */
[----:B------:R-:W-:Y:S01]  /*11360*/  LOP3.LUT R4, R5, R24, RZ, 0x3c, !PT ;  /* 0x0000001805047212 */ /* 0x000fe200078e3cff */
[--C-:B------:R-:W-:Y:S01]  /*11370*/  IMAD.X R29, RZ, RZ, R25.reuse, P2 ;  /* 0x000000ffff1d7224 */ /* 0x100fe200010e0619 */
[----:B------:R-:W-:Y:S01]  /*11380*/  IADD3.X R37, RZ, R25, RZ, P3, !PT ;  /* 0x00000019ff257210 */ /* 0x000fe20001ffe4ff */
[----:B------:R-:W-:-:S02]  /*11390*/  IMAD.MOV.U32 R5, RZ, RZ, R25 ;  /* 0x000000ffff057224 */ /* 0x000fc400078e0019 */
[----:B------:R-:W-:Y:S01]  /*113a0*/  IMAD.IADD R11, R11, 0x1, R3 ;  /* 0x000000010b0b7824 */ /* 0x000fe200078e0203 */
[----:B------:R-:W5:Y:S01]  /*113b0*/  LD.E.128 R24, desc[UR56][R26.64] ;  /* 0x000000381a187980 */ /* 0x000f62000c101d00 */
[----:B------:R-:W-:Y:S02]  /*113c0*/  IMAD R61, R61, 0x30, R60 ;  /* 0x000000303d3d7824 */ /* 0x000fe400078e023c */
[----:B------:R-:W-:Y:S01]  /*113d0*/  IMAD.WIDE.U32 R10, R72, UR4, R10 ;  /* 0x00000004480a7c25 */ /* 0x000fe2000f8e000a */
[----:B------:R-:W5:Y:S01]  /*113e0*/  LD.E.128 R4, desc[UR56][R4.64] ;  /* 0x0000003804047980 */ /* 0x000f62000c101d00 */
[----:B------:R-:W-:-:S03]  /*113f0*/  SHF.R.S32.HI R12, RZ, 0x1f, R9 ;  /* 0x0000001fff0c7819 */ /* 0x000fc60000011409 */
[----:B------:R-:W5:Y:S01]  /*11400*/  LD.E.128 R28, desc[UR56][R28.64] ;  /* 0x000000381c1c7980 */ /* 0x000f62000c101d00 */
[----:B------:R-:W-:-:S03]  /*11410*/  IMAD R61, R76, 0xc0, R61 ;  /* 0x000000c04c3d7824 */ /* 0x000fc600078e023d */
[----:B------:R-:W5:Y:S01]  /*11420*/  LD.E.128 R36, desc[UR56][R36.64] ;  /* 0x0000003824247980 */ /* 0x000f62000c101d00 */
[----:B------:R-:W-:Y:S01]  /*11430*/  IMAD R11, R72, UR5, R11 ;  /* 0x00000005480b7c24 */ /* 0x000fe2000f8e020b */
[----:B------:R-:W-:Y:S01]  /*11440*/  ULDC.64 UR4, c[0x0][0xaf0] ;  /* 0x0002bc0000047ab9 */ /* 0x000fe20000000a00 */
[----:B------:R-:W-:Y:S01]  /*11450*/  @!PT LDS RZ, [RZ] ;  /* 0x00000000fffff984 */ /* 0x000fe20000000800 */
[----:B------:R-:W-:Y:S01]  /*11460*/  @!PT LDS RZ, [RZ] ;  /* 0x00000000fffff984 */ /* 0x000fe20000000800 */
[----:B------:R-:W-:Y:S01]  /*11470*/  @!PT LDS RZ, [RZ] ;  /* 0x00000000fffff984 */ /* 0x000fe20000000800 */
[----:B------:R-:W-:Y:S01]  /*11480*/  @!PT LDS RZ, [RZ] ;  /* 0x00000000fffff984 */ /* 0x000fe20000000800 */
[----:B------:R2:W-:Y:S06]  /*11490*/  MEMBAR.ALL.CTA ;  /* 0x0000000000007992 */ /* 0x0005ec0000008000 */
[----:B--2---:R-:W2:Y:S01]  /*114a0*/  FENCE.VIEW.ASYNC.S ;  /* 0x00000000000073c6 */ /* 0x004ea20000000000 */
[----:B------:R-:W-:-:S02]  /*114b0*/  IMAD R12, R12, UR4, RZ ;  /* 0x000000040c0c7c24 */ /* 0x000fc4000f8e02ff */
[----:B0-----:R-:W-:-:S04]  /*114c0*/  @P1 IMAD.HI.U32 R0, R61, R0, RZ ;  /* 0x000000003d001227 */ /* 0x001fc800078e00ff */
[----:B------:R-:W-:Y:S01]  /*114d0*/  IMAD.MOV.U32 R3, RZ, RZ, R61 ;  /* 0x000000ffff037224 */ /* 0x000fe200078e003d */
[----:B-1----:R-:W-:Y:S01]  /*114e0*/  @P1 SHF.R.U32.HI R3, RZ, R15, R0 ;  /* 0x0000000fff031219 */ /* 0x002fe20000011600 */
[C---:B------:R-:W-:Y:S02]  /*114f0*/  IMAD R13, R9.reuse, UR5, R12 ;  /* 0x00000005090d7c24 */ /* 0x040fe4000f8e020c */
[----:B------:R-:W-:Y:S01]  /*11500*/  IMAD.WIDE.U32 R10, R9, UR4, R10 ;  /* 0x00000004090a7c25 */ /* 0x000fe2000f8e000a */
[--C-:B------:R-:W-:Y:S01]  /*11510*/  SHF.R.S32.HI R9, RZ, 0x1f, R3.reuse ;  /* 0x0000001fff097819 */ /* 0x100fe20000011403 */
[----:B------:R-:W-:Y:S02]  /*11520*/  ULDC.64 UR4, c[0x0][0xae0] ;  /* 0x0002b80000047ab9 */ /* 0x000fe40000000a00 */
[----:B------:R-:W-:Y:S01]  /*11530*/  VIADD R0, R2, 0x30820 ;  /* 0x0003082002007836 */ /* 0x000fe20000000000 */
[----:B------:R-:W-:Y:S01]  /*11540*/  IADD3 R11, R11, R13, RZ ;  /* 0x0000000d0b0b7210 */ /* 0x000fe20007ffe0ff */
[----:B------:R-:W-:-:S03]  /*11550*/  IMAD.MOV R13, RZ, RZ, -R3 ;  /* 0x000000ffff0d7224 */ /* 0x000fc600078e0a03 */
[----:B------:R-:W-:Y:S01]  /*11560*/  PRMT R0, RZ, 0x654, R0 ;  /* 0x00000654ff007816 */ /* 0x000fe20000000000 */
[----:B------:R-:W-:Y:S02]  /*11570*/  IMAD R13, R8, R13, R61 ;  /* 0x0000000d080d7224 */ /* 0x000fe400078e023d */
[----:B------:R-:W-:Y:S01]  /*11580*/  IMAD R12, R9, UR4, RZ ;  /* 0x00000004090c7c24 */ /* 0x000fe2000f8e02ff */
[----:B--2---:R0:W-:Y:S01]  /*11590*/  SYNCS.ARRIVE.TRANS64.RED.A1T0 RZ, [R0+URZ], RZ ;  /* 0x000000ff00ff79a7 */ /* 0x0041e2000810043f */
[----:B------:R-:W-:-:S04]  /*115a0*/  IMAD.WIDE.U32 R8, R3, UR4, R10 ;  /* 0x0000000403087c25 */ /* 0x000fc8000f8e000a */
[----:B------:R-:W-:Y:S01]  /*115b0*/  IMAD R15, R3, UR5, R12 ;  /* 0x00000005030f7c24 */ /* 0x000fe2000f8e020c */
[----:B------:R-:W-:Y:S01]  /*115c0*/  ULDC.64 UR4, c[0x0][0xad8] ;  /* 0x0002b60000047ab9 */ /* 0x000fe20000000a00 */
[----:B0-----:R-:W-:Y:S02]  /*115d0*/  SHF.R.S32.HI R0, RZ, 0x1f, R13 ;  /* 0x0000001fff007819 */ /* 0x001fe4000001140d */
[----:B------:R-:W-:-:S03]  /*115e0*/  IMAD.IADD R9, R9, 0x1, R15 ;  /* 0x0000000109097824 */ /* 0x000fc600078e020f */
[----:B------:R-:W-:Y:S02]  /*115f0*/  IMAD R0, R0, UR4, RZ ;  /* 0x0000000400007c24 */ /* 0x000fe4000f8e02ff */
[----:B------:R-:W-:-:S04]  /*11600*/  IMAD.WIDE.U32 R8, R13, UR4, R8 ;  /* 0x000000040d087c25 */ /* 0x000fc8000f8e0008 */
[----:B------:R-:W-:Y:S01]  /*11610*/  IMAD R41, R13, UR5, R0 ;  /* 0x000000050d297c24 */ /* 0x000fe2000f8e0200 */
[----:B------:R-:W-:Y:S02]  /*11620*/  ULDC.64 UR4, c[0x0][0xa80] ;  /* 0x0002a00000047ab9 */ /* 0x000fe40000000a00 */
[----:B------:R-:W-:Y:S02]  /*11630*/  LEA R40, P0, R8, UR4, 0x1 ;  /* 0x0000000408287c11 */ /* 0x000fe4000f8008ff */
[----:B------:R-:W-:Y:S01]  /*11640*/  IADD3 R41, R9, R41, RZ ;  /* 0x0000002909297210 */ /* 0x000fe20007ffe0ff */
[----:B------:R-:W-:-:S03]  /*11650*/  UMOV UR4, 0xffffffff ;  /* 0xffffffff00047882 */ /* 0x000fc60000000000 */
[----:B------:R-:W-:Y:S01]  /*11660*/  LEA.HI.X R41, R8, UR5, R41, 0x1, P0 ;  /* 0x0000000508297c11 */ /* 0x000fe200080f0c29 */
[----:B------:R-:W-:Y:S06]  /*11670*/  BRA.DIV UR4, `(.L_x_519) ;  /* 0x0000008a04207947 */ /* 0x000fec000b800000 */
[----:B------:R-:W0:Y:S01]  /*11680*/  SHFL.IDX PT, R3, R40, RZ, 0x181f ;  /* 0x00181fff28037589 */ /* 0x000e2200000e0000 */
[----:B------:R-:W-:Y:S01]  /*11690*/  IMAD R42, R76, 0xc0, R60 ;  /* 0x000000c04c2a7824 */ /* 0x000fe200078e023c */
[----:B------:R-:W-:Y:S02]  /*116a0*/  ULDC UR4, c[0x0][0xac8] ;  /* 0x0002b20000047ab9 */ /* 0x000fe40000000800 */
[----:B------:R-:W1:Y:S01]  /*116b0*/  SHFL.IDX PT, R9, R40, 0x1, 0x181f ;  /* 0x00381f0028097f89 */ /* 0x000e6200000e0000 */
[C---:B------:R-:W-:Y:S01]  /*116c0*/  ISETP.GE.AND P0, PT, R59.reuse, UR4, PT ;  /* 0x000000043b007c0c */ /* 0x040fe2000bf06270 */
[C---:B------:R-:W-:Y:S02]  /*116d0*/  VIADD R12, R42.reuse, 0x30 ;  /* 0x000000302a0c7836 */ /* 0x040fe40000000000 */
[----:B------:R-:W2:Y:S01]  /*116e0*/  SHFL.IDX PT, R0, R41, RZ, 0x181f ;  /* 0x00181fff29007589 */ /* 0x000ea200000e0000 */
[CC--:B------:R-:W-:Y:S01]  /*116f0*/  ISETP.GE.OR P2, PT, R42.reuse, R63.reuse, P0 ;  /* 0x0000003f2a00720c */ /* 0x0c0fe20000746670 */
[----:B------:R-:W-:Y:S01]  /*11700*/  VIADD R20, R42, 0x60 ;  /* 0x000000602a147836 */ /* 0x000fe20000000000 */
[-C--:B------:R-:W-:Y:S01]  /*11710*/  ISETP.GE.OR P3, PT, R12, R63.reuse, P0 ;  /* 0x0000003f0c00720c */ /* 0x080fe20000766670 */
[----:B------:R-:W3:Y:S03]  /*11720*/  SHFL.IDX PT, R14, R40, 0x2, 0x181f ;  /* 0x00581f00280e7f89 */ /* 0x000ee600000e0000 */
[----:B------:R-:W-:Y:S01]  /*11730*/  ISETP.GE.OR P4, PT, R20, R63, P0 ;  /* 0x0000003f1400720c */ /* 0x000fe20000786670 */
[----:B------:R-:W4:Y:S04]  /*11740*/  SHFL.IDX PT, R8, R41, 0x1, 0x181f ;  /* 0x00381f0029087f89 */ /* 0x000f2800000e0000 */
[----:B------:R-:W4:Y:S02]  /*11750*/  SHFL.IDX PT, R10, R41, 0x2, 0x181f ;  /* 0x00581f00290a7f89 */ /* 0x000f2400000e0000 */
[----:B0-----:R-:W-:-:S02]  /*11760*/  @!P2 LEA R32, P5, R59, R3, 0x1 ;  /* 0x000000033b20a211 */ /* 0x001fc400078a08ff */
[C---:B-1----:R-:W-:Y:S02]  /*11770*/  @!P3 LEA R20, P1, R59.reuse, R9, 0x1 ;  /* 0x000000093b14b211 */ /* 0x042fe400078208ff */
[C-C-:B--2---:R-:W-:Y:S02]  /*11780*/  @!P2 LEA.HI.X R3, R59.reuse, R0, R58.reuse, 0x1, P5 ;  /* 0x000000003b03a211 */ /* 0x144fe400028f0c3a */
[----:B------:R-:W0:Y:S01]  /*11790*/  SHFL.IDX PT, R0, R41, 0x3, 0x181f ;  /* 0x00781f0029007f89 */ /* 0x000e2200000e0000 */
[C---:B---3--:R-:W-:Y:S02]  /*117a0*/  @!P4 LEA R43, P5, R59.reuse, R14, 0x1 ;  /* 0x0000000e3b2bc211 */ /* 0x048fe400078a08ff */
[----:B------:R-:W-:Y:S01]  /*117b0*/  @!P2 MOV R9, R3 ;  /* 0x000000030009a202 */ /* 0x000fe20000000f00 */
[----:B------:R-:W1:Y:S01]  /*117c0*/  SHFL.IDX PT, R14, R40, 0x3, 0x181f ;  /* 0x00781f00280e7f89 */ /* 0x000e6200000e0000 */
[C---:B----4-:R-:W-:Y:S01]  /*117d0*/  @!P3 LEA.HI.X R21, R59.reuse, R8, R58, 0x1, P1 ;  /* 0x000000083b15b211 */ /* 0x050fe200008f0c3a */
[----:B------:R-:W-:Y:S01]  /*117e0*/  @!P2 IMAD.MOV.U32 R8, RZ, RZ, R32 ;  /* 0x000000ffff08a224 */ /* 0x000fe200078e0020 */
[----:B------:R-:W-:-:S04]  /*117f0*/  @!P4 LEA.HI.X R10, R59, R10, R58, 0x1, P5 ;  /* 0x0000000a3b0ac211 */ /* 0x000fc800028f0c3a */
[----:B-----5:R2:W-:Y:S04]  /*11800*/  @!P2 ST.E.128 desc[UR56][R8.64], R4 ;  /* 0x000000040800a985 */ /* 0x0205e8000c101d38 */
[----:B------:R3:W-:Y:S01]  /*11810*/  @!P3 ST.E.128 desc[UR56][R20.64], R24 ;  /* 0x000000181400b985 */ /* 0x0007e2000c101d38 */
[----:B--2---:R-:W-:Y:S02]  /*11820*/  @!P4 IMAD.MOV.U32 R4, RZ, RZ, R43 ;  /* 0x000000ffff04c224 */ /* 0x004fe400078e002b */
[----:B------:R-:W-:-:S05]  /*11830*/  @!P4 IMAD.MOV.U32 R5, RZ, RZ, R10 ;  /* 0x000000ffff05c224 */ /* 0x000fca00078e000a */
[----:B01----:R3:W-:Y:S02]  /*11840*/  @!P4 ST.E.128 desc[UR56][R4.64], R28 ;  /* 0x0000001c0400c985 */ /* 0x0037e4000c101d38 */
.L_x_701:
[----:B------:R-:W-:-:S05]  /*11850*/  VIADD R42, R42, 0x90 ;  /* 0x000000902a2a7836 */ /* 0x000fca0000000000 */
[----:B------:R-:W-:-:S13]  /*11860*/  ISETP.GE.OR P0, PT, R42, R63, P0 ;  /* 0x0000003f2a00720c */ /* 0x000fda0000706670 */
[----:B------:R-:W-:Y:S05]  /*11870*/  @P0 BRA `(.L_x_520) ;  /* 0x0000001000d40947 */ /* 0x000fea0003800000 */
[----:B------:R-:W-:-:S04]  /*11880*/  LEA R14, P0, R59, R14, 0x1 ;  /* 0x0000000e3b0e7211 */ /* 0x000fc800078008ff */
[----:B------:R-:W-:-:S05]  /*11890*/  LEA.HI.X R15, R59, R0, R58, 0x1, P0 ;  /* 0x000000003b0f7211 */ /* 0x000fca00000f0c3a */
[----:B------:R0:W-:Y:S01]  /*118a0*/  ST.E.128 desc[UR56][R14.64], R36 ;  /* 0x000000240e007985 */ /* 0x0001e2000c101d38 */
[----:B------:R-:W-:Y:S05]  /*118b0*/  BRA `(.L_x_520) ;  /* 0x0000001000c47947 */ /* 0x000fea0003800000 */
.L_x_518:
[----:B------:R-:W-:Y:S01]  /*118c0*/  ULDC.64 UR4, c[0x0][0xb08] ;  /* 0x0002c20000047ab9 */ /* 0x000fe20000000a00 */
[----:B0-----:R-:W0:Y:S01]  /*118d0*/  @P1 LDC R12, c[0x0][0xbec] ;  /* 0x0002fb00ff0c1b82 */ /* 0x001e220000000800 */
[----:B------:R-:W-:Y:S01]  /*118e0*/  IMAD R11, R11, UR4, RZ ;  /* 0x000000040b0b7c24 */ /* 0x000fe2000f8e02ff */
[----:B------:R-:W-:Y:S01]  /*118f0*/  SHF.R.S32.HI R0, RZ, 0x1f, R9 ;  /* 0x0000001fff007819 */ /* 0x000fe20000011409 */
[----:B------:R-:W-:Y:S01]  /*11900*/  IMAD.WIDE.U32 R4, R32, UR4, RZ ;  /* 0x0000000420047c25 */ /* 0x000fe2000f8e00ff */
[----:B------:R-:W-:-:S03]  /*11910*/  ULDC.64 UR6, c[0x0][0xb30] ;  /* 0x0002cc0000067ab9 */ /* 0x000fc60000000a00 */
[----:B------:R-:W-:Y:S01]  /*11920*/  IMAD R11, R32, UR5, R11 ;  /* 0x00000005200b7c24 */ /* 0x000fe2000f8e020b */
[----:B------:R-:W1:Y:S01]  /*11930*/  @P1 LDC R13, c[0x0][0xbf0] ;  /* 0x0002fc00ff0d1b82 */ /* 0x000e620000000800 */
[----:B------:R-:W-:Y:S01]  /*11940*/  ULDC.64 UR4, c[0x0][0xb38] ;  /* 0x0002ce0000047ab9 */ /* 0x000fe20000000a00 */
[----:B------:R-:W-:Y:S02]  /*11950*/  IMAD.MOV.U32 R3, RZ, RZ, R65 ;  /* 0x000000ffff037224 */ /* 0x000fe400078e0041 */
[----:B------:R-:W-:-:S03]  /*11960*/  IADD3 R5, R5, R11, RZ ;  /* 0x0000000b05057210 */ /* 0x000fc60007ffe0ff */
[----:B------:R-:W-:-:S04]  /*11970*/  IMAD.WIDE.U32 R4, R72, UR4, R4 ;  /* 0x0000000448047c25 */ /* 0x000fc8000f8e0004 */
[----:B------:R-:W-:Y:S01]  /*11980*/  IMAD R5, R72, UR5, R5 ;  /* 0x0000000548057c24 */ /* 0x000fe2000f8e0205 */
[----:B------:R-:W-:Y:S02]  /*11990*/  ULDC.64 UR4, c[0x0][0xb40] ;  /* 0x0002d00000047ab9 */ /* 0x000fe40000000a00 */
[----:B------:R-:W-:Y:S02]  /*119a0*/  IMAD R0, R0, UR4, RZ ;  /* 0x0000000400007c24 */ /* 0x000fe4000f8e02ff */
[----:B0-----:R-:W-:-:S04]  /*119b0*/  @P1 IMAD.HI.U32 R12, R65, R12, RZ ;  /* 0x0000000c410c1227 */ /* 0x001fc800078e00ff */
[C---:B------:R-:W-:Y:S02]  /*119c0*/  IMAD R7, R9.reuse, UR5, R0 ;  /* 0x0000000509077c24 */ /* 0x040fe4000f8e0200 */
[----:B------:R-:W-:Y:S01]  /*119d0*/  IMAD.WIDE.U32 R4, R9, UR4, R4 ;  /* 0x0000000409047c25 */ /* 0x000fe2000f8e0004 */
[----:B-1----:R-:W-:Y:S01]  /*119e0*/  @P1 SHF.R.U32.HI R3, RZ, R13, R12 ;  /* 0x0000000dff031219 */ /* 0x002fe2000001160c */
[----:B------:R-:W-:Y:S02]  /*119f0*/  ULDC.64 UR4, c[0x0][0xb48] ;  /* 0x0002d20000047ab9 */ /* 0x000fe40000000a00 */
[----:B------:R-:W-:Y:S01]  /*11a00*/  IMAD.IADD R5, R5, 0x1, R7 ;  /* 0x0000000105057824 */ /* 0x000fe200078e0207 */
[--C-:B------:R-:W-:Y:S01]  /*11a10*/  SHF.R.S32.HI R0, RZ, 0x1f, R3.reuse ;  /* 0x0000001fff007819 */ /* 0x100fe20000011403 */
[----:B------:R-:W-:Y:S02]  /*11a20*/  IMAD.MOV R7, RZ, RZ, -R3 ;  /* 0x000000ffff077224 */ /* 0x000fe400078e0a03 */
[----:B------:R-:W-:-:S04]  /*11a30*/  IMAD.WIDE.U32 R4, R70, UR4, R4 ;  /* 0x0000000446047c25 */ /* 0x000fc8000f8e0004 */
[----:B------:R-:W-:Y:S02]  /*11a40*/  IMAD R0, R0, UR6, RZ ;  /* 0x0000000600007c24 */ /* 0x000fe4000f8e02ff */
[----:B------:R-:W-:Y:S01]  /*11a50*/  IMAD R5, R70, UR5, R5 ;  /* 0x0000000546057c24 */ /* 0x000fe2000f8e0205 */
[----:B------:R-:W-:Y:S01]  /*11a60*/  ULDC.64 UR4, c[0x0][0xb28] ;  /* 0x0002ca0000047ab9 */ /* 0x000fe20000000a00 */
[C---:B------:R-:W-:Y:S02]  /*11a70*/  IMAD R9, R3.reuse, UR7, R0 ;  /* 0x0000000703097c24 */ /* 0x040fe4000f8e0200 */
[----:B------:R-:W-:Y:S01]  /*11a80*/  IMAD.WIDE.U32 R4, R3, UR6, R4 ;  /* 0x0000000603047c25 */ /* 0x000fe2000f8e0004 */
[----:B------:R-:W-:-:S03]  /*11a90*/  SHF.R.S32.HI R3, RZ, 0x1f, R68 ;  /* 0x0000001fff037819 */ /* 0x000fc60000011444 */
[----:B------:R-:W-:Y:S01]  /*11aa0*/  IMAD R7, R8, R7, R65 ;  /* 0x0000000708077224 */ /* 0x000fe200078e0241 */
[----:B------:R-:W-:Y:S01]  /*11ab0*/  LEA.HI R8, R3, R68, RZ, 0x2 ;  /* 0x0000004403087211 */ /* 0x000fe200078f10ff */
[----:B------:R-:W-:Y:S01]  /*11ac0*/  VIADD R3, R2, 0x30820 ;  /* 0x0003082002037836 */ /* 0x000fe20000000000 */
[----:B------:R-:W-:Y:S02]  /*11ad0*/  IADD3 R5, R5, R9, RZ ;  /* 0x0000000905057210 */ /* 0x000fe40007ffe0ff */
[----:B------:R-:W-:Y:S02]  /*11ae0*/  SHF.R.S32.HI R0, RZ, 0x1f, R7 ;  /* 0x0000001fff007819 */ /* 0x000fe40000011407 */
[----:B------:R-:W-:Y:S01]  /*11af0*/  LOP3.LUT R9, R8, 0x7ffffffc, RZ, 0xc0, !PT ;  /* 0x7ffffffc08097812 */ /* 0x000fe200078ec0ff */
[----:B------:R-:W-:Y:S01]  /*11b00*/  IMAD.WIDE.U32 R4, R7, UR4, R4 ;  /* 0x0000000407047c25 */ /* 0x000fe2000f8e0004 */
[----:B------:R-:W-:-:S03]  /*11b10*/  PRMT R8, RZ, 0x654, R3 ;  /* 0x00000654ff087816 */ /* 0x000fc60000000003 */
[----:B------:R-:W-:Y:S01]  /*11b20*/  IMAD R0, R0, UR4, RZ ;  /* 0x0000000400007c24 */ /* 0x000fe2000f8e02ff */
[----:B------:R0:W-:Y:S01]  /*11b30*/  SYNCS.ARRIVE.TRANS64.RED.A1T0 RZ, [R8+URZ], RZ ;  /* 0x000000ff08ff79a7 */ /* 0x0001e2000810043f */
[----:B------:R-:W-:Y:S02]  /*11b40*/  IMAD.IADD R9, R68, 0x1, -R9 ;  /* 0x0000000144097824 */ /* 0x000fe400078e0a09 */
[----:B------:R-:W-:Y:S01]  /*11b50*/  IMAD R3, R7, UR5, R0 ;  /* 0x0000000507037c24 */ /* 0x000fe2000f8e0200 */
[----:B------:R-:W-:Y:S01]  /*11b60*/  ULDC.64 UR4, c[0x0][0xb00] ;  /* 0x0002c00000047ab9 */ /* 0x000fe20000000a00 */
[----:B------:R-:W-:Y:S01]  /*11b70*/  IMAD.SHL.U32 R7, R9, 0x2, RZ ;  /* 0x0000000209077824 */ /* 0x000fe200078e00ff */
[C---:B------:R-:W-:Y:S01]  /*11b80*/  LEA R0, P0, R4.reuse, UR4, 0x2 ;  /* 0x0000000404007c11 */ /* 0x040fe2000f8010ff */
[----:B------:R-:W-:Y:S01]  /*11b90*/  UMOV UR4, 0xffffffff ;  /* 0xffffffff00047882 */ /* 0x000fe20000000000 */
[----:B------:R-:W-:Y:S01]  /*11ba0*/  IADD3 R3, R5, R3, RZ ;  /* 0x0000000305037210 */ /* 0x000fe20007ffe0ff */
[C---:B------:R-:W-:Y:S01]  /*11bb0*/  VIADD R32, R7.reuse, 0x30 ;  /* 0x0000003007207836 */ /* 0x040fe20000000000 */
[C---:B------:R-:W-:Y:S01]  /*11bc0*/  IADD3 R65, R7.reuse, 0x10, RZ ;  /* 0x0000001007417810 */ /* 0x040fe20007ffe0ff */
[C---:B------:R-:W-:Y:S01]  /*11bd0*/  VIADD R60, R7.reuse, 0x38 ;  /* 0x00000038073c7836 */ /* 0x040fe20000000000 */
[----:B------:R-:W-:Y:S01]  /*11be0*/  LEA.HI.X R4, R4, UR5, R3, 0x2, P0 ;  /* 0x0000000504047c11 */ /* 0x000fe200080f1403 */
[C---:B------:R-:W-:Y:S01]  /*11bf0*/  VIADD R62, R7.reuse, 0x8 ;  /* 0x00000008073e7836 */ /* 0x040fe20000000000 */
[----:B------:R-:W-:Y:S01]  /*11c00*/  SHF.R.S32.HI R66, RZ, 0x1f, R65 ;  /* 0x0000001fff427819 */ /* 0x000fe20000011441 */
[C---:B------:R-:W-:Y:S01]  /*11c10*/  VIADD R67, R7.reuse, 0x18 ;  /* 0x0000001807437836 */ /* 0x040fe20000000000 */
[----:B------:R-:W-:Y:S01]  /*11c20*/  SHF.R.S32.HI R61, RZ, 0x1f, R60 ;  /* 0x0000001fff3d7819 */ /* 0x000fe2000001143c */
[C---:B------:R-:W-:Y:S01]  /*11c30*/  VIADD R69, R7.reuse, 0x20 ;  /* 0x0000002007457836 */ /* 0x040fe20000000000 */
[----:B------:R-:W-:Y:S01]  /*11c40*/  SHF.R.S32.HI R64, RZ, 0x1f, R62 ;  /* 0x0000001fff407819 */ /* 0x000fe2000001143e */
[----:B------:R-:W-:Y:S01]  /*11c50*/  VIADD R71, R7, 0x28 ;  /* 0x0000002807477836 */ /* 0x000fe20000000000 */
[----:B------:R-:W-:-:S02]  /*11c60*/  SHF.R.S32.HI R68, RZ, 0x1f, R67 ;  /* 0x0000001fff447819 */ /* 0x000fc40000011443 */
[----:B------:R-:W-:Y:S02]  /*11c70*/  SHF.R.S32.HI R70, RZ, 0x1f, R69 ;  /* 0x0000001fff467819 */ /* 0x000fe40000011445 */
[----:B------:R-:W-:Y:S02]  /*11c80*/  SHF.R.S32.HI R72, RZ, 0x1f, R71 ;  /* 0x0000001fff487819 */ /* 0x000fe40000011447 */
[----:B------:R-:W-:Y:S01]  /*11c90*/  SHF.R.S32.HI R73, RZ, 0x1f, R32 ;  /* 0x0000001fff497819 */ /* 0x000fe20000011420 */
[----:B0-----:R-:W-:Y:S06]  /*11ca0*/  BRA.DIV UR4, `(.L_x_521) ;  /* 0x00000086049c7947 */ /* 0x001fec000b800000 */
[----:B------:R0:W1:Y:S04]  /*11cb0*/  SHFL.IDX PT, R3, R4, RZ, 0x1c1f ;  /* 0x001c1fff04037589 */ /* 0x00006800000e0000 */
[----:B------:R0:W2:Y:S02]  /*11cc0*/  SHFL.IDX PT, R14, R0, RZ, 0x1c1f ;  /* 0x001c1fff000e7589 */ /* 0x0000a400000e0000 */
.L_x_704:
[----:B------:R-:W-:Y:S01]  /*11cd0*/  ISETP.GE.AND P0, PT, R10, R63, PT ;  /* 0x0000003f0a00720c */ /* 0x000fe20003f06270 */
[----:B------:R-:W-:-:S12]  /*11ce0*/  BSSY B1, `(.L_x_522) ;  /* 0x0000023000017945 */ /* 0x000fd80003800000 */
[----:B------:R-:W-:Y:S05]  /*11cf0*/  @P0 BRA `(.L_x_523) ;  /* 0x0000000000840947 */ /* 0x000fea0003800000 */
[----:B------:R-:W-:Y:S02]  /*11d00*/  ULDC UR4, c[0x0][0xac8] ;  /* 0x0002b20000047ab9 */ /* 0x000fe40000000800 */
[----:B------:R-:W-:Y:S02]  /*11d10*/  ISETP.GE.AND P3, PT, R7, UR4, PT ;  /* 0x0000000407007c0c */ /* 0x000fe4000bf66270 */
[----:B------:R-:W-:Y:S02]  /*11d20*/  ISETP.GE.AND P1, PT, R62, UR4, PT ;  /* 0x000000043e007c0c */ /* 0x000fe4000bf26270 */
[----:B------:R-:W-:Y:S02]  /*11d30*/  ISETP.GE.AND P0, PT, R65, UR4, PT ;  /* 0x0000000441007c0c */ /* 0x000fe4000bf06270 */
[----:B------:R-:W-:-:S07]  /*11d40*/  ISETP.GE.AND P4, PT, R67, UR4, PT ;  /* 0x0000000443007c0c */ /* 0x000fce000bf86270 */
[-C--:B-1----:R-:W-:Y:S02]  /*11d50*/  @!P3 MOV R15, R3.reuse ;  /* 0x00000003000fb202 */ /* 0x082fe40000000f00 */
[CC--:B--2---:R-:W-:Y:S02]  /*11d60*/  @!P1 LEA R10, P5, R62.reuse, R14.reuse, 0x2 ;  /* 0x0000000e3e0a9211 */ /* 0x0c4fe400078a10ff */
[----:B------:R-:W-:Y:S01]  /*11d70*/  @!P0 LEA R12, P2, R65, R14, 0x2 ;  /* 0x0000000e410c8211 */ /* 0x000fe200078410ff */
[----:B------:R-:W-:Y:S01]  /*11d80*/  @!P3 IMAD.WIDE R8, R7, 0x4, R14 ;  /* 0x000000040708b825 */ /* 0x000fe200078e020e */
[-C--:B------:R-:W-:Y:S02]  /*11d90*/  @!P1 LEA.HI.X R11, R62, R3.reuse, R64, 0x2, P5 ;  /* 0x000000033e0b9211 */ /* 0x080fe400028f1440 */
[----:B------:R-:W-:Y:S02]  /*11da0*/  @!P0 LEA.HI.X R13, R65, R3, R66, 0x2, P2 ;  /* 0x00000003410d8211 */ /* 0x000fe400010f1442 */
[----:B------:R1:W-:Y:S01]  /*11db0*/  @!P3 ST.E.64 desc[UR56][R8.64], R20 ;  /* 0x000000140800b985 */ /* 0x0003e2000c101b38 */
[----:B------:R-:W-:-:S02]  /*11dc0*/  ISETP.GE.AND P3, PT, R69, UR4, PT ;  /* 0x0000000445007c0c */ /* 0x000fc4000bf66270 */
[----:B------:R-:W-:Y:S01]  /*11dd0*/  ISETP.GE.AND P2, PT, R71, UR4, PT ;  /* 0x0000000447007c0c */ /* 0x000fe2000bf46270 */
[----:B------:R2:W-:Y:S01]  /*11de0*/  @!P1 ST.E.64 desc[UR56][R10.64], R26 ;  /* 0x0000001a0a009985 */ /* 0x0005e2000c101b38 */
[C---:B------:R-:W-:Y:S02]  /*11df0*/  @!P4 LEA R24, P5, R67.reuse, R14, 0x2 ;  /* 0x0000000e4318c211 */ /* 0x040fe400078a10ff */
[----:B------:R-:W-:Y:S01]  /*11e00*/  ISETP.GE.AND P1, PT, R32, UR4, PT ;  /* 0x0000000420007c0c */ /* 0x000fe2000bf26270 */
[----:B------:R3:W-:Y:S01]  /*11e10*/  @!P0 ST.E.64 desc[UR56][R12.64], R28 ;  /* 0x0000001c0c008985 */ /* 0x0007e2000c101b38 */
[----:B------:R-:W-:Y:S02]  /*11e20*/  ISETP.GE.AND P0, PT, R60, UR4, PT ;  /* 0x000000043c007c0c */ /* 0x000fe4000bf06270 */
[----:B------:R-:W-:-:S03]  /*11e30*/  @!P4 LEA.HI.X R25, R67, R3, R68, 0x2, P5 ;  /* 0x000000034319c211 */ /* 0x000fc600028f1444 */
[-C--:B------:R-:W-:Y:S02]  /*11e40*/  @!P3 LEA R58, P5, R69, R14.reuse, 0x2 ;  /* 0x0000000e453ab211 */ /* 0x080fe400078a10ff */
[----:B------:R3:W-:Y:S01]  /*11e50*/  @!P4 ST.E.64 desc[UR56][R24.64], R30 ;  /* 0x0000001e1800c985 */ /* 0x0007e2000c101b38 */
[-C--:B-1----:R-:W-:Y:S02]  /*11e60*/  @!P2 LEA R8, P4, R71, R14.reuse, 0x2 ;  /* 0x0000000e4708a211 */ /* 0x082fe400078810ff */
[-C--:B------:R-:W-:Y:S02]  /*11e70*/  @!P3 LEA.HI.X R59, R69, R3.reuse, R70, 0x2, P5 ;  /* 0x00000003453bb211 */ /* 0x080fe400028f1446 */
[-C--:B--2---:R-:W-:Y:S02]  /*11e80*/  @!P1 LEA R10, P5, R32, R14.reuse, 0x2 ;  /* 0x0000000e200a9211 */ /* 0x084fe400078a10ff */
[----:B------:R-:W-:Y:S01]  /*11e90*/  @!P2 LEA.HI.X R9, R71, R3, R72, 0x2, P4 ;  /* 0x000000034709a211 */ /* 0x000fe200020f1448 */
[----:B------:R3:W-:Y:S01]  /*11ea0*/  @!P3 ST.E.64 desc[UR56][R58.64], R36 ;  /* 0x000000243a00b985 */ /* 0x0007e2000c101b38 */
[----:B------:R-:W-:-:S02]  /*11eb0*/  @!P0 LEA R14, P4, R60, R14, 0x2 ;  /* 0x0000000e3c0e8211 */ /* 0x000fc400078810ff */
[-C--:B------:R-:W-:Y:S01]  /*11ec0*/  @!P1 LEA.HI.X R11, R32, R3.reuse, R73, 0x2, P5 ;  /* 0x00000003200b9211 */ /* 0x080fe200028f1449 */
[----:B------:R3:W-:Y:S01]  /*11ed0*/  @!P2 ST.E.64 desc[UR56][R8.64], R38 ;  /* 0x000000260800a985 */ /* 0x0007e2000c101b38 */
[----:B------:R-:W-:-:S03]  /*11ee0*/  @!P0 LEA.HI.X R15, R60, R3, R61, 0x2, P4 ;  /* 0x000000033c0f8211 */ /* 0x000fc600020f143d */
[----:B------:R3:W-:Y:S04]  /*11ef0*/  @!P1 ST.E.64 desc[UR56][R10.64], R40 ;  /* 0x000000280a009985 */ /* 0x0007e8000c101b38 */
[----:B------:R3:W-:Y:S02]  /*11f00*/  @!P0 ST.E.64 desc[UR56][R14.64], R44 ;  /* 0x0000002c0e008985 */ /* 0x0007e4000c101b38 */
.L_x_523:
[----:B------:R-:W-:Y:S05]  /*11f10*/  BSYNC B1 ;  /* 0x0000000000017941 */ /* 0x000fea0003800000 */
.L_x_522:
[----:B------:R-:W-:-:S03]  /*11f20*/  UMOV UR4, 0xffffffff ;  /* 0xffffffff00047882 */ /* 0x000fc60000000000 */
[----:B------:R-:W-:Y:S05]  /*11f30*/  BRA.DIV UR4, `(.L_x_524) ;  /* 0x00000086042c7947 */ /* 0x000fea000b800000 */
[----:B-1----:R1:W4:Y:S04]  /*11f40*/  SHFL.IDX PT, R3, R4, 0x1, 0x1c1f ;  /* 0x003c1f0004037f89 */ /* 0x00232800000e0000 */
[----:B--23--:R1:W2:Y:S02]  /*11f50*/  SHFL.IDX PT, R14, R0, 0x1, 0x1c1f ;  /* 0x003c1f00000e7f89 */ /* 0x00c2a400000e0000 */
.L_x_708:
[----:B------:R-:W-:-:S13]  /*11f60*/  ISETP.GE.AND P0, PT, R6, R63, PT ;  /* 0x0000003f0600720c */ /* 0x000fda0003f06270 */
[----:B------:R-:W-:Y:S05]  /*11f70*/  @P0 BRA `(.L_x_520) ;  /* 0x0000000c00140947 */ /* 0x000fea0003800000 */
[----:B------:R-:W-:Y:S02]  /*11f80*/  ULDC UR4, c[0x0][0xac8] ;  /* 0x0002b20000047ab9 */ /* 0x000fe40000000800 */
[----:B------:R-:W-:Y:S02]  /*11f90*/  ISETP.GE.AND P4, PT, R7, UR4, PT ;  /* 0x0000000407007c0c */ /* 0x000fe4000bf86270 */
[----:B------:R-:W-:Y:S02]  /*11fa0*/  ISETP.GE.AND P5, PT, R62, UR4, PT ;  /* 0x000000043e007c0c */ /* 0x000fe4000bfa6270 */
[----:B------:R-:W-:Y:S02]  /*11fb0*/  ISETP.GE.AND P0, PT, R65, UR4, PT ;  /* 0x0000000441007c0c */ /* 0x000fe4000bf06270 */
[----:B------:R-:W-:Y:S02]  /*11fc0*/  ISETP.GE.AND P1, PT, R67, UR4, PT ;  /* 0x0000000443007c0c */ /* 0x000fe4000bf26270 */
[----:B------:R-:W-:-:S05]  /*11fd0*/  ISETP.GE.AND P2, PT, R69, UR4, PT ;  /* 0x0000000445007c0c */ /* 0x000fca000bf46270 */
[----:B----4-:R-:W-:Y:S02]  /*11fe0*/  @!P4 IMAD.MOV.U32 R15, RZ, RZ, R3 ;  /* 0x000000ffff0fc224 */ /* 0x010fe400078e0003 */
[----:B--2---:R-:W-:Y:S01]  /*11ff0*/  @!P5 LEA R6, P3, R62, R14, 0x2 ;  /* 0x0000000e3e06d211 */ /* 0x004fe200078610ff */
[----:B01----:R-:W-:-:S03]  /*12000*/  @!P4 IMAD.WIDE R4, R7, 0x4, R14 ;  /* 0x000000040704c825 */ /* 0x003fc600078e020e */
[----:B------:R-:W-:Y:S02]  /*12010*/  @!P5 LEA.HI.X R7, R62, R3, R64, 0x2, P3 ;  /* 0x000000033e07d211 */ /* 0x000fe400018f1440 */
[----:B------:R-:W-:Y:S01]  /*12020*/  ISETP.GE.AND P3, PT, R71, UR4, PT ;  /* 0x0000000447007c0c */ /* 0x000fe2000bf66270 */
[----:B------:R0:W-:Y:S01]  /*12030*/  @!P4 ST.E.64 desc[UR56][R4.64], R42 ;  /* 0x0000002a0400c985 */ /* 0x0001e2000c101b38 */
[----:B------:R-:W-:-:S03]  /*12040*/  @!P0 LEA R8, P4, R65, R14, 0x2 ;  /* 0x0000000e41088211 */ /* 0x000fc600078810ff */
[----:B------:R3:W-:Y:S01]  /*12050*/  @!P5 ST.E.64 desc[UR56][R6.64], R46 ;  /* 0x0000002e0600d985 */ /* 0x0007e2000c101b38 */
[-C--:B------:R-:W-:Y:S02]  /*12060*/  @!P1 LEA R10, P5, R67, R14.reuse, 0x2 ;  /* 0x0000000e430a9211 */ /* 0x080fe400078a10ff */
[-C--:B------:R-:W-:Y:S02]  /*12070*/  @!P0 LEA.HI.X R9, R65, R3.reuse, R66, 0x2, P4 ;  /* 0x0000000341098211 */ /* 0x080fe400020f1442 */
[----:B------:R-:W-:Y:S02]  /*12080*/  ISETP.GE.AND P4, PT, R32, UR4, PT ;  /* 0x0000000420007c0c */ /* 0x000fe4000bf86270 */
[-C--:B------:R-:W-:Y:S01]  /*12090*/  @!P1 LEA.HI.X R11, R67, R3.reuse, R68, 0x2, P5 ;  /* 0x00000003430b9211 */ /* 0x080fe200028f1444 */
[----:B------:R3:W-:Y:S01]  /*120a0*/  @!P0 ST.E.64 desc[UR56][R8.64], R48 ;  /* 0x0000003008008985 */ /* 0x0007e2000c101b38 */
[C---:B------:R-:W-:Y:S02]  /*120b0*/  @!P2 LEA R12, P5, R69.reuse, R14, 0x2 ;  /* 0x0000000e450ca211 */ /* 0x040fe400078a10ff */
[----:B------:R-:W-:Y:S01]  /*120c0*/  ISETP.GE.AND P0, PT, R60, UR4, PT ;  /* 0x000000043c007c0c */ /* 0x000fe2000bf06270 */
[----:B------:R3:W-:Y:S01]  /*120d0*/  @!P1 ST.E.64 desc[UR56][R10.64], R50 ;  /* 0x000000320a009985 */ /* 0x0007e2000c101b38 */
[----:B------:R-:W-:-:S02]  /*120e0*/  @!P2 LEA.HI.X R13, R69, R3, R70, 0x2, P5 ;  /* 0x00000003450da211 */ /* 0x000fc400028f1446 */
[----:B------:R-:W-:-:S03]  /*120f0*/  @!P3 LEA R20, P5, R71, R14, 0x2 ;  /* 0x0000000e4714b211 */ /* 0x000fc600078a10ff */
[----:B------:R3:W-:Y:S01]  /*12100*/  @!P2 ST.E.64 desc[UR56][R12.64], R52 ;  /* 0x000000340c00a985 */ /* 0x0007e2000c101b38 */
[----:B------:R-:W-:Y:S02]  /*12110*/  @!P3 LEA.HI.X R21, R71, R3, R72, 0x2, P5 ;  /* 0x000000034715b211 */ /* 0x000fe400028f1448 */
[----:B0-----:R-:W-:-:S03]  /*12120*/  @!P4 LEA R4, P5, R32, R14, 0x2 ;  /* 0x0000000e2004c211 */ /* 0x001fc600078a10ff */
[----:B------:R3:W-:Y:S01]  /*12130*/  @!P3 ST.E.64 desc[UR56][R20.64], R54 ;  /* 0x000000361400b985 */ /* 0x0007e2000c101b38 */
[----:B------:R-:W-:-:S05]  /*12140*/  @!P4 LEA.HI.X R5, R32, R3, R73, 0x2, P5 ;  /* 0x000000032005c211 */ /* 0x000fca00028f1449 */
[----:B------:R3:W-:Y:S01]  /*12150*/  @!P4 ST.E.64 desc[UR56][R4.64], R56 ;  /* 0x000000380400c985 */ /* 0x0007e2000c101b38 */
[----:B------:R-:W-:Y:S05]  /*12160*/  @P0 BRA `(.L_x_520) ;  /* 0x0000000800980947 */ /* 0x000fea0003800000 */
[----:B------:R-:W-:-:S04]  /*12170*/  LEA R14, P0, R60, R14, 0x2 ;  /* 0x0000000e3c0e7211 */ /* 0x000fc800078010ff */
[----:B------:R-:W-:-:S05]  /*12180*/  LEA.HI.X R15, R60, R3, R61, 0x2, P0 ;  /* 0x000000033c0f7211 */ /* 0x000fca00000f143d */
[----:B------:R0:W-:Y:S01]  /*12190*/  ST.E.64 desc[UR56][R14.64], R150 ;  /* 0x000000960e007985 */ /* 0x0001e2000c101b38 */
[----:B------:R-:W-:Y:S05]  /*121a0*/  BRA `(.L_x_520) ;  /* 0x0000000800887947 */ /* 0x000fea0003800000 */
.L_x_516:
[----:B------:R-:W2:Y:S01]  /*121b0*/  LDL R8, [R1+0x94] ;  /* 0x0000940001087983 */ /* 0x000ea20000100800 */
[----:B------:R-:W-:Y:S01]  /*121c0*/  ULDC.64 UR6, c[0x0][0xc08] ;  /* 0x0003020000067ab9 */ /* 0x000fe20000000a00 */
[----:B------:R-:W-:Y:S01]  /*121d0*/  ULDC.64 UR4, c[0x0][0xc00] ;  /* 0x0003000000047ab9 */ /* 0x000fe20000000a00 */
[----:B------:R-:W-:Y:S01]  /*121e0*/  ISETP.NE.U32.AND P1, PT, RZ, UR6, PT ;  /* 0x00000006ff007c0c */ /* 0x000fe2000bf25070 */
[----:B------:R-:W-:Y:S01]  /*121f0*/  IMAD.MOV.U32 R3, RZ, RZ, RZ ;  /* 0x000000ffff037224 */ /* 0x000fe200078e00ff */
[----:B------:R-:W-:Y:S02]  /*12200*/  ISETP.NE.U32.AND P0, PT, RZ, UR4, PT ;  /* 0x00000004ff007c0c */ /* 0x000fe4000bf05070 */
[----:B------:R-:W-:Y:S02]  /*12210*/  ISETP.NE.AND.EX P1, PT, RZ, UR7, PT, P1 ;  /* 0x00000007ff007c0c */ /* 0x000fe4000bf25310 */
[----:B------:R-:W-:Y:S02]  /*12220*/  IADD3 R4, P2, R66, UR4, RZ ;  /* 0x0000000442047c10 */ /* 0x000fe4000ff5e0ff */
[----:B------:R-:W-:-:S02]  /*12230*/  ISETP.NE.AND.EX P0, PT, RZ, UR5, PT, P0 ;  /* 0x00000005ff007c0c */ /* 0x000fc4000bf05300 */
[----:B------:R-:W-:Y:S01]  /*12240*/  IADD3.X R5, R67, UR5, RZ, P2, !PT ;  /* 0x0000000543057c10 */ /* 0x000fe200097fe4ff */
[----:B------:R-:W-:Y:S02]  /*12250*/  ULDC UR4, c[0x0][0xa88] ;  /* 0x0002a20000047ab9 */ /* 0x000fe40000000800 */
[----:B------:R-:W-:-:S04]  /*12260*/  IMAD.U32 R21, RZ, RZ, UR4 ;  /* 0x00000004ff157e24 */ /* 0x000fc8000f8e00ff */
[----:B------:R-:W-:-:S04]  /*12270*/  @P1 IADD3 R6, P2, R66, UR6, RZ ;  /* 0x0000000642061c10 */ /* 0x000fc8000ff5e0ff */
[----:B------:R-:W-:Y:S01]  /*12280*/  @P1 IADD3.X R7, R67, UR7, RZ, P2, !PT ;  /* 0x0000000743071c10 */ /* 0x000fe200097fe4ff */
[----:B------:R0:W5:Y:S04]  /*12290*/  @P0 LDG.E R3, desc[UR56][R4.64] ;  /* 0x0000003804030981 */ /* 0x000168000c1e1900 */
[----:B------:R0:W5:Y:S01]  /*122a0*/  @P1 LDG.E R21, desc[UR56][R6.64] ;  /* 0x0000003806151981 */ /* 0x000162000c1e1900 */
[----:B------:R-:W-:Y:S02]  /*122b0*/  ISETP.GT.AND P3, PT, R75, 0xbf, PT ;  /* 0x000000bf4b00780c */ /* 0x000fe40003f64270 */
[----:B--2---:R-:W-:-:S13]  /*122c0*/  ISETP.NE.AND P2, PT, R8, RZ, PT ;  /* 0x000000ff0800720c */ /* 0x004fda0003f45270 */
[----:B------:R-:W1:Y:S02]  /*122d0*/  @!P2 LDC R8, c[0x0][0xad4] ;  /* 0x0002b500ff08ab82 */ /* 0x000e640000000800 */
[----:B-1----:R0:W-:Y:S01]  /*122e0*/  @!P2 STL [R1+0x94], R8 ;  /* 0x000094080100a387 */ /* 0x0021e20000100800 */
[----:B------:R-:W-:Y:S01]  /*122f0*/  ISETP.GT.AND P2, PT, R8, 0x1, PT ;  /* 0x000000010800780c */ /* 0x000fe20003f44270 */
[----:B------:R-:W-:-:S12]  /*12300*/  @P1 BRA `(.L_x_525) ;  /* 0x0000000000101947 */ /* 0x000fd80003800000 */
[----:B------:R-:W-:Y:S05]  /*12310*/  @!P0 BRA `(.L_x_525) ;  /* 0x00000000000c8947 */ /* 0x000fea0003800000 */
[----:B------:R-:W2:Y:S04]  /*12320*/  LDG.E R0, desc[UR56][R4.64] ;  /* 0x0000003804007981 */ /* 0x000ea8000c1e1900 */
[----:B-----5:R-:W2:Y:S02]  /*12330*/  LDG.E R21, desc[UR56][R4.64+0x4] ;  /* 0x0000043804157981 */ /* 0x020ea4000c1e1900 */
[----:B--2---:R-:W-:-:S07]  /*12340*/  IADD3 R21, -R0, R21, RZ ;  /* 0x0000001500157210 */ /* 0x004fce0007ffe1ff */
.L_x_525:
[----:B------:R-:W-:Y:S01]  /*12350*/  BSSY B1, `(.L_x_526) ;  /* 0x000003a000017945 */ /* 0x000fe20003800000 */
[----:B------:R-:W-:Y:S02]  /*12360*/  SEL R31, R74, RZ, !P0 ;  /* 0x000000ff4a1f7207 */ /* 0x000fe40004000000 */
[----:B------:R-:W-:Y:S02]  /*12370*/  SEL R64, R64, RZ, !P0 ;  /* 0x000000ff40407207 */ /* 0x000fe40004000000 */
[----:B-----5:R-:W-:Y:S01]  /*12380*/  SHF.R.S32.HI R24, RZ, 0x1f, R3 ;  /* 0x0000001fff187819 */ /* 0x020fe20000011403 */
[----:B------:R-:W-:Y:S06]  /*12390*/  @P3 BRA `(.L_x_527) ;  /* 0x0000000000d43947 */ /* 0x000fec0003800000 */
[----:B------:R-:W2:Y:S01]  /*123a0*/  LDL R0, [R1+0x9c] ;  /* 0x00009c0001007983 */ /* 0x000ea20000100800 */
[----:B------:R-:W1:Y:S01]  /*123b0*/  LDC R26, c[0x0][0xbe8] ;  /* 0x0002fa00ff1a7b82 */ /* 0x000e620000000800 */
[----:B0-----:R-:W2:Y:S02]  /*123c0*/  S2R R4, SR_TID.X ;  /* 0x0000000000047919 */ /* 0x001ea40000002100 */
[----:B--2---:R-:W-:Y:S02]  /*123d0*/  IMAD R0, R0, 0xc0, R4 ;  /* 0x000000c000007824 */ /* 0x004fe400078e0204 */
[----:B-1----:R-:W-:Y:S02]  /*123e0*/  IMAD R4, R21, R26, RZ ;  /* 0x0000001a15047224 */ /* 0x002fe400078e02ff */
[----:B------:R-:W-:-:S05]  /*123f0*/  VIADD R37, R0, 0xffffff80 ;  /* 0xffffff8000257836 */ /* 0x000fca0000000000 */
[----:B------:R-:W-:-:S13]  /*12400*/  ISETP.GE.AND P0, PT, R37, R4, PT ;  /* 0x000000042500720c */ /* 0x000fda0003f06270 */
[----:B------:R-:W-:Y:S05]  /*12410*/  @P0 BRA `(.L_x_527) ;  /* 0x0000000000b40947 */ /* 0x000fea0003800000 */
[----:B------:R-:W2:Y:S01]  /*12420*/  LDL R14, [R1+0x8c] ;  /* 0x00008c00010e7983 */ /* 0x000ea20000100800 */
[----:B------:R-:W-:Y:S01]  /*12430*/  IMAD.MOV.U32 R20, RZ, RZ, 0x9b8 ;  /* 0x000009b8ff147424 */ /* 0x000fe200078e00ff */
[----:B------:R-:W-:Y:S01]  /*12440*/  ISETP.GT.AND P0, PT, R8, 0x1, PT ;  /* 0x000000010800780c */ /* 0x000fe20003f04270 */
[----:B------:R-:W0:Y:S01]  /*12450*/  LDC.64 R4, c[0x0][0xba8] ;  /* 0x0002ea00ff047b82 */ /* 0x000e220000000a00 */
[----:B------:R-:W3:Y:S01]  /*12460*/  LDL.LU R28, [R1+0xa0] ;  /* 0x0000a000011c7983 */ /* 0x000ee20000300800 */
[----:B------:R-:W-:Y:S01]  /*12470*/  ISETP.NE.AND P1, PT, R26, 0x1, PT ;  /* 0x000000011a00780c */ /* 0x000fe20003f25270 */
[----:B------:R-:W-:Y:S01]  /*12480*/  IMAD.MOV.U32 R25, RZ, RZ, R37 ;  /* 0x000000ffff197224 */ /* 0x000fe200078e0025 */
[----:B------:R-:W-:-:S04]  /*12490*/  SEL R20, R20, 0x978, P0 ;  /* 0x0000097814147807 */ /* 0x000fc80000000000 */
[----:B------:R-:W1:Y:S08]  /*124a0*/  LDC.64 R10, c[0x0][R20+0x220] ;  /* 0x00008800140a7b82 */ /* 0x000e700000000a00 */
[----:B------:R-:W2:Y:S08]  /*124b0*/  LDC.64 R8, c[0x0][R20+0x218] ;  /* 0x0000860014087b82 */ /* 0x000eb00000000a00 */
[----:B------:R-:W4:Y:S08]  /*124c0*/  LDC.64 R12, c[0x0][R20+0x228] ;  /* 0x00008a00140c7b82 */ /* 0x000f300000000a00 */
[----:B------:R-:W5:Y:S08]  /*124d0*/  @P1 LDC R0, c[0x0][0xbec] ;  /* 0x0002fb00ff001b82 */ /* 0x000f700000000800 */
[----:B------:R-:W4:Y:S08]  /*124e0*/  LDC.64 R6, c[0x0][R20+0x210] ;  /* 0x0000840014067b82 */ /* 0x000f300000000a00 */
[----:B------:R-:W4:Y:S01]  /*124f0*/  @P1 LDC R29, c[0x0][0xbf0] ;  /* 0x0002fc00ff1d1b82 */ /* 0x000f220000000800 */
[----:B-----5:R-:W-:-:S07]  /*12500*/  @P1 IMAD.HI.U32 R0, R37, R0, RZ ;  /* 0x0000000025001227 */ /* 0x020fce00078e00ff */
[----:B0-----:R-:W0:Y:S01]  /*12510*/  @!P0 LDC R4, c[0x0][0xb50] ;  /* 0x0002d400ff048b82 */ /* 0x001e220000000800 */
[----:B-1----:R-:W-:-:S07]  /*12520*/  IMAD R11, R11, R31, RZ ;  /* 0x0000001f0b0b7224 */ /* 0x002fce00078e02ff */
[----:B------:R-:W1:Y:S01]  /*12530*/  @!P0 LDC R5, c[0x0][0xb54] ;  /* 0x0002d500ff058b82 */ /* 0x000e620000000800 */
[----:B----4-:R-:W-:Y:S01]  /*12540*/  @P1 SHF.R.U32.HI R25, RZ, R29, R0 ;  /* 0x0000001dff191219 */ /* 0x010fe20000011600 */
[----:B------:R-:W-:Y:S02]  /*12550*/  IMAD R29, R10, R64, R11 ;  /* 0x000000400a1d7224 */ /* 0x000fe400078e020b */
[-C--:B--2---:R-:W-:Y:S02]  /*12560*/  IMAD R27, R9, R14.reuse, RZ ;  /* 0x0000000e091b7224 */ /* 0x084fe400078e02ff */
[----:B------:R-:W-:Y:S01]  /*12570*/  IMAD.WIDE.U32 R8, R8, R14, RZ ;  /* 0x0000000e08087225 */ /* 0x000fe200078e00ff */
[----:B---3--:R-:W-:-:S03]  /*12580*/  SEL R11, R28, RZ, P0 ;  /* 0x000000ff1c0b7207 */ /* 0x008fc60000000000 */
[----:B------:R-:W-:Y:S01]  /*12590*/  IMAD.WIDE.U32 R14, R10, R31, RZ ;  /* 0x0000001f0a0e7225 */ /* 0x000fe200078e00ff */
[----:B------:R-:W-:-:S03]  /*125a0*/  IADD3 R27, R9, R27, RZ ;  /* 0x0000001b091b7210 */ /* 0x000fc60007ffe0ff */
[----:B------:R-:W-:Y:S01]  /*125b0*/  IMAD.MOV R10, RZ, RZ, -R25 ;  /* 0x000000ffff0a7224 */ /* 0x000fe200078e0a19 */
[----:B------:R-:W-:Y:S01]  /*125c0*/  IADD3 R0, P1, P3, R14, R8, R3 ;  /* 0x000000080e007210 */ /* 0x000fe20007b3e003 */
[----:B------:R-:W-:Y:S02]  /*125d0*/  IMAD.IADD R29, R15, 0x1, R29 ;  /* 0x000000010f1d7824 */ /* 0x000fe400078e021d */
[----:B------:R-:W-:-:S04]  /*125e0*/  IMAD.WIDE.U32 R8, R12, R11, RZ ;  /* 0x0000000b0c087225 */ /* 0x000fc800078e00ff */
[----:B------:R-:W-:Y:S02]  /*125f0*/  IMAD R13, R13, R11, RZ ;  /* 0x0000000b0d0d7224 */ /* 0x000fe400078e02ff */
[----:B------:R-:W-:Y:S01]  /*12600*/  IMAD R11, R26, R10, R37 ;  /* 0x0000000a1a0b7224 */ /* 0x000fe200078e0225 */
[----:B------:R-:W-:Y:S01]  /*12610*/  IADD3.X R10, R29, R27, R24, P1, P3 ;  /* 0x0000001b1d0a7210 */ /* 0x000fe20000fe6418 */
[----:B------:R-:W-:Y:S01]  /*12620*/  IMAD.IADD R13, R9, 0x1, R13 ;  /* 0x00000001090d7824 */ /* 0x000fe200078e020d */
[----:B------:R-:W-:Y:S01]  /*12630*/  IADD3 R8, P0, P1, R25, R0, R8 ;  /* 0x0000000019087210 */ /* 0x000fe2000791e008 */
[----:B------:R-:W-:Y:S01]  /*12640*/  IMAD R0, R7, R11, RZ ;  /* 0x0000000b07007224 */ /* 0x000fe200078e02ff */
[----:B------:R-:W-:-:S04]  /*12650*/  SHF.R.S32.HI R25, RZ, 0x1f, R25 ;  /* 0x0000001fff197819 */ /* 0x000fc80000011419 */
[----:B------:R-:W-:Y:S02]  /*12660*/  IADD3.X R9, R25, R10, R13, P0, P1 ;  /* 0x0000000a19097210 */ /* 0x000fe400007e240d */
[----:B------:R-:W-:-:S05]  /*12670*/  SHF.R.S32.HI R13, RZ, 0x1f, R11 ;  /* 0x0000001fff0d7819 */ /* 0x000fca000001140b */
[C---:B------:R-:W-:Y:S02]  /*12680*/  IMAD R13, R6.reuse, R13, R0 ;  /* 0x0000000d060d7224 */ /* 0x040fe400078e0200 */
[----:B------:R-:W-:-:S05]  /*12690*/  IMAD.WIDE.U32 R6, R6, R11, R8 ;  /* 0x0000000b06067225 */ /* 0x000fca00078e0008 */
[----:B------:R-:W-:Y:S01]  /*126a0*/  IADD3 R0, R7, R13, RZ ;  /* 0x0000000d07007210 */ /* 0x000fe20007ffe0ff */
[----:B------:R-:W-:Y:S01]  /*126b0*/  IMAD.MOV.U32 R7, RZ, RZ, -0x800000 ;  /* 0xff800000ff077424 */ /* 0x000fe200078e00ff */
[----:B0-----:R-:W-:-:S04]  /*126c0*/  LEA R4, P0, R6, R4, 0x2 ;  /* 0x0000000406047211 */ /* 0x001fc800078010ff */
[----:B-1----:R-:W-:-:S05]  /*126d0*/  LEA.HI.X R5, R6, R5, R0, 0x2, P0 ;  /* 0x0000000506057211 */ /* 0x002fca00000f1400 */
[----:B------:R1:W-:Y:S04]  /*126e0*/  STG.E desc[UR56][R4.64], R7 ;  /* 0x0000000704007986 */ /* 0x0003e8000c101938 */
.L_x_527:
[----:B------:R-:W-:Y:S05]  /*126f0*/  BSYNC B1 ;  /* 0x0000000000017941 */ /* 0x000fea0003800000 */
.L_x_526:
[----:B------:R-:W-:Y:S05]  /*12700*/  @P2 BRA `(.L_x_520) ;  /* 0x0000000400302947 */ /* 0x000fea0003800000 */
[----:B------:R-:W2:Y:S01]  /*12710*/  LDL.LU R12, [R1+0x8c] ;  /* 0x00008c00010c7983 */ /* 0x000ea20000300800 */
[----:B------:R-:W3:Y:S01]  /*12720*/  LDC R10, c[0x0][0xbe8] ;  /* 0x0002fa00ff0a7b82 */ /* 0x000ee20000000800 */
[----:B------:R-:W-:Y:S01]  /*12730*/  ULDC.64 UR4, c[0x0][0xaa0] ;  /* 0x0002a80000047ab9 */ /* 0x000fe20000000a00 */
[----:B------:R-:W-:Y:S01]  /*12740*/  IMAD R61, R61, 0x30, R60 ;  /* 0x000000303d3d7824 */ /* 0x000fe200078e023c */
[----:B------:R-:W4:Y:S01]  /*12750*/  LDL R26, [R1+0x9c] ;  /* 0x00009c00011a7983 */ /* 0x000f220000100800 */
[----:B------:R-:W-:Y:S01]  /*12760*/  IMAD R0, R24, UR4, RZ ;  /* 0x0000000418007c24 */ /* 0x000fe2000f8e02ff */
[----:B------:R-:W-:Y:S01]  /*12770*/  ULDC.64 UR6, c[0x0][0xaf0] ;  /* 0x0002bc0000067ab9 */ /* 0x000fe20000000a00 */
[----:B01----:R-:W-:-:S04]  /*12780*/  IMAD.WIDE.U32 R4, R3, UR4, RZ ;  /* 0x0000000403047c25 */ /* 0x003fc8000f8e00ff */
[----:B------:R-:W-:Y:S01]  /*12790*/  IMAD R7, R3, UR5, R0 ;  /* 0x0000000503077c24 */ /* 0x000fe2000f8e0200 */
[----:B------:R-:W-:Y:S01]  /*127a0*/  ULDC.64 UR4, c[0x0][0xae8] ;  /* 0x0002ba0000047ab9 */ /* 0x000fe20000000a00 */
[----:B------:R-:W-:Y:S02]  /*127b0*/  IMAD R6, R64, UR6, RZ ;  /* 0x0000000640067c24 */ /* 0x000fe4000f8e02ff */
[----:B------:R-:W-:Y:S01]  /*127c0*/  IMAD.IADD R5, R5, 0x1, R7 ;  /* 0x0000000105057824 */ /* 0x000fe200078e0207 */
[----:B---3--:R-:W-:-:S13]  /*127d0*/  ISETP.NE.AND P0, PT, R10, 0x1, PT ;  /* 0x000000010a00780c */ /* 0x008fda0003f05270 */
[----:B------:R-:W0:Y:S08]  /*127e0*/  @P0 LDC R9, c[0x0][0xbec] ;  /* 0x0002fb00ff090b82 */ /* 0x000e300000000800 */
[----:B------:R-:W1:Y:S01]  /*127f0*/  @P0 LDC R11, c[0x0][0xbf0] ;  /* 0x0002fc00ff0b0b82 */ /* 0x000e620000000800 */
[----:B--2---:R-:W-:-:S04]  /*12800*/  IMAD.WIDE.U32 R4, R12, UR4, R4 ;  /* 0x000000040c047c25 */ /* 0x004fc8000f8e0004 */
[----:B----4-:R-:W-:Y:S02]  /*12810*/  IMAD R8, R26, 0xc0, R61 ;  /* 0x000000c01a087824 */ /* 0x010fe400078e023d */
[----:B------:R-:W-:Y:S01]  /*12820*/  IMAD R5, R12, UR5, R5 ;  /* 0x000000050c057c24 */ /* 0x000fe2000f8e0205 */
[----:B------:R-:W-:Y:S01]  /*12830*/  ULDC.64 UR4, c[0x0][0xae0] ;  /* 0x0002b80000047ab9 */ /* 0x000fe20000000a00 */
[----:B0-----:R-:W-:-:S04]  /*12840*/  @P0 IMAD.HI.U32 R0, R8, R9, RZ ;  /* 0x0000000908000227 */ /* 0x001fc800078e00ff */
[----:B------:R-:W-:Y:S01]  /*12850*/  IMAD.MOV.U32 R3, RZ, RZ, R8 ;  /* 0x000000ffff037224 */ /* 0x000fe200078e0008 */
[----:B-1----:R-:W-:Y:S01]  /*12860*/  @P0 SHF.R.U32.HI R3, RZ, R11, R0 ;  /* 0x0000000bff030219 */ /* 0x002fe20000011600 */
[C---:B------:R-:W-:Y:S02]  /*12870*/  IMAD R9, R31.reuse, UR7, R6 ;  /* 0x000000071f097c24 */ /* 0x040fe4000f8e0206 */
[----:B------:R-:W-:Y:S01]  /*12880*/  IMAD.WIDE.U32 R4, R31, UR6, R4 ;  /* 0x000000061f047c25 */ /* 0x000fe2000f8e0004 */
[----:B------:R-:W-:Y:S01]  /*12890*/  IADD3 R7, -R3, RZ, RZ ;  /* 0x000000ff03077210 */ /* 0x000fe20007ffe1ff */
[----:B------:R-:W-:Y:S01]  /*128a0*/  ULDC.64 UR6, c[0x0][0xa80] ;  /* 0x0002a00000067ab9 */ /* 0x000fe20000000a00 */
[----:B------:R-:W-:Y:S01]  /*128b0*/  SHF.R.S32.HI R0, RZ, 0x1f, R3 ;  /* 0x0000001fff007819 */ /* 0x000fe20000011403 */
[----:B------:R-:W-:Y:S02]  /*128c0*/  IMAD.IADD R5, R5, 0x1, R9 ;  /* 0x0000000105057824 */ /* 0x000fe400078e0209 */
[----:B------:R-:W-:-:S02]  /*128d0*/  IMAD R7, R10, R7, R8 ;  /* 0x000000070a077224 */ /* 0x000fc400078e0208 */
[----:B------:R-:W-:Y:S02]  /*128e0*/  IMAD R0, R0, UR4, RZ ;  /* 0x0000000400007c24 */ /* 0x000fe4000f8e02ff */
[----:B------:R-:W-:-:S04]  /*128f0*/  IMAD.WIDE.U32 R4, R3, UR4, R4 ;  /* 0x0000000403047c25 */ /* 0x000fc8000f8e0004 */
[----:B------:R-:W-:Y:S01]  /*12900*/  IMAD R9, R3, UR5, R0 ;  /* 0x0000000503097c24 */ /* 0x000fe2000f8e0200 */
[----:B------:R-:W-:Y:S01]  /*12910*/  SHF.R.S32.HI R0, RZ, 0x1f, R7 ;  /* 0x0000001fff007819 */ /* 0x000fe20000011407 */
[----:B------:R-:W-:Y:S02]  /*12920*/  ULDC.64 UR4, c[0x0][0xad8] ;  /* 0x0002b60000047ab9 */ /* 0x000fe40000000a00 */
[----:B------:R-:W-:Y:S02]  /*12930*/  IMAD.IADD R5, R5, 0x1, R9 ;  /* 0x0000000105057824 */ /* 0x000fe400078e0209 */
[----:B------:R-:W-:Y:S02]  /*12940*/  IMAD R0, R0, UR4, RZ ;  /* 0x0000000400007c24 */ /* 0x000fe4000f8e02ff */
[----:B------:R-:W-:Y:S01]  /*12950*/  IMAD.WIDE.U32 R4, R7, UR4, R4 ;  /* 0x0000000407047c25 */ /* 0x000fe2000f8e0004 */
[----:B------:R-:W-:Y:S02]  /*12960*/  ULDC UR4, c[0x0][0xac8] ;  /* 0x0002b20000047ab9 */ /* 0x000fe40000000800 */
[----:B------:R-:W-:Y:S01]  /*12970*/  ISETP.GE.AND P0, PT, R59, UR4, PT ;  /* 0x000000043b007c0c */ /* 0x000fe2000bf06270 */
[----:B------:R-:W-:Y:S01]  /*12980*/  IMAD R3, R7, UR5, R0 ;  /* 0x0000000507037c24 */ /* 0x000fe2000f8e0200 */
[----:B------:R-:W-:Y:S01]  /*12990*/  LEA R7, P1, R4, UR6, 0x1 ;  /* 0x0000000604077c11 */ /* 0x000fe2000f8208ff */
[----:B------:R-:W-:-:S02]  /*129a0*/  UMOV UR4, 0xffffffff ;  /* 0xffffffff00047882 */ /* 0x000fc40000000000 */
[----:B------:R-:W-:-:S05]  /*129b0*/  IMAD.IADD R3, R5, 0x1, R3 ;  /* 0x0000000105037824 */ /* 0x000fca00078e0203 */
[----:B------:R-:W-:Y:S01]  /*129c0*/  LEA.HI.X R20, R4, UR7, R3, 0x1, P1 ;  /* 0x0000000704147c11 */ /* 0x000fe200088f0c03 */
[----:B------:R-:W-:Y:S06]  /*129d0*/  BRA.DIV UR4, `(.L_x_528) ;  /* 0x0000007a04cc7947 */ /* 0x000fec000b800000 */
[----:B------:R-:W0:Y:S01]  /*129e0*/  SHFL.IDX PT, R3, R7, RZ, 0x181f ;  /* 0x00181fff07037589 */ /* 0x000e2200000e0000 */
[----:B------:R-:W-:Y:S02]  /*129f0*/  IMAD R21, R21, R10, RZ ;  /* 0x0000000a15157224 */ /* 0x000fe400078e02ff */
[----:B------:R-:W-:Y:S01]  /*12a00*/  IMAD R24, R26, 0xc0, R60 ;  /* 0x000000c01a187824 */ /* 0x000fe200078e023c */
[----:B------:R-:W1:Y:S03]  /*12a10*/  SHFL.IDX PT, R0, R20, RZ, 0x181f ;  /* 0x00181fff14007589 */ /* 0x000e6600000e0000 */
[C---:B------:R-:W-:Y:S01]  /*12a20*/  VIADD R10, R24.reuse, 0x60 ;  /* 0x00000060180a7836 */ /* 0x040fe20000000000 */
[----:B------:R-:W2:Y:S01]  /*12a30*/  SHFL.IDX PT, R5, R7, 0x1, 0x181f ;  /* 0x00381f0007057f89 */ /* 0x000ea200000e0000 */
[CC--:B------:R-:W-:Y:S02]  /*12a40*/  ISETP.GE.OR P2, PT, R24.reuse, R21.reuse, P0 ;  /* 0x000000151800720c */ /* 0x0c0fe40000746670 */
[----:B------:R-:W-:Y:S01]  /*12a50*/  IADD3 R8, R24, 0x30, RZ ;  /* 0x0000003018087810 */ /* 0x000fe20007ffe0ff */
[----:B------:R-:W3:Y:S01]  /*12a60*/  SHFL.IDX PT, R14, R7, 0x2, 0x181f ;  /* 0x00581f00070e7f89 */ /* 0x000ee200000e0000 */
[----:B------:R-:W-:-:S02]  /*12a70*/  ISETP.GE.OR P4, PT, R10, R21, P0 ;  /* 0x000000150a00720c */ /* 0x000fc40000786670 */
[----:B------:R-:W-:Y:S01]  /*12a80*/  ISETP.GE.OR P3, PT, R8, R21, P0 ;  /* 0x000000150800720c */ /* 0x000fe20000766670 */
[----:B------:R-:W4:Y:S04]  /*12a90*/  SHFL.IDX PT, R4, R20, 0x1, 0x181f ;  /* 0x00381f0014047f89 */ /* 0x000f2800000e0000 */
[----:B------:R-:W5:Y:S02]  /*12aa0*/  SHFL.IDX PT, R6, R20, 0x2, 0x181f ;  /* 0x00581f0014067f89 */ /* 0x000f6400000e0000 */
[----:B0-----:R-:W-:-:S04]  /*12ab0*/  @!P2 LEA R10, P5, R59, R3, 0x1 ;  /* 0x000000033b0aa211 */ /* 0x001fc800078a08ff */
[C---:B-1----:R-:W-:Y:S02]  /*12ac0*/  @!P2 LEA.HI.X R3, R59.reuse, R0, R58, 0x1, P5 ;  /* 0x000000003b03a211 */ /* 0x042fe400028f0c3a */
[----:B------:R0:W1:Y:S01]  /*12ad0*/  SHFL.IDX PT, R0, R20, 0x3, 0x181f ;  /* 0x00781f0014007f89 */ /* 0x00006200000e0000 */
[C---:B--2---:R-:W-:Y:S02]  /*12ae0*/  @!P3 LEA R8, P1, R59.reuse, R5, 0x1 ;  /* 0x000000053b08b211 */ /* 0x044fe400078208ff */
[----:B------:R-:W-:Y:S01]  /*12af0*/  @!P2 IMAD.MOV.U32 R11, RZ, RZ, R3 ;  /* 0x000000ffff0ba224 */ /* 0x000fe200078e0003 */
[----:B---3--:R-:W-:-:S04]  /*12b00*/  @!P4 LEA R25, P5, R59, R14, 0x1 ;  /* 0x0000000e3b19c211 */ /* 0x008fc800078a08ff */
[----:B------:R0:W-:Y:S01]  /*12b10*/  @!P2 ST.E.128 desc[UR56][R10.64], RZ ;  /* 0x000000ff0a00a985 */ /* 0x0001e2000c101d38 */
[C-C-:B----4-:R-:W-:Y:S01]  /*12b20*/  @!P3 LEA.HI.X R9, R59.reuse, R4, R58.reuse, 0x1, P1 ;  /* 0x000000043b09b211 */ /* 0x150fe200008f0c3a */
[----:B------:R-:W-:Y:S02]  /*12b30*/  @!P4 IMAD.MOV.U32 R4, RZ, RZ, R25 ;  /* 0x000000ffff04c224 */ /* 0x000fe400078e0019 */
[----:B------:R0:W2:Y:S01]  /*12b40*/  SHFL.IDX PT, R14, R7, 0x3, 0x181f ;  /* 0x00781f00070e7f89 */ /* 0x0000a200000e0000 */
[----:B-----5:R-:W-:-:S03]  /*12b50*/  @!P4 LEA.HI.X R5, R59, R6, R58, 0x1, P5 ;  /* 0x000000063b05c211 */ /* 0x020fc600028f0c3a */
[----:B------:R0:W-:Y:S04]  /*12b60*/  @!P3 ST.E.128 desc[UR56][R8.64], RZ ;  /* 0x000000ff0800b985 */ /* 0x0001e8000c101d38 */
[----:B------:R0:W-:Y:S02]  /*12b70*/  @!P4 ST.E.128 desc[UR56][R4.64], RZ ;  /* 0x000000ff0400c985 */ /* 0x0001e4000c101d38 */
.L_x_717:
[----:B------:R-:W-:-:S04]  /*12b80*/  IADD3 R24, R24, 0x90, RZ ;  /* 0x0000009018187810 */ /* 0x000fc80007ffe0ff */
[----:B------:R-:W-:-:S13]  /*12b90*/  ISETP.GE.OR P0, PT, R24, R21, P0 ;  /* 0x000000151800720c */ /* 0x000fda0000706670 */
[----:B--2---:R-:W-:-:S04]  /*12ba0*/  @!P0 LEA R14, P1, R59, R14, 0x1 ;  /* 0x0000000e3b0e8211 */ /* 0x004fc800078208ff */
[----:B-1----:R-:W-:-:S05]  /*12bb0*/  @!P0 LEA.HI.X R15, R59, R0, R58, 0x1, P1 ;  /* 0x000000003b0f8211 */ /* 0x002fca00008f0c3a */
[----:B------:R1:W-:Y:S04]  /*12bc0*/  @!P0 ST.E.128 desc[UR56][R14.64], RZ ;  /* 0x000000ff0e008985 */ /* 0x0003e8000c101d38 */
.L_x_520:
[----:B------:R-:W-:Y:S05]  /*12bd0*/  BSYNC B0 ;  /* 0x0000000000007941 */ /* 0x000fea0003800000 */
.L_x_515:
[----:B------:R-:W-:Y:S02]  /*12be0*/  ULDC UR4, c[0x0][0xc3c] ;  /* 0x00030f0000047ab9 */ /* 0x000fe40000000800 */
[----:B------:R-:W-:-:S13]  /*12bf0*/  ISETP.GE.AND P0, PT, R35, UR4, PT ;  /* 0x0000000423007c0c */ /* 0x000fda000bf06270 */
[----:B------:R-:W-:Y:S05]  /*12c00*/  @!P0 BRA `(.L_x_529) ;  /* 0xfffffee400508947 */ /* 0x000fea000383ffff */
[----:B------:R-:W-:Y:S05]  /*12c10*/  BRA `(.L_x_400) ;  /* 0x0000006800c87947 */ /* 0x000fea0003800000 */
.L_x_398:
[----:B------:R-:W-:-:S08]  /*12c20*/  NOP ;  /* 0x0000000000007918 */ /* 0x000fd00000000000 */
[----:B--2---:R-:W0:-:S00]  /*12c30*/  USETMAXREG.DEALLOC.CTAPOOL 0x20 ;  /* 0x00000020000079c8 */ /* 0x004e0000080e0500 */
[----:B0-----:R-:W2:Y:S01]  /*12c40*/  LDL.LU R2, [R1] ;  /* 0x0000000001027983 */ /* 0x001ea20000300800 */
[----:B------:R-:W-:Y:S01]  /*12c50*/  LOP3.LUT R0, R0, 0x3, RZ, 0xc0, !PT ;  /* 0x0000000300007812 */ /* 0x000fe200078ec0ff */
[----:B------:R-:W-:-:S05]  /*12c60*/  IMAD.MOV.U32 R6, RZ, RZ, RZ ;  /* 0x000000ffff067224 */ /* 0x000fca00078e00ff */
[----:B------:R-:W0:Y:S02]  /*12c70*/  SHFL.IDX PT, R0, R0, RZ, 0x1f ;  /* 0x00001fff00007589 */ /* 0x000e2400000e0000 */
[----:B0-----:R-:W-:Y:S02]  /*12c80*/  ISETP.NE.AND P0, PT, R0, RZ, PT ;  /* 0x000000ff0000720c */ /* 0x001fe40003f05270 */
[----:B--2---:R-:W-:-:S11]  /*12c90*/  LOP3.LUT R2, R2, 0xfffffffd, RZ, 0xc0, !PT ;  /* 0xfffffffd02027812 */ /* 0x004fd600078ec0ff */
[----:B------:R-:W-:-:S05]  /*12ca0*/  @P0 LOP3.LUT R2, R2, 0x2, RZ, 0xfc, !PT ;  /* 0x0000000202020812 */ /* 0x000fca00078efcff */
[----:B------:R0:W-:Y:S01]  /*12cb0*/  STL [R1], R2 ;  /* 0x0000000201007387 */ /* 0x0001e20000100800 */
        /* <DEDUP_REMOVED lines=8> */
.L_x_530:
[----:B------:R-:W1:Y:S01]  /*12d40*/  S2R R0, SR_TID.X ;  /* 0x0000000000007919 */ /* 0x000e620000002100 */
[----:B------:R-:W-:Y:S01]  /*12d50*/  ULDC UR4, c[0x0][0xc3c] ;  /* 0x00030f0000047ab9 */ /* 0x000fe20000000800 */
[----:B------:R-:W-:Y:S01]  /*12d60*/  IMAD.MOV.U32 R7, RZ, RZ, RZ ;  /* 0x000000ffff077224 */ /* 0x000fe200078e00ff */
[----:B------:R-:W2:Y:S01]  /*12d70*/  S2UR UR6, SR_CTAID.X ;  /* 0x00000000000679c3 */ /* 0x000ea20000002500 */
[----:B------:R-:W-:Y:S01]  /*12d80*/  ULDC UR5, c[0x0][0xc38] ;  /* 0x00030e0000057ab9 */ /* 0x000fe20000000800 */
[----:B-1----:R-:W-:-:S04]  /*12d90*/  LOP3.LUT R0, R0, 0x1f, RZ, 0xc0, !PT ;  /* 0x0000001f00007812 */ /* 0x002fc800078ec0ff */
[----:B------:R-:W-:-:S04]  /*12da0*/  ISETP.NE.AND P0, PT, R0, 0x1f, PT ;  /* 0x0000001f0000780c */ /* 0x000fc80003f05270 */
[----:B------:R-:W-:-:S13]  /*12db0*/  ISETP.GE.OR P1, PT, R0, UR4, !P0 ;  /* 0x0000000400007c0c */ /* 0x000fda000c726670 */
[----:B------:R-:W1:Y:S08]  /*12dc0*/  @!P1 LDC.64 R4, c[0x0][0xc80] ;  /* 0x00032000ff049b82 */ /* 0x000e700000000a00 */
[----:B0-----:R-:W0:Y:S01]  /*12dd0*/  @!P1 LDC.64 R2, c[0x0][0xc78] ;  /* 0x00031e00ff029b82 */ /* 0x001e220000000a00 */
[----:B-1----:R-:W-:-:S05]  /*12de0*/  @!P1 IMAD.WIDE.U32 R4, R0, 0x4, R4 ;  /* 0x0000000400049825 */ /* 0x002fca00078e0004 */
[----:B------:R-:W3:Y:S01]  /*12df0*/  @!P1 LDG.E R6, desc[UR56][R4.64] ;  /* 0x0000003804069981 */ /* 0x000ee2000c1e1900 */
[----:B0-----:R-:W-:-:S05]  /*12e00*/  @!P1 IMAD.WIDE.U32 R2, R0, 0x4, R2 ;  /* 0x0000000400029825 */ /* 0x001fca00078e0002 */
        /* <DEDUP_REMOVED lines=24> */
[----:B0-----:R-:W-:-:S05]  /*12f90*/  IMAD R8, R8, UR5, RZ ;  /* 0x0000000508087c24 */ /* 0x001fca000f8e02ff */
[----:B--2---:R-:W-:Y:S02]  /*12fa0*/  ISETP.GT.AND P6, PT, R8, UR6, PT ;  /* 0x0000000608007c0c */ /* 0x004fe4000bfc4270 */
[----:B------:R-:W-:-:S11]  /*12fb0*/  MOV R3, R8 ;  /* 0x0000000800037202 */ /* 0x000fd60000000f00 */
[----:B------:R-:W-:Y:S05]  /*12fc0*/  @P6 BRA `(.L_x_532) ;  /* 0x00000000009c6947 */ /* 0x000fea0003800000 */
[----:B------:R-:W-:Y:S01]  /*12fd0*/  IMAD.MOV.U32 R8, RZ, RZ, R3 ;  /* 0x000000ffff087224 */ /* 0x000fe200078e0003 */
[----:B------:R-:W-:Y:S01]  /*12fe0*/  UMOV UR4, URZ ;  /* 0x0000003f00047c82 */ /* 0x000fe20008000000 */
[----:B------:R-:W-:-:S05]  /*12ff0*/  ULDC UR5, c[0x0][0xc38] ;  /* 0x00030e0000057ab9 */ /* 0x000fca0000000800 */
.L_x_534:
        /* <DEDUP_REMOVED lines=31> */
[----:B------:R-:W0:Y:S02]  /*131f0*/  SHFL.IDX PT, R3, R2, 0x1f, 0x1f ;  /* 0x03e01f0002037f89 */ /* 0x000e2400000e0000 */
[----:B0-----:R-:W-:-:S04]  /*13200*/  IMAD R3, R3, UR5, RZ ;  /* 0x0000000503037c24 */ /* 0x001fc8000f8e02ff */
[----:B------:R-:W-:-:S05]  /*13210*/  IMAD.IADD R8, R3, 0x1, R8 ;  /* 0x0000000103087824 */ /* 0x000fca00078e0208 */
[----:B------:R-:W-:-:S13]  /*13220*/  ISETP.GT.AND P6, PT, R8, UR6, PT ;  /* 0x0000000608007c0c */ /* 0x000fda000bfc4270 */
[----:B------:R-:W-:Y:S05]  /*13230*/  @!P6 BRA `(.L_x_534) ;  /* 0xfffffffc0070e947 */ /* 0x000fea000383ffff */
.L_x_532:
        /* <DEDUP_REMOVED lines=19> */
.L_x_535:
[----:B0-----:R-:W-:Y:S01]  /*13370*/  IMAD.MOV.U32 R5, RZ, RZ, R10 ;  /* 0x000000ffff057224 */ /* 0x001fe200078e000a */
[----:B------:R-:W-:Y:S01]  /*13380*/  MOV R2, RZ ;  /* 0x000000ff00027202 */ /* 0x000fe20000000f00 */
[----:B-1----:R-:W-:Y:S02]  /*13390*/  IMAD R24, R24, UR5, R9 ;  /* 0x0000000518187c24 */ /* 0x002fe4000f8e0209 */
[----:B------:R-:W0:Y:S01]  /*133a0*/  I2F.RP R8, R5 ;  /* 0x0000000500087306 */ /* 0x000e220000209400 */
[----:B------:R-:W-:Y:S02]  /*133b0*/  IMAD R9, R11, R4, RZ ;  /* 0x000000040b097224 */ /* 0x000fe400078e02ff */
        /* <DEDUP_REMOVED lines=11> */
[----:B------:R-:W-:Y:S01]  /*13470*/  @!P1 IMAD.IADD R9, R9, 0x1, -R4 ;  /* 0x0000000109099824 */ /* 0x000fe200078e0a04 */
[----:B------:R-:W-:Y:S01]  /*13480*/  @!P1 IADD3 R2, R2, 0x1, RZ ;  /* 0x0000000102029810 */ /* 0x000fe20007ffe0ff */
[----:B------:R-:W0:Y:S01]  /*13490*/  F2I.FTZ.U32.TRUNC.NTZ R3, R3 ;  /* 0x0000000300037305 */ /* 0x000e22000021f000 */
[----:B------:R-:W-:Y:S02]  /*134a0*/  ISETP.NE.AND P1, PT, R6, RZ, PT ;  /* 0x000000ff0600720c */ /* 0x000fe40003f25270 */
[----:B------:R-:W-:Y:S02]  /*134b0*/  ISETP.GE.U32.AND P0, PT, R9, R4, PT ;  /* 0x000000040900720c */ /* 0x000fe40003f06070 */
[----:B------:R-:W-:-:S04]  /*134c0*/  LOP3.LUT R4, R25, R6, RZ, 0x3c, !PT ;  /* 0x0000000619047212 */ /* 0x000fc800078e3cff */
[----:B------:R-:W-:Y:S01]  /*134d0*/  ISETP.GE.AND P2, PT, R4, RZ, PT ;  /* 0x000000ff0400720c */ /* 0x000fe20003f46270 */
[----:B0-----:R-:W-:-:S06]  /*134e0*/  IMAD.MOV R8, RZ, RZ, -R3 ;  /* 0x000000ffff087224 */ /* 0x001fcc00078e0a03 */
[----:B------:R-:W-:-:S04]  /*134f0*/  @P0 VIADD R2, R2, 0x1 ;  /* 0x0000000102020836 */ /* 0x000fc80000000000 */
[----:B------:R-:W-:Y:S01]  /*13500*/  IMAD.MOV.U32 R4, RZ, RZ, R2 ;  /* 0x000000ffff047224 */ /* 0x000fe200078e0002 */
[----:B------:R-:W-:Y:S02]  /*13510*/  MOV R2, R8 ;  /* 0x0000000800027202 */ /* 0x000fe40000000f00 */
[----:B------:R-:W-:Y:S01]  /*13520*/  IABS R8, R7 ;  /* 0x0000000700087213 */ /* 0x000fe20000000000 */
[----:B------:R-:W-:Y:S01]  /*13530*/  @!P2 IMAD.MOV R4, RZ, RZ, -R4 ;  /* 0x000000ffff04a224 */ /* 0x000fe200078e0a04 */
[----:B------:R-:W-:Y:S01]  /*13540*/  @!P1 LOP3.LUT R4, RZ, R6, RZ, 0x33, !PT ;  /* 0x00000006ff049212 */ /* 0x000fe200078e33ff */
[----:B------:R-:W-:Y:S02]  /*13550*/  IMAD R9, R2, R5, RZ ;  /* 0x0000000502097224 */ /* 0x000fe400078e02ff */
[----:B------:R-:W-:Y:S02]  /*13560*/  IMAD.MOV.U32 R2, RZ, RZ, RZ ;  /* 0x000000ffff027224 */ /* 0x000fe400078e00ff */
[----:B------:R-:W-:-:S02]  /*13570*/  IMAD.MOV R8, RZ, RZ, -R8 ;  /* 0x000000ffff087224 */ /* 0x000fc400078e0a08 */
[----:B------:R-:W-:Y:S01]  /*13580*/  IMAD.HI.U32 R2, R3, R9, R2 ;  /* 0x0000000903027227 */ /* 0x000fe200078e0002 */
[----:B------:R-:W-:-:S03]  /*13590*/  IABS R3, R4 ;  /* 0x0000000400037213 */ /* 0x000fc60000000000 */
[----:B------:R-:W-:Y:S02]  /*135a0*/  IMAD R6, R6, R4, RZ ;  /* 0x0000000406067224 */ /* 0x000fe400078e02ff */
[----:B------:R-:W-:-:S04]  /*135b0*/  IMAD.HI.U32 R2, R2, R3, RZ ;  /* 0x0000000302027227 */ /* 0x000fc800078e00ff */
[----:B------:R-:W-:Y:S01]  /*135c0*/  IMAD R8, R2, R8, R3 ;  /* 0x0000000802087224 */ /* 0x000fe200078e0203 */
[----:B------:R-:W-:Y:S01]  /*135d0*/  LOP3.LUT R3, R4, R7, RZ, 0x3c, !PT ;  /* 0x0000000704037212 */ /* 0x000fe200078e3cff */
[----:B------:R-:W-:-:S03]  /*135e0*/  IMAD.IADD R25, R25, 0x1, -R6 ;  /* 0x0000000119197824 */ /* 0x000fc600078e0a06 */
[----:B------:R-:W-:Y:S02]  /*135f0*/  ISETP.GT.U32.AND P1, PT, R5, R8, PT ;  /* 0x000000080500720c */ /* 0x000fe40003f24070 */
[----:B------:R-:W-:-:S11]  /*13600*/  ISETP.GE.AND P2, PT, R3, RZ, PT ;  /* 0x000000ff0300720c */ /* 0x000fd60003f46270 */
[-C--:B------:R-:W-:Y:S01]  /*13610*/  @!P1 IADD3 R8, R8, -R5.reuse, RZ ;  /* 0x8000000508089210 */ /* 0x080fe20007ffe0ff */
        /* <DEDUP_REMOVED lines=8> */
[----:B------:R-:W-:-:S05]  /*136a0*/  IMAD R7, R7, 0x1000000, R2 ;  /* 0x0100000007077824 */ /* 0x000fca00078e0202 */
[----:B------:R-:W-:Y:S01]  /*136b0*/  LEA R26, R4, R7, 0x10 ;  /* 0x00000007041a7211 */ /* 0x000fe200078e80ff */
[----:B------:R-:W-:Y:S06]  /*136c0*/  BRA `(.L_x_536) ;  /* 0x00000000000c7947 */ /* 0x000fec0003800000 */
.L_x_533:
[----:B------:R-:W-:Y:S02]  /*136d0*/  IMAD.MOV.U32 R25, RZ, RZ, RZ ;  /* 0x000000ffff197224 */ /* 0x000fe400078e00ff */
[----:B------:R-:W-:Y:S02]  /*136e0*/  IMAD.U32 R24, RZ, RZ, UR6 ;  /* 0x00000006ff187e24 */ /* 0x000fe4000f8e00ff */
[----:B------:R-:W-:-:S07]  /*136f0*/  IMAD.MOV.U32 R26, RZ, RZ, RZ ;  /* 0x000000ffff1a7224 */ /* 0x000fce00078e00ff */
.L_x_536:
[----:B------:R-:W-:-:S13]  /*13700*/  ISETP.NE.AND P0, PT, R0, RZ, PT ;  /* 0x000000ff0000720c */ /* 0x000fda0003f05270 */
[----:B------:R-:W0:Y:S01]  /*13710*/  @!P0 S2R R3, SR_CgaCtaId ;  /* 0x0000000000038919 */ /* 0x000e220000008800 */
[----:B------:R-:W-:-:S04]  /*13720*/  @!P0 MOV R0, 0x400 ;  /* 0x0000040000008802 */ /* 0x000fc80000000f00 */
[----:B0-----:R-:W-:-:S05]  /*13730*/  @!P0 LEA R0, R3, R0, 0x18 ;  /* 0x0000000003008211 */ /* 0x001fca00078ec0ff */
[----:B------:R2:W-:Y:S01]  /*13740*/  @!P0 STS.128 [R0+0x308d0], R24 ;  /* 0x0308d01800008388 */ /* 0x0005e20000000c00 */
[----:B------:R-:W-:Y:S06]  /*13750*/  BAR.ARV 0x5, 0x200 ;  /* 0x0148000000007b1d */ /* 0x000fec0000002000 */
.L_x_531:
[----:B------:R3:W-:Y:S01]  /*13760*/  STL [R1+0x38], RZ ;  /* 0x000038ff01007387 */ /* 0x0007e20000100800 */
[----:B------:R-:W-:Y:S01]  /*13770*/  ULDC UR4, c[0x0][0xc3c] ;  /* 0x00030f0000047ab9 */ /* 0x000fe20000000800 */
[----:B------:R-:W-:Y:S01]  /*13780*/  MOV R28, 0x1 ;  /* 0x00000001001c7802 */ /* 0x000fe20000000f00 */
[----:B------:R-:W-:Y:S01]  /*13790*/  IMAD.MOV.U32 R18, RZ, RZ, RZ ;  /* 0x000000ffff127224 */ /* 0x000fe200078e00ff */
[----:B-1----:R-:W-:-:S13]  /*137a0*/  ISETP.GE.AND P0, PT, R27, UR4, PT ;  /* 0x000000041b007c0c */ /* 0x002fda000bf06270 */
[----:B---3--:R-:W-:Y:S05]  /*137b0*/  @P0 BRA `(.L_x_537) ;  /* 0x0000005c00040947 */ /* 0x008fea0003800000 */
[----:B------:R-:W1:Y:S01]  /*137c0*/  S2R R5, SR_TID.X ;  /* 0x0000000000057919 */ /* 0x000e620000002100 */
[----:B------:R-:W3:Y:S01]  /*137d0*/  S2UR UR5, SR_CgaCtaId ;  /* 0x00000000000579c3 */ /* 0x000ee20000008800 */
[----:B------:R-:W-:Y:S01]  /*137e0*/  UMOV UR4, 0x400 ;  /* 0x0000040000047882 */ /* 0x000fe20000000000 */
[----:B------:R-:W-:Y:S01]  /*137f0*/  BSSY B8, `(.L_x_537) ;  /* 0x00005bd000087945 */ /* 0x000fe20003800000 */
[----:B------:R-:W-:Y:S01]  /*13800*/  STL [R1+0x38], RZ ;  /* 0x000038ff01007387 */ /* 0x000fe20000100800 */
[----:B------:R-:W-:Y:S01]  /*13810*/  IMAD.MOV.U32 R29, RZ, RZ, RZ ;  /* 0x000000ffff1d7224 */ /* 0x000fe200078e00ff */
[----:B------:R-:W-:Y:S01]  /*13820*/  ULDC.64 UR38, c[0x0][0x198] ;  /* 0x0000660000267ab9 */ /* 0x000fe20000000a00 */
[----:B------:R-:W-:Y:S01]  /*13830*/  IMAD.MOV.U32 R18, RZ, RZ, RZ ;  /* 0x000000ffff127224 */ /* 0x000fe200078e00ff */
[----:B------:R-:W-:Y:S01]  /*13840*/  ULDC UR36, c[0x0][0xc] ;  /* 0x0000030000247ab9 */ /* 0x000fe20000000800 */
[----:B------:R-:W-:Y:S01]  /*13850*/  IMAD.MOV.U32 R28, RZ, RZ, 0x1 ;  /* 0x00000001ff1c7424 */ /* 0x000fe200078e00ff */
[----:B---3--:R-:W-:-:S06]  /*13860*/  ULEA UR4, UR5, UR4, 0x18 ;  /* 0x0000000405047291 */ /* 0x008fcc000f8ec03f */
[----:B------:R-:W-:Y:S01]  /*13870*/  IMAD.U32 R16, RZ, RZ, UR4 ;  /* 0x00000004ff107e24 */ /* 0x000fe2000f8e00ff */
[C---:B-1----:R-:W-:Y:S01]  /*13880*/  LOP3.LUT R4, R5.reuse, 0x7f, RZ, 0xc0, !PT ;  /* 0x0000007f05047812 */ /* 0x042fe200078ec0ff */
[----:B--2---:R-:W-:-:S04]  /*13890*/  IMAD.SHL.U32 R0, R5, 0x8, RZ ;  /* 0x0000000805007824 */ /* 0x004fc800078e00ff */
[----:B------:R-:W-:Y:S01]  /*138a0*/  IMAD.SHL.U32 R3, R4, 0x8, RZ ;  /* 0x0000000804037824 */ /* 0x000fe200078e00ff */
[----:B0-----:R-:W-:Y:S01]  /*138b0*/  LOP3.LUT R2, R0, 0x1f8, RZ, 0xc0, !PT ;  /* 0x000001f800027812 */ /* 0x001fe200078ec0ff */
[----:B------:R-:W-:Y:S01]  /*138c0*/  IMAD.MOV.U32 R0, RZ, RZ, 0x1 ;  /* 0x00000001ff007424 */ /* 0x000fe200078e00ff */
[----:B------:R-:W-:Y:S02]  /*138d0*/  SHF.R.U32.HI R4, RZ, 0x3, R4 ;  /* 0x00000003ff047819 */ /* 0x000fe40000011604 */
[----:B------:R-:W-:Y:S02]  /*138e0*/  LOP3.LUT R2, R2, 0x38, R5, 0x78, !PT ;  /* 0x0000003802027812 */ /* 0x000fe400078e7805 */
[----:B------:R0:W-:Y:S02]  /*138f0*/  STL [R1+0x4], R0 ;  /* 0x0000040001007387 */ /* 0x0001e40000100800 */
[----:B------:R-:W-:Y:S02]  /*13900*/  LOP3.LUT R3, R2, 0x200, R3, 0xf8, !PT ;  /* 0x0000020002037812 */ /* 0x000fe400078ef803 */
[----:B------:R-:W-:-:S04]  /*13910*/  SHF.L.U32 R2, R5, 0x4, RZ ;  /* 0x0000000405027819 */ /* 0x000fc800000006ff */
[----:B------:R-:W-:Y:S02]  /*13920*/  LOP3.LUT R2, R4, 0x70, R2, 0xf8, !PT ;  /* 0x0000007004027812 */ /* 0x000fe400078ef802 */
[----:B0-----:R-:W-:-:S05]  /*13930*/  LEA R0, R3, R16, 0x1 ;  /* 0x0000001003007211 */ /* 0x001fca00078e08ff */
[----:B------:R0:W-:Y:S02]  /*13940*/  STL [R1+0x10], R0 ;  /* 0x0000100001007387 */ /* 0x0001e40000100800 */
.L_x_661:
[----:B-1----:R-:W1:Y:S02]  /*13950*/  LDC.64 R2, c[0x0][0xc88] ;  /* 0x00032200ff027b82 */ /* 0x002e640000000a00 */
[----:B-1----:R-:W-:-:S05]  /*13960*/  IMAD.WIDE R2, R27, 0x4, R2 ;  /* 0x000000041b027825 */ /* 0x002fca00078e0202 */
[----:B0-----:R-:W0:Y:S01]  /*13970*/  LDG.E R13, desc[UR56][R2.64] ;  /* 0x00000038020d7981 */ /* 0x001e22000c1e1900 */
[----:B------:R-:W-:Y:S05]  /*13980*/  YIELD ;  /* 0x0000000000007946 */ /* 0x000fea0003800000 */
[----:B------:R-:W-:Y:S01]  /*13990*/  ULDC.64 UR4, c[0x0][0xa28] ;  /* 0x00028a0000047ab9 */ /* 0x000fe20000000a00 */
[----:B------:R-:W-:Y:S02]  /*139a0*/  CS2R R8, SRZ ;  /* 0x0000000000087805 */ /* 0x000fe4000001ff00 */
[----:B------:R-:W-:Y:S01]  /*139b0*/  ISETP.NE.U32.AND P0, PT, RZ, UR4, PT ;  /* 0x00000004ff007c0c */ /* 0x000fe2000bf05070 */
[----:B------:R-:W-:-:S03]  /*139c0*/  ULDC.64 UR6, c[0x0][0xa00] ;  /* 0x0002800000067ab9 */ /* 0x000fc60000000a00 */
[----:B------:R-:W-:Y:S02]  /*139d0*/  ISETP.NE.AND.EX P0, PT, RZ, UR5, PT, P0 ;  /* 0x00000005ff007c0c */ /* 0x000fe4000bf05300 */
[----:B0-----:R-:W-:Y:S01]  /*139e0*/  SHF.R.S32.HI R0, RZ, 0x1f, R13 ;  /* 0x0000001fff007819 */ /* 0x001fe2000001140d */
[----:B------:R-:W-:-:S10]  /*139f0*/  IMAD.SHL.U32 R19, R13, 0x4, RZ ;  /* 0x000000040d137824 */ /* 0x000fd400078e00ff */
[C---:B------:R-:W-:Y:S01]  /*13a00*/  @P0 LEA R4, P1, R13.reuse, UR4, 0x2 ;  /* 0x000000040d040c11 */ /* 0x040fe2000f8210ff */
[----:B------:R-:W-:Y:S01]  /*13a10*/  STL [R1+0x14], R13 ;  /* 0x0000140d01007387 */ /* 0x000fe20000100800 */
[C-C-:B------:R-:W-:Y:S02]  /*13a20*/  SHF.L.U64.HI R22, R13.reuse, 0x2, R0.reuse ;  /* 0x000000020d167819 */ /* 0x140fe40000010200 */
[----:B--2---:R-:W-:Y:S01]  /*13a30*/  @P0 LEA.HI.X R5, R13, UR5, R0, 0x2, P1 ;  /* 0x000000050d050c11 */ /* 0x004fe200088f1400 */
[----:B------:R-:W-:Y:S01]  /*13a40*/  ULDC.64 UR4, c[0x0][0xa08] ;  /* 0x0002820000047ab9 */ /* 0x000fe20000000a00 */
[----:B------:R-:W-:Y:S01]  /*13a50*/  ISETP.NE.U32.AND P1, PT, RZ, UR6, PT ;  /* 0x00000006ff007c0c */ /* 0x000fe2000bf25070 */
[----:B------:R0:W-:Y:S01]  /*13a60*/  STL [R1+0x2c], R0 ;  /* 0x00002c0001007387 */ /* 0x0001e20000100800 */
[----:B------:R-:W-:-:S03]  /*13a70*/  IADD3 R2, P2, R19, UR6, RZ ;  /* 0x0000000613027c10 */ /* 0x000fc6000ff5e0ff */
[----:B------:R1:W5:Y:S01]  /*13a80*/  @P0 LDG.E R9, desc[UR56][R4.64] ;  /* 0x0000003804090981 */ /* 0x000362000c1e1900 */
[----:B------:R-:W-:Y:S02]  /*13a90*/  ISETP.NE.AND.EX P0, PT, RZ, UR7, PT, P1 ;  /* 0x00000007ff007c0c */ /* 0x000fe4000bf05310 */
[C---:B------:R-:W-:Y:S01]  /*13aa0*/  IADD3.X R3, R22.reuse, UR7, RZ, P2, !PT ;  /* 0x0000000716037c10 */ /* 0x040fe200097fe4ff */
[----:B------:R-:W-:Y:S01]  /*13ab0*/  ULDC.64 UR6, c[0x0][0xa10] ;  /* 0x0002840000067ab9 */ /* 0x000fe20000000a00 */
[----:B------:R-:W-:Y:S01]  /*13ac0*/  ISETP.NE.U32.AND P1, PT, RZ, UR4, PT ;  /* 0x00000004ff007c0c */ /* 0x000fe2000bf25070 */
[----:B0-----:R-:W-:Y:S01]  /*13ad0*/  IMAD.MOV.U32 R0, RZ, RZ, RZ ;  /* 0x000000ffff007224 */ /* 0x001fe200078e00ff */
[C---:B------:R-:W-:Y:S02]  /*13ae0*/  IADD3 R6, P3, R19.reuse, UR4, RZ ;  /* 0x0000000413067c10 */ /* 0x040fe4000ff7e0ff */
[----:B------:R-:W-:Y:S02]  /*13af0*/  ISETP.NE.AND.EX P1, PT, RZ, UR5, PT, P1 ;  /* 0x00000005ff007c0c */ /* 0x000fe4000bf25310 */
[----:B------:R-:W-:Y:S01]  /*13b00*/  IADD3.X R7, R22, UR5, RZ, P3, !PT ;  /* 0x0000000516077c10 */ /* 0x000fe20009ffe4ff */
[----:B------:R-:W-:Y:S01]  /*13b10*/  ULDC.64 UR4, c[0x0][0xa18] ;  /* 0x0002860000047ab9 */ /* 0x000fe20000000a00 */
[----:B-1----:R-:W-:Y:S01]  /*13b20*/  IADD3 R4, P4, R19, UR6, RZ ;  /* 0x0000000613047c10 */ /* 0x002fe2000ff9e0ff */
[----:B------:R-:W2:Y:S01]  /*13b30*/  @P0 LDG.E R8, desc[UR56][R2.64] ;  /* 0x0000003802080981 */ /* 0x000ea2000c1e1900 */
[----:B------:R-:W-:-:S02]  /*13b40*/  ISETP.NE.U32.AND P3, PT, RZ, UR4, PT ;  /* 0x00000004ff007c0c */ /* 0x000fc4000bf65070 */
[----:B------:R-:W-:Y:S02]  /*13b50*/  IADD3.X R5, R22, UR7, RZ, P4, !PT ;  /* 0x0000000716057c10 */ /* 0x000fe4000a7fe4ff */
[----:B------:R-:W-:Y:S02]  /*13b60*/  ISETP.NE.AND.EX P3, PT, RZ, UR5, PT, P3 ;  /* 0x00000005ff007c0c */ /* 0x000fe4000bf65330 */
[----:B------:R-:W-:Y:S02]  /*13b70*/  ISETP.NE.U32.AND P2, PT, RZ, UR6, PT ;  /* 0x00000006ff007c0c */ /* 0x000fe4000bf45070 */
[----:B------:R-:W-:Y:S02]  /*13b80*/  MOV R12, RZ ;  /* 0x000000ff000c7202 */ /* 0x000fe40000000f00 */
[----:B------:R-:W-:-:S04]  /*13b90*/  ISETP.NE.AND.EX P2, PT, RZ, UR7, PT, P2 ;  /* 0x00000007ff007c0c */ /* 0x000fc8000bf45320 */
[----:B------:R-:W5:Y:S03]  /*13ba0*/  @P1 LDG.E R12, desc[UR56][R6.64] ;  /* 0x00000038060c1981 */ /* 0x000f66000c1e1900 */
[----:B------:R-:W-:Y:S01]  /*13bb0*/  @P3 IADD3 R10, P4, R19, UR4, RZ ;  /* 0x00000004130a3c10 */ /* 0x000fe2000ff9e0ff */
[----:B------:R-:W-:-:S03]  /*13bc0*/  ULDC UR4, c[0x0][0x288] ;  /* 0x0000a20000047ab9 */ /* 0x000fc60000000800 */
[----:B------:R-:W-:Y:S02]  /*13bd0*/  @P3 IADD3.X R11, R22, UR5, RZ, P4, !PT ;  /* 0x00000005160b3c10 */ /* 0x000fe4000a7fe4ff */
[----:B------:R-:W5:Y:S04]  /*13be0*/  @P2 LDG.E R0, desc[UR56][R4.64] ;  /* 0x0000003804002981 */ /* 0x000f68000c1e1900 */
[----:B--2---:R0:W-:Y:S02]  /*13bf0*/  STL [R1+0x20], R8 ;  /* 0x0000200801007387 */ /* 0x0041e40000100800 */
[----:B0-----:R-:W-:Y:S01]  /*13c00*/  IMAD.U32 R8, RZ, RZ, UR4 ;  /* 0x00000004ff087e24 */ /* 0x001fe2000f8e00ff */
[----:B------:R-:W-:-:S05]  /*13c10*/  ULDC.64 UR4, c[0x0][0x418] ;  /* 0x0001060000047ab9 */ /* 0x000fca0000000a00 */
[----:B------:R0:W2:Y:S01]  /*13c20*/  @P3 LDG.E R8, desc[UR56][R10.64] ;  /* 0x000000380a083981 */ /* 0x0000a2000c1e1900 */
[----:B------:R-:W-:-:S03]  /*13c30*/  UISETP.NE.U32.AND UP0, UPT, UR4, URZ, UPT ;  /* 0x0000003f0400728c */ /* 0x000fc6000bf05070 */
[----:B------:R-:W-:Y:S01]  /*13c40*/  ULDC UR4, c[0x0][0x424] ;  /* 0x0001090000047ab9 */ /* 0x000fe20000000800 */
[----:B------:R-:W-:-:S03]  /*13c50*/  UISETP.NE.AND.EX UP0, UPT, UR5, URZ, UPT, UP0 ;  /* 0x0000003f0500728c */ /* 0x000fc6000bf05300 */
[----:B------:R-:W-:Y:S01]  /*13c60*/  ULDC UR5, c[0x0][0x2f0] ;  /* 0x0000bc0000057ab9 */ /* 0x000fe20000000800 */
[----:B------:R-:W-:-:S04]  /*13c70*/  USEL UR4, UR4, 0x1, UP0 ;  /* 0x0000000104047887 */ /* 0x000fc80008000000 */
[----:B------:R-:W-:-:S03]  /*13c80*/  UIMAD UR4, UR4, UR5, URZ ;  /* 0x00000005040472a4 */ /* 0x000fc6000f8e023f */
[----:B------:R-:W-:-:S03]  /*13c90*/  ULDC UR5, c[0x0][0x348] ;  /* 0x0000d20000057ab9 */ /* 0x000fc60000000800 */
[----:B0-----:R-:W-:Y:S01]  /*13ca0*/  MOV R10, UR4 ;  /* 0x00000004000a7c02 */ /* 0x001fe20008000f00 */
[----:B--2---:R0:W-:Y:S02]  /*13cb0*/  STL [R1+0x3c], R8 ;  /* 0x00003c0801007387 */ /* 0x0041e40000100800 */
[----:B0-----:R-:W-:Y:S01]  /*13cc0*/  IMAD.U32 R8, RZ, RZ, UR5 ;  /* 0x00000005ff087e24 */ /* 0x001fe2000f8e00ff */
[----:B---3--:R-:W-:Y:S06]  /*13cd0*/  @P3 BRA `(.L_x_538) ;  /* 0x0000000000143947 */ /* 0x008fec0003800000 */
[----:B------:R-:W-:Y:S05]  /*13ce0*/  @!P0 BRA `(.L_x_538) ;  /* 0x0000000000108947 */ /* 0x000fea0003800000 */
[----:B------:R-:W2:Y:S04]  /*13cf0*/  LDG.E R11, desc[UR56][R2.64] ;  /* 0x00000038020b7981 */ /* 0x000ea8000c1e1900 */
[----:B------:R-:W2:Y:S02]  /*13d00*/  LDG.E R2, desc[UR56][R2.64+0x4] ;  /* 0x0000043802027981 */ /* 0x000ea4000c1e1900 */
[----:B--2---:R-:W-:-:S05]  /*13d10*/  IMAD.IADD R2, R2, 0x1, -R11 ;  /* 0x0000000102027824 */ /* 0x004fca00078e0a0b */
[----:B------:R0:W-:Y:S02]  /*13d20*/  STL [R1+0x3c], R2 ;  /* 0x00003c0201007387 */ /* 0x0001e40000100800 */
.L_x_538:
[----:B------:R-:W-:Y:S01]  /*13d30*/  ULDC.64 UR4, c[0x0][0xa20] ;  /* 0x0002880000047ab9 */ /* 0x000fe20000000a00 */
[C---:B------:R-:W-:Y:S01]  /*13d40*/  LOP3.LUT R11, R26.reuse, 0xff000000, RZ, 0xc0, !PT ;  /* 0xff0000001a0b7812 */ /* 0x040fe200078ec0ff */
[----:B------:R-:W-:Y:S01]  /*13d50*/  IMAD.MOV.U32 R23, RZ, RZ, R13 ;  /* 0x000000ffff177224 */ /* 0x000fe200078e000d */
[----:B------:R-:W-:Y:S02]  /*13d60*/  ISETP.NE.U32.AND P0, PT, RZ, UR4, PT ;  /* 0x00000004ff007c0c */ /* 0x000fe4000bf05070 */
[----:B------:R-:W-:Y:S02]  /*13d70*/  SHF.R.U32.HI R11, RZ, 0x8, R11 ;  /* 0x00000008ff0b7819 */ /* 0x000fe4000001160b */
[----:B------:R-:W-:Y:S02]  /*13d80*/  ISETP.NE.AND.EX P0, PT, RZ, UR5, PT, P0 ;  /* 0x00000005ff007c0c */ /* 0x000fe4000bf05300 */
[C---:B0-----:R-:W-:Y:S02]  /*13d90*/  LOP3.LUT R2, R26.reuse, 0xff0000, RZ, 0xc0, !PT ;  /* 0x00ff00001a027812 */ /* 0x041fe400078ec0ff */
        /* <DEDUP_REMOVED lines=8> */
.L_x_539:
[----:B------:R-:W-:Y:S05]  /*13e20*/  @!P1 BRA `(.L_x_540) ;  /* 0x00000000000c9947 */ /* 0x000fea0003800000 */
[----:B------:R-:W2:Y:S04]  /*13e30*/  LDG.E R10, desc[UR56][R6.64] ;  /* 0x00000038060a7981 */ /* 0x000ea8000c1e1900 */
[----:B------:R-:W2:Y:S02]  /*13e40*/  LDG.E R6, desc[UR56][R6.64+0x4] ;  /* 0x0000043806067981 */ /* 0x000ea4000c1e1900 */
[----:B--2---:R-:W-:-:S07]  /*13e50*/  IADD3 R10, -R10, R6, RZ ;  /* 0x000000060a0a7210 */ /* 0x004fce0007ffe1ff */
.L_x_540:
[----:B0-----:R-:W2:Y:S01]  /*13e60*/  @P2 LDG.E R2, desc[UR56][R4.64] ;  /* 0x0000003804022981 */ /* 0x001ea2000c1e1900 */
[----:B-----5:R-:W-:-:S03]  /*13e70*/  IMAD.IADD R10, R10, 0x1, -R9 ;  /* 0x000000010a0a7824 */ /* 0x020fc600078e0a09 */
[----:B------:R-:W2:Y:S01]  /*13e80*/  @P2 LDG.E R4, desc[UR56][R4.64+0x4] ;  /* 0x0000043804042981 */ /* 0x000ea2000c1e1900 */
[----:B------:R-:W-:Y:S01]  /*13e90*/  LOP3.LUT R13, R11, 0xff, RZ, 0xc0, !PT ;  /* 0x000000ff0b0d7812 */ /* 0x000fe200078ec0ff */
[----:B------:R-:W-:Y:S01]  /*13ea0*/  BSSY B0, `(.L_x_541) ;  /* 0x000002b000007945 */ /* 0x000fe20003800000 */
[----:B--2---:R-:W-:-:S04]  /*13eb0*/  @P2 IMAD.IADD R8, R4, 0x1, -R2 ;  /* 0x0000000104082824 */ /* 0x004fc800078e0a02 */
[----:B------:R-:W-:-:S05]  /*13ec0*/  IMAD.IADD R2, R10, 0x1, R8 ;  /* 0x000000010a027824 */ /* 0x000fca00078e0208 */
[----:B------:R-:W-:-:S05]  /*13ed0*/  IADD3 R3, R2, 0xbf, RZ ;  /* 0x000000bf02037810 */ /* 0x000fca0007ffe0ff */
[----:B------:R-:W-:Y:S01]  /*13ee0*/  IMAD.HI R3, R3, 0x2aaaaaab, RZ ;  /* 0x2aaaaaab03037827 */ /* 0x000fe200078e02ff */
[----:B------:R-:W-:-:S04]  /*13ef0*/  ISETP.GE.AND P1, PT, R2, 0x1, PT ;  /* 0x000000010200780c */ /* 0x000fc80003f26270 */
[----:B------:R-:W-:-:S04]  /*13f00*/  SHF.R.U32.HI R2, RZ, 0x1f, R3 ;  /* 0x0000001fff027819 */ /* 0x000fc80000011603 */
[----:B------:R-:W-:-:S05]  /*13f10*/  LEA.HI.SX32 R12, R3, R2, 0x1b ;  /* 0x00000002030c7211 */ /* 0x000fca00078fdaff */
[----:B------:R0:W-:Y:S04]  /*13f20*/  STL [R1+0x1c], R12 ;  /* 0x00001c0c01007387 */ /* 0x0001e80000100800 */
[----:B------:R0:W-:Y:S01]  /*13f30*/  STL [R1+0x40], R13 ;  /* 0x0000400d01007387 */ /* 0x0001e20000100800 */
[----:B------:R-:W-:Y:S01]  /*13f40*/  SHF.R.U32.HI R4, RZ, 0x10, R11 ;  /* 0x00000010ff047819 */ /* 0x000fe2000001160b */
[----:B------:R-:W-:Y:S01]  /*13f50*/  IMAD.MOV.U32 R3, RZ, RZ, RZ ;  /* 0x000000ffff037224 */ /* 0x000fe200078e00ff */
[----:B------:R-:W-:Y:S06]  /*13f60*/  @!P1 BRA `(.L_x_542) ;  /* 0x0000000000789947 */ /* 0x000fec0003800000 */
[----:B------:R-:W-:Y:S01]  /*13f70*/  ISETP.NE.AND P0, PT, R4, RZ, PT ;  /* 0x000000ff0400720c */ /* 0x000fe20003f05270 */
[----:B------:R-:W-:-:S03]  /*13f80*/  ULDC UR4, c[0x0][0x9f0] ;  /* 0x00027c0000047ab9 */ /* 0x000fc60000000800 */
[----:B------:R-:W-:-:S04]  /*13f90*/  SEL R5, R4, UR4, P0 ;  /* 0x0000000404057c07 */ /* 0x000fc80008000000 */
[----:B------:R-:W-:Y:S02]  /*13fa0*/  IABS R6, R5 ;  /* 0x0000000500067213 */ /* 0x000fe40000000000 */
[----:B------:R-:W-:Y:S02]  /*13fb0*/  IADD3 R7, R5, -0x1, R12 ;  /* 0xffffffff05077810 */ /* 0x000fe40007ffe00c */
[----:B------:R-:W1:Y:S08]  /*13fc0*/  I2F.RP R2, R6 ;  /* 0x0000000600027306 */ /* 0x000e700000209400 */
[----:B-1----:R-:W1:Y:S02]  /*13fd0*/  MUFU.RCP R2, R2 ;  /* 0x0000000200027308 */ /* 0x002e640000001000 */
[----:B-1----:R-:W-:-:S06]  /*13fe0*/  VIADD R2, R2, 0xffffffe ;  /* 0x0ffffffe02027836 */ /* 0x002fcc0000000000 */
[----:B------:R1:W2:Y:S02]  /*13ff0*/  F2I.FTZ.U32.TRUNC.NTZ R3, R2 ;  /* 0x0000000200037305 */ /* 0x0002a4000021f000 */
[----:B-1----:R-:W-:-:S04]  /*14000*/  LOP3.LUT R2, R7, R5, RZ, 0x3c, !PT ;  /* 0x0000000507027212 */ /* 0x002fc800078e3cff */
[----:B------:R-:W-:Y:S01]  /*14010*/  ISETP.GE.AND P4, PT, R2, RZ, PT ;  /* 0x000000ff0200720c */ /* 0x000fe20003f86270 */
[----:B--2---:R-:W-:-:S04]  /*14020*/  IMAD.MOV R2, RZ, RZ, -R3 ;  /* 0x000000ffff027224 */ /* 0x004fc800078e0a03 */
[----:B------:R-:W-:Y:S01]  /*14030*/  IMAD R9, R2, R6, RZ ;  /* 0x0000000602097224 */ /* 0x000fe200078e02ff */
[----:B------:R-:W-:-:S05]  /*14040*/  MOV R2, RZ ;  /* 0x000000ff00027202 */ /* 0x000fca0000000f00 */
[----:B------:R-:W-:Y:S01]  /*14050*/  IMAD.HI.U32 R9, R3, R9, R2 ;  /* 0x0000000903097227 */ /* 0x000fe200078e0002 */
[----:B------:R-:W-:Y:S02]  /*14060*/  IABS R2, R5 ;  /* 0x0000000500027213 */ /* 0x000fe40000000000 */
[----:B------:R-:W-:-:S03]  /*14070*/  IABS R3, R7 ;  /* 0x0000000700037213 */ /* 0x000fc60000000000 */
[----:B------:R-:W-:-:S04]  /*14080*/  IMAD.MOV R2, RZ, RZ, -R2 ;  /* 0x000000ffff027224 */ /* 0x000fc800078e0a02 */
[----:B------:R-:W-:Y:S02]  /*14090*/  IMAD.MOV.U32 R7, RZ, RZ, R2 ;  /* 0x000000ffff077224 */ /* 0x000fe400078e0002 */
        /* <DEDUP_REMOVED lines=10> */
[----:B------:R-:W-:-:S07]  /*14140*/  IMAD.MOV.U32 R3, RZ, RZ, R2 ;  /* 0x000000ffff037224 */ /* 0x000fce00078e0002 */
.L_x_542:
[----:B------:R-:W-:Y:S05]  /*14150*/  BSYNC B0 ;  /* 0x0000000000007941 */ /* 0x000fea0003800000 */
.L_x_541:
[-C--:B------:R-:W-:Y:S01]  /*14160*/  IMAD R2, R13, R3.reuse, RZ ;  /* 0x000000030d027224 */ /* 0x080fe200078e02ff */
[----:B------:R-:W-:Y:S04]  /*14170*/  BSSY B0, `(.L_x_543) ;  /* 0x00000db000007945 */ /* 0x000fe80003800000 */
[C---:B------:R-:W-:Y:S01]  /*14180*/  VIADDMNMX R3, R2.reuse, R3, R12, PT ;  /* 0x0000000302037246 */ /* 0x040fe2000380010c */
[----:B------:R-:W-:-:S04]  /*14190*/  IMAD R2, R2, 0xc0, -R10 ;  /* 0x000000c002027824 */ /* 0x000fc800078e0a0a */
[----:B------:R-:W-:Y:S01]  /*141a0*/  IMAD R3, R3, 0xc0, -R10 ;  /* 0x000000c003037824 */ /* 0x000fe200078e0a0a */
[----:B------:R-:W-:-:S04]  /*141b0*/  VIMNMX R2, RZ, R2, !PT ;  /* 0x00000002ff027248 */ /* 0x000fc80007fe0100 */
[----:B------:R-:W-:-:S04]  /*141c0*/  VIMNMX R3, R3, R8, PT ;  /* 0x0000000803037248 */ /* 0x000fc80003fe0100 */
[----:B------:R-:W-:-:S13]  /*141d0*/  ISETP.GT.AND P0, PT, R3, R2, PT ;  /* 0x000000020300720c */ /* 0x000fda0003f04270 */
[----:B------:R-:W-:Y:S01]  /*141e0*/  @P0 IADD3 R5, R3, 0xbf, RZ ;  /* 0x000000bf03050810 */ /* 0x000fe20007ffe0ff */
[----:B------:R-:W-:-:S04]  /*141f0*/  IMAD.WIDE.U32 R2, R2, -0x55555555, RZ ;  /* 0xaaaaaaab02027825 */ /* 0x000fc800078e00ff */
[----:B------:R-:W-:Y:S01]  /*14200*/  @P0 IMAD.HI R2, R5, 0x2aaaaaab, RZ ;  /* 0x2aaaaaab05020827 */ /* 0x000fe200078e02ff */
[----:B------:R-:W-:-:S04]  /*14210*/  SHF.R.U32.HI R3, RZ, 0x7, R3 ;  /* 0x00000007ff037819 */ /* 0x000fc80000011603 */
[----:B------:R-:W-:Y:S01]  /*14220*/  @P0 SHF.R.U32.HI R6, RZ, 0x1f, R2 ;  /* 0x0000001fff060819 */ /* 0x000fe20000011602 */
[----:B------:R-:W-:-:S03]  /*14230*/  IMAD.MOV.U32 R5, RZ, RZ, R3 ;  /* 0x000000ffff057224 */ /* 0x000fc600078e0003 */
[----:B------:R-:W-:Y:S02]  /*14240*/  @P0 LEA.HI.SX32 R5, R2, R6, 0x1b ;  /* 0x0000000602050211 */ /* 0x000fe400078fdaff */
[----:B------:R-:W-:Y:S02]  /*14250*/  PLOP3.LUT P0, PT, PT, PT, PT, 0x80, 0x0 ;  /* 0x000000000000781c */ /* 0x000fe40003f0f070 */
[----:B------:R-:W-:-:S13]  /*14260*/  ISETP.GT.AND P3, PT, R5, R3, PT ;  /* 0x000000030500720c */ /* 0x000fda0003f64270 */
[----:B------:R-:W-:Y:S05]  /*14270*/  @!P3 BRA `(.L_x_544) ;  /* 0x0000000c0028b947 */ /* 0x000fea0003800000 */
[----:B------:R-:W-:Y:S01]  /*14280*/  UMOV UR4, 0xffffffff ;  /* 0xffffffff00047882 */ /* 0x000fe20000000000 */
[----:B------:R-:W-:Y:S02]  /*14290*/  SEL R2, R23, RZ, !P2 ;  /* 0x000000ff17027207 */ /* 0x000fe40005000000 */
[----:B------:R-:W-:Y:S05]  /*142a0*/  BRA.DIV UR4, `(.L_x_545) ;  /* 0x0000006604987947 */ /* 0x000fea000b800000 */
[----:B------:R-:W1:Y:S02]  /*142b0*/  S2R R6, SR_TID.X ;  /* 0x0000000000067919 */ /* 0x000e640000002100 */
[----:B-1----:R-:W-:-:S04]  /*142c0*/  SHF.R.U32.HI R6, RZ, 0x5, R6 ;  /* 0x00000005ff067819 */ /* 0x002fc80000011606 */
[----:B------:R-:W-:-:S05]  /*142d0*/  LOP3.LUT R6, R6, 0x3, RZ, 0xc0, !PT ;  /* 0x0000000306067812 */ /* 0x000fca00078ec0ff */
[----:B------:R1:W2:Y:S02]  /*142e0*/  SHFL.IDX PT, R14, R6, RZ, 0x1f ;  /* 0x00001fff060e7589 */ /* 0x0002a400000e0000 */
.L_x_720:
[----:B--2---:R-:W-:Y:S02]  /*142f0*/  ISETP.NE.AND P0, PT, R14, RZ, PT ;  /* 0x000000ff0e00720c */ /* 0x004fe40003f05270 */
[----:B------:R-:W-:-:S11]  /*14300*/  PLOP3.LUT P6, PT, PT, PT, PT, 0x8, 0x0 ;  /* 0x000000000000781c */ /* 0x000fd60003fce170 */
[----:B------:R-:W-:Y:S05]  /*14310*/  @P0 BRA `(.L_x_546) ;  /* 0x00000000000c0947 */ /* 0x000fea0003800000 */
[----:B------:R-:W-:-:S03]  /*14320*/  UMOV UR4, 0xffffffff ;  /* 0xffffffff00047882 */ /* 0x000fc60000000000 */
[----:B------:R-:W-:Y:S05]  /*14330*/  BRA.DIV UR4, `(.L_x_547) ;  /* 0x0000006604a87947 */ /* 0x000fea000b800000 */
[----:B------:R-:W-:-:S13]  /*14340*/  ELECT P6, URZ, PT ;  /* 0x00000000003f782f */ /* 0x000fda00038c0000 */
.L_x_546:
[----:B-1----:R-:W2:Y:S01]  /*14350*/  LDL R6, [R1+0x38] ;  /* 0x0000380001067983 */ /* 0x002ea20000100800 */
[----:B------:R-:W-:Y:S01]  /*14360*/  BSSY B1, `(.L_x_548) ;  /* 0x0000008000017945 */ /* 0x000fe20003800000 */
[----:B--2---:R-:W-:-:S05]  /*14370*/  VIADD R6, R6, 0x1 ;  /* 0x0000000106067836 */ /* 0x004fca0000000000 */
[----:B------:R-:W-:-:S04]  /*14380*/  LEA.HI R7, R6, R6, RZ, 0x1 ;  /* 0x0000000606077211 */ /* 0x000fc800078f08ff */
[----:B------:R-:W-:-:S05]  /*14390*/  LOP3.LUT R7, R7, 0xfffffffe, RZ, 0xc0, !PT ;  /* 0xfffffffe07077812 */ /* 0x000fca00078ec0ff */
[----:B------:R-:W-:-:S05]  /*143a0*/  IMAD.IADD R6, R6, 0x1, -R7 ;  /* 0x0000000106067824 */ /* 0x000fca00078e0a07 */
[----:B------:R-:W-:-:S04]  /*143b0*/  SHF.L.U32 R6, R6, 0x1f, RZ ;  /* 0x0000001f06067819 */ /* 0x000fc800000006ff */
[----:B------:R-:W1:Y:S02]  /*143c0*/  SYNCS.PHASECHK.TRANS64.TRYWAIT P0, [R16+URZ+0x30820], R6 ;  /* 0x03082006100075a7 */ /* 0x000e64000800017f */
[----:B-1----:R-:W-:Y:S05]  /*143d0*/  @!P0 BRA `(.L_x_549) ;  /* 0x0000006400a08947 */ /* 0x002fea0003800000 */
.L_x_723:
[----:B------:R-:W-:Y:S05]  /*143e0*/  BSYNC B1 ;  /* 0x0000000000017941 */ /* 0x000fea0003800000 */
.L_x_548:
[----:B------:R-:W-:Y:S04]  /*143f0*/  BSSY B1, `(.L_x_550) ;  /* 0x000004e000017945 */ /* 0x000fe80003800000 */
[----:B------:R-:W-:Y:S05]  /*14400*/  @!P6 BRA `(.L_x_551) ;  /* 0x000000040030e947 */ /* 0x000fea0003800000 */
[----:B------:R-:W1:Y:S01]  /*14410*/  LDL R9, [R1+0x4] ;  /* 0x0000040001097983 */ /* 0x000e620000100800 */
[----:B------:R-:W2:Y:S02]  /*14420*/  S2R R7, SR_TID.X ;  /* 0x0000000000077919 */ /* 0x000ea40000002100 */
[----:B--2---:R-:W-:Y:S02]  /*14430*/  LOP3.LUT R8, R7, 0x7f, RZ, 0xc0, !PT ;  /* 0x0000007f07087812 */ /* 0x004fe400078ec0ff */
[----:B------:R-:W-:Y:S01]  /*14440*/  LEA R7, R29, R16, 0x3 ;  /* 0x000000101d077211 */ /* 0x000fe200078e18ff */
[----:B------:R-:W-:Y:S01]  /*14450*/  BSSY B2, `(.L_x_552) ;  /* 0x0000005000027945 */ /* 0x000fe20003800000 */
[----:B------:R-:W-:Y:S02]  /*14460*/  ISETP.NE.AND P2, PT, R8, RZ, PT ;  /* 0x000000ff0800720c */ /* 0x000fe40003f45270 */
[----:B-1----:R-:W-:-:S04]  /*14470*/  SHF.L.U32 R6, R9, 0x1f, RZ ;  /* 0x0000001f09067819 */ /* 0x002fc800000006ff */
[----:B------:R-:W1:Y:S02]  /*14480*/  SYNCS.PHASECHK.TRANS64.TRYWAIT P0, [R7+URZ+0x308a0], R6 ;  /* 0x0308a006070075a7 */ /* 0x000e64000800017f */
[----:B-1----:R-:W-:Y:S05]  /*14490*/  @!P0 BRA `(.L_x_553) ;  /* 0x0000006400848947 */ /* 0x002fea0003800000 */
.L_x_724:
[----:B------:R-:W-:Y:S05]  /*144a0*/  BSYNC B2 ;  /* 0x0000000000027941 */ /* 0x000fea0003800000 */
.L_x_552:
[----:B------:R-:W-:Y:S04]  /*144b0*/  BSSY B2, `(.L_x_554) ;  /* 0x0000009000027945 */ /* 0x000fe80003800000 */
[----:B------:R-:W-:Y:S05]  /*144c0*/  @P2 BRA `(.L_x_555) ;  /* 0x00000000001c2947 */ /* 0x000fea0003800000 */
[----:B------:R-:W2:Y:S02]  /*144d0*/  S2R R8, SR_TID.X ;  /* 0x0000000000087919 */ /* 0x000ea40000002100 */
[----:B--2---:R-:W-:Y:S01]  /*144e0*/  LOP3.LUT R9, R8, 0x1f, RZ, 0xc0, !PT ;  /* 0x0000001f08097812 */ /* 0x004fe200078ec0ff */
[----:B------:R-:W-:-:S03]  /*144f0*/  IMAD.MOV.U32 R8, RZ, RZ, 0x6000 ;  /* 0x00006000ff087424 */ /* 0x000fc600078e00ff */
[----:B------:R-:W-:Y:S01]  /*14500*/  ISETP.NE.AND P0, PT, R9, RZ, PT ;  /* 0x000000ff0900720c */ /* 0x000fe20003f05270 */
[----:B------:R2:W-:-:S12]  /*14510*/  SYNCS.ARRIVE.TRANS64 RZ, [R7+URZ+0x30890], R8 ;  /* 0x0308900807ff79a7 */ /* 0x0005d8000800003f */
[----:B--2---:R-:W-:Y:S05]  /*14520*/  @!P0 BRA `(.L_x_555) ;  /* 0x0000000000048947 */ /* 0x004fea0003800000 */
[----:B------:R-:W-:Y:S01]  /*14530*/  BPT.TRAP 0x1 ;  /* 0x000000040000795c */ /* 0x000fe20000300000 */
.L_x_555:
[----:B------:R-:W-:Y:S05]  /*14540*/  BSYNC B2 ;  /* 0x0000000000027941 */ /* 0x000fea0003800000 */
.L_x_554:
[----:B0-----:R-:W-:Y:S01]  /*14550*/  IMAD.MOV.U32 R12, RZ, RZ, RZ ;  /* 0x000000ffff0c7224 */ /* 0x001fe200078e00ff */
[----:B------:R-:W-:Y:S01]  /*14560*/  UIADD3 UR4, UP0, UR38, 0x570, URZ ;  /* 0x0000057026047890 */ /* 0x000fe2000ff1e03f */
[----:B------:R-:W-:Y:S01]  /*14570*/  IMAD R8, R5, 0xc0, R0 ;  /* 0x000000c005087824 */ /* 0x000fe200078e0200 */
[----:B------:R-:W-:Y:S01]  /*14580*/  PLOP3.LUT P0, PT, PT, PT, PT, 0x80, 0x0 ;  /* 0x000000000000781c */ /* 0x000fe20003f0f070 */
[----:B------:R-:W-:Y:S01]  /*14590*/  IMAD R11, R29, 0x6000, R16 ;  /* 0x000060001d0b7824 */ /* 0x000fe200078e0210 */
[----:B------:R-:W-:Y:S01]  /*145a0*/  R2UR UR10, R12 ;  /* 0x000000000c0a72ca */ /* 0x000fe200000e0000 */
[----:B------:R-:W-:Y:S01]  /*145b0*/  VIADD R8, R8, 0xffffff40 ;  /* 0xffffff4008087836 */ /* 0x000fe20000000000 */
[----:B------:R-:W-:Y:S01]  /*145c0*/  IADD3 R9, R7, 0x30890, RZ ;  /* 0x0003089007097810 */ /* 0x000fe20007ffe0ff */
[----:B------:R-:W-:Y:S01]  /*145d0*/  VIADD R10, R11, 0x12400 ;  /* 0x000124000b0a7836 */ /* 0x000fe20000000000 */
[----:B------:R-:W-:Y:S01]  /*145e0*/  UIADD3.X UR5, URZ, UR39, URZ, UP0, !UPT ;  /* 0x000000273f057290 */ /* 0x000fe200087fe43f */
[----:B------:R-:W-:Y:S01]  /*145f0*/  UMOV UR6, 0x0 ;  /* 0x0000000000067882 */ /* 0x000fe20000000000 */
[----:B------:R-:W-:-:S10]  /*14600*/  UMOV UR7, 0x12f00000 ;  /* 0x12f0000000077882 */ /* 0x000fd40000000000 */
.L_x_556:
        /* <DEDUP_REMOVED lines=10> */
[----:B------:R-:W0:Y:S01]  /*146b0*/  SYNCS.PHASECHK.TRANS64.TRYWAIT P0, [R7+URZ+0x308c0], R6 ;  /* 0x0308c006070075a7 */ /* 0x000e22000800017f */
[----:B------:R-:W-:Y:S04]  /*146c0*/  BSSY B2, `(.L_x_557) ;  /* 0x0000002000027945 */ /* 0x000fe80003800000 */
[----:B0-----:R-:W-:Y:S05]  /*146d0*/  @!P0 BRA `(.L_x_558) ;  /* 0x0000006400088947 */ /* 0x001fea0003800000 */
.L_x_725:
[----:B------:R-:W-:Y:S05]  /*146e0*/  BSYNC B2 ;  /* 0x0000000000027941 */ /* 0x000fea0003800000 */
.L_x_557:
[----:B------:R-:W-:Y:S01]  /*146f0*/  BSSY B2, `(.L_x_559) ;  /* 0x000000b000027945 */ /* 0x000fe20003800000 */
[----:B------:R-:W-:Y:S02]  /*14700*/  IMAD.MOV.U32 R14, RZ, RZ, 0x0 ;  /* 0x00000000ff0e7424 */ /* 0x000fe400078e00ff */
[----:B------:R-:W-:Y:S01]  /*14710*/  IMAD.MOV.U32 R15, RZ, RZ, 0x12f00000 ;  /* 0x12f00000ff0f7424 */ /* 0x000fe200078e00ff */
[----:B------:R-:W-:Y:S06]  /*14720*/  @P2 BRA `(.L_x_560) ;  /* 0x00000000001c2947 */ /* 0x000fec0003800000 */
[----:B------:R-:W2:Y:S01]  /*14730*/  S2R R9, SR_TID.X ;  /* 0x0000000000097919 */ /* 0x000ea20000002100 */
[----:B01----:R-:W-:-:S04]  /*14740*/  MOV R6, 0x6000 ;  /* 0x0000600000067802 */ /* 0x003fc80000000f00 */
[----:B------:R3:W-:Y:S01]  /*14750*/  SYNCS.ARRIVE.TRANS64 RZ, [R7+URZ+0x308b0], R6 ;  /* 0x0308b00607ff79a7 */ /* 0x0007e2000800003f */
[----:B--2---:R-:W-:-:S04]  /*14760*/  LOP3.LUT R9, R9, 0x1f, RZ, 0xc0, !PT ;  /* 0x0000001f09097812 */ /* 0x004fc800078ec0ff */
[----:B------:R-:W-:-:S13]  /*14770*/  ISETP.NE.AND P0, PT, R9, RZ, PT ;  /* 0x000000ff0900720c */ /* 0x000fda0003f05270 */
[----:B---3--:R-:W-:Y:S05]  /*14780*/  @!P0 BRA `(.L_x_560) ;  /* 0x0000000000048947 */ /* 0x008fea0003800000 */
[----:B------:R-:W-:Y:S01]  /*14790*/  BPT.TRAP 0x1 ;  /* 0x000000040000795c */ /* 0x000fe20000300000 */
.L_x_560:
[----:B------:R-:W-:Y:S05]  /*147a0*/  BSYNC B2 ;  /* 0x0000000000027941 */ /* 0x000fea0003800000 */
.L_x_559:
[----:B------:R-:W-:Y:S01]  /*147b0*/  R2UR UR10, R12 ;  /* 0x000000000c0a72ca */ /* 0x000fe200000e0000 */
[----:B------:R-:W-:Y:S01]  /*147c0*/  UIADD3 UR4, UP0, UR38, 0x670, URZ ;  /* 0x0000067026047890 */ /* 0x000fe2000ff1e03f */
[----:B------:R-:W-:Y:S01]  /*147d0*/  R2UR UR6, R14 ;  /* 0x000000000e0672ca */ /* 0x000fe200000e0000 */
[----:B------:R-:W-:Y:S01]  /*147e0*/  VIADD R11, R11, 0x400 ;  /* 0x000004000b0b7836 */ /* 0x000fe20000000000 */
[----:B------:R-:W-:Y:S01]  /*147f0*/  R2UR UR7, R15 ;  /* 0x000000000f0772ca */ /* 0x000fe200000e0000 */
[----:B01----:R-:W-:Y:S01]  /*14800*/  VIADD R7, R7, 0x308b0 ;  /* 0x000308b007077836 */ /* 0x003fe20000000000 */
[----:B------:R-:W-:Y:S01]  /*14810*/  PLOP3.LUT P0, PT, PT, PT, PT, 0x80, 0x0 ;  /* 0x000000000000781c */ /* 0x000fe20003f0f070 */
[----:B------:R-:W-:-:S12]  /*14820*/  UIADD3.X UR5, URZ, UR39, URZ, UP0, !UPT ;  /* 0x000000273f057290 */ /* 0x000fd800087fe43f */
.L_x_561:
        /* <DEDUP_REMOVED lines=9> */
[----:B--2---:R-:W-:Y:S05]  /*148c0*/  @P0 BRA.U.ANY `(.L_x_561) ;  /* 0xfffffffd00d80947 */ /* 0x004fea000393ffff */
.L_x_551:
[----:B------:R-:W-:Y:S05]  /*148d0*/  BSYNC B1 ;  /* 0x0000000000017941 */ /* 0x000fea0003800000 */
.L_x_550:
[----:B------:R-:W2:Y:S01]  /*148e0*/  LDL.LU R9, [R1+0x4] ;  /* 0x0000040001097983 */ /* 0x000ea20000300800 */
[----:B------:R-:W-:Y:S01]  /*148f0*/  VIADD R29, R29, 0x1 ;  /* 0x000000011d1d7836 */ /* 0x000fe20000000000 */
[----:B------:R-:W-:Y:S02]  /*14900*/  IADD3 R5, R5, -0x2, RZ ;  /* 0xfffffffe05057810 */ /* 0x000fe40007ffe0ff */
[----:B------:R-:W-:Y:S02]  /*14910*/  PLOP3.LUT P0, PT, PT, PT, PT, 0x8, 0x0 ;  /* 0x000000000000781c */ /* 0x000fe40003f0e170 */
[----:B------:R-:W-:Y:S02]  /*14920*/  ISETP.NE.AND P2, PT, R29, 0x2, PT ;  /* 0x000000021d00780c */ /* 0x000fe40003f45270 */
[----:B------:R-:W-:Y:S02]  /*14930*/  ISETP.GE.AND P3, PT, R5, R3, PT ;  /* 0x000000030500720c */ /* 0x000fe40003f66270 */
[----:B-1----:R-:W-:-:S02]  /*14940*/  SEL R6, RZ, 0x1, P2 ;  /* 0x00000001ff067807 */ /* 0x002fc40001000000 */
[----:B------:R-:W-:Y:S02]  /*14950*/  SEL R29, R29, RZ, P2 ;  /* 0x000000ff1d1d7207 */ /* 0x000fe40001000000 */
[----:B--2---:R-:W-:-:S05]  /*14960*/  LOP3.LUT R9, R9, R6, RZ, 0x3c, !PT ;  /* 0x0000000609097212 */ /* 0x004fca00078e3cff */
[----:B------:R1:W-:Y:S02]  /*14970*/  STL [R1+0x4], R9 ;  /* 0x0000040901007387 */ /* 0x0003e40000100800 */
[----:B------:R-:W-:Y:S05]  /*14980*/  @!P3 BRA `(.L_x_544) ;  /* 0x000000040064b947 */ /* 0x000fea0003800000 */
.L_x_574:
[----:B------:R-:W-:Y:S05]  /*14990*/  YIELD ;  /* 0x0000000000007946 */ /* 0x000fea0003800000 */
[----:B------:R-:W-:Y:S04]  /*149a0*/  BSSY B1, `(.L_x_562) ;  /* 0x000004d000017945 */ /* 0x000fe80003800000 */
[----:B--2---:R-:W-:Y:S05]  /*149b0*/  @!P6 BRA `(.L_x_563) ;  /* 0x00000004002ce947 */ /* 0x004fea0003800000 */
[----:B------:R-:W2:Y:S01]  /*149c0*/  LDL R7, [R1+0x4] ;  /* 0x0000040001077983 */ /* 0x000ea20000100800 */
[----:B------:R-:W3:Y:S02]  /*149d0*/  S2R R6, SR_TID.X ;  /* 0x0000000000067919 */ /* 0x000ee40000002100 */
[----:B---3--:R-:W-:Y:S01]  /*149e0*/  LOP3.LUT R8, R6, 0x7f, RZ, 0xc0, !PT ;  /* 0x0000007f06087812 */ /* 0x008fe200078ec0ff */
[----:B------:R-:W-:Y:S01]  /*149f0*/  IMAD R6, R29, 0x8, R16 ;  /* 0x000000081d067824 */ /* 0x000fe200078e0210 */
[----:B------:R-:W-:Y:S02]  /*14a00*/  BSSY B2, `(.L_x_564) ;  /* 0x0000005000027945 */ /* 0x000fe40003800000 */
[----:B------:R-:W-:Y:S02]  /*14a10*/  ISETP.NE.AND P3, PT, R8, RZ, PT ;  /* 0x000000ff0800720c */ /* 0x000fe40003f65270 */
[----:B--2---:R-:W-:-:S04]  /*14a20*/  SHF.L.U32 R7, R7, 0x1f, RZ ;  /* 0x0000001f07077819 */ /* 0x004fc800000006ff */
[----:B------:R-:W2:Y:S02]  /*14a30*/  SYNCS.PHASECHK.TRANS64.TRYWAIT P2, [R6+URZ+0x308a0], R7 ;  /* 0x0308a007060075a7 */ /* 0x000ea4000804017f */
[----:B--2---:R-:W-:Y:S05]  /*14a40*/  @!P2 BRA `(.L_x_565) ;  /* 0x000000600040a947 */ /* 0x004fea0003800000 */
.L_x_726:
[----:B------:R-:W-:Y:S05]  /*14a50*/  BSYNC B2 ;  /* 0x0000000000027941 */ /* 0x000fea0003800000 */
.L_x_564:
[----:B------:R-:W-:Y:S04]  /*14a60*/  BSSY B2, `(.L_x_566) ;  /* 0x0000009000027945 */ /* 0x000fe80003800000 */
[----:B------:R-:W-:Y:S05]  /*14a70*/  @P3 BRA `(.L_x_567) ;  /* 0x00000000001c3947 */ /* 0x000fea0003800000 */
[----:B------:R-:W1:Y:S02]  /*14a80*/  S2R R8, SR_TID.X ;  /* 0x0000000000087919 */ /* 0x000e640000002100 */
[----:B-1----:R-:W-:Y:S01]  /*14a90*/  LOP3.LUT R9, R8, 0x1f, RZ, 0xc0, !PT ;  /* 0x0000001f08097812 */ /* 0x002fe200078ec0ff */
[----:B------:R-:W-:-:S03]  /*14aa0*/  IMAD.MOV.U32 R8, RZ, RZ, 0x6000 ;  /* 0x00006000ff087424 */ /* 0x000fc600078e00ff */
[----:B------:R-:W-:Y:S01]  /*14ab0*/  ISETP.NE.AND P2, PT, R9, RZ, PT ;  /* 0x000000ff0900720c */ /* 0x000fe20003f45270 */
[----:B------:R3:W-:-:S12]  /*14ac0*/  SYNCS.ARRIVE.TRANS64 RZ, [R6+URZ+0x30890], R8 ;  /* 0x0308900806ff79a7 */ /* 0x0007d8000800003f */
[----:B---3--:R-:W-:Y:S05]  /*14ad0*/  @!P2 BRA `(.L_x_567) ;  /* 0x000000000004a947 */ /* 0x008fea0003800000 */
[----:B------:R-:W-:Y:S01]  /*14ae0*/  BPT.TRAP 0x1 ;  /* 0x000000040000795c */ /* 0x000fe20000300000 */
.L_x_567:
[----:B------:R-:W-:Y:S05]  /*14af0*/  BSYNC B2 ;  /* 0x0000000000027941 */ /* 0x000fea0003800000 */
.L_x_566:
[----:B0-----:R-:W-:Y:S01]  /*14b00*/  IMAD.MOV.U32 R12, RZ, RZ, RZ ;  /* 0x000000ffff0c7224 */ /* 0x001fe200078e00ff */
[----:B------:R-:W-:Y:S01]  /*14b10*/  UIADD3 UR4, UP0, UR38, 0x570, URZ ;  /* 0x0000057026047890 */ /* 0x000fe2000ff1e03f */
[----:B------:R-:W-:Y:S01]  /*14b20*/  IMAD R8, R29, 0x6000, R16 ;  /* 0x000060001d087824 */ /* 0x000fe200078e0210 */
[----:B------:R-:W-:Y:S01]  /*14b30*/  PLOP3.LUT P2, PT, PT, PT, PT, 0x80, 0x0 ;  /* 0x000000000000781c */ /* 0x000fe20003f4f070 */
[----:B-1----:R-:W-:Y:S01]  /*14b40*/  IMAD R9, R5, 0xc0, R0 ;  /* 0x000000c005097824 */ /* 0x002fe200078e0200 */
[----:B------:R-:W-:Y:S01]  /*14b50*/  R2UR UR10, R12 ;  /* 0x000000000c0a72ca */ /* 0x000fe200000e0000 */
[----:B------:R-:W-:Y:S01]  /*14b60*/  VIADD R11, R8, 0x12400 ;  /* 0x00012400080b7836 */ /* 0x000fe20000000000 */
[----:B------:R-:W-:Y:S01]  /*14b70*/  IADD3 R10, R6, 0x30890, RZ ;  /* 0x00030890060a7810 */ /* 0x000fe20007ffe0ff */
[----:B------:R-:W-:Y:S01]  /*14b80*/  UIADD3.X UR5, URZ, UR39, URZ, UP0, !UPT ;  /* 0x000000273f057290 */ /* 0x000fe200087fe43f */
[----:B------:R-:W-:Y:S01]  /*14b90*/  UMOV UR6, 0x0 ;  /* 0x0000000000067882 */ /* 0x000fe20000000000 */
[----:B------:R-:W-:-:S10]  /*14ba0*/  UMOV UR7, 0x12f00000 ;  /* 0x12f0000000077882 */ /* 0x000fd40000000000 */
.L_x_568:
        /* <DEDUP_REMOVED lines=13> */
.L_x_727:
[----:B------:R-:W-:Y:S05]  /*14c80*/  BSYNC B2 ;  /* 0x0000000000027941 */ /* 0x000fea0003800000 */
.L_x_569:
[----:B------:R-:W-:Y:S01]  /*14c90*/  BSSY B2, `(.L_x_571) ;  /* 0x000000b000027945 */ /* 0x000fe20003800000 */
[----:B------:R-:W-:Y:S02]  /*14ca0*/  IMAD.MOV.U32 R10, RZ, RZ, 0x0 ;  /* 0x00000000ff0a7424 */ /* 0x000fe400078e00ff */
[----:B------:R-:W-:Y:S01]  /*14cb0*/  IMAD.MOV.U32 R11, RZ, RZ, 0x12f00000 ;  /* 0x12f00000ff0b7424 */ /* 0x000fe200078e00ff */
[----:B------:R-:W-:Y:S06]  /*14cc0*/  @P3 BRA `(.L_x_572) ;  /* 0x00000000001c3947 */ /* 0x000fec0003800000 */
[----:B------:R-:W1:Y:S01]  /*14cd0*/  S2R R13, SR_TID.X ;  /* 0x00000000000d7919 */ /* 0x000e620000002100 */
[----:B0-2---:R-:W-:-:S04]  /*14ce0*/  MOV R7, 0x6000 ;  /* 0x0000600000077802 */ /* 0x005fc80000000f00 */
[----:B------:R3:W-:Y:S01]  /*14cf0*/  SYNCS.ARRIVE.TRANS64 RZ, [R6+URZ+0x308b0], R7 ;  /* 0x0308b00706ff79a7 */ /* 0x0007e2000800003f */
[----:B-1----:R-:W-:-:S04]  /*14d00*/  LOP3.LUT R13, R13, 0x1f, RZ, 0xc0, !PT ;  /* 0x0000001f0d0d7812 */ /* 0x002fc800078ec0ff */
[----:B------:R-:W-:-:S13]  /*14d10*/  ISETP.NE.AND P2, PT, R13, RZ, PT ;  /* 0x000000ff0d00720c */ /* 0x000fda0003f45270 */
[----:B---3--:R-:W-:Y:S05]  /*14d20*/  @!P2 BRA `(.L_x_572) ;  /* 0x000000000004a947 */ /* 0x008fea0003800000 */
[----:B------:R-:W-:Y:S01]  /*14d30*/  BPT.TRAP 0x1 ;  /* 0x000000040000795c */ /* 0x000fe20000300000 */
.L_x_572:
[----:B------:R-:W-:Y:S05]  /*14d40*/  BSYNC B2 ;  /* 0x0000000000027941 */ /* 0x000fea0003800000 */
.L_x_571:
[----:B------:R-:W-:Y:S01]  /*14d50*/  R2UR UR10, R12 ;  /* 0x000000000c0a72ca */ /* 0x000fe200000e0000 */
[----:B------:R-:W-:Y:S01]  /*14d60*/  UIADD3 UR4, UP0, UR38, 0x670, URZ ;  /* 0x0000067026047890 */ /* 0x000fe2000ff1e03f */
[----:B------:R-:W-:Y:S01]  /*14d70*/  R2UR UR6, R10 ;  /* 0x000000000a0672ca */ /* 0x000fe200000e0000 */
[----:B------:R-:W-:Y:S01]  /*14d80*/  VIADD R8, R8, 0x400 ;  /* 0x0000040008087836 */ /* 0x000fe20000000000 */
[----:B------:R-:W-:Y:S01]  /*14d90*/  R2UR UR7, R11 ;  /* 0x000000000b0772ca */ /* 0x000fe200000e0000 */
[----:B0-2---:R-:W-:Y:S01]  /*14da0*/  VIADD R6, R6, 0x308b0 ;  /* 0x000308b006067836 */ /* 0x005fe20000000000 */
[----:B------:R-:W-:Y:S01]  /*14db0*/  PLOP3.LUT P2, PT, PT, PT, PT, 0x80, 0x0 ;  /* 0x000000000000781c */ /* 0x000fe20003f4f070 */
[----:B------:R-:W-:-:S12]  /*14dc0*/  UIADD3.X UR5, URZ, UR39, URZ, UP0, !UPT ;  /* 0x000000273f057290 */ /* 0x000fd800087fe43f */
.L_x_573:
        /* <DEDUP_REMOVED lines=10> */
.L_x_563:
[----:B------:R-:W-:Y:S05]  /*14e70*/  BSYNC B1 ;  /* 0x0000000000017941 */ /* 0x000fea0003800000 */
.L_x_562:
[----:B------:R-:W2:Y:S01]  /*14e80*/  LDL.LU R7, [R1+0x4] ;  /* 0x0000040001077983 */ /* 0x000ea20000300800 */
[----:B------:R-:W-:Y:S01]  /*14e90*/  VIADD R29, R29, 0x1 ;  /* 0x000000011d1d7836 */ /* 0x000fe20000000000 */
[C---:B------:R-:W-:Y:S02]  /*14ea0*/  ISETP.GT.AND P3, PT, R5.reuse, R3, PT ;  /* 0x000000030500720c */ /* 0x040fe40003f64270 */
[----:B------:R-:W-:Y:S02]  /*14eb0*/  IADD3 R5, R5, -0x1, RZ ;  /* 0xffffffff05057810 */ /* 0x000fe40007ffe0ff */
[----:B------:R-:W-:-:S04]  /*14ec0*/  ISETP.NE.AND P2, PT, R29, 0x2, PT ;  /* 0x000000021d00780c */ /* 0x000fc80003f45270 */
[----:B------:R-:W-:Y:S02]  /*14ed0*/  SEL R6, RZ, 0x1, P2 ;  /* 0x00000001ff067807 */ /* 0x000fe40001000000 */
[----:B------:R-:W-:Y:S02]  /*14ee0*/  SEL R29, R29, RZ, P2 ;  /* 0x000000ff1d1d7207 */ /* 0x000fe40001000000 */
[----:B--2---:R-:W-:-:S05]  /*14ef0*/  LOP3.LUT R7, R7, R6, RZ, 0x3c, !PT ;  /* 0x0000000607077212 */ /* 0x004fca00078e3cff */
[----:B------:R2:W-:Y:S01]  /*14f00*/  STL [R1+0x4], R7 ;  /* 0x0000040701007387 */ /* 0x0005e20000100800 */
[----:B------:R-:W-:Y:S05]  /*14f10*/  @P3 BRA `(.L_x_574) ;  /* 0xfffffff8009c3947 */ /* 0x000fea000383ffff */
.L_x_544:
[----:B------:R-:W-:Y:S05]  /*14f20*/  BSYNC B0 ;  /* 0x0000000000007941 */ /* 0x000fea0003800000 */
.L_x_543:
[----:B--2---:R2:W5:Y:S01]  /*14f30*/  LDL R7, [R1+0x1c] ;  /* 0x00001c0001077983 */ /* 0x0045620000100800 */
[----:B------:R-:W-:Y:S05]  /*14f40*/  @!P0 WARPSYNC.ALL ;  /* 0x0000000000008948 */ /* 0x000fea0003800000 */
[----:B------:R2:W-:Y:S01]  /*14f50*/  STL [R1+0x28], RZ ;  /* 0x000028ff01007387 */ /* 0x0005e20000100800 */
[----:B------:R-:W-:Y:S01]  /*14f60*/  BSSY B0, `(.L_x_575) ;  /* 0x000001f000007945 */ /* 0x000fe20003800000 */
[----:B------:R-:W-:Y:S06]  /*14f70*/  @!P0 BAR.SYNC.DEFER_BLOCKING 0xc, 0x200 ;  /* 0x0308000000008b1d */ /* 0x000fec0000010000 */
[----:B--2---:R-:W-:Y:S05]  /*14f80*/  @!P1 BRA `(.L_x_576) ;  /* 0x0000000000709947 */ /* 0x004fea0003800000 */
[----:B------:R-:W-:-:S13]  /*14f90*/  ISETP.NE.AND P0, PT, R4, RZ, PT ;  /* 0x000000ff0400720c */ /* 0x000fda0003f05270 */
[----:B------:R-:W2:Y:S02]  /*14fa0*/  @!P0 LDC R4, c[0x0][0x9f0] ;  /* 0x00027c00ff048b82 */ /* 0x000ea40000000800 */
[-C--:B--2---:R-:W-:Y:S02]  /*14fb0*/  IABS R0, R4.reuse ;  /* 0x0000000400007213 */ /* 0x084fe40000000000 */
[----:B------:R-:W-:Y:S02]  /*14fc0*/  IABS R6, R4 ;  /* 0x0000000400067213 */ /* 0x000fe40000000000 */
[----:B------:R-:W2:Y:S02]  /*14fd0*/  I2F.RP R2, R0 ;  /* 0x0000000000027306 */ /* 0x000ea40000209400 */
[----:B------:R-:W-:-:S06]  /*14fe0*/  IADD3 R6, RZ, -R6, RZ ;  /* 0x80000006ff067210 */ /* 0x000fcc0007ffe0ff */
[----:B--2---:R-:W2:Y:S02]  /*14ff0*/  MUFU.RCP R2, R2 ;  /* 0x0000000200027308 */ /* 0x004ea40000001000 */
[----:B--2---:R-:W-:-:S06]  /*15000*/  VIADD R2, R2, 0xffffffe ;  /* 0x0ffffffe02027836 */ /* 0x004fcc0000000000 */
[----:B------:R-:W2:Y:S02]  /*15010*/  F2I.FTZ.U32.TRUNC.NTZ R3, R2 ;  /* 0x0000000200037305 */ /* 0x000ea4000021f000 */
[----:B--2---:R-:W-:-:S04]  /*15020*/  IMAD.MOV R2, RZ, RZ, -R3 ;  /* 0x000000ffff027224 */ /* 0x004fc800078e0a03 */
[----:B------:R-:W-:Y:S02]  /*15030*/  IMAD R5, R2, R0, RZ ;  /* 0x0000000002057224 */ /* 0x000fe400078e02ff */
[----:B------:R-:W-:-:S04]  /*15040*/  IMAD.MOV.U32 R2, RZ, RZ, RZ ;  /* 0x000000ffff027224 */ /* 0x000fc800078e00ff */
[----:B------:R-:W-:Y:S01]  /*15050*/  IMAD.HI.U32 R5, R3, R5, R2 ;  /* 0x0000000503057227 */ /* 0x000fe200078e0002 */
[----:B-----5:R-:W-:-:S04]  /*15060*/  IADD3 R3, R7, -0x1, R4 ;  /* 0xffffffff07037810 */ /* 0x020fc80007ffe004 */
[----:B------:R-:W-:Y:S02]  /*15070*/  IABS R2, R3 ;  /* 0x0000000300027213 */ /* 0x000fe40000000000 */
[----:B------:R-:W-:-:S03]  /*15080*/  LOP3.LUT R3, R3, R4, RZ, 0x3c, !PT ;  /* 0x0000000403037212 */ /* 0x000fc600078e3cff */
[----:B------:R-:W-:Y:S01]  /*15090*/  IMAD.HI.U32 R5, R5, R2, RZ ;  /* 0x0000000205057227 */ /* 0x000fe200078e00ff */
[----:B------:R-:W-:-:S03]  /*150a0*/  ISETP.GE.AND P2, PT, R3, RZ, PT ;  /* 0x000000ff0300720c */ /* 0x000fc60003f46270 */
[----:B------:R-:W-:-:S05]  /*150b0*/  IMAD R2, R5, R6, R2 ;  /* 0x0000000605027224 */ /* 0x000fca00078e0202 */
[----:B------:R-:W-:-:S13]  /*150c0*/  ISETP.GT.U32.AND P1, PT, R0, R2, PT ;  /* 0x000000020000720c */ /* 0x000fda0003f24070 */
[----:B------:R-:W-:Y:S02]  /*150d0*/  @!P1 IMAD.IADD R2, R2, 0x1, -R0 ;  /* 0x0000000102029824 */ /* 0x000fe400078e0a00 */
[----:B------:R-:W-:Y:S01]  /*150e0*/  @!P1 VIADD R5, R5, 0x1 ;  /* 0x0000000105059836 */ /* 0x000fe20000000000 */
[----:B------:R-:W-:Y:S02]  /*150f0*/  ISETP.NE.AND P1, PT, R4, RZ, PT ;  /* 0x000000ff0400720c */ /* 0x000fe40003f25270 */
[----:B------:R-:W-:-:S13]  /*15100*/  ISETP.GE.U32.AND P0, PT, R2, R0, PT ;  /* 0x000000000200720c */ /* 0x000fda0003f06070 */
[----:B------:R-:W-:-:S05]  /*15110*/  @P0 VIADD R5, R5, 0x1 ;  /* 0x0000000105050836 */ /* 0x000fca0000000000 */
[----:B------:R-:W-:Y:S02]  /*15120*/  @!P2 IADD3 R5, -R5, RZ, RZ ;  /* 0x000000ff0505a210 */ /* 0x000fe40007ffe1ff */
[----:B------:R-:W-:-:S05]  /*15130*/  @!P1 LOP3.LUT R5, RZ, R4, RZ, 0x33, !PT ;  /* 0x00000004ff059212 */ /* 0x000fca00078e33ff */
[----:B------:R2:W-:Y:S02]  /*15140*/  STL [R1+0x28], R5 ;  /* 0x0000280501007387 */ /* 0x0005e40000100800 */
.L_x_576:
[----:B------:R-:W-:Y:S05]  /*15150*/  BSYNC B0 ;  /* 0x0000000000007941 */ /* 0x000fea0003800000 */
.L_x_575:
[----:B------:R-:W3:Y:S04]  /*15160*/  LDL R0, [R1+0x28] ;  /* 0x0000280001007983 */ /* 0x000ee80000100800 */
[----:B------:R-:W3:Y:S01]  /*15170*/  LDL R2, [R1+0x40] ;  /* 0x0000400001027983 */ /* 0x000ee20000100800 */
[----:B------:R-:W-:Y:S01]  /*15180*/  BSSY B7, `(.L_x_577) ;  /* 0x0000360000077945 */ /* 0x000fe20003800000 */
[----:B---3--:R-:W-:-:S05]  /*15190*/  IMAD R2, R2, R0, RZ ;  /* 0x0000000002027224 */ /* 0x008fca00078e02ff */
[----:B-----5:R-:W-:Y:S01]  /*151a0*/  VIADDMNMX R0, R2, R0, R7, PT ;  /* 0x0000000002007246 */ /* 0x020fe20003800107 */
[----:B------:R3:W-:Y:S03]  /*151b0*/  STL [R1+0xc], R2 ;  /* 0x00000c0201007387 */ /* 0x0007e60000100800 */
[----:B------:R-:W-:Y:S01]  /*151c0*/  ISETP.GT.AND P0, PT, R0, R2, PT ;  /* 0x000000020000720c */ /* 0x000fe20003f04270 */
[----:B------:R3:W-:-:S12]  /*151d0*/  STL [R1+0x24], R0 ;  /* 0x0000240001007387 */ /* 0x0007d80000100800 */
[----:B---3--:R-:W-:Y:S05]  /*151e0*/  @P0 BRA `(.L_x_578) ;  /* 0x0000000000440947 */ /* 0x008fea0003800000 */
[----:B------:R-:W3:Y:S02]  /*151f0*/  S2R R0, SR_TID.X ;  /* 0x0000000000007919 */ /* 0x000ee40000002100 */
[----:B---3--:R-:W-:-:S04]  /*15200*/  LOP3.LUT R0, R0, 0x7f, RZ, 0xc0, !PT ;  /* 0x0000007f00007812 */ /* 0x008fc800078ec0ff */
[----:B------:R-:W-:-:S13]  /*15210*/  ISETP.NE.AND P0, PT, R0, RZ, PT ;  /* 0x000000ff0000720c */ /* 0x000fda0003f05270 */
[----:B------:R-:W-:Y:S05]  /*15220*/  @P0 BRA `(.L_x_579) ;  /* 0x0000003400540947 */ /* 0x000fea0003800000 */
[----:B--2---:R-:W2:Y:S01]  /*15230*/  S2R R5, SR_LANEID ;  /* 0x0000000000057919 */ /* 0x004ea20000000000 */
[----:B------:R-:W-:Y:S01]  /*15240*/  VOTEU.ANY UR4, UPT, PT ;  /* 0x0000000000047886 */ /* 0x000fe200038e0100 */
[----:B------:R-:W3:Y:S01]  /*15250*/  LDC.64 R2, c[0x0][0xc60] ;  /* 0x00031800ff027b82 */ /* 0x000ee20000000a00 */
[----:B------:R-:W2:Y:S02]  /*15260*/  FLO.U32 R0, UR4 ;  /* 0x0000000400007d00 */ /* 0x000ea400080e0000 */
[----:B--2---:R-:W-:-:S06]  /*15270*/  ISETP.EQ.U32.AND P0, PT, R0, R5, PT ;  /* 0x000000050000720c */ /* 0x004fcc0003f02070 */
[----:B------:R-:W3:Y:S07]  /*15280*/  POPC R5, UR4 ;  /* 0x0000000400057d09 */ /* 0x000eee0008000000 */
[----:B---3--:R-:W2:Y:S01]  /*15290*/  @P0 ATOMG.E.ADD.STRONG.GPU PT, R3, desc[UR56][R2.64], R5 ;  /* 0x00000005020309a8 */ /* 0x008ea200081ee1f8 */
[----:B------:R-:W3:Y:S02]  /*152a0*/  S2R R4, SR_LTMASK ;  /* 0x0000000000047919 */ /* 0x000ee40000003900 */
[----:B---3--:R-:W-:-:S04]  /*152b0*/  LOP3.LUT R4, R4, UR4, RZ, 0xc0, !PT ;  /* 0x0000000404047c12 */ /* 0x008fc8000f8ec0ff */
[----:B------:R-:W3:Y:S01]  /*152c0*/  POPC R7, R4 ;  /* 0x0000000400077309 */ /* 0x000ee20000000000 */
[----:B--2---:R-:W3:Y:S02]  /*152d0*/  SHFL.IDX PT, R0, R3, R0, 0x1f ;  /* 0x00001f0003007589 */ /* 0x004ee400000e0000 */
[----:B---3--:R-:W-:Y:S01]  /*152e0*/  IADD3 R24, R0, UR36, R7 ;  /* 0x0000002400187c10 */ /* 0x008fe2000fffe007 */
[----:B------:R-:W-:Y:S06]  /*152f0*/  BRA `(.L_x_579) ;  /* 0x0000003400207947 */ /* 0x000fec0003800000 */
.L_x_578:
        /* <DEDUP_REMOVED lines=10> */
[----:B------:R-:W3:Y:S01]  /*153a0*/  LDC.64 R2, c[0x4][R2] ;  /* 0x0100000002027b82 */ /* 0x000ee20000000a00 */
[----:B--2---:R-:W-:Y:S01]  /*153b0*/  IMAD.U32 R5, RZ, RZ, UR7 ;  /* 0x00000007ff057e24 */ /* 0x004fe2000f8e00ff */
[----:B------:R-:W-:Y:S01]  /*153c0*/  MOV R8, 0x70 ;  /* 0x0000007000087802 */ /* 0x000fe20000000f00 */
[----:B------:R-:W-:Y:S02]  /*153d0*/  IMAD.U32 R7, RZ, RZ, UR9 ;  /* 0x00000009ff077e24 */ /* 0x000fe4000f8e00ff */
[----:B------:R-:W-:-:S02]  /*153e0*/  IMAD.U32 R10, RZ, RZ, UR4 ;  /* 0x00000004ff0a7e24 */ /* 0x000fc4000f8e00ff */
[----:B------:R-:W-:Y:S02]  /*153f0*/  IMAD.U32 R11, RZ, RZ, UR5 ;  /* 0x00000005ff0b7e24 */ /* 0x000fe4000f8e00ff */
[----:B0-----:R-:W-:Y:S02]  /*15400*/  IMAD.MOV.U32 R12, RZ, RZ, 0x1 ;  /* 0x00000001ff0c7424 */ /* 0x001fe400078e00ff */
[----:B------:R-:W-:-:S07]  /*15410*/  IMAD.MOV.U32 R13, RZ, RZ, RZ ;  /* 0x000000ffff0d7224 */ /* 0x000fce00078e00ff */
[----:B------:R-:W-:-:S07]  /*15420*/  LEPC R20, `(.L_x_581) ;  /* 0x000000001014794e */ /* 0x000fce0000000000 */
[----:B-1-3--:R-:W-:Y:S05]  /*15430*/  CALL.ABS.NOINC R2 ;  /* 0x0000000002007343 */ /* 0x00afea0003c00000 */
.L_x_581:
[----:B------:R-:W-:Y:S05]  /*15440*/  BSYNC B6 ;  /* 0x0000000000067941 */ /* 0x000fea0003800000 */
.L_x_580:
        /* <DEDUP_REMOVED lines=8> */
[----:B------:R3:W4:Y:S01]  /*154d0*/  LDC.64 R2, c[0x4][R0] ;  /* 0x0100000000027b82 */ /* 0x0007220000000a00 */
[----:B------:R-:W-:Y:S01]  /*154e0*/  MOV R4, UR6 ;  /* 0x0000000600047c02 */ /* 0x000fe20008000f00 */
[----:B--2---:R-:W-:Y:S01]  /*154f0*/  IMAD.U32 R5, RZ, RZ, UR7 ;  /* 0x00000007ff057e24 */ /* 0x004fe2000f8e00ff */
[----:B------:R-:W-:Y:S01]  /*15500*/  MOV R10, UR4 ;  /* 0x00000004000a7c02 */ /* 0x000fe20008000f00 */
[----:B------:R-:W-:Y:S01]  /*15510*/  IMAD.U32 R6, RZ, RZ, UR8 ;  /* 0x00000008ff067e24 */ /* 0x000fe2000f8e00ff */
[----:B0-----:R-:W-:Y:S01]  /*15520*/  MOV R13, RZ ;  /* 0x000000ff000d7202 */ /* 0x001fe20000000f00 */
[----:B------:R-:W-:-:S02]  /*15530*/  IMAD.U32 R7, RZ, RZ, UR9 ;  /* 0x00000009ff077e24 */ /* 0x000fc4000f8e00ff */
[----:B------:R-:W-:Y:S02]  /*15540*/  IMAD.U32 R11, RZ, RZ, UR5 ;  /* 0x00000005ff0b7e24 */ /* 0x000fe4000f8e00ff */
[----:B------:R-:W-:Y:S02]  /*15550*/  IMAD.MOV.U32 R8, RZ, RZ, 0x70 ;  /* 0x00000070ff087424 */ /* 0x000fe400078e00ff */
[----:B---3--:R-:W-:-:S07]  /*15560*/  IMAD.MOV.U32 R12, RZ, RZ, 0x1 ;  /* 0x00000001ff0c7424 */ /* 0x008fce00078e00ff */
[----:B------:R-:W-:-:S07]  /*15570*/  LEPC R20, `(.L_x_584) ;  /* 0x000000001014794e */ /* 0x000fce0000000000 */
[----:B-1--4-:R-:W-:Y:S05]  /*15580*/  CALL.ABS.NOINC R2 ;  /* 0x0000000002007343 */ /* 0x012fea0003c00000 */
.L_x_584:
        /* <DEDUP_REMOVED lines=8> */
[----:B------:R-:W-:Y:S01]  /*15610*/  MOV R12, 0x1 ;  /* 0x00000001000c7802 */ /* 0x000fe20000000f00 */
[----:B------:R-:W-:Y:S02]  /*15620*/  IMAD.U32 R6, RZ, RZ, UR6 ;  /* 0x00000006ff067e24 */ /* 0x000fe4000f8e00ff */
[----:B------:R-:W-:-:S02]  /*15630*/  IMAD.U32 R10, RZ, RZ, UR8 ;  /* 0x00000008ff0a7e24 */ /* 0x000fc4000f8e00ff */
[----:B------:R-:W-:Y:S02]  /*15640*/  IMAD.U32 R11, RZ, RZ, UR9 ;  /* 0x00000009ff0b7e24 */ /* 0x000fe4000f8e00ff */
[----:B------:R-:W-:Y:S02]  /*15650*/  IMAD.MOV.U32 R8, RZ, RZ, 0x70 ;  /* 0x00000070ff087424 */ /* 0x000fe400078e00ff */
[----:B------:R-:W-:-:S07]  /*15660*/  IMAD.MOV.U32 R13, RZ, RZ, RZ ;  /* 0x000000ffff0d7224 */ /* 0x000fce00078e00ff */
[----:B------:R-:W-:-:S07]  /*15670*/  LEPC R20, `(.L_x_583) ;  /* 0x000000001014794e */ /* 0x000fce0000000000 */
[----:B0-----:R-:W-:Y:S05]  /*15680*/  CALL.ABS.NOINC R2 ;  /* 0x0000000002007343 */ /* 0x001fea0003c00000 */
.L_x_583:
[----:B------:R-:W-:Y:S05]  /*15690*/  BSYNC B6 ;  /* 0x0000000000067941 */ /* 0x000fea0003800000 */
.L_x_582:
[----:B------:R-:W-:Y:S01]  /*156a0*/  ULDC.64 UR4, c[0x0][0x9f8] ;  /* 0x00027e0000047ab9 */ /* 0x000fe20000000a00 */
[----:B------:R-:W3:Y:S01]  /*156b0*/  LDL R20, [R1+0x24] ;  /* 0x0000240001147983 */ /* 0x000ee20000100800 */
[----:B------:R-:W-:-:S04]  /*156c0*/  ISETP.NE.U32.AND P0, PT, RZ, UR4, PT ;  /* 0x00000004ff007c0c */ /* 0x000fc8000bf05070 */
[----:B------:R-:W-:-:S13]  /*156d0*/  ISETP.NE.AND.EX P0, PT, RZ, UR5, PT, P0 ;  /* 0x00000005ff007c0c */ /* 0x000fda000bf05300 */
[----:B------:R-:W-:-:S04]  /*156e0*/  @P0 IADD3 R2, P1, R19, UR4, RZ ;  /* 0x0000000413020c10 */ /* 0x000fc8000ff3e0ff */
[----:B------:R-:W-:Y:S01]  /*156f0*/  @P0 IADD3.X R3, R22, UR5, RZ, P1, !PT ;  /* 0x0000000516030c10 */ /* 0x000fe20008ffe4ff */
[----:B------:R-:W-:-:S04]  /*15700*/  ULDC.64 UR4, c[0x0][0xa08] ;  /* 0x0002820000047ab9 */ /* 0x000fc80000000a00 */
[----:B------:R4:W5:Y:S02]  /*15710*/  @P0 LDG.E R23, desc[UR56][R2.64] ;  /* 0x0000003802170981 */ /* 0x000964000c1e1900 */
[----:B----4-:R-:W4:Y:S02]  /*15720*/  LDC.64 R2, c[0x0][0x418] ;  /* 0x00010600ff027b82 */ /* 0x010f240000000a00 */
[----:B----4-:R-:W-:Y:S01]  /*15730*/  LOP3.LUT P0, RZ, R2, UR4, RZ, 0xfc, !PT ;  /* 0x0000000402ff7c12 */ /* 0x010fe2000f80fcff */
[----:B------:R-:W-:-:S03]  /*15740*/  UMOV UR4, 0xffffffff ;  /* 0xffffffff00047882 */ /* 0x000fc60000000000 */
[----:B------:R-:W-:Y:S01]  /*15750*/  LOP3.LUT P0, RZ, R3, UR5, RZ, 0xfc, P0 ;  /* 0x0000000503ff7c12 */ /* 0x000fe2000800fcff */
[----:B---3--:R-:W-:Y:S01]  /*15760*/  VIADD R22, R20, 0xffffffff ;  /* 0xffffffff14167836 */ /* 0x008fe20000000000 */
[----:B-----5:R-:W-:Y:S02]  /*15770*/  SHF.R.S32.HI R7, RZ, 0x1f, R23 ;  /* 0x0000001fff077819 */ /* 0x020fe40000011417 */
[----:B------:R-:W-:-:S03]  /*15780*/  SEL R19, R23, RZ, !P0 ;  /* 0x000000ff17137207 */ /* 0x000fc60004000000 */
[----:B------:R3:W-:Y:S01]  /*15790*/  STL [R1+0x8], R7 ;  /* 0x0000080701007387 */ /* 0x0007e20000100800 */
[----:B------:R-:W-:Y:S05]  /*157a0*/  BRA.DIV UR4, `(.L_x_585) ;  /* 0x0000005604107947 */ /* 0x000fea000b800000 */
[----:B------:R-:W4:Y:S02]  /*157b0*/  S2R R0, SR_TID.X ;  /* 0x0000000000007919 */ /* 0x000f240000002100 */
[----:B----4-:R-:W-:-:S04]  /*157c0*/  SHF.R.U32.HI R0, RZ, 0x5, R0 ;  /* 0x00000005ff007819 */ /* 0x010fc80000011600 */
[----:B------:R-:W-:-:S05]  /*157d0*/  LOP3.LUT R0, R0, 0x3, RZ, 0xc0, !PT ;  /* 0x0000000300007812 */ /* 0x000fca00078ec0ff */
[----:B------:R4:W0:Y:S02]  /*157e0*/  SHFL.IDX PT, R14, R0, RZ, 0x1f ;  /* 0x00001fff000e7589 */ /* 0x00082400000e0000 */
.L_x_730:
[----:B----4-:R-:W4:Y:S01]  /*157f0*/  LDL.LU R0, [R1] ;  /* 0x0000000001007983 */ /* 0x010f220000300800 */
[----:B------:R-:W-:Y:S02]  /*15800*/  PLOP3.LUT P1, PT, PT, PT, PT, 0x8, 0x0 ;  /* 0x000000000000781c */ /* 0x000fe40003f2e170 */
[----:B0-----:R-:W-:Y:S02]  /*15810*/  ISETP.NE.AND P0, PT, R14, RZ, PT ;  /* 0x000000ff0e00720c */ /* 0x001fe40003f05270 */
[----:B----4-:R-:W-:-:S09]  /*15820*/  LOP3.LUT R0, R0, 0xfffffffe, RZ, 0xc0, !PT ;  /* 0xfffffffe00007812 */ /* 0x010fd200078ec0ff */
[----:B------:R-:W-:-:S05]  /*15830*/  @P1 LOP3.LUT R0, R0, 0x1, RZ, 0xfc, !PT ;  /* 0x0000000100001812 */ /* 0x000fca00078efcff */
[----:B------:R0:W-:Y:S01]  /*15840*/  STL [R1], R0 ;  /* 0x0000000001007387 */ /* 0x0001e20000100800 */
[----:B------:R-:W-:Y:S05]  /*15850*/  @P0 BRA `(.L_x_586) ;  /* 0x0000000000f80947 */ /* 0x000fea0003800000 */
[----:B------:R-:W-:-:S03]  /*15860*/  UMOV UR4, 0xffffffff ;  /* 0xffffffff00047882 */ /* 0x000fc60000000000 */
[----:B------:R-:W-:Y:S05]  /*15870*/  BRA.DIV UR4, `(.L_x_587) ;  /* 0x0000005604107947 */ /* 0x000fea000b800000 */
[----:B------:R-:W-:-:S13]  /*15880*/  ELECT P6, URZ, PT ;  /* 0x00000000003f782f */ /* 0x000fda00038c0000 */
.L_x_733:
[----:B------:R-:W-:Y:S05]  /*15890*/  @!P6 BRA `(.L_x_586) ;  /* 0x0000000000e8e947 */ /* 0x000fea0003800000 */
[----:B------:R-:W-:-:S04]  /*158a0*/  ISETP.NE.U32.AND P0, PT, R2, RZ, PT ;  /* 0x000000ff0200720c */ /* 0x000fc80003f05070 */
[----:B------:R-:W-:-:S13]  /*158b0*/  ISETP.NE.AND.EX P0, PT, R3, RZ, PT, P0 ;  /* 0x000000ff0300720c */ /* 0x000fda0003f05300 */
[----:B------:R-:W-:Y:S05]  /*158c0*/  @!P0 BRA `(.L_x_588) ;  /* 0x0000000000488947 */ /* 0x000fea0003800000 */
[----:B------:R-:W4:Y:S01]  /*158d0*/  LDC R6, c[0x0][0x43c] ;  /* 0x00010f00ff067b82 */ /* 0x000f220000000800 */
[----:B0-----:R-:W-:Y:S01]  /*158e0*/  IMAD.MOV.U32 R0, RZ, RZ, R22 ;  /* 0x000000ffff007224 */ /* 0x001fe200078e0016 */
[----:B------:R-:W-:Y:S01]  /*158f0*/  ULDC.64 UR4, c[0x0][0x428] ;  /* 0x00010a0000047ab9 */ /* 0x000fe20000000a00 */
[----:B----4-:R-:W-:-:S13]  /*15900*/  ISETP.NE.AND P0, PT, R6, 0x1, PT ;  /* 0x000000010600780c */ /* 0x010fda0003f05270 */
[----:B--2---:R-:W0:Y:S02]  /*15910*/  @P0 LDC.64 R4, c[0x0][0x440] ;  /* 0x00011000ff040b82 */ /* 0x004e240000000a00 */
[----:B0-----:R-:W-:-:S05]  /*15920*/  @P0 IMAD.HI.U32 R4, R22, R4, RZ ;  /* 0x0000000416040227 */ /* 0x001fca00078e00ff */
[----:B------:R-:W-:-:S04]  /*15930*/  @P0 SHF.R.U32.HI R0, RZ, R5, R4 ;  /* 0x00000005ff000219 */ /* 0x000fc80000011604 */
[----:B------:R-:W-:Y:S02]  /*15940*/  IADD3 R4, -R0, RZ, RZ ;  /* 0x000000ff00047210 */ /* 0x000fe40007ffe1ff */
[----:B------:R-:W-:-:S03]  /*15950*/  SHF.R.S32.HI R5, RZ, 0x1f, R0 ;  /* 0x0000001fff057819 */ /* 0x000fc60000011400 */
[----:B------:R-:W-:Y:S02]  /*15960*/  IMAD R22, R6, R4, R22 ;  /* 0x0000000406167224 */ /* 0x000fe400078e0216 */
[----:B------:R-:W-:Y:S02]  /*15970*/  IMAD R6, R7, UR4, RZ ;  /* 0x0000000407067c24 */ /* 0x000fe4000f8e02ff */
[----:B------:R-:W-:Y:S02]  /*15980*/  IMAD.MOV.U32 R4, RZ, RZ, R0 ;  /* 0x000000ffff047224 */ /* 0x000fe400078e0000 */
[C---:B------:R-:W-:Y:S02]  /*15990*/  IMAD R0, R23.reuse, UR5, R6 ;  /* 0x0000000517007c24 */ /* 0x040fe4000f8e0206 */
[----:B------:R-:W-:-:S04]  /*159a0*/  IMAD.WIDE.U32 R4, R23, UR4, R4 ;  /* 0x0000000417047c25 */ /* 0x000fc8000f8e0004 */
[----:B------:R-:W-:Y:S01]  /*159b0*/  IMAD.IADD R0, R5, 0x1, R0 ;  /* 0x0000000105007824 */ /* 0x000fe200078e0200 */
[----:B------:R-:W-:-:S04]  /*159c0*/  LEA R2, P0, R4, R2, 0x2 ;  /* 0x0000000204027211 */ /* 0x000fc800078010ff */
[----:B------:R-:W-:-:S05]  /*159d0*/  LEA.HI.X R3, R4, R3, R0, 0x2, P0 ;  /* 0x0000000304037211 */ /* 0x000fca00000f1400 */
[----:B------:R4:W5:Y:S04]  /*159e0*/  LDG.E R19, desc[UR56][R2.64] ;  /* 0x0000003802137981 */ /* 0x000968000c1e1900 */
.L_x_588:
[----:B0-----:R-:W-:Y:S01]  /*159f0*/  IMAD R0, R18, 0x8, R16 ;  /* 0x0000000812007824 */ /* 0x001fe200078e0210 */
[----:B----4-:R-:W-:-:S04]  /*15a00*/  SHF.L.U32 R2, R28, 0x1f, RZ ;  /* 0x0000001f1c027819 */ /* 0x010fc800000006ff */
[----:B------:R-:W0:Y:S02]  /*15a10*/  SYNCS.PHASECHK.TRANS64.TRYWAIT P0, [R0+URZ+0x30840], R2 ;  /* 0x03084002000075a7 */ /* 0x000e24000800017f */
[----:B0-----:R-:W-:Y:S05]  /*15a20*/  @!P0 BRA `(.L_x_589) ;  /* 0x0000005000c48947 */ /* 0x001fea0003800000 */
.L_x_734:
[----:B------:R-:W4:Y:S02]  /*15a30*/  S2R R3, SR_TID.X ;  /* 0x0000000000037919 */ /* 0x000f240000002100 */
[----:B----4-:R-:W-:-:S04]  /*15a40*/  LOP3.LUT R3, R3, 0x7f, RZ, 0xc0, !PT ;  /* 0x0000007f03037812 */ /* 0x010fc800078ec0ff */
[----:B------:R-:W-:-:S13]  /*15a50*/  ISETP.NE.AND P0, PT, R3, RZ, PT ;  /* 0x000000ff0300720c */ /* 0x000fda0003f05270 */
[----:B------:R-:W-:Y:S05]  /*15a60*/  @P0 BRA `(.L_x_590) ;  /* 0x00000000001c0947 */ /* 0x000fea0003800000 */
[----:B------:R-:W4:Y:S01]  /*15a70*/  S2R R3, SR_TID.X ;  /* 0x0000000000037919 */ /* 0x000f220000002100 */
[----:B0-----:R-:W-:-:S04]  /*15a80*/  MOV R2, 0x6000 ;  /* 0x0000600000027802 */ /* 0x001fc80000000f00 */
[----:B------:R0:W-:Y:S01]  /*15a90*/  SYNCS.ARRIVE.TRANS64 RZ, [R0+URZ+0x30830], R2 ;  /* 0x0308300200ff79a7 */ /* 0x0001e2000800003f */
[----:B----4-:R-:W-:-:S04]  /*15aa0*/  LOP3.LUT R3, R3, 0x1f, RZ, 0xc0, !PT ;  /* 0x0000001f03037812 */ /* 0x010fc800078ec0ff */
[----:B------:R-:W-:-:S13]  /*15ab0*/  ISETP.NE.AND P0, PT, R3, RZ, PT ;  /* 0x000000ff0300720c */ /* 0x000fda0003f05270 */
[----:B0-----:R-:W-:Y:S05]  /*15ac0*/  @!P0 BRA `(.L_x_590) ;  /* 0x0000000000048947 */ /* 0x001fea0003800000 */
[----:B------:R-:W-:Y:S01]  /*15ad0*/  BPT.TRAP 0x1 ;  /* 0x000000040000795c */ /* 0x000fe20000300000 */
.L_x_590:
[----:B0-----:R-:W4:Y:S01]  /*15ae0*/  LDL.LU R2, [R1] ;  /* 0x0000000001027983 */ /* 0x001f220000300800 */
[----:B------:R-:W-:Y:S01]  /*15af0*/  R2UR UR9, R0 ;  /* 0x00000000000972ca */ /* 0x000fe200000e0000 */
[----:B------:R-:W-:Y:S01]  /*15b00*/  IMAD R0, R18, 0x6000, R16 ;  /* 0x0000600012007824 */ /* 0x000fe200078e0210 */
[----:B------:R-:W-:Y:S01]  /*15b10*/  R2UR UR11, R22 ;  /* 0x00000000160b72ca */ /* 0x000fe200000e0000 */
[----:B------:R-:W-:Y:S01]  /*15b20*/  UIADD3 UR6, UP0, UR38, 0x370, URZ ;  /* 0x0000037026067890 */ /* 0x000fe2000ff1e03f */
[----:B------:R-:W-:Y:S01]  /*15b30*/  R2UR UR4, R26 ;  /* 0x000000001a0472ca */ /* 0x000fe200000e0000 */
[----:B------:R-:W-:Y:S01]  /*15b40*/  UMOV UR5, 0x14f00000 ;  /* 0x14f0000000057882 */ /* 0x000fe20000000000 */
[----:B------:R-:W-:Y:S01]  /*15b50*/  R2UR UR8, R0 ;  /* 0x00000000000872ca */ /* 0x000fe200000e0000 */
[----:B------:R-:W-:Y:S01]  /*15b60*/  UIADD3.X UR7, URZ, UR39, URZ, UP0, !UPT ;  /* 0x000000273f077290 */ /* 0x000fe200087fe43f */
[----:B------:R-:W-:Y:S01]  /*15b70*/  PLOP3.LUT P0, PT, PT, PT, PT, 0x80, 0x0 ;  /* 0x000000000000781c */ /* 0x000fe20003f0f070 */
[----:B------:R-:W-:Y:S01]  /*15b80*/  UMOV UR10, URZ ;  /* 0x0000003f000a7c82 */ /* 0x000fe20008000000 */
[----:B------:R-:W-:-:S02]  /*15b90*/  R2UR UR12, R17 ;  /* 0x00000000110c72ca */ /* 0x000fc400000e0000 */
[----:B-----5:R-:W-:Y:S01]  /*15ba0*/  R2UR UR13, R19 ;  /* 0x00000000130d72ca */ /* 0x020fe200000e0000 */
[----:B------:R-:W-:-:S04]  /*15bb0*/  UIADD3 UR9, UR9, 0x30830, URZ ;  /* 0x0003083009097890 */ /* 0x000fc8000fffe03f */
[----:B------:R-:W-:Y:S02]  /*15bc0*/  UIMAD UR11, UR11, 0xc0, UR4 ;  /* 0x000000c00b0b78a4 */ /* 0x000fe4000f8e0204 */
[----:B------:R-:W-:Y:S01]  /*15bd0*/  UIADD3 UR8, UR8, 0x12400, URZ ;  /* 0x0001240008087890 */ /* 0x000fe2000fffe03f */
[----:B------:R-:W-:-:S08]  /*15be0*/  UMOV UR4, 0x0 ;  /* 0x0000000000047882 */ /* 0x000fd00000000000 */
[----:B------:R0:W-:Y:S01]  /*15bf0*/  UTMALDG.4D [UR8], [UR6], desc[UR4] ;  /* 0x00000408060075b4 */ /* 0x0001e20008019000 */
[----:B----4-:R-:W-:-:S04]  /*15c00*/  LOP3.LUT R2, R2, 0xfffffffe, RZ, 0xc0, !PT ;  /* 0xfffffffe02027812 */ /* 0x010fc800078ec0ff */
[----:B------:R-:W-:-:S05]  /*15c10*/  @P0 LOP3.LUT R2, R2, 0x1, RZ, 0xfc, !PT ;  /* 0x0000000102020812 */ /* 0x000fca00078efcff */
[----:B------:R0:W-:Y:S01]  /*15c20*/  STL [R1], R2 ;  /* 0x0000000201007387 */ /* 0x0001e20000100800 */
[----:B------:R-:W-:Y:S01]  /*15c30*/  NOP ;  /* 0x0000000000007918 */ /* 0x000fe20000000000 */
.L_x_586:
[----:B------:R-:W4:Y:S04]  /*15c40*/  LDL.LU R4, [R1+0x20] ;  /* 0x0000200001047983 */ /* 0x000f280000300800 */
[----:B------:R-:W5:Y:S04]  /*15c50*/  LDL.LU R6, [R1+0x14] ;  /* 0x0000140001067983 */ /* 0x000f680000300800 */
[----:B------:R-:W2:Y:S01]  /*15c60*/  LDL.LU R3, [R1+0x2c] ;  /* 0x00002c0001037983 */ /* 0x000ea20000300800 */
[----:B------:R-:W-:Y:S05]  /*15c70*/  WARPSYNC.ALL ;  /* 0x0000000000007948 */ /* 0x000fea0003800000 */
[----:B0-----:R-:W-:Y:S01]  /*15c80*/  ULDC.64 UR6, c[0x0][0xa00] ;  /* 0x0002800000067ab9 */ /* 0x001fe20000000a00 */
[----:B------:R-:W-:Y:S01]  /*15c90*/  ULDC.64 UR4, c[0x0][0x298] ;  /* 0x0000a60000047ab9 */ /* 0x000fe20000000a00 */
[----:B------:R-:W-:Y:S01]  /*15ca0*/  VIADD R0, R16, 0xc400 ;  /* 0x0000c40010007836 */ /* 0x000fe20000000000 */
[----:B------:R-:W-:Y:S01]  /*15cb0*/  BAR.SYNC.DEFER_BLOCKING 0x8, 0x200 ;  /* 0x0208000000007b1d */ /* 0x000fe20000010000 */
[----:B------:R-:W-:-:S03]  /*15cc0*/  ISETP.NE.U32.AND P0, PT, RZ, UR6, PT ;  /* 0x00000006ff007c0c */ /* 0x000fc6000bf05070 */
[----:B------:R-:W-:Y:S02]  /*15cd0*/  LOP3.LUT P1, RZ, R0, 0x3ff, RZ, 0xc0, !PT ;  /* 0x000003ff00ff7812 */ /* 0x000fe4000782c0ff */
[----:B------:R-:W-:Y:S01]  /*15ce0*/  ISETP.NE.AND.EX P0, PT, RZ, UR7, PT, P0 ;  /* 0x00000007ff007c0c */ /* 0x000fe2000bf05300 */
[----:B------:R-:W-:Y:S01]  /*15cf0*/  BSSY B6, `(.L_x_591) ;  /* 0x000001d000067945 */ /* 0x000fe20003800000 */
[----:B----4-:R-:W-:Y:S02]  /*15d00*/  SHF.R.S32.HI R2, RZ, 0x1f, R4 ;  /* 0x0000001fff027819 */ /* 0x010fe40000011404 */
[----:B-----5:R-:W-:-:S03]  /*15d10*/  SEL R6, R6, RZ, !P0 ;  /* 0x000000ff06067207 */ /* 0x020fc60004000000 */
[----:B------:R-:W-:-:S04]  /*15d20*/  IMAD R2, R2, UR4, RZ ;  /* 0x0000000402027c24 */ /* 0x000fc8000f8e02ff */
[C---:B------:R-:W-:Y:S01]  /*15d30*/  IMAD R0, R4.reuse, UR5, R2 ;  /* 0x0000000504007c24 */ /* 0x040fe2000f8e0202 */
[----:B--2---:R-:W-:Y:S01]  /*15d40*/  SEL R2, R3, RZ, !P0 ;  /* 0x000000ff03027207 */ /* 0x004fe20004000000 */
        /* <DEDUP_REMOVED lines=11> */
[----:B------:R-:W-:Y:S01]  /*15e00*/  IMAD.U32 R4, RZ, RZ, UR4 ;  /* 0x00000004ff047e24 */ /* 0x000fe2000f8e00ff */
[----:B------:R-:W-:Y:S01]  /*15e10*/  MOV R5, UR5 ;  /* 0x0000000500057c02 */ /* 0x000fe20008000f00 */
[----:B------:R-:W0:Y:S01]  /*15e20*/  LDC.64 R2, c[0x4][R2] ;  /* 0x0100000002027b82 */ /* 0x000e220000000a00 */
[----:B------:R-:W-:Y:S01]  /*15e30*/  IMAD.U32 R6, RZ, RZ, UR6 ;  /* 0x00000006ff067e24 */ /* 0x000fe2000f8e00ff */
[----:B------:R-:W-:Y:S01]  /*15e40*/  MOV R11, UR9 ;  /* 0x00000009000b7c02 */ /* 0x000fe20008000f00 */
[----:B---3--:R-:W-:Y:S02]  /*15e50*/  IMAD.U32 R7, RZ, RZ, UR7 ;  /* 0x00000007ff077e24 */ /* 0x008fe4000f8e00ff */
[----:B------:R-:W-:-:S02]  /*15e60*/  IMAD.U32 R10, RZ, RZ, UR8 ;  /* 0x00000008ff0a7e24 */ /* 0x000fc4000f8e00ff */
[----:B------:R-:W-:Y:S02]  /*15e70*/  IMAD.MOV.U32 R8, RZ, RZ, 0x70 ;  /* 0x00000070ff087424 */ /* 0x000fe400078e00ff */
[----:B------:R-:W-:Y:S02]  /*15e80*/  IMAD.MOV.U32 R12, RZ, RZ, 0x1 ;  /* 0x00000001ff0c7424 */ /* 0x000fe400078e00ff */
[----:B------:R-:W-:-:S07]  /*15e90*/  IMAD.MOV.U32 R13, RZ, RZ, RZ ;  /* 0x000000ffff0d7224 */ /* 0x000fce00078e00ff */
[----:B------:R-:W-:-:S07]  /*15ea0*/  LEPC R20, `(.L_x_592) ;  /* 0x000000001014794e */ /* 0x000fce0000000000 */
[----:B01----:R-:W-:Y:S05]  /*15eb0*/  CALL.ABS.NOINC R2 ;  /* 0x0000000002007343 */ /* 0x003fea0003c00000 */
.L_x_592:
[----:B------:R-:W-:Y:S05]  /*15ec0*/  BSYNC B6 ;  /* 0x0000000000067941 */ /* 0x000fea0003800000 */
.L_x_591:
[----:B------:R-:W2:Y:S01]  /*15ed0*/  LDL.LU R20, [R1+0x20] ;  /* 0x0000200001147983 */ /* 0x000ea20000300800 */
[----:B-1----:R-:W1:Y:S01]  /*15ee0*/  LDC R9, c[0x0][0x448] ;  /* 0x00011200ff097b82 */ /* 0x002e620000000800 */
[----:B------:R-:W-:Y:S01]  /*15ef0*/  ULDC.64 UR4, c[0x0][0x2d8] ;  /* 0x0000b60000047ab9 */ /* 0x000fe20000000a00 */
[----:B------:R-:W-:Y:S01]  /*15f00*/  ULDC.64 UR6, c[0x0][0x2e0] ;  /* 0x0000b80000067ab9 */ /* 0x000fe20000000a00 */
[----:B0-----:R-:W2:Y:S01]  /*15f10*/  LDL.LU.64 R2, [R1+0x30] ;  /* 0x0000300001027983 */ /* 0x001ea20000300a00 */
[----:B------:R-:W-:-:S03]  /*15f20*/  ULDC.64 UR8, c[0x0][0x280] ;  /* 0x0000a00000087ab9 */ /* 0x000fc60000000a00 */
[----:B------:R-:W4:Y:S04]  /*15f30*/  LDL.LU R21, [R1+0x2c] ;  /* 0x00002c0001157983 */ /* 0x000f280000300800 */
[----:B------:R-:W3:Y:S04]  /*15f40*/  LDL.LU R4, [R1+0x14] ;  /* 0x0000140001047983 */ /* 0x000ee80000300800 */
[----:B------:R0:W5:Y:S01]  /*15f50*/  LDL R10, [R1+0x10] ;  /* 0x00001000010a7983 */ /* 0x0001620000100800 */
[----:B-1----:R-:W-:-:S13]  /*15f60*/  ISETP.NE.AND P0, PT, R9, 0x1, PT ;  /* 0x000000010900780c */ /* 0x002fda0003f05270 */
[----:B------:R-:W1:Y:S08]  /*15f70*/  @P0 LDC R5, c[0x0][0x450] ;  /* 0x00011400ff050b82 */ /* 0x000e700000000800 */
[----:B------:R-:W0:Y:S01]  /*15f80*/  @P0 LDC R8, c[0x0][0x450] ;  /* 0x00011400ff080b82 */ /* 0x000e220000000800 */
[----:B------:R-:W0:Y:S01]  /*15f90*/  S2R R11, SR_TID.X ;  /* 0x00000000000b7919 */ /* 0x000e220000002100 */
[----:B--2---:R-:W-:-:S02]  /*15fa0*/  MOV R3, R20 ;  /* 0x0000001400037202 */ /* 0x004fc40000000f00 */
[----:B------:R-:W2:Y:S01]  /*15fb0*/  S2R R20, SR_TID.X ;  /* 0x0000000000147919 */ /* 0x000ea20000002100 */
[----:B----4-:R-:W-:Y:S02]  /*15fc0*/  IMAD R0, R21, UR6, RZ ;  /* 0x0000000615007c24 */ /* 0x010fe4000f8e02ff */
[----:B------:R-:W-:-:S04]  /*15fd0*/  IMAD.WIDE.U32 R2, R17, UR4, R2 ;  /* 0x0000000411027c25 */ /* 0x000fc8000f8e0002 */
[----:B------:R-:W-:Y:S01]  /*15fe0*/  IMAD R3, R17, UR5, R3 ;  /* 0x0000000511037c24 */ /* 0x000fe2000f8e0203 */
[----:B------:R-:W-:Y:S01]  /*15ff0*/  ULDC.64 UR4, c[0x0][0x2d0] ;  /* 0x0000b40000047ab9 */ /* 0x000fe20000000a00 */
[C---:B---3--:R-:W-:Y:S02]  /*16000*/  IMAD R0, R4.reuse, UR7, R0 ;  /* 0x0000000704007c24 */ /* 0x048fe4000f8e0200 */
[----:B------:R-:W-:Y:S01]  /*16010*/  IMAD.WIDE.U32 R2, R4, UR6, R2 ;  /* 0x0000000604027c25 */ /* 0x000fe2000f8e0002 */
[----:B------:R-:W-:Y:S01]  /*16020*/  ULDC.64 UR6, c[0x0][0x2c8] ;  /* 0x0000b20000067ab9 */ /* 0x000fe20000000a00 */
[----:B------:R-:W3:Y:S02]  /*16030*/  @P0 LDC R4, c[0x0][0x44c] ;  /* 0x00011300ff040b82 */ /* 0x000ee40000000800 */
[----:B------:R-:W-:Y:S01]  /*16040*/  IMAD.IADD R3, R3, 0x1, R0 ;  /* 0x0000000103037824 */ /* 0x000fe200078e0200 */
[C---:B--2---:R-:W-:Y:S01]  /*16050*/  LOP3.LUT R21, R20.reuse, 0x7f, RZ, 0xc0, !PT ;  /* 0x0000007f14157812 */ /* 0x044fe200078ec0ff */
[----:B------:R-:W-:-:S03]  /*16060*/  IMAD.SHL.U32 R20, R20, 0x10, RZ ;  /* 0x0000001014147824 */ /* 0x000fc600078e00ff */
[----:B------:R-:W-:-:S04]  /*16070*/  SHF.R.U32.HI R21, RZ, 0x3, R21 ;  /* 0x00000003ff157819 */ /* 0x000fc80000011615 */
[----:B------:R-:W-:-:S05]  /*16080*/  LOP3.LUT R20, R21, 0x70, R20, 0xf8, !PT ;  /* 0x0000007015147812 */ /* 0x000fca00078ef814 */
[----:B------:R-:W-:-:S04]  /*16090*/  IMAD R6, R25, 0xc0, R20 ;  /* 0x000000c019067824 */ /* 0x000fc800078e0214 */
[----:B---3--:R-:W-:-:S04]  /*160a0*/  @P0 IMAD.HI.U32 R0, R6, R4, RZ ;  /* 0x0000000406000227 */ /* 0x008fc800078e00ff */
[----:B------:R-:W-:Y:S01]  /*160b0*/  IMAD.MOV.U32 R4, RZ, RZ, R6 ;  /* 0x000000ffff047224 */ /* 0x000fe200078e0006 */
[----:B-1----:R-:W-:-:S04]  /*160c0*/  @P0 SHF.R.U32.HI R4, RZ, R5, R0 ;  /* 0x00000005ff040219 */ /* 0x002fc80000011600 */
[----:B------:R-:W-:-:S05]  /*160d0*/  SHF.R.S32.HI R0, RZ, 0x1f, R4 ;  /* 0x0000001fff007819 */ /* 0x000fca0000011404 */
[----:B------:R-:W-:Y:S01]  /*160e0*/  IMAD R0, R0, UR4, RZ ;  /* 0x0000000400007c24 */ /* 0x000fe2000f8e02ff */
[----:B------:R-:W-:-:S03]  /*160f0*/  IADD3 R7, -R4, RZ, RZ ;  /* 0x000000ff04077210 */ /* 0x000fc60007ffe1ff */
[C---:B------:R-:W-:Y:S02]  /*16100*/  IMAD R0, R4.reuse, UR5, R0 ;  /* 0x0000000504007c24 */ /* 0x040fe4000f8e0200 */
[----:B------:R-:W-:-:S04]  /*16110*/  IMAD.WIDE.U32 R4, R4, UR4, R2 ;  /* 0x0000000404047c25 */ /* 0x000fc8000f8e0002 */
[----:B------:R-:W-:Y:S02]  /*16120*/  IMAD.IADD R5, R5, 0x1, R0 ;  /* 0x0000000105057824 */ /* 0x000fe400078e0200 */
[----:B------:R-:W-:-:S05]  /*16130*/  IMAD R0, R9, R7, R6 ;  /* 0x0000000709007224 */ /* 0x000fca00078e0206 */
        /* <DEDUP_REMOVED lines=8> */
[----:B------:R-:W-:-:S05]  /*161c0*/  VIADD R5, R6, 0x80 ;  /* 0x0000008006057836 */ /* 0x000fca0000000000 */
[----:B------:R-:W-:Y:S01]  /*161d0*/  MOV R6, R5 ;  /* 0x0000000500067202 */ /* 0x000fe20000000f00 */
        /* <DEDUP_REMOVED lines=26> */
[----:B------:R-:W-:Y:S04]  /*16380*/  SHFL.IDX PT, R7, R4, RZ, 0x181f ;  /* 0x00181fff04077589 */ /* 0x000fe800000e0000 */
[----:B------:R-:W-:Y:S01]  /*16390*/  SHFL.IDX PT, R8, R2, RZ, 0x181f ;  /* 0x00181fff02087589 */ /* 0x000fe200000e0000 */
[----:B--2---:R-:W-:-:S03]  /*163a0*/  IMAD R3, R6, R9, RZ ;  /* 0x0000000906037224 */ /* 0x004fc600078e02ff */
[----:B------:R-:W0:Y:S02]  /*163b0*/  SHFL.IDX PT, R6, R0, RZ, 0x181f ;  /* 0x00181fff00067589 */ /* 0x000e2400000e0000 */
[----:B------:R-:W-:-:S13]  /*163c0*/  ISETP.GE.AND P1, PT, R25, R3, PT ;  /* 0x000000031900720c */ /* 0x000fda0003f26270 */
[----:B0-----:R-:W-:-:S05]  /*163d0*/  @!P1 LEA R6, P2, R20, R6, 0x1 ;  /* 0x0000000614069211 */ /* 0x001fca00078408ff */
[----:B------:R-:W-:-:S05]  /*163e0*/  @!P1 IMAD.X R7, RZ, RZ, R7, P2 ;  /* 0x000000ffff079224 */ /* 0x000fca00010e0607 */
        /* <DEDUP_REMOVED lines=11> */
[----:B0-----:R-:W-:Y:S02]  /*164a0*/  IADD3 R6, R25, 0x20, RZ ;  /* 0x0000002019067810 */ /* 0x001fe40007ffe0ff */
[----:B------:R-:W0:Y:S02]  /*164b0*/  SHFL.IDX PT, R7, R0, 0x2, 0x181f ;  /* 0x00581f0000077f89 */ /* 0x000e2400000e0000 */
        /* <DEDUP_REMOVED lines=50> */
[----:B0-----:R-:W-:-:S05]  /*167e0*/  VIADD R0, R25, 0x80 ;  /* 0x0000008019007836 */ /* 0x001fca0000000000 */
[----:B------:R-:W-:Y:S01]  /*167f0*/  ISETP.GE.AND P2, PT, R0, R3, PT ;  /* 0x000000030000720c */ /* 0x000fe20003f46270 */
[----:B------:R-:W-:-:S05]  /*16800*/  VIADD R0, R25, 0x70 ;  /* 0x0000007019007836 */ /* 0x000fca0000000000 */
[----:B------:R-:W-:Y:S02]  /*16810*/  ISETP.GE.AND P1, PT, R0, R3, PT ;  /* 0x000000030000720c */ /* 0x000fe40003f26270 */
[----:B------:R-:W0:Y:S11]  /*16820*/  SHFL.IDX PT, R0, R5, RZ, 0x181f ;  /* 0x00181fff05007589 */ /* 0x000e3600000e0000 */
[----:B-1----:R-:W-:-:S04]  /*16830*/  @!P1 LEA R6, P3, R20, R6, 0x1 ;  /* 0x0000000614069211 */ /* 0x002fc800078608ff */
[----:B------:R-:W-:-:S05]  /*16840*/  @!P1 IADD3.X R4, RZ, R4, RZ, P3, !PT ;  /* 0x00000004ff049210 */ /* 0x000fca0001ffe4ff */
[----:B------:R-:W-:-:S05]  /*16850*/  @!P1 IMAD.MOV.U32 R7, RZ, RZ, R4 ;  /* 0x000000ffff079224 */ /* 0x000fca00078e0004 */
[----:B------:R1:W-:Y:S01]  /*16860*/  @!P1 LDGSTS.E.BYPASS.LTC128B.128 [R10+0xfc00], desc[UR56][R6.64], !P0 ;  /* 0x0fc00000060a9fae */ /* 0x0003e2000c101d78 */
[----:B0-----:R-:W-:-:S05]  /*16870*/  @!P2 LEA R0, P1, R20, R0, 0x1 ;  /* 0x000000001400a211 */ /* 0x001fca00078208ff */
[----:B-1----:R-:W-:-:S04]  /*16880*/  @!P2 IMAD.X R6, RZ, RZ, R8, P1 ;  /* 0x000000ffff06a224 */ /* 0x002fc800008e0608 */
[----:B------:R-:W-:Y:S01]  /*16890*/  @!P2 IMAD.MOV.U32 R7, RZ, RZ, R6 ;  /* 0x000000ffff07a224 */ /* 0x000fe200078e0006 */
[----:B------:R-:W-:Y:S01]  /*168a0*/  @!P2 MOV R6, R0 ;  /* 0x000000000006a202 */ /* 0x000fe20000000f00 */
[----:B------:R-:W-:-:S04]  /*168b0*/  VIADD R0, R25, 0x90 ;  /* 0x0000009019007836 */ /* 0x000fc80000000000 */
[----:B------:R0:W-:Y:S01]  /*168c0*/  @!P2 LDGSTS.E.BYPASS.LTC128B.128 [R10+0x10400], desc[UR56][R6.64], !P0 ;  /* 0x10400000060aafae */ /* 0x0001e2000c101d78 */
[----:B------:R-:W-:-:S03]  /*168d0*/  ISETP.GE.AND P1, PT, R0, R3, PT ;  /* 0x000000030000720c */ /* 0x000fc60003f26270 */
[----:B------:R-:W-:Y:S04]  /*168e0*/  SHFL.IDX PT, R0, R2, 0x1, 0x181f ;  /* 0x00381f0002007f89 */ /* 0x000fe800000e0000 */
[----:B0-----:R-:W0:Y:S06]  /*168f0*/  SHFL.IDX PT, R6, R5, 0x1, 0x181f ;  /* 0x00381f0005067f89 */ /* 0x001e2c00000e0000 */
[----:B0-----:R-:W-:-:S05]  /*16900*/  @!P1 LEA R6, P2, R20, R6, 0x1 ;  /* 0x0000000614069211 */ /* 0x001fca00078408ff */
[----:B------:R-:W-:-:S04]  /*16910*/  @!P1 IMAD.X R0, RZ, RZ, R0, P2 ;  /* 0x000000ffff009224 */ /* 0x000fc800010e0600 */
[----:B------:R-:W-:Y:S01]  /*16920*/  @!P1 IMAD.MOV.U32 R7, RZ, RZ, R0 ;  /* 0x000000ffff079224 */ /* 0x000fe200078e0000 */
[----:B------:R-:W-:-:S04]  /*16930*/  IADD3 R0, R25, 0xa0, RZ ;  /* 0x000000a019007810 */ /* 0x000fc80007ffe0ff */
[----:B------:R0:W-:Y:S01]  /*16940*/  @!P1 LDGSTS.E.BYPASS.LTC128B.128 [R10+0x10c00], desc[UR56][R6.64], !P0 ;  /* 0x10c00000060a9fae */ /* 0x0001e2000c101d78 */
[----:B------:R-:W-:-:S03]  /*16950*/  ISETP.GE.AND P1, PT, R0, R3, PT ;  /* 0x000000030000720c */ /* 0x000fc60003f26270 */
[----:B------:R-:W-:Y:S04]  /*16960*/  SHFL.IDX PT, R0, R2, 0x2, 0x181f ;  /* 0x00581f0002007f89 */ /* 0x000fe800000e0000 */
[----:B0-----:R-:W0:Y:S06]  /*16970*/  SHFL.IDX PT, R6, R5, 0x2, 0x181f ;  /* 0x00581f0005067f89 */ /* 0x001e2c00000e0000 */
[----:B0-----:R-:W-:-:S05]  /*16980*/  @!P1 LEA R6, P2, R20, R6, 0x1 ;  /* 0x0000000614069211 */ /* 0x001fca00078408ff */
[----:B------:R-:W-:-:S04]  /*16990*/  @!P1 IMAD.X R0, RZ, RZ, R0, P2 ;  /* 0x000000ffff009224 */ /* 0x000fc800010e0600 */
[----:B------:R-:W-:Y:S02]  /*169a0*/  @!P1 IMAD.MOV.U32 R7, RZ, RZ, R0 ;  /* 0x000000ffff079224 */ /* 0x000fe400078e0000 */
[----:B------:R0:W1:Y:S04]  /*169b0*/  SHFL.IDX PT, R0, R2, 0x3, 0x181f ;  /* 0x00781f0002007f89 */ /* 0x00006800000e0000 */
[----:B------:R0:W-:Y:S04]  /*169c0*/  @!P1 LDGSTS.E.BYPASS.LTC128B.128 [R10+0x11400], desc[UR56][R6.64], !P0 ;  /* 0x11400000060a9fae */ /* 0x0001e8000c101d78 */
[----:B------:R0:W2:Y:S02]  /*169d0*/  SHFL.IDX PT, R2, R5, 0x3, 0x181f ;  /* 0x00781f0005027f89 */ /* 0x0000a400000e0000 */
.L_x_759:
[----:B------:R-:W-:Y:S02]  /*169e0*/  VIADD R25, R25, 0xb0 ;  /* 0x000000b019197836 */ /* 0x000fe40000000000 */
[----:B------:R-:W-:-:S03]  /*169f0*/  VIADD R8, R16, 0x30800 ;  /* 0x0003080010087836 */ /* 0x000fc60000000000 */
[----:B------:R-:W-:-:S13]  /*16a00*/  ISETP.GE.AND P1, PT, R25, R3, PT ;  /* 0x000000031900720c */ /* 0x000fda0003f26270 */
[----:B0-2---:R-:W-:-:S04]  /*16a10*/  @!P1 LEA R2, P2, R20, R2, 0x1 ;  /* 0x0000000214029211 */ /* 0x005fc800078408ff */
[----:B-1----:R-:W-:-:S05]  /*16a20*/  @!P1 IADD3.X R3, RZ, R0, RZ, P2, !PT ;  /* 0x00000000ff039210 */ /* 0x002fca00017fe4ff */
[----:B------:R-:W-:Y:S01]  /*16a30*/  @!PT LDS RZ, [RZ] ;  /* 0x00000000fffff984 */ /* 0x000fe20000000800 */
[----:B------:R-:W-:Y:S01]  /*16a40*/  @!PT LDS RZ, [RZ] ;  /* 0x00000000fffff984 */ /* 0x000fe20000000800 */
[----:B------:R-:W-:Y:S01]  /*16a50*/  @!PT LDS RZ, [RZ] ;  /* 0x00000000fffff984 */ /* 0x000fe20000000800 */
[----:B------:R0:W-:Y:S01]  /*16a60*/  @!P1 LDGSTS.E.BYPASS.LTC128B.128 [R10+0x11c00], desc[UR56][R2.64], !P0 ;  /* 0x11c00000020a9fae */ /* 0x0001e2000c101d78 */
[----:B------:R-:W-:Y:S01]  /*16a70*/  PLOP3.LUT P0, PT, PT, PT, PT, 0x80, 0x0 ;  /* 0x000000000000781c */ /* 0x000fe20003f0f070 */
[----:B------:R-:W-:-:S12]  /*16a80*/  NOP ;  /* 0x0000000000007918 */ /* 0x000fd80000000000 */
.L_x_594:
        /* <DEDUP_REMOVED lines=18> */
.L_x_760:
[----:B------:R-:W-:Y:S05]  /*16bb0*/  BSYNC B0 ;  /* 0x0000000000007941 */ /* 0x000fea0003800000 */
.L_x_595:
[----:B------:R-:W0:Y:S04]  /*16bc0*/  LDL R2, [R1+0x24] ;  /* 0x0000240001027983 */ /* 0x000e280000100800 */
[----:B------:R-:W2:Y:S01]  /*16bd0*/  LDL R3, [R1+0xc] ;  /* 0x00000c0001037983 */ /* 0x000ea20000100800 */
[----:B------:R-:W-:Y:S01]  /*16be0*/  BSSY B0, `(.L_x_597) ;  /* 0x0000178000007945 */ /* 0x000fe20003800000 */
[----:B0-----:R-:W-:-:S04]  /*16bf0*/  IADD3 R0, R2, -0x2, RZ ;  /* 0xfffffffe02007810 */ /* 0x001fc80007ffe0ff */
        /* <DEDUP_REMOVED lines=23> */
[----:B--2---:R-:W-:-:S13]  /*16d70*/  LOP3.LUT P1, RZ, R3, 0x1, RZ, 0xc0, !PT ;  /* 0x0000000103ff7812 */ /* 0x004fda000782c0ff */
[----:B------:R-:W-:Y:S05]  /*16d80*/  @!P1 BRA `(.L_x_602) ;  /* 0x0000000400a49947 */ /* 0x000fea0003800000 */
[----:B------:R-:W-:Y:S01]  /*16d90*/  ULDC.64 UR4, c[0x0][0x418] ;  /* 0x0001060000047ab9 */ /* 0x000fe20000000a00 */
[----:B------:R-:W-:Y:S01]  /*16da0*/  IMAD.MOV.U32 R6, RZ, RZ, R19 ;  /* 0x000000ffff067224 */ /* 0x000fe200078e0013 */
[----:B------:R-:W-:-:S04]  /*16db0*/  ISETP.NE.U32.AND P0, PT, RZ, UR4, PT ;  /* 0x00000004ff007c0c */ /* 0x000fc8000bf05070 */
[----:B------:R-:W-:-:S13]  /*16dc0*/  ISETP.NE.AND.EX P0, PT, RZ, UR5, PT, P0 ;  /* 0x00000005ff007c0c */ /* 0x000fda000bf05300 */
[----:B------:R-:W-:Y:S05]  /*16dd0*/  @!P0 BRA `(.L_x_603) ;  /* 0x0000000000488947 */ /* 0x000fea0003800000 */
[----:B------:R-:W2:Y:S01]  /*16de0*/  LDL R11, [R1+0x8] ;  /* 0x00000800010b7983 */ /* 0x000ea20000100800 */
[----:B------:R-:W0:Y:S01]  /*16df0*/  LDC R7, c[0x0][0x43c] ;  /* 0x00010f00ff077b82 */ /* 0x000e220000000800 */
[----:B------:R-:W-:Y:S01]  /*16e00*/  ULDC.64 UR6, c[0x0][0x428] ;  /* 0x00010a0000067ab9 */ /* 0x000fe20000000a00 */
[----:B0-----:R-:W-:-:S13]  /*16e10*/  ISETP.NE.AND P0, PT, R7, 0x1, PT ;  /* 0x000000010700780c */ /* 0x001fda0003f05270 */
[----:B------:R-:W0:Y:S02]  /*16e20*/  @P0 LDC.64 R2, c[0x0][0x440] ;  /* 0x00011000ff020b82 */ /* 0x000e240000000a00 */
[----:B0-----:R-:W-:-:S04]  /*16e30*/  @P0 IMAD.HI.U32 R6, R0, R2, RZ ;  /* 0x0000000200060227 */ /* 0x001fc800078e00ff */
[----:B------:R-:W-:Y:S01]  /*16e40*/  IMAD.MOV.U32 R2, RZ, RZ, R0 ;  /* 0x000000ffff027224 */ /* 0x000fe200078e0000 */
[----:B------:R-:W-:-:S05]  /*16e50*/  @P0 SHF.R.U32.HI R2, RZ, R3, R6 ;  /* 0x00000003ff020219 */ /* 0x000fca0000011606 */
[----:B------:R-:W-:-:S04]  /*16e60*/  IMAD.MOV R3, RZ, RZ, -R2 ;  /* 0x000000ffff037224 */ /* 0x000fc800078e0a02 */
[----:B------:R-:W-:Y:S01]  /*16e70*/  IMAD R0, R7, R3, R0 ;  /* 0x0000000307007224 */ /* 0x000fe200078e0200 */
[----:B------:R-:W-:-:S03]  /*16e80*/  SHF.R.S32.HI R3, RZ, 0x1f, R2 ;  /* 0x0000001fff037819 */ /* 0x000fc60000011402 */
[----:B------:R-:W-:-:S04]  /*16e90*/  IMAD.WIDE.U32 R2, R23, UR6, R2 ;  /* 0x0000000617027c25 */ /* 0x000fc8000f8e0002 */
[----:B--2---:R-:W-:-:S04]  /*16ea0*/  IMAD R6, R11, UR6, RZ ;  /* 0x000000060b067c24 */ /* 0x004fc8000f8e02ff */
[----:B------:R-:W-:-:S05]  /*16eb0*/  IMAD R6, R23, UR7, R6 ;  /* 0x0000000717067c24 */ /* 0x000fca000f8e0206 */
[----:B------:R-:W-:Y:S02]  /*16ec0*/  IADD3 R3, R6, R3, RZ ;  /* 0x0000000306037210 */ /* 0x000fe40007ffe0ff */
[----:B------:R-:W-:-:S04]  /*16ed0*/  LEA R6, P0, R2, UR4, 0x2 ;  /* 0x0000000402067c11 */ /* 0x000fc8000f8010ff */
[----:B------:R-:W-:-:S05]  /*16ee0*/  LEA.HI.X R7, R2, UR5, R3, 0x2, P0 ;  /* 0x0000000502077c11 */ /* 0x000fca00080f1403 */
[----:B------:R0:W5:Y:S04]  /*16ef0*/  LDG.E R6, desc[UR56][R6.64] ;  /* 0x0000003806067981 */ /* 0x000168000c1e1900 */
.L_x_603:
[----:B------:R-:W-:Y:S01]  /*16f00*/  IMAD R2, R5, 0x8, R16 ;  /* 0x0000000805027824 */ /* 0x000fe200078e0210 */
[----:B------:R-:W-:Y:S01]  /*16f10*/  SHF.L.U32 R3, R10, 0x1f, RZ ;  /* 0x0000001f0a037819 */ /* 0x000fe200000006ff */
[----:B------:R-:W-:Y:S03]  /*16f20*/  BSSY B3, `(.L_x_604) ;  /* 0x0000003000037945 */ /* 0x000fe60003800000 */
[----:B------:R-:W1:Y:S02]  /*16f30*/  SYNCS.PHASECHK.TRANS64.TRYWAIT P0, [R2+URZ+0x30840], R3 ;  /* 0x03084003020075a7 */ /* 0x000e64000800017f */
[----:B-1----:R-:W-:Y:S05]  /*16f40*/  @!P0 BRA `(.L_x_605) ;  /* 0x0000004c00848947 */ /* 0x002fea0003800000 */
.L_x_761:
[----:B------:R-:W-:Y:S05]  /*16f50*/  BSYNC B3 ;  /* 0x0000000000037941 */ /* 0x000fea0003800000 */
.L_x_604:
        /* <DEDUP_REMOVED lines=12> */
.L_x_607:
[----:B------:R-:W-:Y:S05]  /*17020*/  BSYNC B3 ;  /* 0x0000000000037941 */ /* 0x000fea0003800000 */
.L_x_606:
[----:B------:R-:W-:Y:S01]  /*17030*/  IMAD.MOV.U32 R11, RZ, RZ, RZ ;  /* 0x000000ffff0b7224 */ /* 0x000fe200078e00ff */
[----:B------:R-:W-:Y:S01]  /*17040*/  UIADD3 UR4, UP0, UR38, 0x370, URZ ;  /* 0x0000037026047890 */ /* 0x000fe2000ff1e03f */
[----:B-1----:R-:W-:Y:S01]  /*17050*/  IMAD R3, R5, 0x6000, R16 ;  /* 0x0000600005037824 */ /* 0x002fe200078e0210 */
[----:B------:R-:W-:Y:S01]  /*17060*/  PLOP3.LUT P0, PT, PT, PT, PT, 0x80, 0x0 ;  /* 0x000000000000781c */ /* 0x000fe20003f0f070 */
[----:B------:R-:W-:Y:S01]  /*17070*/  IMAD R7, R0, 0xc0, R26 ;  /* 0x000000c000077824 */ /* 0x000fe200078e021a */
[----:B------:R-:W-:Y:S01]  /*17080*/  R2UR UR10, R11 ;  /* 0x000000000b0a72ca */ /* 0x000fe200000e0000 */
[----:B------:R-:W-:Y:S01]  /*17090*/  VIADD R3, R3, 0x12400 ;  /* 0x0001240003037836 */ /* 0x000fe20000000000 */
[----:B------:R-:W-:Y:S01]  /*170a0*/  IADD3 R2, R2, 0x30830, RZ ;  /* 0x0003083002027810 */ /* 0x000fe20007ffe0ff */
[----:B------:R-:W-:Y:S01]  /*170b0*/  UIADD3.X UR5, URZ, UR39, URZ, UP0, !UPT ;  /* 0x000000273f057290 */ /* 0x000fe200087fe43f */
[----:B------:R-:W-:Y:S01]  /*170c0*/  UMOV UR6, 0x0 ;  /* 0x0000000000067882 */ /* 0x000fe20000000000 */
[----:B------:R-:W-:-:S10]  /*170d0*/  UMOV UR7, 0x14f00000 ;  /* 0x14f0000000077882 */ /* 0x000fd40000000000 */
.L_x_608:
        /* <DEDUP_REMOVED lines=15> */
.L_x_762:
[----:B------:R-:W-:Y:S05]  /*171d0*/  BSYNC B3 ;  /* 0x0000000000037941 */ /* 0x000fea0003800000 */
.L_x_609:
[----:B------:R-:W-:Y:S01]  /*171e0*/  BSSY B3, `(.L_x_611) ;  /* 0x000000c000037945 */ /* 0x000fe20003800000 */
[----:B------:R-:W-:Y:S01]  /*171f0*/  IMAD.MOV.U32 R12, RZ, RZ, 0x0 ;  /* 0x00000000ff0c7424 */ /* 0x000fe200078e00ff */
[----:B------:R-:W-:Y:S02]  /*17200*/  MOV R13, 0x14f00000 ;  /* 0x14f00000000d7802 */ /* 0x000fe40000000f00 */
[----:B------:R-:W-:Y:S05]  /*17210*/  @P1 BRA `(.L_x_612) ;  /* 0x0000000000201947 */ /* 0x000fea0003800000 */
[----:B------:R-:W1:Y:S01]  /*17220*/  S2R R7, SR_TID.X ;  /* 0x0000000000077919 */ /* 0x000e620000002100 */
[----:B0-----:R-:W-:Y:S02]  /*17230*/  IMAD R2, R18, 0x8, R16 ;  /* 0x0000000812027824 */ /* 0x001fe400078e0210 */
[----:B------:R-:W-:-:S04]  /*17240*/  IMAD.MOV.U32 R3, RZ, RZ, 0x6000 ;  /* 0x00006000ff037424 */ /* 0x000fc800078e00ff */
[----:B------:R2:W-:Y:S01]  /*17250*/  SYNCS.ARRIVE.TRANS64 RZ, [R2+URZ+0x30850], R3 ;  /* 0x0308500302ff79a7 */ /* 0x0005e2000800003f */
[----:B-1----:R-:W-:-:S04]  /*17260*/  LOP3.LUT R7, R7, 0x1f, RZ, 0xc0, !PT ;  /* 0x0000001f07077812 */ /* 0x002fc800078ec0ff */
[----:B------:R-:W-:-:S13]  /*17270*/  ISETP.NE.AND P0, PT, R7, RZ, PT ;  /* 0x000000ff0700720c */ /* 0x000fda0003f05270 */
[----:B--2---:R-:W-:Y:S05]  /*17280*/  @!P0 BRA `(.L_x_612) ;  /* 0x0000000000048947 */ /* 0x004fea0003800000 */
[----:B------:R-:W-:Y:S01]  /*17290*/  BPT.TRAP 0x1 ;  /* 0x000000040000795c */ /* 0x000fe20000300000 */
.L_x_612:
[----:B------:R-:W-:Y:S05]  /*172a0*/  BSYNC B3 ;  /* 0x0000000000037941 */ /* 0x000fea0003800000 */
.L_x_611:
[----:B------:R-:W-:Y:S01]  /*172b0*/  R2UR UR10, R11 ;  /* 0x000000000b0a72ca */ /* 0x000fe200000e0000 */
[--C-:B0-----:R-:W-:Y:S01]  /*172c0*/  IMAD R2, R18, 0x6000, R16.reuse ;  /* 0x0000600012027824 */ /* 0x101fe200078e0210 */
[----:B------:R-:W-:Y:S01]  /*172d0*/  R2UR UR6, R12 ;  /* 0x000000000c0672ca */ /* 0x000fe200000e0000 */
[----:B------:R-:W-:Y:S01]  /*172e0*/  IMAD R3, R18, 0x8, R16 ;  /* 0x0000000812037824 */ /* 0x000fe200078e0210 */
[----:B------:R-:W-:Y:S01]  /*172f0*/  R2UR UR7, R13 ;  /* 0x000000000d0772ca */ /* 0x000fe200000e0000 */
[----:B------:R-:W-:Y:S01]  /*17300*/  UIADD3 UR4, UP0, UR38, 0x470, URZ ;  /* 0x0000047026047890 */ /* 0x000fe2000ff1e03f */
[----:B------:R-:W-:Y:S01]  /*17310*/  PLOP3.LUT P0, PT, PT, PT, PT, 0x80, 0x0 ;  /* 0x000000000000781c */ /* 0x000fe20003f0f070 */
[----:B------:R-:W-:Y:S01]  /*17320*/  IMAD R7, R22, 0xc0, R26 ;  /* 0x000000c016077824 */ /* 0x000fe200078e021a */
[----:B------:R-:W-:Y:S01]  /*17330*/  IADD3 R2, R2, 0x400, RZ ;  /* 0x0000040002027810 */ /* 0x000fe20007ffe0ff */
[----:B------:R-:W-:Y:S01]  /*17340*/  VIADD R3, R3, 0x30850 ;  /* 0x0003085003037836 */ /* 0x000fe20000000000 */
[----:B------:R-:W-:-:S12]  /*17350*/  UIADD3.X UR5, URZ, UR39, URZ, UP0, !UPT ;  /* 0x000000273f057290 */ /* 0x000fd800087fe43f */
.L_x_613:
        /* <DEDUP_REMOVED lines=12> */
.L_x_602:
[----:B------:R-:W-:Y:S05]  /*17420*/  BSYNC B1 ;  /* 0x0000000000017941 */ /* 0x000fea0003800000 */
.L_x_601:
[----:B------:R-:W2:Y:S01]  /*17430*/  LDL.LU R0, [R1+0x24] ;  /* 0x0000240001007983 */ /* 0x000ea20000300800 */
[----:B------:R-:W-:Y:S02]  /*17440*/  IMAD.MOV.U32 R18, RZ, RZ, R5 ;  /* 0x000000ffff127224 */ /* 0x000fe400078e0005 */
[----:B------:R-:W-:Y:S01]  /*17450*/  IMAD.MOV.U32 R28, RZ, RZ, R10 ;  /* 0x000000ffff1c7224 */ /* 0x000fe200078e000a */
[----:B--2---:R-:W-:-:S07]  /*17460*/  IADD3 R0, R0, -0x3, RZ ;  /* 0xfffffffd00007810 */ /* 0x004fce0007ffe0ff */
.L_x_600:
[----:B------:R-:W-:Y:S05]  /*17470*/  BSYNC B2 ;  /* 0x0000000000027941 */ /* 0x000fea0003800000 */
.L_x_599:
[----:B------:R-:W-:Y:S01]  /*17480*/  VIADD R9, R9, 0xfffffffe ;  /* 0xfffffffe09097836 */ /* 0x000fe20000000000 */
[----:B------:R-:W-:-:S04]  /*17490*/  LOP3.LUT R4, RZ, R4, RZ, 0x33, !PT ;  /* 0x00000004ff047212 */ /* 0x000fc800078e33ff */
[----:B------:R-:W-:-:S13]  /*174a0*/  ISETP.NE.AND P0, PT, R9, R4, PT ;  /* 0x000000040900720c */ /* 0x000fda0003f05270 */
[----:B------:R-:W-:Y:S05]  /*174b0*/  @!P0 BRA `(.L_x_598) ;  /* 0x0000000c00a88947 */ /* 0x000fea0003800000 */
[----:B------:R-:W-:-:S07]  /*174c0*/  MOV R4, R19 ;  /* 0x0000001300047202 */ /* 0x000fce0000000f00 */
.L_x_640:
        /* <DEDUP_REMOVED lines=22> */
[----:B------:R-:W-:-:S04]  /*17630*/  @P0 SHF.R.U32.HI R2, RZ, R3, R4 ;  /* 0x00000003ff020219 */ /* 0x000fc80000011604 */
[----:B------:R-:W-:-:S05]  /*17640*/  IADD3 R3, -R2, RZ, RZ ;  /* 0x000000ff02037210 */ /* 0x000fca0007ffe1ff */
[----:B------:R-:W-:Y:S01]  /*17650*/  IMAD R9, R9, R3, R0 ;  /* 0x0000000309097224 */ /* 0x000fe200078e0200 */
[----:B------:R-:W-:-:S03]  /*17660*/  SHF.R.S32.HI R3, RZ, 0x1f, R2 ;  /* 0x0000001fff037819 */ /* 0x000fc60000011402 */
[----:B------:R-:W-:-:S04]  /*17670*/  IMAD.WIDE.U32 R2, R23, UR6, R2 ;  /* 0x0000000617027c25 */ /* 0x000fc8000f8e0002 */
[----:B--2---:R-:W-:-:S04]  /*17680*/  IMAD R4, R5, UR6, RZ ;  /* 0x0000000605047c24 */ /* 0x004fc8000f8e02ff */
[----:B------:R-:W-:-:S04]  /*17690*/  IMAD R4, R23, UR7, R4 ;  /* 0x0000000717047c24 */ /* 0x000fc8000f8e0204 */
[----:B------:R-:W-:Y:S01]  /*176a0*/  IMAD.IADD R3, R4, 0x1, R3 ;  /* 0x0000000104037824 */ /* 0x000fe200078e0203 */
[----:B------:R-:W-:-:S04]  /*176b0*/  LEA R4, P0, R2, UR4, 0x2 ;  /* 0x0000000402047c11 */ /* 0x000fc8000f8010ff */
[----:B------:R-:W-:-:S05]  /*176c0*/  LEA.HI.X R5, R2, UR5, R3, 0x2, P0 ;  /* 0x0000000502057c11 */ /* 0x000fca00080f1403 */
[----:B------:R0:W5:Y:S04]  /*176d0*/  LDG.E R4, desc[UR56][R4.64] ;  /* 0x0000003804047981 */ /* 0x000168000c1e1900 */
.L_x_616:
[----:B------:R-:W-:Y:S01]  /*176e0*/  IMAD R2, R6, 0x8, R16 ;  /* 0x0000000806027824 */ /* 0x000fe200078e0210 */
[----:B------:R-:W-:Y:S01]  /*176f0*/  SHF.L.U32 R3, R7, 0x1f, RZ ;  /* 0x0000001f07037819 */ /* 0x000fe200000006ff */
[----:B------:R-:W-:Y:S03]  /*17700*/  BSSY B2, `(.L_x_617) ;  /* 0x0000003000027945 */ /* 0x000fe60003800000 */
[----:B------:R-:W1:Y:S02]  /*17710*/  SYNCS.PHASECHK.TRANS64.TRYWAIT P0, [R2+URZ+0x30840], R3 ;  /* 0x03084003020075a7 */ /* 0x000e64000800017f */
[----:B-1----:R-:W-:Y:S05]  /*17720*/  @!P0 BRA `(.L_x_618) ;  /* 0x0000004400b48947 */ /* 0x002fea0003800000 */
.L_x_763:
[----:B------:R-:W-:Y:S05]  /*17730*/  BSYNC B2 ;  /* 0x0000000000027941 */ /* 0x000fea0003800000 */
.L_x_617:
        /* <DEDUP_REMOVED lines=12> */
.L_x_620:
[----:B------:R-:W-:Y:S05]  /*17800*/  BSYNC B2 ;  /* 0x0000000000027941 */ /* 0x000fea0003800000 */
.L_x_619:
[----:B------:R-:W-:Y:S01]  /*17810*/  MOV R5, RZ ;  /* 0x000000ff00057202 */ /* 0x000fe20000000f00 */
[----:B-1----:R-:W-:Y:S01]  /*17820*/  IMAD R3, R6, 0x6000, R16 ;  /* 0x0000600006037824 */ /* 0x002fe200078e0210 */
[----:B------:R-:W-:Y:S01]  /*17830*/  UIADD3 UR4, UP0, UR38, 0x370, URZ ;  /* 0x0000037026047890 */ /* 0x000fe2000ff1e03f */
        /* <DEDUP_REMOVED lines=8> */
.L_x_621:
        /* <DEDUP_REMOVED lines=15> */
.L_x_764:
[----:B------:R-:W-:Y:S05]  /*179b0*/  BSYNC B2 ;  /* 0x0000000000027941 */ /* 0x000fea0003800000 */
.L_x_622:
[----:B------:R-:W-:Y:S01]  /*179c0*/  BSSY B2, `(.L_x_624) ;  /* 0x000000b000027945 */ /* 0x000fe20003800000 */
[----:B------:R-:W-:Y:S01]  /*179d0*/  MOV R2, 0x0 ;  /* 0x0000000000027802 */ /* 0x000fe20000000f00 */
[----:B------:R-:W-:Y:S02]  /*179e0*/  IMAD.MOV.U32 R3, RZ, RZ, 0x14f00000 ;  /* 0x14f00000ff037424 */ /* 0x000fe400078e00ff */
[----:B------:R-:W-:Y:S05]  /*179f0*/  @P1 BRA `(.L_x_625) ;  /* 0x00000000001c1947 */ /* 0x000fea0003800000 */
[----:B------:R-:W1:Y:S02]  /*17a00*/  S2R R11, SR_TID.X ;  /* 0x00000000000b7919 */ /* 0x000e640000002100 */
[----:B-1----:R-:W-:Y:S01]  /*17a10*/  LOP3.LUT R12, R11, 0x1f, RZ, 0xc0, !PT ;  /* 0x0000001f0b0c7812 */ /* 0x002fe200078ec0ff */
[----:B------:R-:W-:-:S03]  /*17a20*/  IMAD.MOV.U32 R11, RZ, RZ, 0x6000 ;  /* 0x00006000ff0b7424 */ /* 0x000fc600078e00ff */
[----:B------:R-:W-:Y:S01]  /*17a30*/  ISETP.NE.AND P0, PT, R12, RZ, PT ;  /* 0x000000ff0c00720c */ /* 0x000fe20003f05270 */
[----:B------:R1:W-:-:S12]  /*17a40*/  SYNCS.ARRIVE.TRANS64 RZ, [R10+URZ+0x50], R11 ;  /* 0x0000500b0aff79a7 */ /* 0x0003d8000800003f */
[----:B-1----:R-:W-:Y:S05]  /*17a50*/  @!P0 BRA `(.L_x_625) ;  /* 0x0000000000048947 */ /* 0x002fea0003800000 */
[----:B------:R-:W-:Y:S01]  /*17a60*/  BPT.TRAP 0x1 ;  /* 0x000000040000795c */ /* 0x000fe20000300000 */
.L_x_625:
[----:B------:R-:W-:Y:S05]  /*17a70*/  BSYNC B2 ;  /* 0x0000000000027941 */ /* 0x000fea0003800000 */
.L_x_624:
        /* <DEDUP_REMOVED lines=8> */
[----:B------:R-:W-:Y:S01]  /*17b00*/  IADD3 R18, R18, 0x400, RZ ;  /* 0x0000040012127810 */ /* 0x000fe20007ffe0ff */
[----:B------:R-:W-:-:S12]  /*17b10*/  UIADD3.X UR5, URZ, UR39, URZ, UP0, !UPT ;  /* 0x000000273f057290 */ /* 0x000fd800087fe43f */
.L_x_626:
        /* <DEDUP_REMOVED lines=12> */
.L_x_615:
[----:B------:R-:W-:Y:S05]  /*17be0*/  BSYNC B1 ;  /* 0x0000000000017941 */ /* 0x000fea0003800000 */
.L_x_614:
[----:B------:R-:W2:Y:S01]  /*17bf0*/  LDL R2, [R1] ;  /* 0x0000000001027983 */ /* 0x000ea20000100800 */
[----:B------:R-:W-:Y:S01]  /*17c00*/  VIADD R18, R6, 0x1 ;  /* 0x0000000106127836 */ /* 0x000fe20000000000 */
[----:B------:R-:W-:Y:S01]  /*17c10*/  BSSY B1, `(.L_x_627) ;  /* 0x0000070000017945 */ /* 0x000fe20003800000 */
[----:B------:R-:W-:-:S03]  /*17c20*/  IADD3 R9, R0, -0x1, RZ ;  /* 0xffffffff00097810 */ /* 0x000fc60007ffe0ff */
        /* <DEDUP_REMOVED lines=29> */
.L_x_629:
[----:B------:R-:W-:Y:S01]  /*17e00*/  IMAD R2, R18, 0x8, R16 ;  /* 0x0000000812027824 */ /* 0x000fe200078e0210 */
[----:B------:R-:W-:Y:S01]  /*17e10*/  SHF.L.U32 R3, R28, 0x1f, RZ ;  /* 0x0000001f1c037819 */ /* 0x000fe200000006ff */
[----:B------:R-:W-:Y:S03]  /*17e20*/  BSSY B2, `(.L_x_630) ;  /* 0x0000003000027945 */ /* 0x000fe60003800000 */
[----:B------:R-:W1:Y:S02]  /*17e30*/  SYNCS.PHASECHK.TRANS64.TRYWAIT P0, [R2+URZ+0x30840], R3 ;  /* 0x03084003020075a7 */ /* 0x000e64000800017f */
[----:B-1----:R-:W-:Y:S05]  /*17e40*/  @!P0 BRA `(.L_x_631) ;  /* 0x0000004000148947 */ /* 0x002fea0003800000 */
.L_x_765:
[----:B------:R-:W-:Y:S05]  /*17e50*/  BSYNC B2 ;  /* 0x0000000000027941 */ /* 0x000fea0003800000 */
.L_x_630:
        /* <DEDUP_REMOVED lines=12> */
.L_x_633:
[----:B------:R-:W-:Y:S05]  /*17f20*/  BSYNC B2 ;  /* 0x0000000000027941 */ /* 0x000fea0003800000 */
.L_x_632:
[----:B-1----:R-:W-:Y:S01]  /*17f30*/  IMAD.MOV.U32 R2, RZ, RZ, RZ ;  /* 0x000000ffff027224 */ /* 0x002fe200078e00ff */
[C---:B------:R-:W-:Y:S01]  /*17f40*/  LEA R5, R18.reuse, R8, 0x3 ;  /* 0x0000000812057211 */ /* 0x040fe200078e18ff */
[----:B------:R-:W-:Y:S01]  /*17f50*/  IMAD R3, R18, 0x6000, R16 ;  /* 0x0000600012037824 */ /* 0x000fe200078e0210 */
[----:B------:R-:W-:Y:S01]  /*17f60*/  UIADD3 UR4, UP0, UR38, 0x370, URZ ;  /* 0x0000037026047890 */ /* 0x000fe2000ff1e03f */
[----:B------:R-:W-:Y:S01]  /*17f70*/  PLOP3.LUT P0, PT, PT, PT, PT, 0x80, 0x0 ;  /* 0x000000000000781c */ /* 0x000fe20003f0f070 */
[----:B------:R-:W-:Y:S01]  /*17f80*/  IMAD R11, R10, 0xc0, R26 ;  /* 0x000000c00a0b7824 */ /* 0x000fe200078e021a */
[----:B------:R-:W-:Y:S01]  /*17f90*/  R2UR UR10, R2 ;  /* 0x00000000020a72ca */ /* 0x000fe200000e0000 */
[----:B------:R-:W-:Y:S01]  /*17fa0*/  VIADD R3, R3, 0x12400 ;  /* 0x0001240003037836 */ /* 0x000fe20000000000 */
[----:B------:R-:W-:Y:S01]  /*17fb0*/  UIADD3.X UR5, URZ, UR39, URZ, UP0, !UPT ;  /* 0x000000273f057290 */ /* 0x000fe200087fe43f */
[----:B------:R-:W-:Y:S01]  /*17fc0*/  VIADD R5, R5, 0x30 ;  /* 0x0000003005057836 */ /* 0x000fe20000000000 */
[----:B------:R-:W-:Y:S01]  /*17fd0*/  UMOV UR6, 0x0 ;  /* 0x0000000000067882 */ /* 0x000fe20000000000 */
[----:B------:R-:W-:-:S10]  /*17fe0*/  UMOV UR7, 0x14f00000 ;  /* 0x14f0000000077882 */ /* 0x000fd40000000000 */
.L_x_634:
        /* <DEDUP_REMOVED lines=15> */
.L_x_766:
[----:B------:R-:W-:Y:S05]  /*180e0*/  BSYNC B2 ;  /* 0x0000000000027941 */ /* 0x000fea0003800000 */
.L_x_635:
        /* <DEDUP_REMOVED lines=11> */
.L_x_638:
[----:B------:R-:W-:Y:S05]  /*181a0*/  BSYNC B2 ;  /* 0x0000000000027941 */ /* 0x000fea0003800000 */
.L_x_637:
        /* <DEDUP_REMOVED lines=10> */
.L_x_639:
        /* <DEDUP_REMOVED lines=12> */
.L_x_628:
[----:B------:R-:W-:Y:S05]  /*18310*/  BSYNC B1 ;  /* 0x0000000000017941 */ /* 0x000fea0003800000 */
.L_x_627:
[----:B------:R-:W2:Y:S01]  /*18320*/  LDL R2, [R1+0xc] ;  /* 0x00000c0001027983 */ /* 0x000ea20000100800 */
[----:B------:R-:W-:Y:S01]  /*18330*/  VIADD R0, R0, 0xfffffffe ;  /* 0xfffffffe00007836 */ /* 0x000fe20000000000 */
[----:B--2---:R-:W-:-:S13]  /*18340*/  ISETP.GT.AND P0, PT, R9, R2, PT ;  /* 0x000000020900720c */ /* 0x004fda0003f04270 */
[----:B------:R-:W-:Y:S05]  /*18350*/  @P0 BRA `(.L_x_640) ;  /* 0xfffffff0005c0947 */ /* 0x000fea000383ffff */
.L_x_598:
[----:B------:R-:W-:Y:S05]  /*18360*/  BSYNC B0 ;  /* 0x0000000000007941 */ /* 0x000fea0003800000 */
.L_x_597:
        /* <DEDUP_REMOVED lines=17> */
.L_x_642:
[----:B------:R-:W-:Y:S05]  /*18480*/  BSYNC B0 ;  /* 0x0000000000007941 */ /* 0x000fea0003800000 */
.L_x_641:
[----:B------:R-:W2:Y:S01]  /*18490*/  LDL R0, [R1] ;  /* 0x0000000001007983 */ /* 0x000ea20000100800 */
[----:B------:R-:W-:Y:S01]  /*184a0*/  BSSY B0, `(.L_x_643) ;  /* 0x0000028000007945 */ /* 0x000fe20003800000 */
[----:B--2---:R-:W-:-:S13]  /*184b0*/  LOP3.LUT P0, RZ, R0, 0x1, RZ, 0xc0, !PT ;  /* 0x0000000100ff7812 */ /* 0x004fda000780c0ff */
[----:B------:R-:W-:Y:S05]  /*184c0*/  @!P0 BRA `(.L_x_644) ;  /* 0x0000000000948947 */ /* 0x000fea0003800000 */
[----:B------:R-:W-:Y:S01]  /*184d0*/  LEA R3, R18, R16, 0x3 ;  /* 0x0000001012037211 */ /* 0x000fe200078e18ff */
[----:B------:R-:W-:Y:S01]  /*184e0*/  BSSY B1, `(.L_x_645) ;  /* 0x0000005000017945 */ /* 0x000fe20003800000 */
[----:B------:R-:W-:Y:S02]  /*184f0*/  SHF.L.U32 R0, R28, 0x1f, RZ ;  /* 0x0000001f1c007819 */ /* 0x000fe400000006ff */
[----:B------:R-:W-:Y:S02]  /*18500*/  ISETP.NE.AND P1, PT, R6, RZ, PT ;  /* 0x000000ff0600720c */ /* 0x000fe40003f25270 */
[----:B------:R-:W0:Y:S02]  /*18510*/  SYNCS.PHASECHK.TRANS64.TRYWAIT P0, [R3+URZ+0x30860], R0 ;  /* 0x03086000030075a7 */ /* 0x000e24000800017f */
[----:B0-----:R-:W-:Y:S09]  /*18520*/  @!P0 BRA `(.L_x_646) ;  /* 0x0000003800848947 */ /* 0x001ff20003800000 */
.L_x_767:
[----:B------:R-:W-:Y:S05]  /*18530*/  BSYNC B1 ;  /* 0x0000000000017941 */ /* 0x000fea0003800000 */
.L_x_645:
[----:B------:R-:W-:Y:S04]  /*18540*/  BSSY B1, `(.L_x_647) ;  /* 0x0000009000017945 */ /* 0x000fe80003800000 */
        /* <DEDUP_REMOVED lines=8> */
.L_x_648:
[----:B------:R-:W-:Y:S05]  /*185d0*/  BSYNC B1 ;  /* 0x0000000000017941 */ /* 0x000fea0003800000 */
.L_x_647:
        /* <DEDUP_REMOVED lines=10> */
.L_x_649:
        /* <DEDUP_REMOVED lines=10> */
.L_x_644:
[----:B------:R-:W-:Y:S05]  /*18720*/  BSYNC B0 ;  /* 0x0000000000007941 */ /* 0x000fea0003800000 */
.L_x_643:
[----:B------:R-:W-:-:S04]  /*18730*/  IADD3 R18, R18, 0x1, RZ ;  /* 0x0000000112127810 */ /* 0x000fc80007ffe0ff */
[----:B------:R-:W-:-:S04]  /*18740*/  ISETP.NE.AND P0, PT, R18, 0x2, PT ;  /* 0x000000021200780c */ /* 0x000fc80003f05270 */
[----:B------:R-:W-:Y:S02]  /*18750*/  SEL R3, RZ, 0x1, P0 ;  /* 0x00000001ff037807 */ /* 0x000fe40000000000 */
[----:B------:R-:W-:Y:S02]  /*18760*/  SEL R18, R18, RZ, P0 ;  /* 0x000000ff12127207 */ /* 0x000fe40000000000 */
[----:B------:R-:W-:-:S07]  /*18770*/  LOP3.LUT R28, R28, R3, RZ, 0x3c, !PT ;  /* 0x000000031c1c7212 */ /* 0x000fce00078e3cff */
.L_x_579:
[----:B------:R-:W-:Y:S05]  /*18780*/  BSYNC B7 ;  /* 0x0000000000077941 */ /* 0x000fea0003800000 */
.L_x_577:
[----:B------:R-:W3:Y:S02]  /*18790*/  LDL R0, [R1] ;  /* 0x0000000001007983 */ /* 0x000ee40000100800 */
[----:B---3--:R-:W-:-:S13]  /*187a0*/  LOP3.LUT P0, RZ, R0, 0x2, RZ, 0xc0, !PT ;  /* 0x0000000200ff7812 */ /* 0x008fda000780c0ff */
[----:B------:R-:W-:Y:S05]  /*187b0*/  @!P0 BRA `(.L_x_650) ;  /* 0x0000000000248947 */ /* 0x000fea0003800000 */
[----:B------:R-:W-:Y:S05]  /*187c0*/  WARPSYNC.ALL ;  /* 0x0000000000007948 */ /* 0x000fea0003800000 */
[----:B------:R-:W3:Y:S08]  /*187d0*/  S2UR UR5, SR_CgaCtaId ;  /* 0x00000000000579c3 */ /* 0x000ef00000008800 */
[----:B------:R-:W-:Y:S06]  /*187e0*/  BAR.SYNC.DEFER_BLOCKING 0x5, 0x200 ;  /* 0x0148000000007b1d */ /* 0x000fec0000010000 */
[----:B------:R-:W-:-:S02]  /*187f0*/  UMOV UR4, 0x400 ;  /* 0x0000040000047882 */ /* 0x000fc40000000000 */
[----:B---3--:R-:W-:-:S06]  /*18800*/  ULEA UR4, UR5, UR4, 0x18 ;  /* 0x0000000405047291 */ /* 0x008fcc000f8ec03f */
[----:B------:R-:W-:-:S05]  /*18810*/  IMAD.U32 R16, RZ, RZ, UR4 ;  /* 0x00000004ff107e24 */ /* 0x000fca000f8e00ff */
[----:B------:R3:W4:Y:S01]  /*18820*/  LDS.128 R24, [R16+0x308d0] ;  /* 0x0308d00010187984 */ /* 0x0007220000000c00 */
[----:B------:R-:W-:Y:S06]  /*18830*/  BAR.ARV 0x4, 0x200 ;  /* 0x0108000000007b1d */ /* 0x000fec0000002000 */
[----:B------:R-:W-:Y:S05]  /*18840*/  BRA `(.L_x_651) ;  /* 0x0000000800d07947 */ /* 0x000fea0003800000 */
.L_x_650:
[----:B------:R-:W1:Y:S01]  /*18850*/  S2R R0, SR_TID.X ;  /* 0x0000000000007919 */ /* 0x000e620000002100 */
[----:B------:R-:W-:Y:S01]  /*18860*/  UMOV UR4, 0xffffffff ;  /* 0xffffffff00047882 */ /* 0x000fe20000000000 */
[----:B-1----:R-:W-:-:S04]  /*18870*/  LOP3.LUT R9, R0, 0x1f, RZ, 0xc0, !PT ;  /* 0x0000001f00097812 */ /* 0x002fc800078ec0ff */
[----:B------:R-:W-:Y:S01]  /*18880*/  ISETP.NE.AND P0, PT, R9, 0x1f, PT ;  /* 0x0000001f0900780c */ /* 0x000fe20003f05270 */
[----:B------:R-:W-:-:S12]  /*18890*/  BRA.DIV UR4, `(.L_x_652) ;  /* 0x0000003604bc7947 */ /* 0x000fd8000b800000 */
[----:B------:R-:W-:Y:S01]  /*188a0*/  IMAD.IADD R7, R27, 0x1, R9 ;  /* 0x000000011b077824 */ /* 0x000fe200078e0209 */
[----:B------:R-:W-:-:S04]  /*188b0*/  ULDC UR4, c[0x0][0xc3c] ;  /* 0x00030f0000047ab9 */ /* 0x000fc80000000800 */
[----:B------:R-:W-:-:S13]  /*188c0*/  ISETP.GE.OR P1, PT, R7, UR4, !P0 ;  /* 0x0000000407007c0c */ /* 0x000fda000c726670 */
[----:B------:R-:W1:Y:S08]  /*188d0*/  @!P1 LDC.64 R2, c[0x0][0xc80] ;  /* 0x00032000ff029b82 */ /* 0x000e700000000a00 */
[----:B--2---:R-:W2:Y:S01]  /*188e0*/  @!P1 LDC.64 R4, c[0x0][0xc78] ;  /* 0x00031e00ff049b82 */ /* 0x004ea20000000a00 */
[----:B-1----:R-:W-:-:S05]  /*188f0*/  @!P1 IMAD.WIDE R2, R7, 0x4, R2 ;  /* 0x0000000407029825 */ /* 0x002fca00078e0202 */
[----:B------:R2:W3:Y:S02]  /*18900*/  @!P1 LDG.E R8, desc[UR56][R2.64] ;  /* 0x0000003802089981 */ /* 0x0004e4000c1e1900 */
[----:B--2---:R-:W-:-:S05]  /*18910*/  @!P1 IMAD.WIDE R2, R7, 0x4, R4 ;  /* 0x0000000407029825 */ /* 0x004fca00078e0204 */
[----:B------:R-:W2:Y:S01]  /*18920*/  @!P1 LDG.E R5, desc[UR56][R2.64] ;  /* 0x0000003802059981 */ /* 0x000ea2000c1e1900 */
[----:B------:R-:W-:Y:S01]  /*18930*/  IMAD.MOV.U32 R7, RZ, RZ, RZ ;  /* 0x000000ffff077224 */ /* 0x000fe200078e00ff */
[C---:B------:R-:W-:Y:S01]  /*18940*/  ISETP.GE.U32.AND P2, PT, R9.reuse, 0x2, PT ;  /* 0x000000020900780c */ /* 0x040fe20003f46070 */
[----:B------:R-:W-:Y:S01]  /*18950*/  IMAD.MOV.U32 R4, RZ, RZ, RZ ;  /* 0x000000ffff047224 */ /* 0x000fe200078e00ff */
[C---:B------:R-:W-:Y:S01]  /*18960*/  ISETP.GE.U32.AND P3, PT, R9.reuse, 0x4, PT ;  /* 0x000000040900780c */ /* 0x040fe20003f66070 */
[----:B------:R-:W-:Y:S01]  /*18970*/  SHFL.IDX PT, R0, R24, RZ, 0x1f ;  /* 0x00001fff18007589 */ /* 0x000fe200000e0000 */
[C---:B------:R-:W-:Y:S02]  /*18980*/  ISETP.GE.U32.AND P4, PT, R9.reuse, 0x8, PT ;  /* 0x000000080900780c */ /* 0x040fe40003f86070 */
[----:B------:R-:W-:Y:S01]  /*18990*/  ISETP.GE.U32.AND P5, PT, R9, 0x10, PT ;  /* 0x000000100900780c */ /* 0x000fe20003fa6070 */
[----:B------:R1:W-:Y:S02]  /*189a0*/  SHFL.IDX PT, R6, R24, 0x1, 0x1f ;  /* 0x00201f0018067f89 */ /* 0x0003e400000e0000 */
[----:B-1----:R-:W-:-:S02]  /*189b0*/  MOV R24, RZ ;  /* 0x000000ff00187202 */ /* 0x002fc40000000f00 */
[----:B---3--:R-:W-:Y:S01]  /*189c0*/  @!P1 MOV R7, R8 ;  /* 0x0000000800079202 */ /* 0x008fe20000000f00 */
[----:B--2---:R-:W-:Y:S01]  /*189d0*/  @!P1 IMAD.MOV.U32 R4, RZ, RZ, R5 ;  /* 0x000000ffff049224 */ /* 0x004fe200078e0005 */
[----:B------:R-:W-:-:S03]  /*189e0*/  ISETP.NE.AND P1, PT, R9, RZ, PT ;  /* 0x000000ff0900720c */ /* 0x000fc60003f25270 */
[----:B0-----:R-:W-:-:S05]  /*189f0*/  IMAD R13, R4, R7, RZ ;  /* 0x00000007040d7224 */ /* 0x001fca00078e02ff */
        /* <DEDUP_REMOVED lines=15> */
[----:B------:R0:W1:Y:S02]  /*18af0*/  SHFL.IDX PT, R14, R3, 0x1f, 0x1f ;  /* 0x03e01f00030e7f89 */ /* 0x00006400000e0000 */
.L_x_777:
[----:B------:R-:W-:Y:S02]  /*18b00*/  ULDC UR4, c[0x0][0xc38] ;  /* 0x00030e0000047ab9 */ /* 0x000fe40000000800 */
[----:B------:R-:W-:-:S04]  /*18b10*/  IMAD.U32 R2, RZ, RZ, UR4 ;  /* 0x00000004ff027e24 */ /* 0x000fc8000f8e00ff */
[----:B-1----:R-:W-:-:S04]  /*18b20*/  IMAD R5, R14, R2, RZ ;  /* 0x000000020e057224 */ /* 0x002fc800078e02ff */
[----:B------:R-:W-:-:S05]  /*18b30*/  IMAD.IADD R6, R6, 0x1, R5 ;  /* 0x0000000106067824 */ /* 0x000fca00078e0205 */
[----:B------:R-:W-:-:S13]  /*18b40*/  ISETP.GT.AND P6, PT, R6, R0, PT ;  /* 0x000000000600720c */ /* 0x000fda0003fc4270 */
[----:B------:R-:W-:Y:S05]  /*18b50*/  @P6 BRA `(.L_x_653) ;  /* 0x0000000000a46947 */ /* 0x000fea0003800000 */
.L_x_656:
[----:B------:R-:W1:Y:S01]  /*18b60*/  LDC R2, c[0x0][0xc3c] ;  /* 0x00030f00ff027b82 */ /* 0x000e620000000800 */
[----:B------:R-:W-:-:S05]  /*18b70*/  VIADD R27, R27, 0x1f ;  /* 0x0000001f1b1b7836 */ /* 0x000fca0000000000 */
[----:B-1----:R-:W-:-:S13]  /*18b80*/  ISETP.GE.AND P6, PT, R27, R2, PT ;  /* 0x000000021b00720c */ /* 0x002fda0003fc6270 */
[----:B------:R-:W-:Y:S05]  /*18b90*/  @P6 BRA `(.L_x_654) ;  /* 0x0000000400b86947 */ /* 0x000fea0003800000 */
[----:B0-----:R-:W0:Y:S01]  /*18ba0*/  S2R R3, SR_TID.X ;  /* 0x0000000000037919 */ /* 0x001e220000002100 */
[----:B------:R-:W-:Y:S01]  /*18bb0*/  IMAD.MOV.U32 R7, RZ, RZ, RZ ;  /* 0x000000ffff077224 */ /* 0x000fe200078e00ff */
[----:B0-----:R-:W-:-:S04]  /*18bc0*/  LOP3.LUT R3, R3, 0x1f, RZ, 0xc0, !PT ;  /* 0x0000001f03037812 */ /* 0x001fc800078ec0ff */
[----:B------:R-:W-:-:S04]  /*18bd0*/  IADD3 R9, R27, R3, RZ ;  /* 0x000000031b097210 */ /* 0x000fc80007ffe0ff */
        /* <DEDUP_REMOVED lines=27> */
.L_x_785:
[----:B------:R-:W-:Y:S02]  /*18d90*/  ULDC UR4, c[0x0][0xc38] ;  /* 0x00030e0000047ab9 */ /* 0x000fe40000000800 */
[----:B------:R-:W-:-:S05]  /*18da0*/  MOV R2, UR4 ;  /* 0x0000000400027c02 */ /* 0x000fca0008000f00 */
[----:B-1----:R-:W-:-:S04]  /*18db0*/  IMAD R5, R14, R2, RZ ;  /* 0x000000020e057224 */ /* 0x002fc800078e02ff */
[----:B------:R-:W-:-:S05]  /*18dc0*/  IMAD.IADD R6, R5, 0x1, R6 ;  /* 0x0000000105067824 */ /* 0x000fca00078e0206 */
[----:B------:R-:W-:-:S13]  /*18dd0*/  ISETP.GT.AND P6, PT, R6, R0, PT ;  /* 0x000000000600720c */ /* 0x000fda0003fc4270 */
[----:B------:R-:W-:Y:S05]  /*18de0*/  @!P6 BRA `(.L_x_656) ;  /* 0xfffffffc005ce947 */ /* 0x000fea000383ffff */
.L_x_653:
        /* <DEDUP_REMOVED lines=9> */
.L_x_790:
[----:B------:R-:W-:-:S13]  /*18e80*/  ISETP.NE.AND P0, PT, R8, RZ, PT ;  /* 0x000000ff0800720c */ /* 0x000fda0003f05270 */
[----:B------:R-:W-:Y:S05]  /*18e90*/  @!P0 BRA `(.L_x_658) ;  /* 0x0000000000108947 */ /* 0x000fea0003800000 */
[----:B------:R-:W-:Y:S01]  /*18ea0*/  UMOV UR4, 0xffffffff ;  /* 0xffffffff00047882 */ /* 0x000fe20000000000 */
[----:B------:R-:W-:Y:S02]  /*18eb0*/  VIADD R12, R5, 0xffffffff ;  /* 0xffffffff050c7836 */ /* 0x000fe40000000000 */
[----:B------:R-:W-:Y:S05]  /*18ec0*/  BRA.DIV UR4, `(.L_x_659) ;  /* 0x0000003a04807947 */ /* 0x000fea000b800000 */
[----:B------:R4:W0:Y:S02]  /*18ed0*/  SHFL.IDX PT, R24, R3, R12, 0x1f ;  /* 0x00001f0c03187589 */ /* 0x00082400000e0000 */
.L_x_658:
        /* <DEDUP_REMOVED lines=9> */
[----:B0-----:R-:W-:-:S02]  /*18f70*/  IADD3 R10, R9, 0xffffffe, RZ ;  /* 0x0ffffffe090a7810 */ /* 0x001fc40007ffe0ff */
[----:B------:R-:W-:-:S04]  /*18f80*/  IABS R9, R7 ;  /* 0x0000000700097213 */ /* 0x000fc80000000000 */
[----:B------:R0:W2:Y:S02]  /*18f90*/  F2I.FTZ.U32.TRUNC.NTZ R3, R10 ;  /* 0x0000000a00037305 */ /* 0x0000a4000021f000 */
[----:B0-----:R-:W-:Y:S01]  /*18fa0*/  IABS R10, R0 ;  /* 0x00000000000a7213 */ /* 0x001fe20000000000 */
[----:B--2---:R-:W-:-:S04]  /*18fb0*/  IMAD.MOV R11, RZ, RZ, -R3 ;  /* 0x000000ffff0b7224 */ /* 0x004fc800078e0a03 */
[----:B------:R-:W-:-:S04]  /*18fc0*/  IMAD R11, R11, R8, RZ ;  /* 0x000000080b0b7224 */ /* 0x000fc800078e02ff */
[----:B------:R-:W-:Y:S01]  /*18fd0*/  IMAD.HI.U32 R3, R3, R11, R2 ;  /* 0x0000000b03037227 */ /* 0x000fe200078e0002 */
[----:B------:R-:W-:Y:S01]  /*18fe0*/  IADD3 R11, RZ, -R9, RZ ;  /* 0x80000009ff0b7210 */ /* 0x000fe20007ffe0ff */
[----:B------:R-:W0:Y:S04]  /*18ff0*/  MUFU.RCP R2, R12 ;  /* 0x0000000c00027308 */ /* 0x000e280000001000 */
[----:B------:R-:W-:-:S04]  /*19000*/  IMAD.HI.U32 R9, R3, R10, RZ ;  /* 0x0000000a03097227 */ /* 0x000fc800078e00ff */
[----:B------:R-:W-:-:S05]  /*19010*/  IMAD R11, R9, R11, R10 ;  /* 0x0000000b090b7224 */ /* 0x000fca00078e020a */
[----:B------:R-:W-:Y:S01]  /*19020*/  ISETP.GT.U32.AND P1, PT, R8, R11, PT ;  /* 0x0000000b0800720c */ /* 0x000fe20003f24070 */
[----:B0-----:R-:W-:Y:S01]  /*19030*/  VIADD R10, R2, 0xffffffe ;  /* 0x0ffffffe020a7836 */ /* 0x001fe20000000000 */
[----:B------:R-:W-:-:S03]  /*19040*/  MOV R2, RZ ;  /* 0x000000ff00027202 */ /* 0x000fc60000000f00 */
[----:B------:R-:W0:Y:S08]  /*19050*/  F2I.FTZ.U32.TRUNC.NTZ R3, R10 ;  /* 0x0000000a00037305 */ /* 0x000e30000021f000 */
[----:B------:R-:W-:Y:S02]  /*19060*/  @!P1 IMAD.IADD R11, R11, 0x1, -R8 ;  /* 0x000000010b0b9824 */ /* 0x000fe400078e0a08 */
[----:B------:R-:W-:Y:S01]  /*19070*/  @!P1 VIADD R9, R9, 0x1 ;  /* 0x0000000109099836 */ /* 0x000fe20000000000 */
[----:B------:R-:W-:-:S02]  /*19080*/  ISETP.NE.AND P1, PT, R7, RZ, PT ;  /* 0x000000ff0700720c */ /* 0x000fc40003f25270 */
[----:B------:R-:W-:Y:S02]  /*19090*/  ISETP.GE.U32.AND P0, PT, R11, R8, PT ;  /* 0x000000080b00720c */ /* 0x000fe40003f06070 */
[----:B------:R-:W-:Y:S01]  /*190a0*/  IABS R8, R4 ;  /* 0x0000000400087213 */ /* 0x000fe20000000000 */
[----:B0-----:R-:W-:-:S03]  /*190b0*/  IMAD.MOV R11, RZ, RZ, -R3 ;  /* 0x000000ffff0b7224 */ /* 0x001fc600078e0a03 */
[----:B------:R-:W-:Y:S01]  /*190c0*/  IADD3 R8, RZ, -R8, RZ ;  /* 0x80000008ff087210 */ /* 0x000fe20007ffe0ff */
[----:B------:R-:W-:-:S04]  /*190d0*/  IMAD R11, R11, R6, RZ ;  /* 0x000000060b0b7224 */ /* 0x000fc800078e02ff */
[----:B------:R-:W-:Y:S01]  /*190e0*/  IMAD.HI.U32 R2, R3, R11, R2 ;  /* 0x0000000b03027227 */ /* 0x000fe200078e0002 */
[----:B------:R-:W-:-:S03]  /*190f0*/  LOP3.LUT R3, R0, R7, RZ, 0x3c, !PT ;  /* 0x0000000700037212 */ /* 0x000fc600078e3cff */
[----:B------:R-:W-:Y:S01]  /*19100*/  @P0 VIADD R9, R9, 0x1 ;  /* 0x0000000109090836 */ /* 0x000fe20000000000 */
[----:B------:R-:W-:-:S13]  /*19110*/  ISETP.GE.AND P2, PT, R3, RZ, PT ;  /* 0x000000ff0300720c */ /* 0x000fda0003f46270 */
[----:B------:R-:W-:Y:S01]  /*19120*/  @!P2 IMAD.MOV R9, RZ, RZ, -R9 ;  /* 0x000000ffff09a224 */ /* 0x000fe200078e0a09 */
[----:B------:R-:W-:-:S04]  /*19130*/  @!P1 LOP3.LUT R9, RZ, R7, RZ, 0x33, !PT ;  /* 0x00000007ff099212 */ /* 0x000fc800078e33ff */
[-C--:B------:R-:W-:Y:S01]  /*19140*/  IABS R3, R9.reuse ;  /* 0x0000000900037213 */ /* 0x080fe20000000000 */
[----:B------:R-:W-:-:S04]  /*19150*/  IMAD R7, R7, R9, RZ ;  /* 0x0000000907077224 */ /* 0x000fc800078e02ff */
[----:B------:R-:W-:Y:S01]  /*19160*/  IMAD.HI.U32 R2, R2, R3, RZ ;  /* 0x0000000302027227 */ /* 0x000fe200078e00ff */
[----:B------:R-:W-:-:S03]  /*19170*/  IADD3 R25, R0, -R7, RZ ;  /* 0x8000000700197210 */ /* 0x000fc60007ffe0ff */
[----:B------:R-:W-:-:S05]  /*19180*/  IMAD R3, R2, R8, R3 ;  /* 0x0000000802037224 */ /* 0x000fca00078e0203 */
[----:B------:R-:W-:-:S13]  /*19190*/  ISETP.GT.U32.AND P1, PT, R6, R3, PT ;  /* 0x000000030600720c */ /* 0x000fda0003f24070 */
[----:B------:R-:W-:Y:S02]  /*191a0*/  @!P1 IMAD.IADD R3, R3, 0x1, -R6 ;  /* 0x0000000103039824 */ /* 0x000fe400078e0a06 */
[----:B------:R-:W-:Y:S01]  /*191b0*/  @!P1 VIADD R2, R2, 0x1 ;  /* 0x0000000102029836 */ /* 0x000fe20000000000 */
[----:B------:R-:W-:Y:S02]  /*191c0*/  ISETP.NE.AND P1, PT, R4, RZ, PT ;  /* 0x000000ff0400720c */ /* 0x000fe40003f25270 */
[----:B------:R-:W-:Y:S02]  /*191d0*/  ISETP.GE.U32.AND P0, PT, R3, R6, PT ;  /* 0x000000060300720c */ /* 0x000fe40003f06070 */
[----:B------:R-:W-:-:S04]  /*191e0*/  LOP3.LUT R3, R9, R4, RZ, 0x3c, !PT ;  /* 0x0000000409037212 */ /* 0x000fc800078e3cff */
[----:B------:R-:W-:-:S07]  /*191f0*/  ISETP.GE.AND P2, PT, R3, RZ, PT ;  /* 0x000000ff0300720c */ /* 0x000fce0003f46270 */
[----:B------:R-:W-:-:S06]  /*19200*/  @P0 VIADD R2, R2, 0x1 ;  /* 0x0000000102020836 */ /* 0x000fcc0000000000 */
[----:B------:R-:W-:Y:S02]  /*19210*/  @!P2 IADD3 R2, -R2, RZ, RZ ;  /* 0x000000ff0202a210 */ /* 0x000fe40007ffe1ff */
[----:B------:R-:W-:-:S05]  /*19220*/  @!P1 LOP3.LUT R2, RZ, R4, RZ, 0x33, !PT ;  /* 0x00000004ff029212 */ /* 0x000fca00078e33ff */
[--C-:B------:R-:W-:Y:S02]  /*19230*/  IMAD.MOV R3, RZ, RZ, -R2.reuse ;  /* 0x000000ffff037224 */ /* 0x100fe400078e0a02 */
[C---:B------:R-:W-:Y:S02]  /*19240*/  IMAD R2, R4.reuse, 0x1000000, R2 ;  /* 0x0100000004027824 */ /* 0x040fe400078e0202 */
[----:B------:R-:W-:-:S04]  /*19250*/  IMAD R9, R4, R3, R9 ;  /* 0x0000000304097224 */ /* 0x000fc800078e0209 */
[----:B------:R-:W-:Y:S01]  /*19260*/  IMAD R26, R9, 0x10000, R2 ;  /* 0x00010000091a7824 */ /* 0x000fe200078e0202 */
[----:B------:R-:W-:Y:S06]  /*19270*/  BRA `(.L_x_660) ;  /* 0x00000000001c7947 */ /* 0x000fec0003800000 */
.L_x_654:
[----:B------:R-:W-:Y:S01]  /*19280*/  UMOV UR4, URZ ;  /* 0x0000003f00047c82 */ /* 0x000fe20008000000 */
[----:B------:R-:W-:Y:S01]  /*19290*/  UMOV UR5, URZ ;  /* 0x0000003f00057c82 */ /* 0x000fe20008000000 */
[----:B------:R-:W-:Y:S01]  /*192a0*/  ULDC UR6, c[0x0][0xc3c] ;  /* 0x00030f0000067ab9 */ /* 0x000fe20000000800 */
[----:B------:R-:W-:Y:S01]  /*192b0*/  IMAD.MOV.U32 R24, RZ, RZ, R0 ;  /* 0x000000ffff187224 */ /* 0x000fe200078e0000 */
[----:B------:R-:W-:Y:S01]  /*192c0*/  MOV R26, UR5 ;  /* 0x00000005001a7c02 */ /* 0x000fe20008000f00 */
[----:B------:R-:W-:Y:S02]  /*192d0*/  IMAD.U32 R25, RZ, RZ, UR4 ;  /* 0x00000004ff197e24 */ /* 0x000fe4000f8e00ff */
[----:B------:R-:W-:-:S07]  /*192e0*/  IMAD.U32 R27, RZ, RZ, UR6 ;  /* 0x00000006ff1b7e24 */ /* 0x000fce000f8e00ff */
.L_x_660:
        /* <DEDUP_REMOVED lines=10> */
.L_x_651:
[----:B------:R-:W-:Y:S02]  /*19390*/  ULDC UR4, c[0x0][0xc3c] ;  /* 0x00030f0000047ab9 */ /* 0x000fe40000000800 */
[----:B----4-:R-:W-:-:S13]  /*193a0*/  ISETP.GE.AND P0, PT, R27, UR4, PT ;  /* 0x000000041b007c0c */ /* 0x010fda000bf06270 */
[----:B------:R-:W-:Y:S05]  /*193b0*/  @!P0 BRA `(.L_x_661) ;  /* 0xffffffa400648947 */ /* 0x000fea000383ffff */
[----:B------:R-:W-:Y:S05]  /*193c0*/  BSYNC B8 ;  /* 0x0000000000087941 */ /* 0x000fea0003800000 */
.L_x_537:
[----:B--2---:R-:W2:Y:S01]  /*193d0*/  LDL.LU R0, [R1+0x38] ;  /* 0x0000380001007983 */ /* 0x004ea20000300800 */
[----:B------:R-:W-:Y:S01]  /*193e0*/  BSSY B0, `(.L_x_662) ;  /* 0x000000b000007945 */ /* 0x000fe20003800000 */
[----:B-1----:R-:W1:Y:S01]  /*193f0*/  S2R R5, SR_CgaCtaId ;  /* 0x0000000000057919 */ /* 0x002e620000008800 */
[----:B--2---:R-:W-:-:S05]  /*19400*/  VIADD R0, R0, 0x1 ;  /* 0x0000000100007836 */ /* 0x004fca0000000000 */
[----:B0-----:R-:W-:-:S04]  /*19410*/  LEA.HI R2, R0, R0, RZ, 0x1 ;  /* 0x0000000000027211 */ /* 0x001fc800078f08ff */
[----:B------:R-:W-:Y:S02]  /*19420*/  LOP3.LUT R3, R2, 0xfffffffe, RZ, 0xc0, !PT ;  /* 0xfffffffe02037812 */ /* 0x000fe400078ec0ff */
[----:B------:R-:W-:-:S03]  /*19430*/  MOV R2, 0x400 ;  /* 0x0000040000027802 */ /* 0x000fc60000000f00 */
[----:B------:R-:W-:Y:S01]  /*19440*/  IMAD.IADD R0, R0, 0x1, -R3 ;  /* 0x0000000100007824 */ /* 0x000fe200078e0a03 */
[----:B-1----:R-:W-:-:S04]  /*19450*/  LEA R9, R5, R2, 0x18 ;  /* 0x0000000205097211 */ /* 0x002fc800078ec0ff */
[----:B------:R-:W-:-:S04]  /*19460*/  SHF.L.U32 R0, R0, 0x1f, RZ ;  /* 0x0000001f00007819 */ /* 0x000fc800000006ff */
[----:B------:R-:W0:Y:S02]  /*19470*/  SYNCS.PHASECHK.TRANS64.TRYWAIT P0, [R9+URZ+0x30820], R0 ;  /* 0x03082000090075a7 */ /* 0x000e24000800017f */
[----:B0-----:R-:W-:Y:S05]  /*19480*/  @!P0 BRA `(.L_x_663) ;  /* 0x0000003400388947 */ /* 0x001fea0003800000 */
.L_x_793:
[----:B------:R-:W-:Y:S05]  /*19490*/  BSYNC B0 ;  /* 0x0000000000007941 */ /* 0x000fea0003800000 */
.L_x_662:
[----:B------:R-:W-:-:S03]  /*194a0*/  UMOV UR4, 0xffffffff ;  /* 0xffffffff00047882 */ /* 0x000fc60000000000 */
[----:B------:R-:W-:Y:S05]  /*194b0*/  BRA.DIV UR4, `(.L_x_664) ;  /* 0x0000003604407947 */ /* 0x000fea000b800000 */
[----:B0-----:R-:W0:Y:S02]  /*194c0*/  S2R R0, SR_TID.X ;  /* 0x0000000000007919 */ /* 0x001e240000002100 */
[----:B0-----:R-:W-:-:S04]  /*194d0*/  SHF.R.U32.HI R0, RZ, 0x5, R0 ;  /* 0x00000005ff007819 */ /* 0x001fc80000011600 */
[----:B------:R-:W-:-:S05]  /*194e0*/  LOP3.LUT R0, R0, 0x3, RZ, 0xc0, !PT ;  /* 0x0000000300007812 */ /* 0x000fca00078ec0ff */
[----:B------:R0:W1:Y:S02]  /*194f0*/  SHFL.IDX PT, R14, R0, RZ, 0x1f ;  /* 0x00001fff000e7589 */ /* 0x00006400000e0000 */
.L_x_796:
[----:B-1----:R-:W-:-:S13]  /*19500*/  ISETP.NE.AND P0, PT, R14, RZ, PT ;  /* 0x000000ff0e00720c */ /* 0x002fda0003f05270 */
[----:B------:R-:W-:Y:S05]  /*19510*/  @P0 BRA `(.L_x_400) ;  /* 0x0000000000880947 */ /* 0x000fea0003800000 */
[----:B------:R-:W-:-:S03]  /*19520*/  UMOV UR4, 0xffffffff ;  /* 0xffffffff00047882 */ /* 0x000fc60000000000 */
[----:B------:R-:W-:Y:S05]  /*19530*/  BRA.DIV UR4, `(.L_x_665) ;  /* 0x0000003604547947 */ /* 0x000fea000b800000 */
[----:B------:R-:W-:-:S13]  /*19540*/  ELECT P6, URZ, PT ;  /* 0x00000000003f782f */ /* 0x000fda00038c0000 */
.L_x_799:
[----:B------:R-:W-:Y:S05]  /*19550*/  @!P6 BRA `(.L_x_400) ;  /* 0x000000000078e947 */ /* 0x000fea0003800000 */
[----:B0-----:R-:W2:Y:S02]  /*19560*/  LDL.LU R0, [R1+0x44] ;  /* 0x0000440001007983 */ /* 0x001ea40000300800 */
[----:B--2---:R-:W-:-:S04]  /*19570*/  LOP3.LUT R0, R0, 0x2, RZ, 0xfc, !PT ;  /* 0x0000000200007812 */ /* 0x004fc800078efcff */
[----:B------:R-:W-:-:S13]  /*19580*/  ISETP.NE.AND P2, PT, R0, 0x3, PT ;  /* 0x000000030000780c */ /* 0x000fda0003f45270 */
[----:B------:R-:W-:Y:S05]  /*19590*/  @!P2 BRA `(.L_x_666) ;  /* 0x000000000004a947 */ /* 0x000fea0003800000 */
[----:B------:R-:W-:Y:S01]  /*195a0*/  BPT.TRAP 0x1 ;  /* 0x000000040000795c */ /* 0x000fe20000300000 */
.L_x_666:
[----:B------:R-:W-:Y:S01]  /*195b0*/  IADD3 R3, R9, 0x30840, RZ ;  /* 0x0003084009037810 */ /* 0x000fe20007ffe0ff */
[----:B------:R-:W-:Y:S01]  /*195c0*/  VIADD R0, R18, 0x1 ;  /* 0x0000000112007836 */ /* 0x000fe20000000000 */
[----:B------:R-:W-:-:S03]  /*195d0*/  SHF.L.U32 R2, R28, 0x1f, RZ ;  /* 0x0000001f1c027819 */ /* 0x000fc600000006ff */
[----:B------:R-:W-:Y:S01]  /*195e0*/  IMAD R7, R18, 0x8, R3 ;  /* 0x0000000812077824 */ /* 0x000fe200078e0203 */
[----:B------:R-:W-:-:S03]  /*195f0*/  ISETP.NE.AND P1, PT, R0, 0x2, PT ;  /* 0x000000020000780c */ /* 0x000fc60003f25270 */
[----:B------:R-:W0:Y:S01]  /*19600*/  SYNCS.PHASECHK.TRANS64.TRYWAIT P0, [R7+URZ], R2 ;  /* 0x00000002070075a7 */ /* 0x000e22000800017f */
[----:B------:R-:W-:Y:S02]  /*19610*/  SEL R5, RZ, 0x1, P1 ;  /* 0x00000001ff057807 */ /* 0x000fe40000800000 */
[----:B------:R-:W-:Y:S02]  /*19620*/  SEL R4, R0, RZ, P1 ;  /* 0x000000ff00047207 */ /* 0x000fe40000800000 */
[----:B------:R-:W-:-:S03]  /*19630*/  LOP3.LUT R0, R28, R5, RZ, 0x3c, !PT ;  /* 0x000000051c007212 */ /* 0x000fc600078e3cff */
[----:B------:R-:W-:Y:S01]  /*19640*/  IMAD R3, R4, 0x8, R3 ;  /* 0x0000000804037824 */ /* 0x000fe200078e0203 */
[----:B------:R-:W-:Y:S01]  /*19650*/  SHF.L.U32 R0, R0, 0x1f, RZ ;  /* 0x0000001f00007819 */ /* 0x000fe200000006ff */
[----:B0-----:R-:W-:Y:S06]  /*19660*/  @!P0 BRA `(.L_x_667) ;  /* 0x0000003400288947 */ /* 0x001fec0003800000 */
.L_x_800:
[----:B------:R-:W1:Y:S02]  /*19670*/  SYNCS.PHASECHK.TRANS64.TRYWAIT P0, [R3+URZ], R0 ;  /* 0x00000000030075a7 */ /* 0x000e64000800017f */
[----:B-1----:R-:W-:Y:S05]  /*19680*/  @!P0 BRA `(.L_x_668) ;  /* 0x0000003400348947 */ /* 0x002fea0003800000 */
.L_x_801:
[----:B------:R-:W-:Y:S05]  /*19690*/  @!P2 BRA `(.L_x_669) ;  /* 0x000000000004a947 */ /* 0x000fea0003800000 */
[----:B------:R-:W-:Y:S01]  /*196a0*/  BPT.TRAP 0x1 ;  /* 0x000000040000795c */ /* 0x000fe20000300000 */
.L_x_669:
[----:B-1----:R-:W-:-:S05]  /*196b0*/  IADD3 R3, R9, 0x30860, RZ ;  /* 0x0003086009037810 */ /* 0x002fca0007ffe0ff */
[----:B------:R-:W-:-:S04]  /*196c0*/  IMAD R5, R18, 0x8, R3 ;  /* 0x0000000812057824 */ /* 0x000fc800078e0203 */
[----:B------:R-:W1:Y:S02]  /*196d0*/  SYNCS.PHASECHK.TRANS64.TRYWAIT P0, [R5+URZ], R2 ;  /* 0x00000002050075a7 */ /* 0x000e64000800017f */
[----:B-1----:R-:W-:Y:S05]  /*196e0*/  @!P0 BRA `(.L_x_670) ;  /* 0x0000003400308947 */ /* 0x002fea0003800000 */
.L_x_802:
[----:B------:R-:W-:-:S07]  /*196f0*/  IMAD R3, R4, 0x8, R3 ;  /* 0x0000000804037824 */ /* 0x000fce00078e0203 */
.L_x_671:
[----:B--2---:R2:W4:Y:S02]  /*19700*/  SYNCS.PHASECHK.TRANS64.TRYWAIT P0, [R3+URZ], R0 ;  /* 0x00000000030075a7 */ /* 0x004524000800017f */
[----:B----4-:R-:W-:Y:S05]  /*19710*/  @!P0 NANOSLEEP.SYNCS 0x989680 ;  /* 0x009896800000895d */ /* 0x010fea0003900000 */
[----:B------:R-:W4:Y:S02]  /*19720*/  @!P0 SYNCS.PHASECHK.TRANS64 P0, [R3+URZ], R0 ;  /* 0x00000000030085a7 */ /* 0x000f24000800007f */
[----:B----4-:R-:W-:Y:S05]  /*19730*/  @!P0 BRA `(.L_x_671) ;  /* 0xfffffffc00f08947 */ /* 0x010fea000383ffff */
.L_x_400:
[----:B------:R-:W-:Y:S05]  /*19740*/  BSYNC B9 ;  /* 0x0000000000097941 */ /* 0x000fea0003800000 */
.L_x_397:
[----:B------:R-:W-:Y:S05]  /*19750*/  EXIT ;  /* 0x000000000000794d */ /* 0x000fea0003800000 */
.L_x_420:
[----:B0-----:R0:W1:Y:S02]  /*19760*/  SYNCS.PHASECHK.TRANS64.TRYWAIT P6, [R83+URZ+0x30890], R95 ;  /* 0x0308905f530075a7 */ /* 0x00106400080c017f */
[----:B-1----:R-:W-:Y:S05]  /*19770*/  @!P6 NANOSLEEP.SYNCS 0x989680 ;  /* 0x009896800000e95d */ /* 0x002fea0003900000 */
[----:B------:R-:W1:Y:S02]  /*19780*/  @!P6 SYNCS.PHASECHK.TRANS64 P6, [R83+URZ+0x30890], R95 ;  /* 0x0308905f5300e5a7 */ /* 0x000e6400080c007f */
[----:B-1----:R-:W-:Y:S05]  /*19790*/  @!P6 BRA `(.L_x_420) ;  /* 0xfffffffc00f0e947 */ /* 0x002fea000383ffff */
[----:B------:R-:W-:Y:S05]  /*197a0*/  BRA `(.L_x_672) ;  /* 0xfffffe9400d07947 */ /* 0x000fea000383ffff */
.L_x_440:
[----:B0-----:R0:W1:Y:S02]  /*197b0*/  SYNCS.PHASECHK.TRANS64.TRYWAIT P5, [R83+URZ+0x30890], R95 ;  /* 0x0308905f530075a7 */ /* 0x00106400080a017f */
[----:B-1----:R-:W-:Y:S05]  /*197c0*/  @!P5 NANOSLEEP.SYNCS 0x989680 ;  /* 0x009896800000d95d */ /* 0x002fea0003900000 */
[----:B------:R-:W1:Y:S02]  /*197d0*/  @!P5 SYNCS.PHASECHK.TRANS64 P5, [R83+URZ+0x30890], R95 ;  /* 0x0308905f5300d5a7 */ /* 0x000e6400080a007f */
[----:B-1----:R-:W-:Y:S05]  /*197e0*/  @!P5 BRA `(.L_x_440) ;  /* 0xfffffffc00f0d947 */ /* 0x002fea000383ffff */
[----:B------:R-:W-:Y:S05]  /*197f0*/  BRA `(.L_x_673) ;  /* 0xfffffea8003c7947 */ /* 0x000fea000383ffff */
.L_x_449:
[----:B0-----:R0:W1:Y:S02]  /*19800*/  SYNCS.PHASECHK.TRANS64.TRYWAIT P4, [R83+URZ+0x30890], R95 ;  /* 0x0308905f530075a7 */ /* 0x001064000808017f */
[----:B-1----:R-:W-:Y:S05]  /*19810*/  @!P4 NANOSLEEP.SYNCS 0x989680 ;  /* 0x009896800000c95d */ /* 0x002fea0003900000 */
[----:B------:R-:W1:Y:S02]  /*19820*/  @!P4 SYNCS.PHASECHK.TRANS64 P4, [R83+URZ+0x30890], R95 ;  /* 0x0308905f5300c5a7 */ /* 0x000e64000808007f */
[----:B-1----:R-:W-:Y:S05]  /*19830*/  @!P4 BRA `(.L_x_449) ;  /* 0xfffffffc00f0c947 */ /* 0x002fea000383ffff */
[----:B------:R-:W-:Y:S05]  /*19840*/  BRA `(.L_x_674) ;  /* 0xfffffeb8005c7947 */ /* 0x000fea000383ffff */
.L_x_455:
[----:B--2---:R2:W3:Y:S02]  /*19850*/  SYNCS.PHASECHK.TRANS64.TRYWAIT P3, [R83+URZ+0x308b0], R95 ;  /* 0x0308b05f530075a7 */ /* 0x0044e4000806017f */
[----:B---3--:R-:W-:Y:S05]  /*19860*/  @!P3 NANOSLEEP.SYNCS 0x989680 ;  /* 0x009896800000b95d */ /* 0x008fea0003900000 */
[----:B------:R-:W3:Y:S02]  /*19870*/  @!P3 SYNCS.PHASECHK.TRANS64 P3, [R83+URZ+0x308b0], R95 ;  /* 0x0308b05f5300b5a7 */ /* 0x000ee4000806007f */
[----:B---3--:R-:W-:Y:S05]  /*19880*/  @!P3 BRA `(.L_x_455) ;  /* 0xfffffffc00f0b947 */ /* 0x008fea000383ffff */
[----:B------:R-:W-:Y:S05]  /*19890*/  BRA `(.L_x_675) ;  /* 0xfffffeb800f07947 */ /* 0x000fea000383ffff */
.L_x_465:
[----:B------:R-:W1:Y:S01]  /*198a0*/  S2R R4, SR_TID.X ;  /* 0x0000000000047919 */ /* 0x000e620000002100 */
[----:B------:R-:W-:Y:S01]  /*198b0*/  BSSY B0, `(.L_x_676) ;  /* 0x000000c000007945 */ /* 0x000fe20003800000 */
[----:B------:R-:W-:Y:S02]  /*198c0*/  IMAD.MOV.U32 R12, RZ, RZ, RZ ;  /* 0x000000ffff0c7224 */ /* 0x000fe400078e00ff */
[----:B------:R-:W-:Y:S02]  /*198d0*/  IMAD.MOV.U32 R11, RZ, RZ, 0x1f ;  /* 0x0000001fff0b7424 */ /* 0x000fe400078e00ff */
[----:B------:R-:W-:Y:S02]  /*198e0*/  IMAD.MOV.U32 R15, RZ, RZ, -0x1 ;  /* 0xffffffffff0f7424 */ /* 0x000fe400078e00ff */
[----:B-1----:R-:W-:-:S05]  /*198f0*/  VIADD R5, R4, 0xffffff80 ;  /* 0xffffff8004057836 */ /* 0x002fca0000000000 */
[----:B------:R-:W-:-:S04]  /*19900*/  SHF.R.S32.HI R4, RZ, 0x1f, R5 ;  /* 0x0000001fff047819 */ /* 0x000fc80000011405 */
[----:B------:R-:W-:-:S04]  /*19910*/  LEA.HI R4, R4, R5, RZ, 0x7 ;  /* 0x0000000504047211 */ /* 0x000fc800078f38ff */
[----:B------:R-:W-:-:S04]  /*19920*/  SHF.R.S32.HI R4, RZ, 0x7, R4 ;  /* 0x00000007ff047819 */ /* 0x000fc80000011404 */
[----:B0-----:R-:W-:-:S07]  /*19930*/  MOV R13, R4 ;  /* 0x00000004000d7202 */ /* 0x001fce0000000f00 */
[----:B-----5:R-:W-:Y:S05]  /*19940*/  WARPSYNC.COLLECTIVE R15, `(.L_x_677) ;  /* 0x000000000f087348 */ /* 0x020fea0003c00000 */
[----:B------:R0:W1:Y:S02]  /*19950*/  SHFL.IDX P6, R14, R13, R12, R11 ;  /* 0x0000000c0d0e7389 */ /* 0x00006400000c000b */
[----:B01---5:R-:W-:Y:S01]  /*19960*/  ENDCOLLECTIVE ;  /* 0x000000000000791b */ /* 0x023fe20003800000 */
.L_x_677:
[----:B------:R-:W-:Y:S05]  /*19970*/  BSYNC B0 ;  /* 0x0000000000007941 */ /* 0x000fea0003800000 */
.L_x_676:
[----:B------:R0:W-:Y:S01]  /*19980*/  STL [R1+0x74], R14 ;  /* 0x0000740e01007387 */ /* 0x0001e20000100800 */
[----:B------:R-:W-:Y:S05]  /*19990*/  BRA `(.L_x_678) ;  /* 0xfffffec000d47947 */ /* 0x000fea000383ffff */
.L_x_477:
[----:B------:R-:W-:Y:S01]  /*199a0*/  BSSY B1, `(.L_x_679) ;  /* 0x0000008000017945 */ /* 0x000fe20003800000 */
[----:B------:R-:W-:Y:S01]  /*199b0*/  MOV R13, R26 ;  /* 0x0000001a000d7202 */ /* 0x000fe20000000f00 */
[----:B------:R-:W-:Y:S02]  /*199c0*/  IMAD.MOV.U32 R12, RZ, RZ, RZ ;  /* 0x000000ffff0c7224 */ /* 0x000fe400078e00ff */
[----:B------:R-:W-:Y:S02]  /*199d0*/  IMAD.MOV.U32 R11, RZ, RZ, 0x1c1f ;  /* 0x00001c1fff0b7424 */ /* 0x000fe400078e00ff */
[----:B------:R-:W-:-:S07]  /*199e0*/  IMAD.MOV.U32 R15, RZ, RZ, -0x1 ;  /* 0xffffffffff0f7424 */ /* 0x000fce00078e00ff */
[----:B------:R-:W-:Y:S05]  /*199f0*/  WARPSYNC.COLLECTIVE R15, `(.L_x_680) ;  /* 0x000000000f087348 */ /* 0x000fea0003c00000 */
[----:B------:R0:W1:Y:S02]  /*19a00*/  SHFL.IDX P6, R14, R13, R12, R11 ;  /* 0x0000000c0d0e7389 */ /* 0x00006400000c000b */
[----:B01----:R-:W-:Y:S01]  /*19a10*/  ENDCOLLECTIVE ;  /* 0x000000000000791b */ /* 0x003fe20003800000 */
.L_x_680:
[----:B------:R-:W-:Y:S05]  /*19a20*/  BSYNC B1 ;  /* 0x0000000000017941 */ /* 0x000fea0003800000 */
.L_x_679:
[----:B------:R-:W-:Y:S01]  /*19a30*/  IMAD.MOV.U32 R13, RZ, RZ, R25 ;  /* 0x000000ffff0d7224 */ /* 0x000fe200078e0019 */
[----:B------:R-:W-:Y:S01]  /*19a40*/  MOV R15, 0xffffffff ;  /* 0xffffffff000f7802 */ /* 0x000fe20000000f00 */
[----:B------:R-:W-:Y:S01]  /*19a50*/  IMAD.MOV.U32 R12, RZ, RZ, RZ ;  /* 0x000000ffff0c7224 */ /* 0x000fe200078e00ff */
[----:B------:R-:W-:Y:S01]  /*19a60*/  MOV R3, R14 ;  /* 0x0000000e00037202 */ /* 0x000fe20000000f00 */
[----:B------:R-:W-:-:S07]  /*19a70*/  IMAD.MOV.U32 R11, RZ, RZ, 0x1c1f ;  /* 0x00001c1fff0b7424 */ /* 0x000fce00078e00ff */
[----:B------:R-:W-:Y:S05]  /*19a80*/  WARPSYNC.COLLECTIVE R15, `(.L_x_681) ;  /* 0x000000000f087348 */ /* 0x000fea0003c00000 */
[----:B------:R0:W1:Y:S02]  /*19a90*/  SHFL.IDX P6, R14, R13, R12, R11 ;  /* 0x0000000c0d0e7389 */ /* 0x00006400000c000b */
[----:B01----:R-:W-:Y:S01]  /*19aa0*/  ENDCOLLECTIVE ;  /* 0x000000000000791b */ /* 0x003fe20003800000 */
.L_x_681:
[----:B------:R-:W-:Y:S02]  /*19ab0*/  IMAD.MOV.U32 R13, RZ, RZ, R28 ;  /* 0x000000ffff0d7224 */ /* 0x000fe400078e001c */
[----:B------:R-:W-:-:S07]  /*19ac0*/  IMAD.MOV.U32 R0, RZ, RZ, R14 ;  /* 0x000000ffff007224 */ /* 0x000fce00078e000e */
[----:B------:R-:W-:Y:S05]  /*19ad0*/  WARPSYNC.COLLECTIVE R15, `(.L_x_682) ;  /* 0x000000000f087348 */ /* 0x000fea0003c00000 */
[----:B------:R0:W1:Y:S02]  /*19ae0*/  SHFL.IDX P6, R14, R13, R12, R11 ;  /* 0x0000000c0d0e7389 */ /* 0x00006400000c000b */
[----:B01----:R-:W-:Y:S01]  /*19af0*/  ENDCOLLECTIVE ;  /* 0x000000000000791b */ /* 0x003fe20003800000 */
.L_x_682:
[----:B------:R-:W-:Y:S01]  /*19b00*/  MOV R13, R27 ;  /* 0x0000001b000d7202 */ /* 0x000fe20000000f00 */
[----:B------:R-:W-:-:S07]  /*19b10*/  IMAD.MOV.U32 R5, RZ, RZ, R14 ;  /* 0x000000ffff057224 */ /* 0x000fce00078e000e */
[----:B------:R-:W-:Y:S05]  /*19b20*/  WARPSYNC.COLLECTIVE R15, `(.L_x_683) ;  /* 0x000000000f087348 */ /* 0x000fea0003c00000 */
[----:B------:R0:W1:Y:S02]  /*19b30*/  SHFL.IDX P6, R14, R13, R12, R11 ;  /* 0x0000000c0d0e7389 */ /* 0x00006400000c000b */
[----:B01----:R-:W-:Y:S01]  /*19b40*/  ENDCOLLECTIVE ;  /* 0x000000000000791b */ /* 0x003fe20003800000 */
.L_x_683:
[----:B------:R-:W-:Y:S05]  /*19b50*/  BRA `(.L_x_684) ;  /* 0xfffffec400ec7947 */ /* 0x000fea000383ffff */
.L_x_481:
[----:B0-----:R0:W1:Y:S02]  /*19b60*/  SYNCS.PHASECHK.TRANS64.TRYWAIT P0, [R2+URZ+0x30800], R5 ;  /* 0x03080005020075a7 */ /* 0x001064000800017f */
[----:B-1----:R-:W-:Y:S05]  /*19b70*/  @!P0 NANOSLEEP.SYNCS 0x989680 ;  /* 0x009896800000895d */ /* 0x002fea0003900000 */
[----:B------:R-:W1:Y:S02]  /*19b80*/  @!P0 SYNCS.PHASECHK.TRANS64 P0, [R2+URZ+0x30800], R5 ;  /* 0x03080005020085a7 */ /* 0x000e64000800007f */
[----:B-1----:R-:W-:Y:S05]  /*19b90*/  @!P0 BRA `(.L_x_481) ;  /* 0xfffffffc00f08947 */ /* 0x002fea000383ffff */
[----:B------:R-:W-:Y:S05]  /*19ba0*/  BRA `(.L_x_685) ;  /* 0xfffffecc002c7947 */ /* 0x000fea000383ffff */
.L_x_489:
[----:B------:R-:W-:Y:S01]  /*19bb0*/  BSSY B1, `(.L_x_686) ;  /* 0x0000008000017945 */ /* 0x000fe20003800000 */
[----:B------:R-:W-:Y:S01]  /*19bc0*/  IMAD.MOV.U32 R13, RZ, RZ, R26 ;  /* 0x000000ffff0d7224 */ /* 0x000fe200078e001a */
[----:B------:R-:W-:Y:S01]  /*19bd0*/  MOV R15, 0xffffffff ;  /* 0xffffffff000f7802 */ /* 0x000fe20000000f00 */
[----:B------:R-:W-:Y:S02]  /*19be0*/  IMAD.MOV.U32 R12, RZ, RZ, RZ ;  /* 0x000000ffff0c7224 */ /* 0x000fe400078e00ff */
[----:B------:R-:W-:-:S07]  /*19bf0*/  IMAD.MOV.U32 R11, RZ, RZ, 0x1c1f ;  /* 0x00001c1fff0b7424 */ /* 0x000fce00078e00ff */
[----:B------:R-:W-:Y:S05]  /*19c00*/  WARPSYNC.COLLECTIVE R15, `(.L_x_687) ;  /* 0x000000000f087348 */ /* 0x000fea0003c00000 */
[----:B------:R0:W1:Y:S02]  /*19c10*/  SHFL.IDX P6, R14, R13, R12, R11 ;  /* 0x0000000c0d0e7389 */ /* 0x00006400000c000b */
[----:B01----:R-:W-:Y:S01]  /*19c20*/  ENDCOLLECTIVE ;  /* 0x000000000000791b */ /* 0x003fe20003800000 */
.L_x_687:
[----:B------:R-:W-:Y:S05]  /*19c30*/  BSYNC B1 ;  /* 0x0000000000017941 */ /* 0x000fea0003800000 */
.L_x_686:
[----:B------:R-:W-:Y:S01]  /*19c40*/  IMAD.MOV.U32 R13, RZ, RZ, R25 ;  /* 0x000000ffff0d7224 */ /* 0x000fe200078e0019 */
[----:B------:R-:W-:Y:S01]  /*19c50*/  MOV R11, 0x1c1f ;  /* 0x00001c1f000b7802 */ /* 0x000fe20000000f00 */
[----:B------:R-:W-:Y:S02]  /*19c60*/  IMAD.MOV.U32 R12, RZ, RZ, RZ ;  /* 0x000000ffff0c7224 */ /* 0x000fe400078e00ff */
[----:B------:R-:W-:Y:S02]  /*19c70*/  IMAD.MOV.U32 R15, RZ, RZ, -0x1 ;  /* 0xffffffffff0f7424 */ /* 0x000fe400078e00ff */
[----:B------:R-:W-:-:S07]  /*19c80*/  IMAD.MOV.U32 R0, RZ, RZ, R14 ;  /* 0x000000ffff007224 */ /* 0x000fce00078e000e */
[----:B------:R-:W-:Y:S05]  /*19c90*/  WARPSYNC.COLLECTIVE R15, `(.L_x_688) ;  /* 0x000000000f087348 */ /* 0x000fea0003c00000 */
[----:B------:R0:W1:Y:S02]  /*19ca0*/  SHFL.IDX P6, R14, R13, R12, R11 ;  /* 0x0000000c0d0e7389 */ /* 0x00006400000c000b */
[----:B01----:R-:W-:Y:S01]  /*19cb0*/  ENDCOLLECTIVE ;  /* 0x000000000000791b */ /* 0x003fe20003800000 */
.L_x_688:
[----:B------:R-:W-:Y:S02]  /*19cc0*/  IMAD.MOV.U32 R13, RZ, RZ, R28 ;  /* 0x000000ffff0d7224 */ /* 0x000fe400078e001c */
[----:B------:R-:W-:-:S07]  /*19cd0*/  IMAD.MOV.U32 R3, RZ, RZ, R14 ;  /* 0x000000ffff037224 */ /* 0x000fce00078e000e */
[----:B------:R-:W-:Y:S05]  /*19ce0*/  WARPSYNC.COLLECTIVE R15, `(.L_x_689) ;  /* 0x000000000f087348 */ /* 0x000fea0003c00000 */
[----:B------:R0:W1:Y:S02]  /*19cf0*/  SHFL.IDX P6, R14, R13, R12, R11 ;  /* 0x0000000c0d0e7389 */ /* 0x00006400000c000b */
[----:B01----:R-:W-:Y:S01]  /*19d00*/  ENDCOLLECTIVE ;  /* 0x000000000000791b */ /* 0x003fe20003800000 */
.L_x_689:
[----:B------:R-:W-:Y:S01]  /*19d10*/  IMAD.MOV.U32 R13, RZ, RZ, R27 ;  /* 0x000000ffff0d7224 */ /* 0x000fe200078e001b */
[----:B------:R-:W-:-:S07]  /*19d20*/  MOV R20, R14 ;  /* 0x0000000e00147202 */ /* 0x000fce0000000f00 */
[----:B------:R-:W-:Y:S05]  /*19d30*/  WARPSYNC.COLLECTIVE R15, `(.L_x_690) ;  /* 0x000000000f087348 */ /* 0x000fea0003c00000 */
[----:B------:R0:W1:Y:S02]  /*19d40*/  SHFL.IDX P6, R14, R13, R12, R11 ;  /* 0x0000000c0d0e7389 */ /* 0x00006400000c000b */
[----:B01----:R-:W-:Y:S01]  /*19d50*/  ENDCOLLECTIVE ;  /* 0x000000000000791b */ /* 0x003fe20003800000 */
.L_x_690:
[----:B------:R-:W-:Y:S05]  /*19d60*/  BRA `(.L_x_691) ;  /* 0xfffffed400947947 */ /* 0x000fea000383ffff */
.L_x_493:
[----:B0-----:R0:W1:Y:S02]  /*19d70*/  SYNCS.PHASECHK.TRANS64.TRYWAIT P1, [R2+URZ+0x30800], R25 ;  /* 0x03080019020075a7 */ /* 0x001064000802017f */
[----:B-1----:R-:W-:Y:S05]  /*19d80*/  @!P1 NANOSLEEP.SYNCS 0x989680 ;  /* 0x009896800000995d */ /* 0x002fea0003900000 */
[----:B------:R-:W1:Y:S02]  /*19d90*/  @!P1 SYNCS.PHASECHK.TRANS64 P1, [R2+URZ+0x30800], R25 ;  /* 0x03080019020095a7 */ /* 0x000e64000802007f */
[----:B-1----:R-:W-:Y:S05]  /*19da0*/  @!P1 BRA `(.L_x_493) ;  /* 0xfffffffc00f09947 */ /* 0x002fea000383ffff */
[----:B------:R-:W-:Y:S05]  /*19db0*/  BRA `(.L_x_692) ;  /* 0xfffffed8007c7947 */ /* 0x000fea000383ffff */
.L_x_499:
[----:B-1----:R1:W3:Y:S02]  /*19dc0*/  SYNCS.PHASECHK.TRANS64.TRYWAIT P1, [R0+URZ+0x30830], R5 ;  /* 0x03083005000075a7 */ /* 0x0022e4000802017f */
[----:B---3--:R-:W-:Y:S05]  /*19dd0*/  @!P1 NANOSLEEP.SYNCS 0x989680 ;  /* 0x009896800000995d */ /* 0x008fea0003900000 */
[----:B------:R-:W3:Y:S02]  /*19de0*/  @!P1 SYNCS.PHASECHK.TRANS64 P1, [R0+URZ+0x30830], R5 ;  /* 0x03083005000095a7 */ /* 0x000ee4000802007f */
[----:B---3--:R-:W-:Y:S05]  /*19df0*/  @!P1 BRA `(.L_x_499) ;  /* 0xfffffffc00f09947 */ /* 0x008fea000383ffff */
[----:B------:R-:W-:Y:S05]  /*19e00*/  BRA `(.L_x_498) ;  /* 0xfffffee400c47947 */ /* 0x000fea000383ffff */
.L_x_505:
[----:B-1----:R1:W2:Y:S02]  /*19e10*/  SYNCS.PHASECHK.TRANS64.TRYWAIT P3, [R5+URZ+0x30830], R6 ;  /* 0x03083006050075a7 */ /* 0x0022a4000806017f */
[----:B--2---:R-:W-:Y:S05]  /*19e20*/  @!P3 NANOSLEEP.SYNCS 0x989680 ;  /* 0x009896800000b95d */ /* 0x004fea0003900000 */
[----:B------:R-:W2:Y:S02]  /*19e30*/  @!P3 SYNCS.PHASECHK.TRANS64 P3, [R5+URZ+0x30830], R6 ;  /* 0x030830060500b5a7 */ /* 0x000ea4000806007f */
[----:B--2---:R-:W-:Y:S05]  /*19e40*/  @!P3 BRA `(.L_x_505) ;  /* 0xfffffffc00f0b947 */ /* 0x004fea000383ffff */
[----:B------:R-:W-:Y:S05]  /*19e50*/  BRA `(.L_x_504) ;  /* 0xffffff2000807947 */ /* 0x000fea000383ffff */
.L_x_509:
[----:B-1----:R1:W2:Y:S02]  /*19e60*/  SYNCS.PHASECHK.TRANS64.TRYWAIT P2, [R6+URZ+0x30850], R5 ;  /* 0x03085005060075a7 */ /* 0x0022a4000804017f */
[----:B--2---:R-:W-:Y:S05]  /*19e70*/  @!P2 NANOSLEEP.SYNCS 0x989680 ;  /* 0x009896800000a95d */ /* 0x004fea0003900000 */
[----:B------:R-:W2:Y:S02]  /*19e80*/  @!P2 SYNCS.PHASECHK.TRANS64 P2, [R6+URZ+0x30850], R5 ;  /* 0x030850050600a5a7 */ /* 0x000ea4000804007f */
[----:B--2---:R-:W-:Y:S05]  /*19e90*/  @!P2 BRA `(.L_x_509) ;  /* 0xfffffffc00f0a947 */ /* 0x004fea000383ffff */
[----:B------:R-:W-:Y:S05]  /*19ea0*/  BRA `(.L_x_506) ;  /* 0xffffff2400507947 */ /* 0x000fea000383ffff */
.L_x_514:
[----:B-1----:R1:W2:Y:S02]  /*19eb0*/  SYNCS.PHASECHK.TRANS64.TRYWAIT P0, [R11+URZ+0x30850], R0 ;  /* 0x030850000b0075a7 */ /* 0x0022a4000800017f */
[----:B--2---:R-:W-:Y:S05]  /*19ec0*/  @!P0 NANOSLEEP.SYNCS 0x989680 ;  /* 0x009896800000895d */ /* 0x004fea0003900000 */
[----:B------:R-:W2:Y:S02]  /*19ed0*/  @!P0 SYNCS.PHASECHK.TRANS64 P0, [R11+URZ+0x30850], R0 ;  /* 0x030850000b0085a7 */ /* 0x000ea4000800007f */
[----:B--2---:R-:W-:Y:S05]  /*19ee0*/  @!P0 BRA `(.L_x_514) ;  /* 0xfffffffc00f08947 */ /* 0x004fea000383ffff */
[----:B------:R-:W-:Y:S05]  /*19ef0*/  BRA `(.L_x_513) ;  /* 0xffffff5c00247947 */ /* 0x000fea000383ffff */
.L_x_519:
[----:B------:R-:W-:Y:S01]  /*19f00*/  IMAD.MOV.U32 R13, RZ, RZ, R41 ;  /* 0x000000ffff0d7224 */ /* 0x000fe200078e0029 */
[----:B------:R-:W-:Y:S01]  /*19f10*/  MOV R11, 0x181f ;  /* 0x0000181f000b7802 */ /* 0x000fe20000000f00 */
[----:B------:R-:W-:Y:S02]  /*19f20*/  IMAD.MOV.U32 R12, RZ, RZ, RZ ;  /* 0x000000ffff0c7224 */ /* 0x000fe400078e00ff */
[----:B------:R-:W-:Y:S02]  /*19f30*/  IMAD.MOV.U32 R15, RZ, RZ, -0x1 ;  /* 0xffffffffff0f7424 */ /* 0x000fe400078e00ff */
[----:B------:R-:W-:-:S07]  /*19f40*/  IMAD R42, R76, 0xc0, R60 ;  /* 0x000000c04c2a7824 */ /* 0x000fce00078e023c */
[----:B-----5:R-:W-:Y:S05]  /*19f50*/  WARPSYNC.COLLECTIVE R15, `(.L_x_693) ;  /* 0x000000000f087348 */ /* 0x020fea0003c00000 */
[----:B------:R0:W1:Y:S02]  /*19f60*/  SHFL.IDX P6, R14, R13, R12, R11 ;  /* 0x0000000c0d0e7389 */ /* 0x00006400000c000b */
[----:B01---5:R-:W-:Y:S01]  /*19f70*/  ENDCOLLECTIVE ;  /* 0x000000000000791b */ /* 0x023fe20003800000 */
.L_x_693:
[----:B------:R-:W-:Y:S02]  /*19f80*/  VIADD R20, R42, 0x30 ;  /* 0x000000302a147836 */ /* 0x000fe40000000000 */
[----:B------:R-:W-:Y:S02]  /*19f90*/  IMAD.MOV.U32 R13, RZ, RZ, R40 ;  /* 0x000000ffff0d7224 */ /* 0x000fe400078e0028 */
[----:B------:R-:W-:-:S07]  /*19fa0*/  IMAD.MOV.U32 R0, RZ, RZ, R14 ;  /* 0x000000ffff007224 */ /* 0x000fce00078e000e */
[----:B------:R-:W-:Y:S05]  /*19fb0*/  WARPSYNC.COLLECTIVE R15, `(.L_x_694) ;  /* 0x000000000f087348 */ /* 0x000fea0003c00000 */
[----:B------:R0:W1:Y:S02]  /*19fc0*/  SHFL.IDX P6, R14, R13, R12, R11 ;  /* 0x0000000c0d0e7389 */ /* 0x00006400000c000b */
[----:B01----:R-:W-:Y:S01]  /*19fd0*/  ENDCOLLECTIVE ;  /* 0x000000000000791b */ /* 0x003fe20003800000 */
.L_x_694:
[----:B------:R-:W-:Y:S02]  /*19fe0*/  ULDC UR4, c[0x0][0xac8] ;  /* 0x0002b20000047ab9 */ /* 0x000fe40000000800 */
[----:B------:R-:W-:-:S04]  /*19ff0*/  ISETP.GE.AND P0, PT, R59, UR4, PT ;  /* 0x000000043b007c0c */ /* 0x000fc8000bf06270 */
[-C--:B------:R-:W-:Y:S01]  /*1a000*/  ISETP.GE.OR P4, PT, R20, R63.reuse, P0 ;  /* 0x0000003f1400720c */ /* 0x080fe20000786670 */
[C---:B------:R-:W-:Y:S01]  /*1a010*/  VIADD R20, R42.reuse, 0x60 ;  /* 0x000000602a147836 */ /* 0x040fe20000000000 */
[----:B------:R-:W-:-:S04]  /*1a020*/  ISETP.GE.OR P3, PT, R42, R63, P0 ;  /* 0x0000003f2a00720c */ /* 0x000fc80000766670 */
[----:B------:R-:W-:Y:S01]  /*1a030*/  ISETP.GE.OR P2, PT, R20, R63, P0 ;  /* 0x0000003f1400720c */ /* 0x000fe20000746670 */
[----:B------:R-:W-:Y:S02]  /*1a040*/  IMAD.MOV.U32 R13, RZ, RZ, R41 ;  /* 0x000000ffff0d7224 */ /* 0x000fe400078e0029 */
[----:B------:R-:W-:Y:S01]  /*1a050*/  IMAD.MOV.U32 R12, RZ, RZ, 0x1 ;  /* 0x00000001ff0c7424 */ /* 0x000fe200078e00ff */
[----:B------:R-:W-:-:S09]  /*1a060*/  MOV R3, R14 ;  /* 0x0000000e00037202 */ /* 0x000fd20000000f00 */
[----:B------:R-:W-:Y:S05]  /*1a070*/  WARPSYNC.COLLECTIVE R15, `(.L_x_695) ;  /* 0x000000000f087348 */ /* 0x000fea0003c00000 */
[----:B------:R0:W1:Y:S02]  /*1a080*/  SHFL.IDX P6, R14, R13, R12, R11 ;  /* 0x0000000c0d0e7389 */ /* 0x00006400000c000b */
[----:B01----:R-:W-:Y:S01]  /*1a090*/  ENDCOLLECTIVE ;  /* 0x000000000000791b */ /* 0x003fe20003800000 */
.L_x_695:
[----:B------:R-:W-:-:S04]  /*1a0a0*/  @!P3 LEA R32, P5, R59, R3, 0x1 ;  /* 0x000000033b20b211 */ /* 0x000fc800078a08ff */
[----:B------:R-:W-:Y:S02]  /*1a0b0*/  @!P3 LEA.HI.X R3, R59, R0, R58, 0x1, P5 ;  /* 0x000000003b03b211 */ /* 0x000fe400028f0c3a */
[----:B------:R-:W-:Y:S01]  /*1a0c0*/  MOV R13, R40 ;  /* 0x00000028000d7202 */ /* 0x000fe20000000f00 */
[----:B------:R-:W-:-:S07]  /*1a0d0*/  IMAD.MOV.U32 R8, RZ, RZ, R14 ;  /* 0x000000ffff087224 */ /* 0x000fce00078e000e */
[----:B------:R-:W-:Y:S05]  /*1a0e0*/  WARPSYNC.COLLECTIVE R15, `(.L_x_696) ;  /* 0x000000000f087348 */ /* 0x000fea0003c00000 */
[----:B------:R0:W1:Y:S02]  /*1a0f0*/  SHFL.IDX P6, R14, R13, R12, R11 ;  /* 0x0000000c0d0e7389 */ /* 0x00006400000c000b */
[----:B01----:R-:W-:Y:S01]  /*1a100*/  ENDCOLLECTIVE ;  /* 0x000000000000791b */ /* 0x003fe20003800000 */
.L_x_696:
[----:B------:R-:W-:Y:S02]  /*1a110*/  IMAD.MOV.U32 R13, RZ, RZ, R41 ;  /* 0x000000ffff0d7224 */ /* 0x000fe400078e0029 */
[----:B------:R-:W-:Y:S02]  /*1a120*/  IMAD.MOV.U32 R12, RZ, RZ, 0x2 ;  /* 0x00000002ff0c7424 */ /* 0x000fe400078e00ff */
[----:B------:R-:W-:-:S07]  /*1a130*/  IMAD.MOV.U32 R9, RZ, RZ, R14 ;  /* 0x000000ffff097224 */ /* 0x000fce00078e000e */
[----:B------:R-:W-:Y:S05]  /*1a140*/  WARPSYNC.COLLECTIVE R15, `(.L_x_697) ;  /* 0x000000000f087348 */ /* 0x000fea0003c00000 */
[----:B------:R0:W1:Y:S02]  /*1a150*/  SHFL.IDX P6, R14, R13, R12, R11 ;  /* 0x0000000c0d0e7389 */ /* 0x00006400000c000b */
[----:B01----:R-:W-:Y:S01]  /*1a160*/  ENDCOLLECTIVE ;  /* 0x000000000000791b */ /* 0x003fe20003800000 */
.L_x_697:
[----:B------:R-:W-:Y:S01]  /*1a170*/  @!P4 LEA R20, P1, R59, R9, 0x1 ;  /* 0x000000093b14c211 */ /* 0x000fe200078208ff */
[----:B------:R-:W-:-:S03]  /*1a180*/  @!P3 IMAD.MOV.U32 R9, RZ, RZ, R3 ;  /* 0x000000ffff09b224 */ /* 0x000fc600078e0003 */
[----:B------:R-:W-:Y:S02]  /*1a190*/  @!P4 LEA.HI.X R21, R59, R8, R58, 0x1, P1 ;  /* 0x000000083b15c211 */ /* 0x000fe400008f0c3a */
[----:B------:R-:W-:Y:S01]  /*1a1a0*/  @!P3 MOV R8, R32 ;  /* 0x000000200008b202 */ /* 0x000fe20000000f00 */
[----:B------:R-:W-:-:S04]  /*1a1b0*/  IMAD.MOV.U32 R13, RZ, RZ, R40 ;  /* 0x000000ffff0d7224 */ /* 0x000fc800078e0028 */
[----:B------:R0:W-:Y:S04]  /*1a1c0*/  @!P3 ST.E.128 desc[UR56][R8.64], R4 ;  /* 0x000000040800b985 */ /* 0x0001e8000c101d38 */
[----:B------:R0:W-:Y:S01]  /*1a1d0*/  @!P4 ST.E.128 desc[UR56][R20.64], R24 ;  /* 0x000000181400c985 */ /* 0x0001e2000c101d38 */
[----:B------:R-:W-:-:S07]  /*1a1e0*/  MOV R10, R14 ;  /* 0x0000000e000a7202 */ /* 0x000fce0000000f00 */
[----:B0-----:R-:W-:Y:S05]  /*1a1f0*/  WARPSYNC.COLLECTIVE R15, `(.L_x_698) ;  /* 0x000000000f087348 */ /* 0x001fea0003c00000 */
[----:B------:R1:W2:Y:S02]  /*1a200*/  SHFL.IDX P6, R14, R13, R12, R11 ;  /* 0x0000000c0d0e7389 */ /* 0x0002a400000c000b */
[----:B012---:R-:W-:Y:S01]  /*1a210*/  ENDCOLLECTIVE ;  /* 0x000000000000791b */ /* 0x007fe20003800000 */
.L_x_698:
[----:B------:R-:W-:Y:S02]  /*1a220*/  IMAD.MOV.U32 R13, RZ, RZ, R41 ;  /* 0x000000ffff0d7224 */ /* 0x000fe400078e0029 */
[----:B------:R-:W-:Y:S01]  /*1a230*/  IMAD.MOV.U32 R12, RZ, RZ, 0x3 ;  /* 0x00000003ff0c7424 */ /* 0x000fe200078e00ff */
[----:B------:R-:W-:-:S13]  /*1a240*/  @!P2 LEA R43, P5, R59, R14, 0x1 ;  /* 0x0000000e3b2ba211 */ /* 0x000fda00078a08ff */
[----:B------:R-:W-:Y:S05]  /*1a250*/  WARPSYNC.COLLECTIVE R15, `(.L_x_699) ;  /* 0x000000000f087348 */ /* 0x000fea0003c00000 */
[----:B------:R0:W1:Y:S02]  /*1a260*/  SHFL.IDX P6, R14, R13, R12, R11 ;  /* 0x0000000c0d0e7389 */ /* 0x00006400000c000b */
[----:B01----:R-:W-:Y:S01]  /*1a270*/  ENDCOLLECTIVE ;  /* 0x000000000000791b */ /* 0x003fe20003800000 */
.L_x_699:
[----:B------:R-:W-:Y:S01]  /*1a280*/  @!P2 LEA.HI.X R10, R59, R10, R58, 0x1, P5 ;  /* 0x0000000a3b0aa211 */ /* 0x000fe200028f0c3a */
[----:B------:R-:W-:-:S04]  /*1a290*/  @!P2 IMAD.MOV.U32 R4, RZ, RZ, R43 ;  /* 0x000000ffff04a224 */ /* 0x000fc800078e002b */
[----:B------:R-:W-:-:S05]  /*1a2a0*/  @!P2 IMAD.MOV.U32 R5, RZ, RZ, R10 ;  /* 0x000000ffff05a224 */ /* 0x000fca00078e000a */
[----:B------:R0:W-:Y:S01]  /*1a2b0*/  @!P2 ST.E.128 desc[UR56][R4.64], R28 ;  /* 0x0000001c0400a985 */ /* 0x0001e2000c101d38 */
[----:B------:R-:W-:Y:S01]  /*1a2c0*/  IMAD.MOV.U32 R13, RZ, RZ, R40 ;  /* 0x000000ffff0d7224 */ /* 0x000fe200078e0028 */
[----:B------:R-:W-:-:S07]  /*1a2d0*/  MOV R0, R14 ;  /* 0x0000000e00007202 */ /* 0x000fce0000000f00 */
[----:B0-----:R-:W-:Y:S05]  /*1a2e0*/  WARPSYNC.COLLECTIVE R15, `(.L_x_700) ;  /* 0x000000000f087348 */ /* 0x001fea0003c00000 */
[----:B------:R1:W2:Y:S02]  /*1a2f0*/  SHFL.IDX P6, R14, R13, R12, R11 ;  /* 0x0000000c0d0e7389 */ /* 0x0002a400000c000b */
[----:B012---:R-:W-:Y:S01]  /*1a300*/  ENDCOLLECTIVE ;  /* 0x000000000000791b */ /* 0x007fe20003800000 */
.L_x_700:
[----:B------:R-:W-:Y:S05]  /*1a310*/  BRA `(.L_x_701) ;  /* 0xffffff74004c7947 */ /* 0x000fea000383ffff */
.L_x_521:
[----:B------:R-:W-:Y:S01]  /*1a320*/  MOV R13, R4 ;  /* 0x00000004000d7202 */ /* 0x000fe20000000f00 */
[----:B------:R-:W-:Y:S02]  /*1a330*/  IMAD.MOV.U32 R12, RZ, RZ, RZ ;  /* 0x000000ffff0c7224 */ /* 0x000fe400078e00ff */
[----:B------:R-:W-:Y:S02]  /*1a340*/  IMAD.MOV.U32 R11, RZ, RZ, 0x1c1f ;  /* 0x00001c1fff0b7424 */ /* 0x000fe400078e00ff */
[----:B------:R-:W-:-:S07]  /*1a350*/  IMAD.MOV.U32 R15, RZ, RZ, -0x1 ;  /* 0xffffffffff0f7424 */ /* 0x000fce00078e00ff */
[----:B------:R-:W-:Y:S05]  /*1a360*/  WARPSYNC.COLLECTIVE R15, `(.L_x_702) ;  /* 0x000000000f087348 */ /* 0x000fea0003c00000 */
[----:B------:R0:W1:Y:S02]  /*1a370*/  SHFL.IDX P6, R14, R13, R12, R11 ;  /* 0x0000000c0d0e7389 */ /* 0x00006400000c000b */
[----:B01----:R-:W-:Y:S01]  /*1a380*/  ENDCOLLECTIVE ;  /* 0x000000000000791b */ /* 0x003fe20003800000 */
.L_x_702:
[----:B------:R-:W-:Y:S01]  /*1a390*/  IMAD.MOV.U32 R13, RZ, RZ, R0 ;  /* 0x000000ffff0d7224 */ /* 0x000fe200078e0000 */
[----:B------:R-:W-:-:S07]  /*1a3a0*/  MOV R3, R14 ;  /* 0x0000000e00037202 */ /* 0x000fce0000000f00 */
[----:B------:R-:W-:Y:S05]  /*1a3b0*/  WARPSYNC.COLLECTIVE R15, `(.L_x_703) ;  /* 0x000000000f087348 */ /* 0x000fea0003c00000 */
[----:B------:R0:W1:Y:S02]  /*1a3c0*/  SHFL.IDX P6, R14, R13, R12, R11 ;  /* 0x0000000c0d0e7389 */ /* 0x00006400000c000b */
[----:B01----:R-:W-:Y:S01]  /*1a3d0*/  ENDCOLLECTIVE ;  /* 0x000000000000791b */ /* 0x003fe20003800000 */
.L_x_703:
[----:B------:R-:W-:Y:S05]  /*1a3e0*/  BRA `(.L_x_704) ;  /* 0xffffff7800387947 */ /* 0x000fea000383ffff */
.L_x_524:
[----:B------:R-:W-:Y:S01]  /*1a3f0*/  BSSY B1, `(.L_x_705) ;  /* 0x0000008000017945 */ /* 0x000fe20003800000 */
[----:B---3--:R-:W-:Y:S01]  /*1a400*/  IMAD.MOV.U32 R13, RZ, RZ, R4 ;  /* 0x000000ffff0d7224 */ /* 0x008fe200078e0004 */
[----:B------:R-:W-:Y:S01]  /*1a410*/  MOV R11, 0x1c1f ;  /* 0x00001c1f000b7802 */ /* 0x000fe20000000f00 */
[----:B------:R-:W-:Y:S02]  /*1a420*/  IMAD.MOV.U32 R12, RZ, RZ, 0x1 ;  /* 0x00000001ff0c7424 */ /* 0x000fe400078e00ff */
[----:B------:R-:W-:-:S07]  /*1a430*/  IMAD.MOV.U32 R15, RZ, RZ, -0x1 ;  /* 0xffffffffff0f7424 */ /* 0x000fce00078e00ff */
[----:B012---:R-:W-:Y:S05]  /*1a440*/  WARPSYNC.COLLECTIVE R15, `(.L_x_706) ;  /* 0x000000000f087348 */ /* 0x007fea0003c00000 */
[----:B--2---:R2:W3:Y:S02]  /*1a450*/  SHFL.IDX P6, R14, R13, R12, R11 ;  /* 0x0000000c0d0e7389 */ /* 0x0044e400000c000b */
[----:B0123--:R-:W-:Y:S01]  /*1a460*/  ENDCOLLECTIVE ;  /* 0x000000000000791b */ /* 0x00ffe20003800000 */
.L_x_706:
[----:B------:R-:W-:Y:S05]  /*1a470*/  BSYNC B1 ;  /* 0x0000000000017941 */ /* 0x000fea0003800000 */
.L_x_705:
[----:B------:R-:W-:Y:S01]  /*1a480*/  IMAD.MOV.U32 R13, RZ, RZ, R0 ;  /* 0x000000ffff0d7224 */ /* 0x000fe200078e0000 */
[----:B------:R-:W-:Y:S01]  /*1a490*/  MOV R12, 0x1 ;  /* 0x00000001000c7802 */ /* 0x000fe20000000f00 */
[----:B------:R-:W-:Y:S02]  /*1a4a0*/  IMAD.MOV.U32 R11, RZ, RZ, 0x1c1f ;  /* 0x00001c1fff0b7424 */ /* 0x000fe400078e00ff */
[----:B------:R-:W-:Y:S02]  /*1a4b0*/  IMAD.MOV.U32 R15, RZ, RZ, -0x1 ;  /* 0xffffffffff0f7424 */ /* 0x000fe400078e00ff */
[----:B------:R-:W-:-:S07]  /*1a4c0*/  IMAD.MOV.U32 R3, RZ, RZ, R14 ;  /* 0x000000ffff037224 */ /* 0x000fce00078e000e */
[----:B------:R-:W-:Y:S05]  /*1a4d0*/  WARPSYNC.COLLECTIVE R15, `(.L_x_707) ;  /* 0x000000000f087348 */ /* 0x000fea0003c00000 */
[----:B------:R0:W1:Y:S02]  /*1a4e0*/  SHFL.IDX P6, R14, R13, R12, R11 ;  /* 0x0000000c0d0e7389 */ /* 0x00006400000c000b */
[----:B01----:R-:W-:Y:S01]  /*1a4f0*/  ENDCOLLECTIVE ;  /* 0x000000000000791b */ /* 0x003fe20003800000 */
.L_x_707:
[----:B------:R-:W-:Y:S05]  /*1a500*/  BRA `(.L_x_708) ;  /* 0xffffff7800947947 */ /* 0x000fea000383ffff */
.L_x_528:
[----:B------:R-:W-:Y:S01]  /*1a510*/  IMAD.MOV.U32 R13, RZ, RZ, R20 ;  /* 0x000000ffff0d7224 */ /* 0x000fe200078e0014 */
[----:B------:R-:W-:Y:S01]  /*1a520*/  MOV R12, RZ ;  /* 0x000000ff000c7202 */ /* 0x000fe20000000f00 */
[----:B------:R-:W-:Y:S02]  /*1a530*/  IMAD.MOV.U32 R11, RZ, RZ, 0x181f ;  /* 0x0000181fff0b7424 */ /* 0x000fe400078e00ff */
[----:B------:R-:W-:Y:S02]  /*1a540*/  IMAD.MOV.U32 R15, RZ, RZ, -0x1 ;  /* 0xffffffffff0f7424 */ /* 0x000fe400078e00ff */
[----:B------:R-:W-:Y:S02]  /*1a550*/  IMAD R24, R26, 0xc0, R60 ;  /* 0x000000c01a187824 */ /* 0x000fe400078e023c */
[----:B------:R-:W-:-:S07]  /*1a560*/  IMAD R21, R21, R10, RZ ;  /* 0x0000000a15157224 */ /* 0x000fce00078e02ff */
[----:B------:R-:W-:Y:S05]  /*1a570*/  WARPSYNC.COLLECTIVE R15, `(.L_x_709) ;  /* 0x000000000f087348 */ /* 0x000fea0003c00000 */
[----:B------:R0:W1:Y:S02]  /*1a580*/  SHFL.IDX P6, R14, R13, R12, R11 ;  /* 0x0000000c0d0e7389 */ /* 0x00006400000c000b */
[----:B01----:R-:W-:Y:S01]  /*1a590*/  ENDCOLLECTIVE ;  /* 0x000000000000791b */ /* 0x003fe20003800000 */
.L_x_709:
[C---:B------:R-:W-:Y:S01]  /*1a5a0*/  VIADD R8, R24.reuse, 0x30 ;  /* 0x0000003018087836 */ /* 0x040fe20000000000 */
[----:B------:R-:W-:-:S04]  /*1a5b0*/  ISETP.GE.OR P3, PT, R24, R21, P0 ;  /* 0x000000151800720c */ /* 0x000fc80000766670 */
[----:B------:R-:W-:Y:S02]  /*1a5c0*/  ISETP.GE.OR P4, PT, R8, R21, P0 ;  /* 0x000000150800720c */ /* 0x000fe40000786670 */
[----:B------:R-:W-:-:S04]  /*1a5d0*/  IADD3 R8, R24, 0x60, RZ ;  /* 0x0000006018087810 */ /* 0x000fc80007ffe0ff */
[----:B------:R-:W-:Y:S02]  /*1a5e0*/  ISETP.GE.OR P2, PT, R8, R21, P0 ;  /* 0x000000150800720c */ /* 0x000fe40000746670 */
[----:B------:R-:W-:Y:S01]  /*1a5f0*/  MOV R13, R7 ;  /* 0x00000007000d7202 */ /* 0x000fe20000000f00 */
[----:B------:R-:W-:-:S10]  /*1a600*/  IMAD.MOV.U32 R0, RZ, RZ, R14 ;  /* 0x000000ffff007224 */ /* 0x000fd400078e000e */
[----:B------:R-:W-:Y:S05]  /*1a610*/  WARPSYNC.COLLECTIVE R15, `(.L_x_710) ;  /* 0x000000000f087348 */ /* 0x000fea0003c00000 */
[----:B------:R0:W1:Y:S02]  /*1a620*/  SHFL.IDX P6, R14, R13, R12, R11 ;  /* 0x0000000c0d0e7389 */ /* 0x00006400000c000b */
[----:B01----:R-:W-:Y:S01]  /*1a630*/  ENDCOLLECTIVE ;  /* 0x000000000000791b */ /* 0x003fe20003800000 */
.L_x_710:
[----:B------:R-:W-:Y:S02]  /*1a640*/  IMAD.MOV.U32 R13, RZ, RZ, R20 ;  /* 0x000000ffff0d7224 */ /* 0x000fe400078e0014 */
[----:B------:R-:W-:Y:S02]  /*1a650*/  IMAD.MOV.U32 R12, RZ, RZ, 0x1 ;  /* 0x00000001ff0c7424 */ /* 0x000fe400078e00ff */
[----:B------:R-:W-:-:S07]  /*1a660*/  IMAD.MOV.U32 R3, RZ, RZ, R14 ;  /* 0x000000ffff037224 */ /* 0x000fce00078e000e */
[----:B------:R-:W-:Y:S05]  /*1a670*/  WARPSYNC.COLLECTIVE R15, `(.L_x_711) ;  /* 0x000000000f087348 */ /* 0x000fea0003c00000 */
[----:B------:R0:W1:Y:S02]  /*1a680*/  SHFL.IDX P6, R14, R13, R12, R11 ;  /* 0x0000000c0d0e7389 */ /* 0x00006400000c000b */
[----:B01----:R-:W-:Y:S01]  /*1a690*/  ENDCOLLECTIVE ;  /* 0x000000000000791b */ /* 0x003fe20003800000 */
.L_x_711:
[----:B------:R-:W-:-:S04]  /*1a6a0*/  @!P3 LEA R10, P5, R59, R3, 0x1 ;  /* 0x000000033b0ab211 */ /* 0x000fc800078a08ff */
[----:B------:R-:W-:Y:S01]  /*1a6b0*/  @!P3 LEA.HI.X R3, R59, R0, R58, 0x1, P5 ;  /* 0x000000003b03b211 */ /* 0x000fe200028f0c3a */
[----:B------:R-:W-:Y:S01]  /*1a6c0*/  IMAD.MOV.U32 R13, RZ, RZ, R7 ;  /* 0x000000ffff0d7224 */ /* 0x000fe200078e0007 */
[----:B------:R-:W-:-:S07]  /*1a6d0*/  MOV R4, R14 ;  /* 0x0000000e00047202 */ /* 0x000fce0000000f00 */
[----:B------:R-:W-:Y:S05]  /*1a6e0*/  WARPSYNC.COLLECTIVE R15, `(.L_x_712) ;  /* 0x000000000f087348 */ /* 0x000fea0003c00000 */
[----:B------:R0:W1:Y:S02]  /*1a6f0*/  SHFL.IDX P6, R14, R13, R12, R11 ;  /* 0x0000000c0d0e7389 */ /* 0x00006400000c000b */
[----:B01----:R-:W-:Y:S01]  /*1a700*/  ENDCOLLECTIVE ;  /* 0x000000000000791b */ /* 0x003fe20003800000 */
.L_x_712:
[----:B------:R-:W-:Y:S01]  /*1a710*/  IMAD.MOV.U32 R13, RZ, RZ, R20 ;  /* 0x000000ffff0d7224 */ /* 0x000fe200078e0014 */
[----:B------:R-:W-:Y:S01]  /*1a720*/  MOV R12, 0x2 ;  /* 0x00000002000c7802 */ /* 0x000fe20000000f00 */
[----:B------:R-:W-:-:S07]  /*1a730*/  IMAD.MOV.U32 R5, RZ, RZ, R14 ;  /* 0x000000ffff057224 */ /* 0x000fce00078e000e */
[----:B------:R-:W-:Y:S05]  /*1a740*/  WARPSYNC.COLLECTIVE R15, `(.L_x_713) ;  /* 0x000000000f087348 */ /* 0x000fea0003c00000 */
[----:B------:R0:W1:Y:S02]  /*1a750*/  SHFL.IDX P6, R14, R13, R12, R11 ;  /* 0x0000000c0d0e7389 */ /* 0x00006400000c000b */
[----:B01----:R-:W-:Y:S01]  /*1a760*/  ENDCOLLECTIVE ;  /* 0x000000000000791b */ /* 0x003fe20003800000 */
.L_x_713:
[----:B------:R-:W-:-:S04]  /*1a770*/  @!P4 LEA R8, P1, R59, R5, 0x1 ;  /* 0x000000053b08c211 */ /* 0x000fc800078208ff */
[----:B------:R-:W-:Y:S01]  /*1a780*/  @!P4 LEA.HI.X R9, R59, R4, R58, 0x1, P1 ;  /* 0x000000043b09c211 */ /* 0x000fe200008f0c3a */
[----:B------:R-:W-:Y:S02]  /*1a790*/  IMAD.MOV.U32 R13, RZ, RZ, R7 ;  /* 0x000000ffff0d7224 */ /* 0x000fe400078e0007 */
[----:B------:R-:W-:-:S07]  /*1a7a0*/  IMAD.MOV.U32 R6, RZ, RZ, R14 ;  /* 0x000000ffff067224 */ /* 0x000fce00078e000e */
[----:B------:R-:W-:Y:S05]  /*1a7b0*/  WARPSYNC.COLLECTIVE R15, `(.L_x_714) ;  /* 0x000000000f087348 */ /* 0x000fea0003c00000 */
[----:B------:R0:W1:Y:S02]  /*1a7c0*/  SHFL.IDX P6, R14, R13, R12, R11 ;  /* 0x0000000c0d0e7389 */ /* 0x00006400000c000b */
[----:B01----:R-:W-:Y:S01]  /*1a7d0*/  ENDCOLLECTIVE ;  /* 0x000000000000791b */ /* 0x003fe20003800000 */
.L_x_714:
[----:B------:R-:W-:Y:S02]  /*1a7e0*/  @!P3 IMAD.MOV.U32 R11, RZ, RZ, R3 ;  /* 0x000000ffff0bb224 */ /* 0x000fe400078e0003 */
[----:B------:R-:W-:Y:S02]  /*1a7f0*/  IMAD.MOV.U32 R13, RZ, RZ, R20 ;  /* 0x000000ffff0d7224 */ /* 0x000fe400078e0014 */
[----:B------:R-:W-:Y:S01]  /*1a800*/  IMAD.MOV.U32 R12, RZ, RZ, 0x3 ;  /* 0x00000003ff0c7424 */ /* 0x000fe200078e00ff */
[----:B------:R0:W-:Y:S04]  /*1a810*/  @!P3 ST.E.128 desc[UR56][R10.64], RZ ;  /* 0x000000ff0a00b985 */ /* 0x0001e8000c101d38 */
[----:B------:R1:W-:Y:S01]  /*1a820*/  @!P4 ST.E.128 desc[UR56][R8.64], RZ ;  /* 0x000000ff0800c985 */ /* 0x0003e2000c101d38 */
[----:B------:R-:W-:-:S04]  /*1a830*/  @!P2 LEA R25, P5, R59, R14, 0x1 ;  /* 0x0000000e3b19a211 */ /* 0x000fc800078a08ff */
[----:B------:R-:W-:Y:S01]  /*1a840*/  @!P2 LEA.HI.X R5, R59, R6, R58, 0x1, P5 ;  /* 0x000000063b05a211 */ /* 0x000fe200028f0c3a */
[----:B------:R-:W-:Y:S01]  /*1a850*/  @!P2 IMAD.MOV.U32 R4, RZ, RZ, R25 ;  /* 0x000000ffff04a224 */ /* 0x000fe200078e0019 */
[----:B0-----:R-:W-:-:S04]  /*1a860*/  MOV R11, 0x181f ;  /* 0x0000181f000b7802 */ /* 0x001fc80000000f00 */
[----:B------:R1:W-:Y:S03]  /*1a870*/  @!P2 ST.E.128 desc[UR56][R4.64], RZ ;  /* 0x000000ff0400a985 */ /* 0x0003e6000c101d38 */
[----:B-1----:R-:W-:Y:S05]  /*1a880*/  WARPSYNC.COLLECTIVE R15, `(.L_x_715) ;  /* 0x000000000f087348 */ /* 0x002fea0003c00000 */
[----:B------:R0:W2:Y:S02]  /*1a890*/  SHFL.IDX P6, R14, R13, R12, R11 ;  /* 0x0000000c0d0e7389 */ /* 0x0000a400000c000b */
[----:B012---:R-:W-:Y:S01]  /*1a8a0*/  ENDCOLLECTIVE ;  /* 0x000000000000791b */ /* 0x007fe20003800000 */
.L_x_715:
[----:B------:R-:W-:Y:S02]  /*1a8b0*/  IMAD.MOV.U32 R13, RZ, RZ, R7 ;  /* 0x000000ffff0d7224 */ /* 0x000fe400078e0007 */
[----:B------:R-:W-:-:S07]  /*1a8c0*/  IMAD.MOV.U32 R0, RZ, RZ, R14 ;  /* 0x000000ffff007224 */ /* 0x000fce00078e000e */
[----:B------:R-:W-:Y:S05]  /*1a8d0*/  WARPSYNC.COLLECTIVE R15, `(.L_x_716) ;  /* 0x000000000f087348 */ /* 0x000fea0003c00000 */
[----:B------:R0:W1:Y:S02]  /*1a8e0*/  SHFL.IDX P6, R14, R13, R12, R11 ;  /* 0x0000000c0d0e7389 */ /* 0x00006400000c000b */
[----:B01----:R-:W-:Y:S01]  /*1a8f0*/  ENDCOLLECTIVE ;  /* 0x000000000000791b */ /* 0x003fe20003800000 */
.L_x_716:
[----:B------:R-:W-:Y:S05]  /*1a900*/  BRA `(.L_x_717) ;  /* 0xffffff80009c7947 */ /* 0x000fea000383ffff */
.L_x_545:
[----:B------:R-:W1:Y:S01]  /*1a910*/  S2R R7, SR_TID.X ;  /* 0x0000000000077919 */ /* 0x000e620000002100 */
[----:B------:R-:W-:Y:S01]  /*1a920*/  BSSY B1, `(.L_x_718) ;  /* 0x000000a000017945 */ /* 0x000fe20003800000 */
[----:B0-----:R-:W-:Y:S02]  /*1a930*/  IMAD.MOV.U32 R12, RZ, RZ, RZ ;  /* 0x000000ffff0c7224 */ /* 0x001fe400078e00ff */
[----:B------:R-:W-:Y:S02]  /*1a940*/  IMAD.MOV.U32 R11, RZ, RZ, 0x1f ;  /* 0x0000001fff0b7424 */ /* 0x000fe400078e00ff */
[----:B------:R-:W-:Y:S01]  /*1a950*/  IMAD.MOV.U32 R15, RZ, RZ, -0x1 ;  /* 0xffffffffff0f7424 */ /* 0x000fe200078e00ff */
[----:B-1----:R-:W-:-:S04]  /*1a960*/  SHF.R.U32.HI R7, RZ, 0x5, R7 ;  /* 0x00000005ff077819 */ /* 0x002fc80000011607 */
[----:B------:R-:W-:-:S04]  /*1a970*/  LOP3.LUT R7, R7, 0x3, RZ, 0xc0, !PT ;  /* 0x0000000307077812 */ /* 0x000fc800078ec0ff */
[----:B------:R-:W-:-:S07]  /*1a980*/  MOV R13, R7 ;  /* 0x00000007000d7202 */ /* 0x000fce0000000f00 */
[----:B------:R-:W-:Y:S05]  /*1a990*/  WARPSYNC.COLLECTIVE R15, `(.L_x_719) ;  /* 0x000000000f087348 */ /* 0x000fea0003c00000 */
[----:B------:R0:W1:Y:S02]  /*1a9a0*/  SHFL.IDX P6, R14, R13, R12, R11 ;  /* 0x0000000c0d0e7389 */ /* 0x00006400000c000b */
[----:B01----:R-:W-:Y:S01]  /*1a9b0*/  ENDCOLLECTIVE ;  /* 0x000000000000791b */ /* 0x003fe20003800000 */
.L_x_719:
[----:B------:R-:W-:Y:S05]  /*1a9c0*/  BSYNC B1 ;  /* 0x0000000000017941 */ /* 0x000fea0003800000 */
.L_x_718:
[----:B------:R-:W-:Y:S05]  /*1a9d0*/  BRA `(.L_x_720) ;  /* 0xffffff9800447947 */ /* 0x000fea000383ffff */
.L_x_547:
[----:B------:R-:W-:Y:S01]  /*1a9e0*/  BSSY B1, `(.L_x_721) ;  /* 0x0000006000017945 */ /* 0x000fe20003800000 */
[----:B------:R-:W-:-:S07]  /*1a9f0*/  MOV R15, 0xffffffff ;  /* 0xffffffff000f7802 */ /* 0x000fce0000000f00 */
[----:B01----:R-:W-:Y:S05]  /*1aa00*/  WARPSYNC.COLLECTIVE R15, `(.L_x_722) ;  /* 0x000000000f0c7348 */ /* 0x003fea0003c00000 */
[----:B------:R-:W-:Y:S02]  /*1aa10*/  ELECT P6, UR62, PT ;  /* 0x00000000003e782f */ /* 0x000fe400038c0000 */
[----:B------:R-:W-:Y:S01]  /*1aa20*/  MOV R14, UR62 ;  /* 0x0000003e000e7c02 */ /* 0x000fe20008000f00 */
[----:B01----:R-:W-:Y:S10]  /*1aa30*/  ENDCOLLECTIVE ;  /* 0x000000000000791b */ /* 0x003ff40003800000 */
.L_x_722:
[----:B------:R-:W-:Y:S05]  /*1aa40*/  BSYNC B1 ;  /* 0x0000000000017941 */ /* 0x000fea0003800000 */
.L_x_721:
[----:B------:R-:W-:Y:S05]  /*1aa50*/  BRA `(.L_x_546) ;  /* 0xffffff98003c7947 */ /* 0x000fea000383ffff */
.L_x_549:
[----:B-1----:R1:W2:Y:S02]  /*1aa60*/  SYNCS.PHASECHK.TRANS64.TRYWAIT P0, [R16+URZ+0x30820], R6 ;  /* 0x03082006100075a7 */ /* 0x0022a4000800017f */
[----:B--2---:R-:W-:Y:S05]  /*1aa70*/  @!P0 NANOSLEEP.SYNCS 0x989680 ;  /* 0x009896800000895d */ /* 0x004fea0003900000 */
[----:B------:R-:W2:Y:S02]  /*1aa80*/  @!P0 SYNCS.PHASECHK.TRANS64 P0, [R16+URZ+0x30820], R6 ;  /* 0x03082006100085a7 */ /* 0x000ea4000800007f */
[----:B--2---:R-:W-:Y:S05]  /*1aa90*/  @!P0 BRA `(.L_x_549) ;  /* 0xfffffffc00f08947 */ /* 0x004fea000383ffff */
[----:B------:R-:W-:Y:S05]  /*1aaa0*/  BRA `(.L_x_723) ;  /* 0xffffff98004c7947 */ /* 0x000fea000383ffff */
.L_x_553:
[----:B-1----:R1:W2:Y:S02]  /*1aab0*/  SYNCS.PHASECHK.TRANS64.TRYWAIT P0, [R7+URZ+0x308a0], R6 ;  /* 0x0308a006070075a7 */ /* 0x0022a4000800017f */
[----:B--2---:R-:W-:Y:S05]  /*1aac0*/  @!P0 NANOSLEEP.SYNCS 0x989680 ;  /* 0x009896800000895d */ /* 0x004fea0003900000 */
[----:B------:R-:W2:Y:S02]  /*1aad0*/  @!P0 SYNCS.PHASECHK.TRANS64 P0, [R7+URZ+0x308a0], R6 ;  /* 0x0308a006070085a7 */ /* 0x000ea4000800007f */
[----:B--2---:R-:W-:Y:S05]  /*1aae0*/  @!P0 BRA `(.L_x_553) ;  /* 0xfffffffc00f08947 */ /* 0x004fea000383ffff */
[----:B------:R-:W-:Y:S05]  /*1aaf0*/  BRA `(.L_x_724) ;  /* 0xffffff9800687947 */ /* 0x000fea000383ffff */
.L_x_558:
[----:B0-----:R0:W2:Y:S02]  /*1ab00*/  SYNCS.PHASECHK.TRANS64.TRYWAIT P0, [R7+URZ+0x308c0], R6 ;  /* 0x0308c006070075a7 */ /* 0x0010a4000800017f */
[----:B--2---:R-:W-:Y:S05]  /*1ab10*/  @!P0 NANOSLEEP.SYNCS 0x989680 ;  /* 0x009896800000895d */ /* 0x004fea0003900000 */
[----:B------:R-:W2:Y:S02]  /*1ab20*/  @!P0 SYNCS.PHASECHK.TRANS64 P0, [R7+URZ+0x308c0], R6 ;  /* 0x0308c006070085a7 */ /* 0x000ea4000800007f */
[----:B--2---:R-:W-:Y:S05]  /*1ab30*/  @!P0 BRA `(.L_x_558) ;  /* 0xfffffffc00f08947 */ /* 0x004fea000383ffff */
[----:B------:R-:W-:Y:S05]  /*1ab40*/  BRA `(.L_x_725) ;  /* 0xffffff9800e47947 */ /* 0x000fea000383ffff */
.L_x_565:
[----:B--2---:R2:W3:Y:S02]  /*1ab50*/  SYNCS.PHASECHK.TRANS64.TRYWAIT P2, [R6+URZ+0x308a0], R7 ;  /* 0x0308a007060075a7 */ /* 0x0044e4000804017f */
[----:B---3--:R-:W-:Y:S05]  /*1ab60*/  @!P2 NANOSLEEP.SYNCS 0x989680 ;  /* 0x009896800000a95d */ /* 0x008fea0003900000 */
[----:B------:R-:W3:Y:S02]  /*1ab70*/  @!P2 SYNCS.PHASECHK.TRANS64 P2, [R6+URZ+0x308a0], R7 ;  /* 0x0308a0070600a5a7 */ /* 0x000ee4000804007f */
[----:B---3--:R-:W-:Y:S05]  /*1ab80*/  @!P2 BRA `(.L_x_565) ;  /* 0xfffffffc00f0a947 */ /* 0x008fea000383ffff */
[----:B------:R-:W-:Y:S05]  /*1ab90*/  BRA `(.L_x_726) ;  /* 0xffffff9c00ac7947 */ /* 0x000fea000383ffff */
.L_x_570:
[----:B0-----:R0:W1:Y:S02]  /*1aba0*/  SYNCS.PHASECHK.TRANS64.TRYWAIT P2, [R6+URZ+0x308c0], R7 ;  /* 0x0308c007060075a7 */ /* 0x001064000804017f */
[----:B-1----:R-:W-:Y:S05]  /*1abb0*/  @!P2 NANOSLEEP.SYNCS 0x989680 ;  /* 0x009896800000a95d */ /* 0x002fea0003900000 */
[----:B------:R-:W1:Y:S02]  /*1abc0*/  @!P2 SYNCS.PHASECHK.TRANS64 P2, [R6+URZ+0x308c0], R7 ;  /* 0x0308c0070600a5a7 */ /* 0x000e64000804007f */
[----:B-1----:R-:W-:Y:S05]  /*1abd0*/  @!P2 BRA `(.L_x_570) ;  /* 0xfffffffc00f0a947 */ /* 0x002fea000383ffff */
[----:B------:R-:W-:Y:S05]  /*1abe0*/  BRA `(.L_x_727) ;  /* 0xffffffa000247947 */ /* 0x000fea000383ffff */
.L_x_585:
[----:B------:R-:W4:Y:S01]  /*1abf0*/  S2R R20, SR_TID.X ;  /* 0x0000000000147919 */ /* 0x000f220000002100 */
[----:B------:R-:W-:Y:S01]  /*1ac00*/  BSSY B0, `(.L_x_728) ;  /* 0x000000a000007945 */ /* 0x000fe20003800000 */
[----:B0-----:R-:W-:Y:S01]  /*1ac10*/  IMAD.MOV.U32 R12, RZ, RZ, RZ ;  /* 0x000000ffff0c7224 */ /* 0x001fe200078e00ff */
[----:B------:R-:W-:Y:S01]  /*1ac20*/  MOV R15, 0xffffffff ;  /* 0xffffffff000f7802 */ /* 0x000fe20000000f00 */
[----:B------:R-:W-:Y:S01]  /*1ac30*/  IMAD.MOV.U32 R11, RZ, RZ, 0x1f ;  /* 0x0000001fff0b7424 */ /* 0x000fe200078e00ff */
[----:B----4-:R-:W-:-:S04]  /*1ac40*/  SHF.R.U32.HI R20, RZ, 0x5, R20 ;  /* 0x00000005ff147819 */ /* 0x010fc80000011614 */
[----:B------:R-:W-:-:S05]  /*1ac50*/  LOP3.LUT R20, R20, 0x3, RZ, 0xc0, !PT ;  /* 0x0000000314147812 */ /* 0x000fca00078ec0ff */
[----:B------:R-:W-:-:S07]  /*1ac60*/  IMAD.MOV.U32 R13, RZ, RZ, R20 ;  /* 0x000000ffff0d7224 */ /* 0x000fce00078e0014 */
[----:B-123--:R-:W-:Y:S05]  /*1ac70*/  WARPSYNC.COLLECTIVE R15, `(.L_x_729) ;  /* 0x000000000f087348 */ /* 0x00efea0003c00000 */
[----:B------:R0:W4:Y:S02]  /*1ac80*/  SHFL.IDX P6, R14, R13, R12, R11 ;  /* 0x0000000c0d0e7389 */ /* 0x00012400000c000b */
[----:B01234-:R-:W-:Y:S01]  /*1ac90*/  ENDCOLLECTIVE ;  /* 0x000000000000791b */ /* 0x01ffe20003800000 */
.L_x_729:
[----:B------:R-:W-:Y:S05]  /*1aca0*/  BSYNC B0 ;  /* 0x0000000000007941 */ /* 0x000fea0003800000 */
.L_x_728:
[----:B------:R-:W-:Y:S05]  /*1acb0*/  BRA `(.L_x_730) ;  /* 0xffffffa800cc7947 */ /* 0x000fea000383ffff */
.L_x_587:
[----:B------:R-:W-:Y:S01]  /*1acc0*/  BSSY B0, `(.L_x_731) ;  /* 0x0000006000007945 */ /* 0x000fe20003800000 */
[----:B------:R-:W-:-:S07]  /*1acd0*/  IMAD.MOV.U32 R15, RZ, RZ, -0x1 ;  /* 0xffffffffff0f7424 */ /* 0x000fce00078e00ff */
[----:B0123--:R-:W-:Y:S05]  /*1ace0*/  WARPSYNC.COLLECTIVE R15, `(.L_x_732) ;  /* 0x000000000f0c7348 */ /* 0x00ffea0003c00000 */
[----:B------:R-:W-:Y:S02]  /*1acf0*/  ELECT P6, UR62, PT ;  /* 0x00000000003e782f */ /* 0x000fe400038c0000 */
[----:B------:R-:W-:Y:S01]  /*1ad00*/  MOV R14, UR62 ;  /* 0x0000003e000e7c02 */ /* 0x000fe20008000f00 */
[----:B0123--:R-:W-:Y:S10]  /*1ad10*/  ENDCOLLECTIVE ;  /* 0x000000000000791b */ /* 0x00fff40003800000 */
.L_x_732:
[----:B------:R-:W-:Y:S05]  /*1ad20*/  BSYNC B0 ;  /* 0x0000000000007941 */ /* 0x000fea0003800000 */
.L_x_731:
[----:B------:R-:W-:Y:S05]  /*1ad30*/  BRA `(.L_x_733) ;  /* 0xffffffa800d47947 */ /* 0x000fea000383ffff */
.L_x_589:
[----:B0-----:R0:W4:Y:S02]  /*1ad40*/  SYNCS.PHASECHK.TRANS64.TRYWAIT P0, [R0+URZ+0x30840], R2 ;  /* 0x03084002000075a7 */ /* 0x001124000800017f */
[----:B----4-:R-:W-:Y:S05]  /*1ad50*/  @!P0 NANOSLEEP.SYNCS 0x989680 ;  /* 0x009896800000895d */ /* 0x010fea0003900000 */
[----:B------:R-:W4:Y:S02]  /*1ad60*/  @!P0 SYNCS.PHASECHK.TRANS64 P0, [R0+URZ+0x30840], R2 ;  /* 0x03084002000085a7 */ /* 0x000f24000800007f */
[----:B----4-:R-:W-:Y:S05]  /*1ad70*/  @!P0 BRA `(.L_x_589) ;  /* 0xfffffffc00f08947 */ /* 0x010fea000383ffff */
[----:B------:R-:W-:Y:S05]  /*1ad80*/  BRA `(.L_x_734) ;  /* 0xffffffac00287947 */ /* 0x000fea000383ffff */
.L_x_593:
[----:B------:R-:W2:Y:S01]  /*1ad90*/  LDL.LU R11, [R1+0x3c] ;  /* 0x00003c00010b7983 */ /* 0x000ea20000300800 */
[----:B------:R-:W-:Y:S02]  /*1ada0*/  IMAD.MOV.U32 R13, RZ, RZ, R4 ;  /* 0x000000ffff0d7224 */ /* 0x000fe400078e0004 */
[----:B------:R-:W-:Y:S02]  /*1adb0*/  IMAD.MOV.U32 R12, RZ, RZ, RZ ;  /* 0x000000ffff0c7224 */ /* 0x000fe400078e00ff */
[----:B------:R-:W-:Y:S02]  /*1adc0*/  IMAD.MOV.U32 R15, RZ, RZ, -0x1 ;  /* 0xffffffffff0f7424 */ /* 0x000fe400078e00ff */
[----:B------:R-:W-:-:S04]  /*1add0*/  IMAD R25, R25, 0xc0, R21 ;  /* 0x000000c019197824 */ /* 0x000fc800078e0215 */
[----:B------:R-:W-:Y:S02]  /*1ade0*/  VIADD R8, R25, 0x10 ;  /* 0x0000001019087836 */ /* 0x000fe40000000000 */
[----:B--2---:R-:W-:Y:S01]  /*1adf0*/  IMAD R3, R11, R9, RZ ;  /* 0x000000090b037224 */ /* 0x004fe200078e02ff */
[----:B------:R-:W-:-:S04]  /*1ae00*/  MOV R11, 0x181f ;  /* 0x0000181f000b7802 */ /* 0x000fc80000000f00 */
[----:B------:R-:W-:-:S13]  /*1ae10*/  ISETP.GE.AND P1, PT, R25, R3, PT ;  /* 0x000000031900720c */ /* 0x000fda0003f26270 */
[----:B-----5:R-:W-:Y:S05]  /*1ae20*/  WARPSYNC.COLLECTIVE R15, `(.L_x_735) ;  /* 0x000000000f087348 */ /* 0x020fea0003c00000 */
[----:B------:R0:W1:Y:S02]  /*1ae30*/  SHFL.IDX P6, R14, R13, R12, R11 ;  /* 0x0000000c0d0e7389 */ /* 0x00006400000c000b */
[----:B01---5:R-:W-:Y:S01]  /*1ae40*/  ENDCOLLECTIVE ;  /* 0x000000000000791b */ /* 0x023fe20003800000 */
.L_x_735:
[----:B------:R-:W-:Y:S02]  /*1ae50*/  IMAD.MOV.U32 R13, RZ, RZ, R0 ;  /* 0x000000ffff0d7224 */ /* 0x000fe400078e0000 */
[----:B------:R-:W-:-:S07]  /*1ae60*/  IMAD.MOV.U32 R7, RZ, RZ, R14 ;  /* 0x000000ffff077224 */ /* 0x000fce00078e000e */
[----:B------:R-:W-:Y:S05]  /*1ae70*/  WARPSYNC.COLLECTIVE R15, `(.L_x_736) ;  /* 0x000000000f087348 */ /* 0x000fea0003c00000 */
[----:B------:R0:W1:Y:S02]  /*1ae80*/  SHFL.IDX P6, R14, R13, R12, R11 ;  /* 0x0000000c0d0e7389 */ /* 0x00006400000c000b */
[----:B01----:R-:W-:Y:S01]  /*1ae90*/  ENDCOLLECTIVE ;  /* 0x000000000000791b */ /* 0x003fe20003800000 */
.L_x_736:
[----:B------:R-:W-:Y:S01]  /*1aea0*/  IMAD.MOV.U32 R13, RZ, RZ, R4 ;  /* 0x000000ffff0d7224 */ /* 0x000fe200078e0004 */
[----:B------:R-:W-:Y:S02]  /*1aeb0*/  MOV R12, 0x1 ;  /* 0x00000001000c7802 */ /* 0x000fe40000000f00 */
[----:B------:R-:W-:-:S07]  /*1aec0*/  MOV R6, R14 ;  /* 0x0000000e00067202 */ /* 0x000fce0000000f00 */
[----:B------:R-:W-:Y:S05]  /*1aed0*/  WARPSYNC.COLLECTIVE R15, `(.L_x_737) ;  /* 0x000000000f087348 */ /* 0x000fea0003c00000 */
[----:B------:R0:W1:Y:S02]  /*1aee0*/  SHFL.IDX P6, R14, R13, R12, R11 ;  /* 0x0000000c0d0e7389 */ /* 0x00006400000c000b */
[----:B01----:R-:W-:Y:S01]  /*1aef0*/  ENDCOLLECTIVE ;  /* 0x000000000000791b */ /* 0x003fe20003800000 */
.L_x_737:
[----:B------:R-:W-:-:S05]  /*1af00*/  @!P1 LEA R6, P2, R20, R6, 0x1 ;  /* 0x0000000614069211 */ /* 0x000fca00078408ff */
[----:B------:R-:W-:-:S05]  /*1af10*/  @!P1 IMAD.X R7, RZ, RZ, R7, P2 ;  /* 0x000000ffff079224 */ /* 0x000fca00010e0607 */
[----:B------:R-:W-:Y:S01]  /*1af20*/  @!PT LDS RZ, [RZ] ;  /* 0x00000000fffff984 */ /* 0x000fe20000000800 */
[----:B------:R-:W-:Y:S01]  /*1af30*/  @!PT LDS RZ, [RZ] ;  /* 0x00000000fffff984 */ /* 0x000fe20000000800 */
[----:B------:R-:W-:Y:S01]  /*1af40*/  @!PT LDS RZ, [RZ] ;  /* 0x00000000fffff984 */ /* 0x000fe20000000800 */
[----:B------:R0:W-:Y:S01]  /*1af50*/  @!P1 LDGSTS.E.BYPASS.LTC128B.128 [R10+0xc400], desc[UR56][R6.64], !P0 ;  /* 0x0c400000060a9fae */ /* 0x0001e2000c101d78 */
[----:B------:R-:W-:Y:S01]  /*1af60*/  ISETP.GE.AND P1, PT, R8, R3, PT ;  /* 0x000000030800720c */ /* 0x000fe20003f26270 */
[----:B------:R-:W-:Y:S02]  /*1af70*/  IMAD.MOV.U32 R13, RZ, RZ, R0 ;  /* 0x000000ffff0d7224 */ /* 0x000fe400078e0000 */
[----:B0-----:R-:W-:-:S10]  /*1af80*/  IMAD.MOV.U32 R6, RZ, RZ, R14 ;  /* 0x000000ffff067224 */ /* 0x001fd400078e000e */
[----:B------:R-:W-:Y:S05]  /*1af90*/  WARPSYNC.COLLECTIVE R15, `(.L_x_738) ;  /* 0x000000000f087348 */ /* 0x000fea0003c00000 */
[----:B------:R0:W1:Y:S02]  /*1afa0*/  SHFL.IDX P6, R14, R13, R12, R11 ;  /* 0x0000000c0d0e7389 */ /* 0x00006400000c000b */
[----:B01----:R-:W-:Y:S01]  /*1afb0*/  ENDCOLLECTIVE ;  /* 0x000000000000791b */ /* 0x003fe20003800000 */
.L_x_738:
[----:B------:R-:W-:Y:S02]  /*1afc0*/  IMAD.MOV.U32 R13, RZ, RZ, R4 ;  /* 0x000000ffff0d7224 */ /* 0x000fe400078e0004 */
[----:B------:R-:W-:Y:S02]  /*1afd0*/  IMAD.MOV.U32 R12, RZ, RZ, 0x2 ;  /* 0x00000002ff0c7424 */ /* 0x000fe400078e00ff */
[----:B------:R-:W-:-:S07]  /*1afe0*/  IMAD.MOV.U32 R7, RZ, RZ, R14 ;  /* 0x000000ffff077224 */ /* 0x000fce00078e000e */
[----:B------:R-:W-:Y:S05]  /*1aff0*/  WARPSYNC.COLLECTIVE R15, `(.L_x_739) ;  /* 0x000000000f087348 */ /* 0x000fea0003c00000 */
[----:B------:R0:W1:Y:S02]  /*1b000*/  SHFL.IDX P6, R14, R13, R12, R11 ;  /* 0x0000000c0d0e7389 */ /* 0x00006400000c000b */
[----:B01----:R-:W-:Y:S01]  /*1b010*/  ENDCOLLECTIVE ;  /* 0x000000000000791b */ /* 0x003fe20003800000 */
.L_x_739:
        /* <DEDUP_REMOVED lines=16> */
.L_x_740:
[----:B------:R-:W-:Y:S02]  /*1b120*/  IMAD.MOV.U32 R13, RZ, RZ, R4 ;  /* 0x000000ffff0d7224 */ /* 0x000fe400078e0004 */
[----:B------:R-:W-:Y:S02]  /*1b130*/  IMAD.MOV.U32 R12, RZ, RZ, 0x3 ;  /* 0x00000003ff0c7424 */ /* 0x000fe400078e00ff */
[----:B------:R-:W-:-:S07]  /*1b140*/  IMAD.MOV.U32 R7, RZ, RZ, R14 ;  /* 0x000000ffff077224 */ /* 0x000fce00078e000e */
[----:B------:R-:W-:Y:S05]  /*1b150*/  WARPSYNC.COLLECTIVE R15, `(.L_x_741) ;  /* 0x000000000f087348 */ /* 0x000fea0003c00000 */
[----:B------:R0:W1:Y:S02]  /*1b160*/  SHFL.IDX P6, R14, R13, R12, R11 ;  /* 0x0000000c0d0e7389 */ /* 0x00006400000c000b */
[----:B01----:R-:W-:Y:S01]  /*1b170*/  ENDCOLLECTIVE ;  /* 0x000000000000791b */ /* 0x003fe20003800000 */
.L_x_741:
        /* <DEDUP_REMOVED lines=16> */
.L_x_742:
[----:B------:R-:W-:Y:S01]  /*1b280*/  MOV R13, R4 ;  /* 0x00000004000d7202 */ /* 0x000fe20000000f00 */
[----:B------:R-:W-:Y:S02]  /*1b290*/  IMAD.MOV.U32 R12, RZ, RZ, 0x4 ;  /* 0x00000004ff0c7424 */ /* 0x000fe400078e00ff */
[----:B------:R-:W-:-:S07]  /*1b2a0*/  IMAD.MOV.U32 R7, RZ, RZ, R14 ;  /* 0x000000ffff077224 */ /* 0x000fce00078e000e */
[----:B------:R-:W-:Y:S05]  /*1b2b0*/  WARPSYNC.COLLECTIVE R15, `(.L_x_743) ;  /* 0x000000000f087348 */ /* 0x000fea0003c00000 */
[----:B------:R0:W1:Y:S02]  /*1b2c0*/  SHFL.IDX P6, R14, R13, R12, R11 ;  /* 0x0000000c0d0e7389 */ /* 0x00006400000c000b */
[----:B01----:R-:W-:Y:S01]  /*1b2d0*/  ENDCOLLECTIVE ;  /* 0x000000000000791b */ /* 0x003fe20003800000 */
.L_x_743:
        /* <DEDUP_REMOVED lines=16> */
.L_x_744:
[----:B------:R-:W-:Y:S01]  /*1b3e0*/  IMAD.MOV.U32 R13, RZ, RZ, R4 ;  /* 0x000000ffff0d7224 */ /* 0x000fe200078e0004 */
[----:B------:R-:W-:Y:S02]  /*1b3f0*/  MOV R12, 0x5 ;  /* 0x00000005000c7802 */ /* 0x000fe40000000f00 */
[----:B------:R-:W-:-:S07]  /*1b400*/  MOV R7, R14 ;  /* 0x0000000e00077202 */ /* 0x000fce0000000f00 */
[----:B------:R-:W-:Y:S05]  /*1b410*/  WARPSYNC.COLLECTIVE R15, `(.L_x_745) ;  /* 0x000000000f087348 */ /* 0x000fea0003c00000 */
[----:B------:R0:W1:Y:S02]  /*1b420*/  SHFL.IDX P6, R14, R13, R12, R11 ;  /* 0x0000000c0d0e7389 */ /* 0x00006400000c000b */
[----:B01----:R-:W-:Y:S01]  /*1b430*/  ENDCOLLECTIVE ;  /* 0x000000000000791b */ /* 0x003fe20003800000 */
.L_x_745:
        /* <DEDUP_REMOVED lines=16> */
.L_x_746:
[----:B------:R-:W-:Y:S02]  /*1b540*/  IMAD.MOV.U32 R13, RZ, RZ, R4 ;  /* 0x000000ffff0d7224 */ /* 0x000fe400078e0004 */
[----:B------:R-:W-:Y:S02]  /*1b550*/  IMAD.MOV.U32 R12, RZ, RZ, 0x6 ;  /* 0x00000006ff0c7424 */ /* 0x000fe400078e00ff */
[----:B------:R-:W-:-:S07]  /*1b560*/  IMAD.MOV.U32 R7, RZ, RZ, R14 ;  /* 0x000000ffff077224 */ /* 0x000fce00078e000e */
[----:B------:R-:W-:Y:S05]  /*1b570*/  WARPSYNC.COLLECTIVE R15, `(.L_x_747) ;  /* 0x000000000f087348 */ /* 0x000fea0003c00000 */
[----:B------:R0:W1:Y:S02]  /*1b580*/  SHFL.IDX P6, R14, R13, R12, R11 ;  /* 0x0000000c0d0e7389 */ /* 0x00006400000c000b */
[----:B01----:R-:W-:Y:S01]  /*1b590*/  ENDCOLLECTIVE ;  /* 0x000000000000791b */ /* 0x003fe20003800000 */
.L_x_747:
        /* <DEDUP_REMOVED lines=16> */
.L_x_748:
[----:B------:R-:W-:Y:S02]  /*1b6a0*/  IMAD.MOV.U32 R13, RZ, RZ, R4 ;  /* 0x000000ffff0d7224 */ /* 0x000fe400078e0004 */
[----:B------:R-:W-:Y:S02]  /*1b6b0*/  IMAD.MOV.U32 R12, RZ, RZ, 0x7 ;  /* 0x00000007ff0c7424 */ /* 0x000fe400078e00ff */
[----:B------:R-:W-:-:S07]  /*1b6c0*/  IMAD.MOV.U32 R7, RZ, RZ, R14 ;  /* 0x000000ffff077224 */ /* 0x000fce00078e000e */
[----:B------:R-:W-:Y:S05]  /*1b6d0*/  WARPSYNC.COLLECTIVE R15, `(.L_x_749) ;  /* 0x000000000f087348 */ /* 0x000fea0003c00000 */
[----:B------:R0:W1:Y:S02]  /*1b6e0*/  SHFL.IDX P6, R14, R13, R12, R11 ;  /* 0x0000000c0d0e7389 */ /* 0x00006400000c000b */
[----:B01----:R-:W-:Y:S01]  /*1b6f0*/  ENDCOLLECTIVE ;  /* 0x000000000000791b */ /* 0x003fe20003800000 */
.L_x_749:
[----:B------:R-:W-:-:S04]  /*1b700*/  @!P1 LEA R7, P2, R20, R7, 0x1 ;  /* 0x0000000714079211 */ /* 0x000fc800078408ff */
[----:B------:R-:W-:-:S04]  /*1b710*/  @!P1 IADD3.X R6, RZ, R6, RZ, P2, !PT ;  /* 0x00000006ff069210 */ /* 0x000fc800017fe4ff */
[----:B------:R-:W-:Y:S01]  /*1b720*/  @!P1 LOP3.LUT R7, R7, R6, RZ, 0x3c, !PT ;  /* 0x0000000607079212 */ /* 0x000fe200078e3cff */
[----:B------:R-:W-:-:S03]  /*1b730*/  IMAD.MOV.U32 R13, RZ, RZ, R0 ;  /* 0x000000ffff0d7224 */ /* 0x000fc600078e0000 */
[----:B------:R-:W-:Y:S02]  /*1b740*/  @!P1 LOP3.LUT R6, R7, R6, RZ, 0x3c, !PT ;  /* 0x0000000607069212 */ /* 0x000fe400078e3cff */
[----:B------:R-:W-:Y:S02]  /*1b750*/  IADD3 R0, R25, 0x70, RZ ;  /* 0x0000007019007810 */ /* 0x000fe40007ffe0ff */
[----:B------:R-:W-:Y:S02]  /*1b760*/  @!P1 LOP3.LUT R7, R7, R6, RZ, 0x3c, !PT ;  /* 0x0000000607079212 */ /* 0x000fe400078e3cff */
[----:B------:R-:W-:-:S03]  /*1b770*/  MOV R4, R14 ;  /* 0x0000000e00047202 */ /* 0x000fc60000000f00 */
[----:B------:R-:W-:Y:S01]  /*1b780*/  @!PT LDS RZ, [RZ] ;  /* 0x00000000fffff984 */ /* 0x000fe20000000800 */
[----:B------:R-:W-:Y:S01]  /*1b790*/  @!PT LDS RZ, [RZ] ;  /* 0x00000000fffff984 */ /* 0x000fe20000000800 */
[----:B------:R-:W-:Y:S01]  /*1b7a0*/  @!PT LDS RZ, [RZ] ;  /* 0x00000000fffff984 */ /* 0x000fe20000000800 */
[----:B------:R0:W-:Y:S01]  /*1b7b0*/  @!P1 LDGSTS.E.BYPASS.LTC128B.128 [R10+0xf400], desc[UR56][R6.64], !P0 ;  /* 0x0f400000060a9fae */ /* 0x0001e2000c101d78 */
[----:B------:R-:W-:Y:S02]  /*1b7c0*/  ISETP.GE.AND P1, PT, R0, R3, PT ;  /* 0x000000030000720c */ /* 0x000fe40003f26270 */
[----:B------:R-:W-:-:S11]  /*1b7d0*/  IADD3 R0, R25, 0x80, RZ ;  /* 0x0000008019007810 */ /* 0x000fd60007ffe0ff */
[----:B0-----:R-:W-:Y:S05]  /*1b7e0*/  WARPSYNC.COLLECTIVE R15, `(.L_x_750) ;  /* 0x000000000f087348 */ /* 0x001fea0003c00000 */
[----:B------:R1:W2:Y:S02]  /*1b7f0*/  SHFL.IDX P6, R14, R13, R12, R11 ;  /* 0x0000000c0d0e7389 */ /* 0x0002a400000c000b */
[----:B012---:R-:W-:Y:S01]  /*1b800*/  ENDCOLLECTIVE ;  /* 0x000000000000791b */ /* 0x007fe20003800000 */
.L_x_750:
[----:B------:R-:W-:Y:S01]  /*1b810*/  ISETP.GE.AND P2, PT, R0, R3, PT ;  /* 0x000000030000720c */ /* 0x000fe20003f46270 */
[----:B------:R-:W-:Y:S02]  /*1b820*/  IMAD.MOV.U32 R13, RZ, RZ, R2 ;  /* 0x000000ffff0d7224 */ /* 0x000fe400078e0002 */
[----:B------:R-:W-:Y:S02]  /*1b830*/  IMAD.MOV.U32 R12, RZ, RZ, RZ ;  /* 0x000000ffff0c7224 */ /* 0x000fe400078e00ff */
[----:B------:R-:W-:-:S08]  /*1b840*/  IMAD.MOV.U32 R6, RZ, RZ, R14 ;  /* 0x000000ffff067224 */ /* 0x000fd000078e000e */
[----:B------:R-:W-:Y:S05]  /*1b850*/  WARPSYNC.COLLECTIVE R15, `(.L_x_751) ;  /* 0x000000000f087348 */ /* 0x000fea0003c00000 */
[----:B------:R0:W1:Y:S02]  /*1b860*/  SHFL.IDX P6, R14, R13, R12, R11 ;  /* 0x0000000c0d0e7389 */ /* 0x00006400000c000b */
[----:B01----:R-:W-:Y:S01]  /*1b870*/  ENDCOLLECTIVE ;  /* 0x000000000000791b */ /* 0x003fe20003800000 */
.L_x_751:
[----:B------:R-:W-:-:S05]  /*1b880*/  @!P1 LEA R6, P3, R20, R6, 0x1 ;  /* 0x0000000614069211 */ /* 0x000fca00078608ff */
[----:B------:R-:W-:-:S04]  /*1b890*/  @!P1 IMAD.X R4, RZ, RZ, R4, P3 ;  /* 0x000000ffff049224 */ /* 0x000fc800018e0604 */
[----:B------:R-:W-:Y:S02]  /*1b8a0*/  @!P1 IMAD.MOV.U32 R7, RZ, RZ, R4 ;  /* 0x000000ffff079224 */ /* 0x000fe400078e0004 */
[----:B------:R-:W-:Y:S02]  /*1b8b0*/  IMAD.MOV.U32 R13, RZ, RZ, R5 ;  /* 0x000000ffff0d7224 */ /* 0x000fe400078e0005 */
[----:B------:R-:W-:Y:S01]  /*1b8c0*/  VIADD R4, R25, 0xa0 ;  /* 0x000000a019047836 */ /* 0x000fe20000000000 */
[----:B------:R-:W-:Y:S01]  /*1b8d0*/  @!PT LDS RZ, [RZ] ;  /* 0x00000000fffff984 */ /* 0x000fe20000000800 */
[----:B------:R-:W-:Y:S01]  /*1b8e0*/  @!PT LDS RZ, [RZ] ;  /* 0x00000000fffff984 */ /* 0x000fe20000000800 */
[----:B------:R-:W-:Y:S01]  /*1b8f0*/  @!PT LDS RZ, [RZ] ;  /* 0x00000000fffff984 */ /* 0x000fe20000000800 */
[----:B------:R0:W-:Y:S01]  /*1b900*/  @!P1 LDGSTS.E.BYPASS.LTC128B.128 [R10+0xfc00], desc[UR56][R6.64], !P0 ;  /* 0x0fc00000060a9fae */ /* 0x0001e2000c101d78 */
[----:B------:R-:W-:-:S07]  /*1b910*/  MOV R8, R14 ;  /* 0x0000000e00087202 */ /* 0x000fce0000000f00 */
[----:B0-----:R-:W-:Y:S05]  /*1b920*/  WARPSYNC.COLLECTIVE R15, `(.L_x_752) ;  /* 0x000000000f087348 */ /* 0x001fea0003c00000 */
[----:B------:R1:W2:Y:S02]  /*1b930*/  SHFL.IDX P6, R14, R13, R12, R11 ;  /* 0x0000000c0d0e7389 */ /* 0x0002a400000c000b */
[----:B012---:R-:W-:Y:S01]  /*1b940*/  ENDCOLLECTIVE ;  /* 0x000000000000791b */ /* 0x007fe20003800000 */
.L_x_752:
[----:B------:R-:W-:Y:S02]  /*1b950*/  IMAD.MOV.U32 R13, RZ, RZ, R2 ;  /* 0x000000ffff0d7224 */ /* 0x000fe400078e0002 */
[----:B------:R-:W-:Y:S02]  /*1b960*/  IMAD.MOV.U32 R12, RZ, RZ, 0x1 ;  /* 0x00000001ff0c7424 */ /* 0x000fe400078e00ff */
[----:B------:R-:W-:-:S07]  /*1b970*/  IMAD.MOV.U32 R0, RZ, RZ, R14 ;  /* 0x000000ffff007224 */ /* 0x000fce00078e000e */
[----:B------:R-:W-:Y:S05]  /*1b980*/  WARPSYNC.COLLECTIVE R15, `(.L_x_753) ;  /* 0x000000000f087348 */ /* 0x000fea0003c00000 */
[----:B------:R0:W1:Y:S02]  /*1b990*/  SHFL.IDX P6, R14, R13, R12, R11 ;  /* 0x0000000c0d0e7389 */ /* 0x00006400000c000b */
[----:B01----:R-:W-:Y:S01]  /*1b9a0*/  ENDCOLLECTIVE ;  /* 0x000000000000791b */ /* 0x003fe20003800000 */
.L_x_753:
[----:B------:R-:W-:-:S04]  /*1b9b0*/  @!P2 LEA R0, P1, R20, R0, 0x1 ;  /* 0x000000001400a211 */ /* 0x000fc800078208ff */
[----:B------:R-:W-:-:S05]  /*1b9c0*/  @!P2 IADD3.X R6, RZ, R8, RZ, P1, !PT ;  /* 0x00000008ff06a210 */ /* 0x000fca0000ffe4ff */
[----:B------:R-:W-:Y:S02]  /*1b9d0*/  @!P2 IMAD.MOV.U32 R7, RZ, RZ, R6 ;  /* 0x000000ffff07a224 */ /* 0x000fe400078e0006 */
[----:B------:R-:W-:Y:S01]  /*1b9e0*/  @!P2 IMAD.MOV.U32 R6, RZ, RZ, R0 ;  /* 0x000000ffff06a224 */ /* 0x000fe200078e0000 */
[----:B------:R-:W-:Y:S01]  /*1b9f0*/  IADD3 R0, R25, 0x90, RZ ;  /* 0x0000009019007810 */ /* 0x000fe20007ffe0ff */
[----:B------:R-:W-:-:S03]  /*1ba00*/  IMAD.MOV.U32 R13, RZ, RZ, R5 ;  /* 0x000000ffff0d7224 */ /* 0x000fc600078e0005 */
[----:B------:R-:W-:Y:S01]  /*1ba10*/  ISETP.GE.AND P1, PT, R0, R3, PT ;  /* 0x000000030000720c */ /* 0x000fe20003f26270 */
[----:B------:R-:W-:Y:S01]  /*1ba20*/  @!PT LDS RZ, [RZ] ;  /* 0x00000000fffff984 */ /* 0x000fe20000000800 */
[----:B------:R-:W-:Y:S01]  /*1ba30*/  @!PT LDS RZ, [RZ] ;  /* 0x00000000fffff984 */ /* 0x000fe20000000800 */
[----:B------:R-:W-:Y:S01]  /*1ba40*/  @!PT LDS RZ, [RZ] ;  /* 0x00000000fffff984 */ /* 0x000fe20000000800 */
[----:B------:R0:W-:Y:S01]  /*1ba50*/  @!P2 LDGSTS.E.BYPASS.LTC128B.128 [R10+0x10400], desc[UR56][R6.64], !P0 ;  /* 0x10400000060aafae */ /* 0x0001e2000c101d78 */
[----:B------:R-:W-:-:S11]  /*1ba60*/  MOV R0, R14 ;  /* 0x0000000e00007202 */ /* 0x000fd60000000f00 */
[----:B0-----:R-:W-:Y:S05]  /*1ba70*/  WARPSYNC.COLLECTIVE R15, `(.L_x_754) ;  /* 0x000000000f087348 */ /* 0x001fea0003c00000 */
[----:B------:R1:W2:Y:S02]  /*1ba80*/  SHFL.IDX P6, R14, R13, R12, R11 ;  /* 0x0000000c0d0e7389 */ /* 0x0002a400000c000b */
[----:B012---:R-:W-:Y:S01]  /*1ba90*/  ENDCOLLECTIVE ;  /* 0x000000000000791b */ /* 0x007fe20003800000 */
.L_x_754:
[----:B------:R-:W-:Y:S01]  /*1baa0*/  IMAD.MOV.U32 R13, RZ, RZ, R2 ;  /* 0x000000ffff0d7224 */ /* 0x000fe200078e0002 */
[----:B------:R-:W-:Y:S01]  /*1bab0*/  MOV R12, 0x2 ;  /* 0x00000002000c7802 */ /* 0x000fe20000000f00 */
[----:B------:R-:W-:-:S07]  /*1bac0*/  IMAD.MOV.U32 R6, RZ, RZ, R14 ;  /* 0x000000ffff067224 */ /* 0x000fce00078e000e */
[----:B------:R-:W-:Y:S05]  /*1bad0*/  WARPSYNC.COLLECTIVE R15, `(.L_x_755) ;  /* 0x000000000f087348 */ /* 0x000fea0003c00000 */
[----:B------:R0:W1:Y:S02]  /*1bae0*/  SHFL.IDX P6, R14, R13, R12, R11 ;  /* 0x0000000c0d0e7389 */ /* 0x00006400000c000b */
[----:B01----:R-:W-:Y:S01]  /*1baf0*/  ENDCOLLECTIVE ;  /* 0x000000000000791b */ /* 0x003fe20003800000 */
.L_x_755:
[----:B------:R-:W-:-:S04]  /*1bb00*/  @!P1 LEA R6, P2, R20, R6, 0x1 ;  /* 0x0000000614069211 */ /* 0x000fc800078408ff */
[----:B------:R-:W-:-:S05]  /*1bb10*/  @!P1 IADD3.X R0, RZ, R0, RZ, P2, !PT ;  /* 0x00000000ff009210 */ /* 0x000fca00017fe4ff */
        /* <DEDUP_REMOVED lines=11> */
.L_x_756:
[----:B------:R-:W-:Y:S02]  /*1bbd0*/  IMAD.MOV.U32 R13, RZ, RZ, R2 ;  /* 0x000000ffff0d7224 */ /* 0x000fe400078e0002 */
[----:B------:R-:W-:Y:S01]  /*1bbe0*/  IMAD.MOV.U32 R12, RZ, RZ, 0x3 ;  /* 0x00000003ff0c7424 */ /* 0x000fe200078e00ff */
[----:B------:R-:W-:-:S07]  /*1bbf0*/  MOV R6, R14 ;  /* 0x0000000e00067202 */ /* 0x000fce0000000f00 */
[----:B------:R-:W-:Y:S05]  /*1bc00*/  WARPSYNC.COLLECTIVE R15, `(.L_x_757) ;  /* 0x000000000f087348 */ /* 0x000fea0003c00000 */
[----:B------:R0:W1:Y:S02]  /*1bc10*/  SHFL.IDX P6, R14, R13, R12, R11 ;  /* 0x0000000c0d0e7389 */ /* 0x00006400000c000b */
[----:B01----:R-:W-:Y:S01]  /*1bc20*/  ENDCOLLECTIVE ;  /* 0x000000000000791b */ /* 0x003fe20003800000 */
.L_x_757:
        /* <DEDUP_REMOVED lines=12> */
.L_x_758:
[----:B------:R-:W-:Y:S01]  /*1bcf0*/  IMAD.MOV.U32 R2, RZ, RZ, R14 ;  /* 0x000000ffff027224 */ /* 0x000fe200078e000e */
[----:B------:R-:W-:Y:S06]  /*1bd00*/  BRA `(.L_x_759) ;  /* 0xffffffac00347947 */ /* 0x000fec000383ffff */
.L_x_596:
[----:B0-----:R0:W1:Y:S02]  /*1bd10*/  SYNCS.PHASECHK.TRANS64.TRYWAIT P0, [R16+URZ+0x30820], R0 ;  /* 0x03082000100075a7 */ /* 0x001064000800017f */
[----:B-1----:R-:W-:Y:S05]  /*1bd20*/  @!P0 NANOSLEEP.SYNCS 0x989680 ;  /* 0x009896800000895d */ /* 0x002fea0003900000 */
[----:B------:R-:W1:Y:S02]  /*1bd30*/  @!P0 SYNCS.PHASECHK.TRANS64 P0, [R16+URZ+0x30820], R0 ;  /* 0x03082000100085a7 */ /* 0x000e64000800007f */
[----:B-1----:R-:W-:Y:S05]  /*1bd40*/  @!P0 BRA `(.L_x_596) ;  /* 0xfffffffc00f08947 */ /* 0x002fea000383ffff */
[----:B------:R-:W-:Y:S05]  /*1bd50*/  BRA `(.L_x_760) ;  /* 0xffffffac00947947 */ /* 0x000fea000383ffff */
.L_x_605:
[----:B-1----:R1:W2:Y:S02]  /*1bd60*/  SYNCS.PHASECHK.TRANS64.TRYWAIT P0, [R2+URZ+0x30840], R3 ;  /* 0x03084003020075a7 */ /* 0x0022a4000800017f */
[----:B--2---:R-:W-:Y:S05]  /*1bd70*/  @!P0 NANOSLEEP.SYNCS 0x989680 ;  /* 0x009896800000895d */ /* 0x004fea0003900000 */
[----:B------:R-:W2:Y:S02]  /*1bd80*/  @!P0 SYNCS.PHASECHK.TRANS64 P0, [R2+URZ+0x30840], R3 ;  /* 0x03084003020085a7 */ /* 0x000ea4000800007f */
[----:B--2---:R-:W-:Y:S05]  /*1bd90*/  @!P0 BRA `(.L_x_605) ;  /* 0xfffffffc00f08947 */ /* 0x004fea000383ffff */
[----:B------:R-:W-:Y:S05]  /*1bda0*/  BRA `(.L_x_761) ;  /* 0xffffffb000687947 */ /* 0x000fea000383ffff */
.L_x_610:
[----:B0-----:R0:W1:Y:S02]  /*1bdb0*/  SYNCS.PHASECHK.TRANS64.TRYWAIT P0, [R3+URZ+0x60], R2 ;  /* 0x00006002030075a7 */ /* 0x001064000800017f */
[----:B-1----:R-:W-:Y:S05]  /*1bdc0*/  @!P0 NANOSLEEP.SYNCS 0x989680 ;  /* 0x009896800000895d */ /* 0x002fea0003900000 */
[----:B------:R-:W1:Y:S02]  /*1bdd0*/  @!P0 SYNCS.PHASECHK.TRANS64 P0, [R3+URZ+0x60], R2 ;  /* 0x00006002030085a7 */ /* 0x000e64000800007f */
[----:B-1----:R-:W-:Y:S05]  /*1bde0*/  @!P0 BRA `(.L_x_610) ;  /* 0xfffffffc00f08947 */ /* 0x002fea000383ffff */
[----:B------:R-:W-:Y:S05]  /*1bdf0*/  BRA `(.L_x_762) ;  /* 0xffffffb000f47947 */ /* 0x000fea000383ffff */
.L_x_618:
[----:B-1----:R1:W2:Y:S02]  /*1be00*/  SYNCS.PHASECHK.TRANS64.TRYWAIT P0, [R2+URZ+0x30840], R3 ;  /* 0x03084003020075a7 */ /* 0x0022a4000800017f */
[----:B--2---:R-:W-:Y:S05]  /*1be10*/  @!P0 NANOSLEEP.SYNCS 0x989680 ;  /* 0x009896800000895d */ /* 0x004fea0003900000 */
[----:B------:R-:W2:Y:S02]  /*1be20*/  @!P0 SYNCS.PHASECHK.TRANS64 P0, [R2+URZ+0x30840], R3 ;  /* 0x03084003020085a7 */ /* 0x000ea4000800007f */
[----:B--2---:R-:W-:Y:S05]  /*1be30*/  @!P0 BRA `(.L_x_618) ;  /* 0xfffffffc00f08947 */ /* 0x004fea000383ffff */
[----:B------:R-:W-:Y:S05]  /*1be40*/  BRA `(.L_x_763) ;  /* 0xffffffb800387947 */ /* 0x000fea000383ffff */
.L_x_623:
[----:B0-----:R0:W1:Y:S02]  /*1be50*/  SYNCS.PHASECHK.TRANS64.TRYWAIT P0, [R10+URZ+0x60], R28 ;  /* 0x0000601c0a0075a7 */ /* 0x001064000800017f */
[----:B-1----:R-:W-:Y:S05]  /*1be60*/  @!P0 NANOSLEEP.SYNCS 0x989680 ;  /* 0x009896800000895d */ /* 0x002fea0003900000 */
[----:B------:R-:W1:Y:S02]  /*1be70*/  @!P0 SYNCS.PHASECHK.TRANS64 P0, [R10+URZ+0x60], R28 ;  /* 0x0000601c0a0085a7 */ /* 0x000e64000800007f */
[----:B-1----:R-:W-:Y:S05]  /*1be80*/  @!P0 BRA `(.L_x_623) ;  /* 0xfffffffc00f08947 */ /* 0x002fea000383ffff */
[----:B------:R-:W-:Y:S05]  /*1be90*/  BRA `(.L_x_764) ;  /* 0xffffffb800c47947 */ /* 0x000fea000383ffff */
.L_x_631:
[----:B-1----:R1:W2:Y:S02]  /*1bea0*/  SYNCS.PHASECHK.TRANS64.TRYWAIT P0, [R2+URZ+0x30840], R3 ;  /* 0x03084003020075a7 */ /* 0x0022a4000800017f */
[----:B--2---:R-:W-:Y:S05]  /*1beb0*/  @!P0 NANOSLEEP.SYNCS 0x989680 ;  /* 0x009896800000895d */ /* 0x004fea0003900000 */
[----:B------:R-:W2:Y:S02]  /*1bec0*/  @!P0 SYNCS.PHASECHK.TRANS64 P0, [R2+URZ+0x30840], R3 ;  /* 0x03084003020085a7 */ /* 0x000ea4000800007f */
[----:B--2---:R-:W-:Y:S05]  /*1bed0*/  @!P0 BRA `(.L_x_631) ;  /* 0xfffffffc00f08947 */ /* 0x004fea000383ffff */
[----:B------:R-:W-:Y:S05]  /*1bee0*/  BRA `(.L_x_765) ;  /* 0xffffffbc00d87947 */ /* 0x000fea000383ffff */
.L_x_636:
[----:B0-----:R0:W1:Y:S02]  /*1bef0*/  SYNCS.PHASECHK.TRANS64.TRYWAIT P0, [R3+URZ+0x60], R7 ;  /* 0x00006007030075a7 */ /* 0x001064000800017f */
[----:B-1----:R-:W-:Y:S05]  /*1bf00*/  @!P0 NANOSLEEP.SYNCS 0x989680 ;  /* 0x009896800000895d */ /* 0x002fea0003900000 */
[----:B------:R-:W1:Y:S02]  /*1bf10*/  @!P0 SYNCS.PHASECHK.TRANS64 P0, [R3+URZ+0x60], R7 ;  /* 0x00006007030085a7 */ /* 0x000e64000800007f */
[----:B-1----:R-:W-:Y:S05]  /*1bf20*/  @!P0 BRA `(.L_x_636) ;  /* 0xfffffffc00f08947 */ /* 0x002fea000383ffff */
[----:B------:R-:W-:Y:S05]  /*1bf30*/  BRA `(.L_x_766) ;  /* 0xffffffc000687947 */ /* 0x000fea000383ffff */
.L_x_646:
[----:B0-----:R0:W1:Y:S02]  /*1bf40*/  SYNCS.PHASECHK.TRANS64.TRYWAIT P0, [R3+URZ+0x30860], R0 ;  /* 0x03086000030075a7 */ /* 0x001064000800017f */
[----:B-1----:R-:W-:Y:S05]  /*1bf50*/  @!P0 NANOSLEEP.SYNCS 0x989680 ;  /* 0x009896800000895d */ /* 0x002fea0003900000 */
[----:B------:R-:W1:Y:S02]  /*1bf60*/  @!P0 SYNCS.PHASECHK.TRANS64 P0, [R3+URZ+0x30860], R0 ;  /* 0x03086000030085a7 */ /* 0x000e64000800007f */
[----:B-1----:R-:W-:Y:S05]  /*1bf70*/  @!P0 BRA `(.L_x_646) ;  /* 0xfffffffc00f08947 */ /* 0x002fea000383ffff */
[----:B------:R-:W-:Y:S05]  /*1bf80*/  BRA `(.L_x_767) ;  /* 0xffffffc400687947 */ /* 0x000fea000383ffff */
.L_x_652:
[----:B------:R-:W-:Y:S01]  /*1bf90*/  BSSY B0, `(.L_x_768) ;  /* 0x0000008000007945 */ /* 0x000fe20003800000 */
[----:B0-----:R-:W-:Y:S01]  /*1bfa0*/  MOV R13, R24 ;  /* 0x00000018000d7202 */ /* 0x001fe20000000f00 */
[----:B------:R-:W-:Y:S01]  /*1bfb0*/  IMAD.MOV.U32 R12, RZ, RZ, RZ ;  /* 0x000000ffff0c7224 */ /* 0x000fe200078e00ff */
[----:B------:R-:W-:Y:S01]  /*1bfc0*/  MOV R15, 0xffffffff ;  /* 0xffffffff000f7802 */ /* 0x000fe20000000f00 */
[----:B------:R-:W-:-:S07]  /*1bfd0*/  IMAD.MOV.U32 R11, RZ, RZ, 0x1f ;  /* 0x0000001fff0b7424 */ /* 0x000fce00078e00ff */
[----:B--2---:R-:W-:Y:S05]  /*1bfe0*/  WARPSYNC.COLLECTIVE R15, `(.L_x_769) ;  /* 0x000000000f087348 */ /* 0x004fea0003c00000 */
[----:B------:R0:W1:Y:S02]  /*1bff0*/  SHFL.IDX P6, R14, R13, R12, R11 ;  /* 0x0000000c0d0e7389 */ /* 0x00006400000c000b */
[----:B012---:R-:W-:Y:S01]  /*1c000*/  ENDCOLLECTIVE ;  /* 0x000000000000791b */ /* 0x007fe20003800000 */
.L_x_769:
[----:B------:R-:W-:Y:S05]  /*1c010*/  BSYNC B0 ;  /* 0x0000000000007941 */ /* 0x000fea0003800000 */
.L_x_768:
        /* <DEDUP_REMOVED lines=9> */
.L_x_770:
[----:B------:R-:W-:Y:S02]  /*1c0b0*/  ULDC UR4, c[0x0][0xc3c] ;  /* 0x00030f0000047ab9 */ /* 0x000fe40000000800 */
[----:B------:R-:W-:-:S13]  /*1c0c0*/  ISETP.GE.OR P1, PT, R7, UR4, !P0 ;  /* 0x0000000407007c0c */ /* 0x000fda000c726670 */
[----:B------:R-:W0:Y:S08]  /*1c0d0*/  @!P1 LDC.64 R2, c[0x0][0xc80] ;  /* 0x00032000ff029b82 */ /* 0x000e300000000a00 */
[----:B------:R-:W1:Y:S01]  /*1c0e0*/  @!P1 LDC.64 R4, c[0x0][0xc78] ;  /* 0x00031e00ff049b82 */ /* 0x000e620000000a00 */
[----:B------:R-:W-:Y:S02]  /*1c0f0*/  MOV R11, RZ ;  /* 0x000000ff000b7202 */ /* 0x000fe40000000f00 */
[----:B------:R-:W-:Y:S01]  /*1c100*/  MOV R6, R14 ;  /* 0x0000000e00067202 */ /* 0x000fe20000000f00 */
        /* <DEDUP_REMOVED lines=18> */
.L_x_771:
[----:B------:R-:W-:Y:S02]  /*1c230*/  MOV R12, 0x2 ;  /* 0x00000002000c7802 */ /* 0x000fe40000000f00 */
[----:B------:R-:W-:-:S05]  /*1c240*/  SEL R14, R14, RZ, P1 ;  /* 0x000000ff0e0e7207 */ /* 0x000fca0000800000 */
[----:B------:R-:W-:-:S04]  /*1c250*/  IMAD.IADD R5, R13, 0x1, R14 ;  /* 0x000000010d057824 */ /* 0x000fc800078e020e */
[----:B------:R-:W-:-:S07]  /*1c260*/  IMAD.MOV.U32 R13, RZ, RZ, R5 ;  /* 0x000000ffff0d7224 */ /* 0x000fce00078e0005 */
[----:B------:R-:W-:Y:S05]  /*1c270*/  WARPSYNC.COLLECTIVE R15, `(.L_x_772) ;  /* 0x000000000f087348 */ /* 0x000fea0003c00000 */
[----:B------:R0:W1:Y:S02]  /*1c280*/  SHFL.UP P6, R14, R13, R12, R11 ;  /* 0x0400000c0d0e7389 */ /* 0x00006400000c000b */
[----:B01----:R-:W-:Y:S01]  /*1c290*/  ENDCOLLECTIVE ;  /* 0x000000000000791b */ /* 0x003fe20003800000 */
.L_x_772:
[----:B------:R-:W-:Y:S02]  /*1c2a0*/  MOV R12, 0x4 ;  /* 0x00000004000c7802 */ /* 0x000fe40000000f00 */
[----:B------:R-:W-:-:S05]  /*1c2b0*/  SEL R2, R14, RZ, P2 ;  /* 0x000000ff0e027207 */ /* 0x000fca0001000000 */
[----:B------:R-:W-:-:S04]  /*1c2c0*/  IMAD.IADD R2, R5, 0x1, R2 ;  /* 0x0000000105027824 */ /* 0x000fc800078e0202 */
[----:B------:R-:W-:-:S07]  /*1c2d0*/  IMAD.MOV.U32 R13, RZ, RZ, R2 ;  /* 0x000000ffff0d7224 */ /* 0x000fce00078e0002 */
[----:B------:R-:W-:Y:S05]  /*1c2e0*/  WARPSYNC.COLLECTIVE R15, `(.L_x_773) ;  /* 0x000000000f087348 */ /* 0x000fea0003c00000 */
[----:B------:R0:W1:Y:S02]  /*1c2f0*/  SHFL.UP P6, R14, R13, R12, R11 ;  /* 0x0400000c0d0e7389 */ /* 0x00006400000c000b */
[----:B01----:R-:W-:Y:S01]  /*1c300*/  ENDCOLLECTIVE ;  /* 0x000000000000791b */ /* 0x003fe20003800000 */
.L_x_773:
[----:B------:R-:W-:Y:S02]  /*1c310*/  MOV R12, 0x8 ;  /* 0x00000008000c7802 */ /* 0x000fe40000000f00 */
[----:B------:R-:W-:-:S05]  /*1c320*/  SEL R3, R14, RZ, P3 ;  /* 0x000000ff0e037207 */ /* 0x000fca0001800000 */
[----:B------:R-:W-:-:S04]  /*1c330*/  IMAD.IADD R8, R2, 0x1, R3 ;  /* 0x0000000102087824 */ /* 0x000fc800078e0203 */
[----:B------:R-:W-:-:S07]  /*1c340*/  IMAD.MOV.U32 R13, RZ, RZ, R8 ;  /* 0x000000ffff0d7224 */ /* 0x000fce00078e0008 */
[----:B------:R-:W-:Y:S05]  /*1c350*/  WARPSYNC.COLLECTIVE R15, `(.L_x_774) ;  /* 0x000000000f087348 */ /* 0x000fea0003c00000 */
[----:B------:R0:W1:Y:S02]  /*1c360*/  SHFL.UP P6, R14, R13, R12, R11 ;  /* 0x0400000c0d0e7389 */ /* 0x00006400000c000b */
[----:B01----:R-:W-:Y:S01]  /*1c370*/  ENDCOLLECTIVE ;  /* 0x000000000000791b */ /* 0x003fe20003800000 */
.L_x_774:
[----:B------:R-:W-:Y:S02]  /*1c380*/  MOV R12, 0x10 ;  /* 0x00000010000c7802 */ /* 0x000fe40000000f00 */
[----:B------:R-:W-:-:S05]  /*1c390*/  SEL R5, R14, RZ, P4 ;  /* 0x000000ff0e057207 */ /* 0x000fca0002000000 */
[----:B------:R-:W-:-:S04]  /*1c3a0*/  IMAD.IADD R5, R8, 0x1, R5 ;  /* 0x0000000108057824 */ /* 0x000fc800078e0205 */
[----:B------:R-:W-:-:S07]  /*1c3b0*/  IMAD.MOV.U32 R13, RZ, RZ, R5 ;  /* 0x000000ffff0d7224 */ /* 0x000fce00078e0005 */
[----:B------:R-:W-:Y:S05]  /*1c3c0*/  WARPSYNC.COLLECTIVE R15, `(.L_x_775) ;  /* 0x000000000f087348 */ /* 0x000fea0003c00000 */
[----:B------:R0:W1:Y:S02]  /*1c3d0*/  SHFL.UP P6, R14, R13, R12, R11 ;  /* 0x0400000c0d0e7389 */ /* 0x00006400000c000b */
[----:B01----:R-:W-:Y:S01]  /*1c3e0*/  ENDCOLLECTIVE ;  /* 0x000000000000791b */ /* 0x003fe20003800000 */
.L_x_775:
        /* <DEDUP_REMOVED lines=8> */
.L_x_776:
[----:B------:R-:W-:Y:S05]  /*1c470*/  BRA `(.L_x_777) ;  /* 0xffffffc400a07947 */ /* 0x000fea000383ffff */
.L_x_655:
[----:B------:R-:W-:Y:S01]  /*1c480*/  BSSY B0, `(.L_x_778) ;  /* 0x0000007000007945 */ /* 0x000fe20003800000 */
[----:B------:R-:W-:Y:S01]  /*1c490*/  MOV R12, 0x1 ;  /* 0x00000001000c7802 */ /* 0x000fe20000000f00 */
[----:B------:R-:W-:Y:S02]  /*1c4a0*/  IMAD.MOV.U32 R11, RZ, RZ, RZ ;  /* 0x000000ffff0b7224 */ /* 0x000fe400078e00ff */
[----:B------:R-:W-:-:S07]  /*1c4b0*/  IMAD.MOV.U32 R15, RZ, RZ, -0x1 ;  /* 0xffffffffff0f7424 */ /* 0x000fce00078e00ff */
[----:B------:R-:W-:Y:S05]  /*1c4c0*/  WARPSYNC.COLLECTIVE R15, `(.L_x_779) ;  /* 0x000000000f087348 */ /* 0x000fea0003c00000 */
[----:B------:R0:W1:Y:S02]  /*1c4d0*/  SHFL.UP P6, R14, R13, R12, R11 ;  /* 0x0400000c0d0e7389 */ /* 0x00006400000c000b */
[----:B01----:R-:W-:Y:S01]  /*1c4e0*/  ENDCOLLECTIVE ;  /* 0x000000000000791b */ /* 0x003fe20003800000 */
.L_x_779:
[----:B------:R-:W-:Y:S05]  /*1c4f0*/  BSYNC B0 ;  /* 0x0000000000007941 */ /* 0x000fea0003800000 */
.L_x_778:
[----:B------:R-:W-:Y:S01]  /*1c500*/  SEL R14, R14, RZ, P1 ;  /* 0x000000ff0e0e7207 */ /* 0x000fe20000800000 */
[----:B------:R-:W-:Y:S01]  /*1c510*/  IMAD.MOV.U32 R12, RZ, RZ, 0x2 ;  /* 0x00000002ff0c7424 */ /* 0x000fe200078e00ff */
[----:B------:R-:W-:Y:S01]  /*1c520*/  MOV R15, 0xffffffff ;  /* 0xffffffff000f7802 */ /* 0x000fe20000000f00 */
[----:B------:R-:W-:Y:S01]  /*1c530*/  IMAD.MOV.U32 R11, RZ, RZ, RZ ;  /* 0x000000ffff0b7224 */ /* 0x000fe200078e00ff */
[----:B------:R-:W-:-:S07]  /*1c540*/  IADD3 R13, R13, R14, RZ ;  /* 0x0000000e0d0d7210 */ /* 0x000fce0007ffe0ff */
[----:B------:R-:W-:Y:S05]  /*1c550*/  WARPSYNC.COLLECTIVE R15, `(.L_x_780) ;  /* 0x000000000f087348 */ /* 0x000fea0003c00000 */
[----:B------:R0:W1:Y:S02]  /*1c560*/  SHFL.UP P6, R14, R13, R12, R11 ;  /* 0x0400000c0d0e7389 */ /* 0x00006400000c000b */
[----:B01----:R-:W-:Y:S01]  /*1c570*/  ENDCOLLECTIVE ;  /* 0x000000000000791b */ /* 0x003fe20003800000 */
.L_x_780:
[----:B------:R-:W-:Y:S02]  /*1c580*/  MOV R12, 0x4 ;  /* 0x00000004000c7802 */ /* 0x000fe40000000f00 */
[----:B------:R-:W-:-:S05]  /*1c590*/  SEL R2, R14, RZ, P2 ;  /* 0x000000ff0e027207 */ /* 0x000fca0001000000 */
[----:B------:R-:W-:-:S04]  /*1c5a0*/  IMAD.IADD R2, R13, 0x1, R2 ;  /* 0x000000010d027824 */ /* 0x000fc800078e0202 */
[----:B------:R-:W-:-:S07]  /*1c5b0*/  IMAD.MOV.U32 R13, RZ, RZ, R2 ;  /* 0x000000ffff0d7224 */ /* 0x000fce00078e0002 */
[----:B------:R-:W-:Y:S05]  /*1c5c0*/  WARPSYNC.COLLECTIVE R15, `(.L_x_781) ;  /* 0x000000000f087348 */ /* 0x000fea0003c00000 */
[----:B------:R0:W1:Y:S02]  /*1c5d0*/  SHFL.UP P6, R14, R13, R12, R11 ;  /* 0x0400000c0d0e7389 */ /* 0x00006400000c000b */
[----:B01----:R-:W-:Y:S01]  /*1c5e0*/  ENDCOLLECTIVE ;  /* 0x000000000000791b */ /* 0x003fe20003800000 */
.L_x_781:
[----:B------:R-:W-:Y:S02]  /*1c5f0*/  MOV R12, 0x8 ;  /* 0x00000008000c7802 */ /* 0x000fe40000000f00 */
[----:B------:R-:W-:-:S05]  /*1c600*/  SEL R3, R14, RZ, P3 ;  /* 0x000000ff0e037207 */ /* 0x000fca0001800000 */
[----:B------:R-:W-:-:S04]  /*1c610*/  IMAD.IADD R3, R2, 0x1, R3 ;  /* 0x0000000102037824 */ /* 0x000fc800078e0203 */
[----:B------:R-:W-:-:S07]  /*1c620*/  IMAD.MOV.U32 R13, RZ, RZ, R3 ;  /* 0x000000ffff0d7224 */ /* 0x000fce00078e0003 */
[----:B------:R-:W-:Y:S05]  /*1c630*/  WARPSYNC.COLLECTIVE R15, `(.L_x_782) ;  /* 0x000000000f087348 */ /* 0x000fea0003c00000 */
[----:B------:R0:W1:Y:S02]  /*1c640*/  SHFL.UP P6, R14, R13, R12, R11 ;  /* 0x0400000c0d0e7389 */ /* 0x00006400000c000b */
[----:B01----:R-:W-:Y:S01]  /*1c650*/  ENDCOLLECTIVE ;  /* 0x000000000000791b */ /* 0x003fe20003800000 */
.L_x_782:
[----:B------:R-:W-:Y:S02]  /*1c660*/  MOV R12, 0x10 ;  /* 0x00000010000c7802 */ /* 0x000fe40000000f00 */
[----:B------:R-:W-:-:S05]  /*1c670*/  SEL R14, R14, RZ, P4 ;  /* 0x000000ff0e0e7207 */ /* 0x000fca0002000000 */
[----:B------:R-:W-:-:S04]  /*1c680*/  IMAD.IADD R5, R3, 0x1, R14 ;  /* 0x0000000103057824 */ /* 0x000fc800078e020e */
[----:B------:R-:W-:-:S07]  /*1c690*/  IMAD.MOV.U32 R13, RZ, RZ, R5 ;  /* 0x000000ffff0d7224 */ /* 0x000fce00078e0005 */
[----:B------:R-:W-:Y:S05]  /*1c6a0*/  WARPSYNC.COLLECTIVE R15, `(.L_x_783) ;  /* 0x000000000f087348 */ /* 0x000fea0003c00000 */
[----:B------:R0:W1:Y:S02]  /*1c6b0*/  SHFL.UP P6, R14, R13, R12, R11 ;  /* 0x0400000c0d0e7389 */ /* 0x00006400000c000b */
[----:B01----:R-:W-:Y:S01]  /*1c6c0*/  ENDCOLLECTIVE ;  /* 0x000000000000791b */ /* 0x003fe20003800000 */
.L_x_783:
        /* <DEDUP_REMOVED lines=8> */
.L_x_784:
[----:B------:R-:W-:Y:S05]  /*1c750*/  BRA `(.L_x_785) ;  /* 0xffffffc4008c7947 */ /* 0x000fea000383ffff */
.L_x_657:
[----:B------:R-:W-:Y:S01]  /*1c760*/  BSSY B0, `(.L_x_786) ;  /* 0x0000006000007945 */ /* 0x000fe20003800000 */
[----:B------:R-:W-:Y:S01]  /*1c770*/  PLOP3.LUT P6, PT, P6, PT, PT, 0x8, 0x0 ;  /* 0x000000000000781c */ /* 0x000fe200037ce170 */
[----:B------:R-:W-:-:S12]  /*1c780*/  IMAD.MOV.U32 R15, RZ, RZ, -0x1 ;  /* 0xffffffffff0f7424 */ /* 0x000fd800078e00ff */
[----:B0-----:R-:W-:Y:S05]  /*1c790*/  WARPSYNC.COLLECTIVE R15, `(.L_x_787) ;  /* 0x000000000f087348 */ /* 0x001fea0003c00000 */
[----:B------:R-:W-:Y:S01]  /*1c7a0*/  VOTE.ANY R14, PT, P6 ;  /* 0x00000000000e7806 */ /* 0x000fe200030e0100 */
[----:B0-----:R-:W-:Y:S06]  /*1c7b0*/  ENDCOLLECTIVE ;  /* 0x000000000000791b */ /* 0x001fec0003800000 */
.L_x_787:
[----:B------:R-:W-:Y:S05]  /*1c7c0*/  BSYNC B0 ;  /* 0x0000000000007941 */ /* 0x000fea0003800000 */
.L_x_786:
[----:B------:R-:W-:Y:S01]  /*1c7d0*/  MOV R8, R14 ;  /* 0x0000000e00087202 */ /* 0x000fe20000000f00 */
[----:B------:R-:W-:Y:S01]  /*1c7e0*/  IMAD.MOV.U32 R13, RZ, RZ, R7 ;  /* 0x000000ffff0d7224 */ /* 0x000fe200078e0007 */
[----:B------:R-:W-:Y:S01]  /*1c7f0*/  MOV R11, 0x1f ;  /* 0x0000001f000b7802 */ /* 0x000fe20000000f00 */
[----:B------:R-:W-:Y:S01]  /*1c800*/  IMAD.MOV.U32 R15, RZ, RZ, -0x1 ;  /* 0xffffffffff0f7424 */ /* 0x000fe200078e00ff */
[----:B------:R-:W0:Y:S02]  /*1c810*/  POPC R5, R8 ;  /* 0x0000000800057309 */ /* 0x000e240000000000 */
[----:B0-----:R-:W-:-:S07]  /*1c820*/  IMAD.MOV.U32 R12, RZ, RZ, R5 ;  /* 0x000000ffff0c7224 */ /* 0x001fce00078e0005 */
[----:B------:R-:W-:Y:S05]  /*1c830*/  WARPSYNC.COLLECTIVE R15, `(.L_x_788) ;  /* 0x000000000f087348 */ /* 0x000fea0003c00000 */
[----:B------:R0:W1:Y:S02]  /*1c840*/  SHFL.IDX P6, R14, R13, R12, R11 ;  /* 0x0000000c0d0e7389 */ /* 0x00006400000c000b */
[----:B01----:R-:W-:Y:S01]  /*1c850*/  ENDCOLLECTIVE ;  /* 0x000000000000791b */ /* 0x003fe20003800000 */
.L_x_788:
[----:B------:R-:W-:Y:S01]  /*1c860*/  MOV R13, R4 ;  /* 0x00000004000d7202 */ /* 0x000fe20000000f00 */
[----:B------:R-:W-:-:S07]  /*1c870*/  IMAD.MOV.U32 R7, RZ, RZ, R14 ;  /* 0x000000ffff077224 */ /* 0x000fce00078e000e */
[----:B------:R-:W-:Y:S05]  /*1c880*/  WARPSYNC.COLLECTIVE R15, `(.L_x_789) ;  /* 0x000000000f087348 */ /* 0x000fea0003c00000 */
[----:B------:R0:W1:Y:S02]  /*1c890*/  SHFL.IDX P6, R14, R13, R12, R11 ;  /* 0x0000000c0d0e7389 */ /* 0x00006400000c000b */
[----:B01----:R-:W-:Y:S01]  /*1c8a0*/  ENDCOLLECTIVE ;  /* 0x000000000000791b */ /* 0x003fe20003800000 */
.L_x_789:
[----:B------:R-:W-:Y:S01]  /*1c8b0*/  IMAD.MOV.U32 R4, RZ, RZ, R14 ;  /* 0x000000ffff047224 */ /* 0x000fe200078e000e */
[----:B------:R-:W-:Y:S06]  /*1c8c0*/  BRA `(.L_x_790) ;  /* 0xffffffc4006c7947 */ /* 0x000fec000383ffff */
.L_x_659:
[----:B------:R-:W-:Y:S01]  /*1c8d0*/  BSSY B0, `(.L_x_791) ;  /* 0x0000007000007945 */ /* 0x000fe20003800000 */
[----:B------:R-:W-:Y:S01]  /*1c8e0*/  IMAD.MOV.U32 R13, RZ, RZ, R3 ;  /* 0x000000ffff0d7224 */ /* 0x000fe200078e0003 */
[----:B------:R-:W-:Y:S01]  /*1c8f0*/  MOV R11, 0x1f ;  /* 0x0000001f000b7802 */ /* 0x000fe20000000f00 */
[----:B------:R-:W-:-:S07]  /*1c900*/  IMAD.MOV.U32 R15, RZ, RZ, -0x1 ;  /* 0xffffffffff0f7424 */ /* 0x000fce00078e00ff */
[----:B0123--:R-:W-:Y:S05]  /*1c910*/  WARPSYNC.COLLECTIVE R15, `(.L_x_792) ;  /* 0x000000000f087348 */ /* 0x00ffea0003c00000 */
[----:B------:R4:W0:Y:S02]  /*1c920*/  SHFL.IDX P6, R14, R13, R12, R11 ;  /* 0x0000000c0d0e7389 */ /* 0x00082400000c000b */
[----:B01234-:R-:W-:Y:S01]  /*1c930*/  ENDCOLLECTIVE ;  /* 0x000000000000791b */ /* 0x01ffe20003800000 */
.L_x_792:
[----:B------:R-:W-:Y:S05]  /*1c940*/  BSYNC B0 ;  /* 0x0000000000007941 */ /* 0x000fea0003800000 */
.L_x_791:
[----:B------:R-:W-:Y:S01]  /*1c950*/  IMAD.MOV.U32 R24, RZ, RZ, R14 ;  /* 0x000000ffff187224 */ /* 0x000fe200078e000e */
[----:B------:R-:W-:Y:S06]  /*1c960*/  BRA `(.L_x_658) ;  /* 0xffffffc4005c7947 */ /* 0x000fec000383ffff */
.L_x_663:
[----:B0-----:R0:W1:Y:S02]  /*1c970*/  SYNCS.PHASECHK.TRANS64.TRYWAIT P0, [R9+URZ+0x30820], R0 ;  /* 0x03082000090075a7 */ /* 0x001064000800017f */
[----:B-1----:R-:W-:Y:S05]  /*1c980*/  @!P0 NANOSLEEP.SYNCS 0x989680 ;  /* 0x009896800000895d */ /* 0x002fea0003900000 */
[----:B------:R-:W1:Y:S02]  /*1c990*/  @!P0 SYNCS.PHASECHK.TRANS64 P0, [R9+URZ+0x30820], R0 ;  /* 0x03082000090085a7 */ /* 0x000e64000800007f */
[----:B-1----:R-:W-:Y:S05]  /*1c9a0*/  @!P0 BRA `(.L_x_663) ;  /* 0xfffffffc00f08947 */ /* 0x002fea000383ffff */
[----:B------:R-:W-:Y:S05]  /*1c9b0*/  BRA `(.L_x_793) ;  /* 0xffffffc800b47947 */ /* 0x000fea000383ffff */
.L_x_664:
        /* <DEDUP_REMOVED lines=8> */
[----:B0--3--:R-:W-:Y:S05]  /*1ca40*/  WARPSYNC.COLLECTIVE R15, `(.L_x_795) ;  /* 0x000000000f087348 */ /* 0x009fea0003c00000 */
[----:B------:R1:W2:Y:S02]  /*1ca50*/  SHFL.IDX P6, R14, R13, R12, R11 ;  /* 0x0000000c0d0e7389 */ /* 0x0002a400000c000b */
[----:B0123--:R-:W-:Y:S01]  /*1ca60*/  ENDCOLLECTIVE ;  /* 0x000000000000791b */ /* 0x00ffe20003800000 */
.L_x_795:
[----:B------:R-:W-:Y:S05]  /*1ca70*/  BSYNC B0 ;  /* 0x0000000000007941 */ /* 0x000fea0003800000 */
.L_x_794:
[----:B------:R-:W-:Y:S05]  /*1ca80*/  BRA `(.L_x_796) ;  /* 0xffffffc8009c7947 */ /* 0x000fea000383ffff */
.L_x_665:
[----:B------:R-:W-:Y:S01]  /*1ca90*/  BSSY B0, `(.L_x_797) ;  /* 0x0000006000007945 */ /* 0x000fe20003800000 */
[----:B------:R-:W-:-:S07]  /*1caa0*/  IMAD.MOV.U32 R15, RZ, RZ, -0x1 ;  /* 0xffffffffff0f7424 */ /* 0x000fce00078e00ff */
[----:B0--3--:R-:W-:Y:S05]  /*1cab0*/  WARPSYNC.COLLECTIVE R15, `(.L_x_798) ;  /* 0x000000000f0c7348 */ /* 0x009fea0003c00000 */
[----:B------:R-:W-:Y:S02]  /*1cac0*/  ELECT P6, UR62, PT ;  /* 0x00000000003e782f */ /* 0x000fe400038c0000 */
[----:B------:R-:W-:Y:S01]  /*1cad0*/  MOV R14, UR62 ;  /* 0x0000003e000e7c02 */ /* 0x000fe20008000f00 */
[----:B0--3--:R-:W-:Y:S10]  /*1cae0*/  ENDCOLLECTIVE ;  /* 0x000000000000791b */ /* 0x009ff40003800000 */
.L_x_798:
[----:B------:R-:W-:Y:S05]  /*1caf0*/  BSYNC B0 ;  /* 0x0000000000007941 */ /* 0x000fea0003800000 */
.L_x_797:
[----:B------:R-:W-:Y:S05]  /*1cb00*/  BRA `(.L_x_799) ;  /* 0xffffffc800907947 */ /* 0x000fea000383ffff */
.L_x_667:
[----:B0-----:R0:W1:Y:S02]  /*1cb10*/  SYNCS.PHASECHK.TRANS64.TRYWAIT P0, [R7+URZ], R2 ;  /* 0x00000002070075a7 */ /* 0x001064000800017f */
[----:B-1----:R-:W-:Y:S05]  /*1cb20*/  @!P0 NANOSLEEP.SYNCS 0x989680 ;  /* 0x009896800000895d */ /* 0x002fea0003900000 */
[----:B------:R-:W1:Y:S02]  /*1cb30*/  @!P0 SYNCS.PHASECHK.TRANS64 P0, [R7+URZ], R2 ;  /* 0x00000002070085a7 */ /* 0x000e64000800007f */
[----:B-1----:R-:W-:Y:S05]  /*1cb40*/  @!P0 BRA `(.L_x_667) ;  /* 0xfffffffc00f08947 */ /* 0x002fea000383ffff */
[----:B------:R-:W-:Y:S05]  /*1cb50*/  BRA `(.L_x_800) ;  /* 0xffffffc800c47947 */ /* 0x000fea000383ffff */
.L_x_668:
[----:B-1----:R1:W2:Y:S02]  /*1cb60*/  SYNCS.PHASECHK.TRANS64.TRYWAIT P0, [R3+URZ], R0 ;  /* 0x00000000030075a7 */ /* 0x0022a4000800017f */
[----:B--2---:R-:W-:Y:S05]  /*1cb70*/  @!P0 NANOSLEEP.SYNCS 0x989680 ;  /* 0x009896800000895d */ /* 0x004fea0003900000 */
[----:B------:R-:W2:Y:S02]  /*1cb80*/  @!P0 SYNCS.PHASECHK.TRANS64 P0, [R3+URZ], R0 ;  /* 0x00000000030085a7 */ /* 0x000ea4000800007f */
[----:B--2---:R-:W-:Y:S05]  /*1cb90*/  @!P0 BRA `(.L_x_668) ;  /* 0xfffffffc00f08947 */ /* 0x004fea000383ffff */
[----:B------:R-:W-:Y:S05]  /*1cba0*/  BRA `(.L_x_801) ;  /* 0xffffffc800b87947 */ /* 0x000fea000383ffff */
.L_x_670:
[----:B-1----:R1:W2:Y:S02]  /*1cbb0*/  SYNCS.PHASECHK.TRANS64.TRYWAIT P0, [R5+URZ], R2 ;  /* 0x00000002050075a7 */ /* 0x0022a4000800017f */
[----:B--2---:R-:W-:Y:S05]  /*1cbc0*/  @!P0 NANOSLEEP.SYNCS 0x989680 ;  /* 0x009896800000895d */ /* 0x004fea0003900000 */
[----:B------:R-:W2:Y:S02]  /*1cbd0*/  @!P0 SYNCS.PHASECHK.TRANS64 P0, [R5+URZ], R2 ;  /* 0x00000002050085a7 */ /* 0x000ea4000800007f */
[----:B--2---:R-:W-:Y:S05]  /*1cbe0*/  @!P0 BRA `(.L_x_670) ;  /* 0xfffffffc00f08947 */ /* 0x004fea000383ffff */
[----:B------:R-:W-:Y:S05]  /*1cbf0*/  BRA `(.L_x_802) ;  /* 0xffffffc800bc7947 */ /* 0x000fea000383ffff */
.L_x_803:
        /* <DEDUP_REMOVED lines=16> */
.L_x_2703:


//--------------------- .text._ZN7cutlass13device_kernelIN5flash11enable_sm90INS1_16FlashAttnFwdSm90INS1_25CollectiveMainloopFwdSm90ILi2EN4cute5tupleIJNS5_1CILi1EEES8_S8_EEENS6_IJNS7_ILi192EEENS7_ILi128EEENS7_ILi64EEEEEELi64ENS_6half_tEfNS_4arch4Sm90ELb0ELb1ELb1ELb0ELb0ELb0ELb0ELb1ELb1ELb1ELb1ELb0EEENS1_21CollectiveEpilogueFwdINS6_IJSA_SC_SB_EEES9_SE_SG_Li384ELb0ELb1ELb1ELb0EEENS1_19SingleTileSchedulerILb0ELb1ELb1ELi192EEEEEEEEEvNT_6ParamsE --------------------------
	.section	.text._ZN7cutlass13device_kernelIN5flash11enable_sm90INS1_16FlashAttnFwdSm90INS1_25CollectiveMainloopFwdSm90ILi2EN4cute5tupleIJNS5_1CILi1EEES8_S8_EEENS6_IJNS7_ILi192EEENS7_ILi128EEENS7_ILi64EEEEEELi64ENS_6half_tEfNS_4arch4Sm90ELb0ELb1ELb1ELb0ELb0ELb0ELb0ELb1ELb1ELb1ELb1ELb0EEENS1_21CollectiveEpilogueFwdINS6_IJSA_SC_SB_EEES9_SE_SG_Li384ELb0ELb1ELb1ELb0EEENS1_19SingleTileSchedulerILb0ELb1ELb1ELi192EEEEEEEEEvNT_6ParamsE,"ax",@progbits
	.align	128
.text._ZN7cutlass13device_kernelIN5flash11enable_sm90INS1_16FlashAttnFwdSm90INS1_25CollectiveMainloopFwdSm90ILi2EN4cute5tupleIJNS5_1CILi1EEES8_S8_EEENS6_IJNS7_ILi192EEENS7_ILi128EEENS7_ILi64EEEEEELi64ENS_6half_tEfNS_4arch4Sm90ELb0ELb1ELb1ELb0ELb0ELb0ELb0ELb1ELb1ELb1ELb1ELb0EEENS1_21CollectiveEpilogueFwdINS6_IJSA_SC_SB_EEES9_SE_SG_Li384ELb0ELb1ELb1ELb0EEENS1_19SingleTileSchedulerILb0ELb1ELb1ELi192EEEEEEEEEvNT_6ParamsE:
        .type           _ZN7cutlass13device_kernelIN5flash11enable_sm90INS1_16FlashAttnFwdSm90INS1_25CollectiveMainloopFwdSm90ILi2EN4cute5tupleIJNS5_1CILi1EEES8_S8_EEENS6_IJNS7_ILi192EEENS7_ILi128EEENS7_ILi64EEEEEELi64ENS_6half_tEfNS_4arch4Sm90ELb0ELb1ELb1ELb0ELb0ELb0ELb0ELb1ELb1ELb1ELb1ELb0EEENS1_21CollectiveEpilogueFwdINS6_IJSA_SC_SB_EEES9_SE_SG_Li384ELb0ELb1ELb1ELb0EEENS1_19SingleTileSchedulerILb0ELb1ELb1ELi192EEEEEEEEEvNT_6ParamsE,@function
        .size           _ZN7cutlass13device_kernelIN5flash11enable_sm90INS1_16FlashAttnFwdSm90INS1_25CollectiveMainloopFwdSm90ILi2EN4cute5tupleIJNS5_1CILi1EEES8_S8_EEENS6_IJNS7_ILi192EEENS7_ILi128EEENS7_ILi64EEEEEELi64ENS_6half_tEfNS_4arch4Sm90ELb0ELb1ELb1ELb0ELb0ELb0ELb0ELb1ELb1ELb1ELb1ELb0EEENS1_21CollectiveEpilogueFwdINS6_IJSA_SC_SB_EEES9_SE_SG_Li384ELb0ELb1ELb1ELb0EEENS1_19SingleTileSchedulerILb0ELb1ELb1ELi192EEEEEEEEEvNT_6ParamsE,(.L_x_2704 - _ZN7cutlass13device_kernelIN5flash11enable_sm90INS1_16FlashAttnFwdSm90INS1_25CollectiveMainloopFwdSm90ILi2EN4cute5tupleIJNS5_1CILi1EEES8_S8_EEENS6_IJNS7_ILi192EEENS7_ILi128EEENS7_ILi64EEEEEELi64ENS_6half_tEfNS_4arch4Sm90ELb0ELb1ELb1ELb0ELb0ELb0ELb0ELb1ELb1ELb1ELb1ELb0EEENS1_21CollectiveEpilogueFwdINS6_IJSA_SC_SB_EEES9_SE_SG_Li384ELb0ELb1ELb1ELb0EEENS1_19SingleTileSchedulerILb0ELb1ELb1ELi192EEEEEEEEEvNT_6ParamsE)
        .other          _ZN7cutlass13device_kernelIN5flash11enable_sm90INS1_16FlashAttnFwdSm90INS1_25CollectiveMainloopFwdSm90ILi2EN4cute5tupleIJNS5_1CILi1EEES8_S8_EEENS6_IJNS7_ILi192EEENS7_ILi128EEENS7_ILi64EEEEEELi64ENS_6half_tEfNS_4arch4Sm90ELb0ELb1ELb1ELb0ELb0ELb0ELb0ELb1ELb1ELb1ELb1ELb0EEENS1_21CollectiveEpilogueFwdINS6_IJSA_SC_SB_EEES9_SE_SG_Li384ELb0ELb1ELb1ELb0EEENS1_19SingleTileSchedulerILb0ELb1ELb1ELi192EEEEEEEEEvNT_6ParamsE,@"STO_CUDA_ENTRY STV_DEFAULT"
_ZN7cutlass13device_kernelIN5flash11enable_sm90INS1_16FlashAttnFwdSm90INS1_25CollectiveMainloopFwdSm90ILi2EN4cute5tupleIJNS5_1CILi1EEES8_S8_EEENS6_IJNS7_ILi192EEENS7_ILi128EEENS7_ILi64EEEEEELi64ENS_6half_tEfNS_4arch4Sm90ELb0ELb1ELb1ELb0ELb0ELb0ELb0ELb1ELb1ELb1ELb1ELb0EEENS1_21CollectiveEpilogueFwdINS6_IJSA_SC_SB_EEES9_SE_SG_Li384ELb0ELb1ELb1ELb0EEENS1_19SingleTileSchedulerILb0ELb1ELb1ELi192EEEEEEEEEvNT_6ParamsE:
[----:B------:R-:W0:Y:S01]  /*0000*/  LDC R1, c[0x0][0x28] ;  /* 0x00000a00ff017b82 */ /* 0x000e220000000800 */
[----:B------:R-:W1:Y:S01]  /*0010*/  S2R R2, SR_TID.X ;  /* 0x0000000000027919 */ /* 0x000e620000002100 */
[----:B------:R-:W-:Y:S01]  /*0020*/  ELECT P0, URZ, PT ;  /* 0x00000000003f782f */ /* 0x000fe20003800000 */
[----:B------:R-:W-:Y:S01]  /*0030*/  BSSY B0, `(.L_x_804) ;  /* 0x000000e000007945 */ /* 0x000fe20003800000 */
[--C-:B-1----:R-:W-:Y:S02]  /*0040*/  SHF.R.U32.HI R16, RZ, 0x5, R2.reuse ;  /* 0x00000005ff107819 */ /* 0x102fe40000011602 */
[----:B------:R-:W-:-:S03]  /*0050*/  SHF.R.U32.HI R17, RZ, 0x7, R2 ;  /* 0x00000007ff117819 */ /* 0x000fc60000011602 */
[----:B------:R-:W1:Y:S02]  /*0060*/  SHFL.IDX PT, R0, R16, RZ, 0x1f ;  /* 0x00001fff10007589 */ /* 0x000e6400000e0000 */
[----:B-1----:R-:W-:-:S13]  /*0070*/  ISETP.EQ.AND P0, PT, R0, RZ, P0 ;  /* 0x000000ff0000720c */ /* 0x002fda0000702270 */
[----:B0-----:R-:W-:Y:S05]  /*0080*/  @!P0 BRA `(.L_x_805) ;  /* 0x0000000000208947 */ /* 0x001fea0003800000 */
        /* <DEDUP_REMOVED lines=8> */
.L_x_805:
[----:B------:R-:W-:Y:S05]  /*0110*/  BSYNC B0 ;  /* 0x0000000000007941 */ /* 0x000fea0003800000 */
.L_x_804:
[----:B------:R-:W-:Y:S01]  /*0120*/  VOTEU.ANY UP0, P0 ;  /* 0x00000000003f7886 */ /* 0x000fe20000000100 */
[----:B------:R-:W0:Y:S01]  /*0130*/  SHFL.IDX PT, R3, R17, RZ, 0x1f ;  /* 0x00001fff11037589 */ /* 0x000e2200000e0000 */
[----:B------:R-:W-:Y:S01]  /*0140*/  UMOV UR4, 0x80 ;  /* 0x0000008000047882 */ /* 0x000fe20000000000 */
[----:B------:R-:W-:Y:S01]  /*0150*/  UMOV UR7, 0x180 ;  /* 0x0000018000077882 */ /* 0x000fe20000000000 */
[----:B------:R-:W-:Y:S01]  /*0160*/  VOTEU.ANY UP1, P0 ;  /* 0x00000000003f7886 */ /* 0x000fe20000020100 */
[----:B------:R-:W1:Y:S01]  /*0170*/  @UP0 S2UR UR8, SR_CgaCtaId ;  /* 0x00000000000809c3 */ /* 0x000e620000008800 */
[----:B------:R-:W2:Y:S01]  /*0180*/  SHFL.IDX PT, R0, R16, RZ, 0x1f ;  /* 0x00001fff10007589 */ /* 0x000ea200000e0000 */
[----:B------:R-:W-:Y:S01]  /*0190*/  @UP0 UMOV UR6, 0x400 ;  /* 0x0000040000060882 */ /* 0x000fe20000000000 */
[----:B------:R-:W-:-:S04]  /*01a0*/  @UP0 UIADD3 UR4, -UR4, 0x100000, URZ ;  /* 0x0010000004040890 */ /* 0x000fc8000fffe13f */
[----:B------:R-:W-:Y:S02]  /*01b0*/  @UP0 USHF.L.U32 UR5, UR4, 0xb, URZ ;  /* 0x0000000b04050899 */ /* 0x000fe4000800063f */
[----:B------:R-:W-:Y:S01]  /*01c0*/  @UP0 USHF.L.U32 UR4, UR4, 0x1, URZ ;  /* 0x0000000104040899 */ /* 0x000fe2000800063f */
[----:B------:R-:W-:Y:S01]  /*01d0*/  VOTEU.ANY UP2, P0 ;  /* 0x00000000003f7886 */ /* 0x000fe20000040100 */
[----:B0-----:R-:W-:Y:S01]  /*01e0*/  R2UR UR9, R3 ;  /* 0x00000000030972ca */ /* 0x001fe200000e0000 */
[----:B-1----:R-:W-:Y:S01]  /*01f0*/  @UP0 ULEA UR8, UR8, UR6, 0x18 ;  /* 0x0000000608080291 */ /* 0x002fe2000f8ec03f */
[----:B--2---:R-:W-:Y:S01]  /*0200*/  ISETP.NE.AND P1, PT, R0, RZ, PT ;  /* 0x000000ff0000720c */ /* 0x004fe20003f25270 */
[----:B------:R-:W-:-:S04]  /*0210*/  @UP0 UIADD3 UR6, -UR7, 0x100000, URZ ;  /* 0x0010000007060890 */ /* 0x000fc8000fffe13f */
[----:B------:R-:W-:Y:S02]  /*0220*/  @UP0 USHF.L.U32 UR7, UR6, 0xb, URZ ;  /* 0x0000000b06070899 */ /* 0x000fe4000800063f */
[----:B------:R-:W-:-:S04]  /*0230*/  @UP0 USHF.L.U32 UR6, UR6, 0x1, URZ ;  /* 0x0000000106060899 */ /* 0x000fc8000800063f */
[----:B------:R-:W-:Y:S01]  /*0240*/  UISETP.NE.AND UP0, UPT, UR9, URZ, UPT ;  /* 0x0000003f0900728c */ /* 0x000fe2000bf05270 */
[----:B------:R-:W0:Y:S02]  /*0250*/  FENCE.VIEW.ASYNC.S ;  /* 0x00000000000073c6 */ /* 0x000e240000000000 */
[----:B0-----:R0:W1:Y:S05]  /*0260*/  @UP1 SYNCS.EXCH.64 URZ, [UR8+0x16800], UR4 ;  /* 0x01680004083f15b2 */ /* 0x00106a0008000100 */
[----:B------:R0:W2:Y:S01]  /*0270*/  @UP2 SYNCS.EXCH.64 URZ, [UR8+0x16820], UR6 ;  /* 0x01682006083f25b2 */ /* 0x0000a20008000100 */
        /* <DEDUP_REMOVED lines=17> */
[----:B------:R3:W0:Y:S02]  /*0390*/  SYNCS.EXCH.64 URZ, [UR8+0x16848], UR6 ;  /* 0x01684806083f75b2 */ /* 0x0006240008000100 */
[----:B---3--:R-:W-:Y:S01]  /*03a0*/  NOP ;  /* 0x0000000000007918 */ /* 0x008fe20000000000 */
.L_x_806:
[----:B------:R-:W3:Y:S01]  /*03b0*/  SHFL.IDX PT, R0, R16, RZ, 0x1f ;  /* 0x00001fff10007589 */ /* 0x000ee200000e0000 */
[----:B------:R-:W-:Y:S01]  /*03c0*/  NOP ;  /* 0x0000000000007918 */ /* 0x000fe20000000000 */
[----:B---3--:R-:W-:-:S13]  /*03d0*/  ISETP.NE.AND P0, PT, R0, RZ, PT ;  /* 0x000000ff0000720c */ /* 0x008fda0003f05270 */
        /* <DEDUP_REMOVED lines=17> */
[----:B------:R3:W0:Y:S02]  /*04f0*/  SYNCS.EXCH.64 URZ, [UR8+0x16868], UR6 ;  /* 0x01686806083f75b2 */ /* 0x0006240008000100 */
[----:B---3--:R-:W-:Y:S01]  /*0500*/  NOP ;  /* 0x0000000000007918 */ /* 0x008fe20000000000 */
.L_x_807:
[----:B------:R-:W3:Y:S01]  /*0510*/  SHFL.IDX PT, R0, R16, RZ, 0x1f ;  /* 0x00001fff10007589 */ /* 0x000ee200000e0000 */
[----:B------:R-:W-:Y:S01]  /*0520*/  NOP ;  /* 0x0000000000007918 */ /* 0x000fe20000000000 */
[----:B---3--:R-:W-:-:S13]  /*0530*/  ISETP.NE.AND P0, PT, R0, RZ, PT ;  /* 0x000000ff0000720c */ /* 0x008fda0003f05270 */
        /* <DEDUP_REMOVED lines=13> */
[----:B------:R3:W0:Y:S02]  /*0610*/  SYNCS.EXCH.64 URZ, [UR6+0x16888], UR4 ;  /* 0x01688804063f75b2 */ /* 0x0006240008000100 */
[----:B---3--:R-:W-:Y:S01]  /*0620*/  NOP ;  /* 0x0000000000007918 */ /* 0x008fe20000000000 */
.L_x_808:
        /* <DEDUP_REMOVED lines=22> */
.L_x_809:
        /* <DEDUP_REMOVED lines=22> */
.L_x_810:
[----:B------:R-:W-:Y:S01]  /*08f0*/  PLOP3.LUT P0, PT, PT, PT, UP0, 0x80, 0x0 ;  /* 0x000000000000781c */ /* 0x000fe20003f0f008 */
[----:B------:R-:W-:Y:S01]  /*0900*/  UMOV UR45, 0x1 ;  /* 0x00000001002d7882 */ /* 0x000fe20000000000 */
[----:B------:R-:W-:Y:S01]  /*0910*/  NOP ;  /* 0x0000000000007918 */ /* 0x000fe20000000000 */
[----:B------:R-:W-:Y:S01]  /*0920*/  USEL UR45, UR45, 0x2, !UP0 ;  /* 0x000000022d2d7887 */ /* 0x000fe2000c000000 */
[----:B------:R-:W-:Y:S01]  /*0930*/  BSSY B6, `(.L_x_811) ;  /* 0x00012fc000067945 */ /* 0x000fe20003800000 */
[----:B------:R-:W-:Y:S01]  /*0940*/  ULDC.64 UR48, c[0x0][0x208] ;  /* 0x0000820000307ab9 */ /* 0x000fe20000000a00 */
[----:B------:R-:W-:Y:S01]  /*0950*/  LOP3.LUT R19, R2, 0x7f, RZ, 0xc0, !PT ;  /* 0x0000007f02137812 */ /* 0x000fe200078ec0ff */
[----:B012-4-:R-:W-:Y:S06]  /*0960*/  BAR.SYNC.DEFER_BLOCKING 0x0 ;  /* 0x0000000000007b1d */ /* 0x017fec0000010000 */
[----:B------:R-:W-:Y:S05]  /*0970*/  @!P0 BRA `(.L_x_812) ;  /* 0x000000f400a08947 */ /* 0x000fea0003800000 */
.L_x_813:
[----:B------:R-:W-:-:S08]  /*0980*/  NOP ;  /* 0x0000000000007918 */ /* 0x000fd00000000000 */
[----:B------:R-:W0:Y:S02]  /*0990*/  USETMAXREG.TRY_ALLOC.CTAPOOL UP0, 0xa0 ;  /* 0x000000a0000079c8 */ /* 0x000e240008000600 */
[----:B0-----:R-:W-:-:S13]  /*09a0*/  PLOP3.LUT P0, PT, PT, PT, UP0, 0x80, 0x0 ;  /* 0x000000000000781c */ /* 0x001fda0003f0f008 */
[----:B------:R-:W-:Y:S05]  /*09b0*/  @!P0 BRA `(.L_x_813) ;  /* 0xfffffffc00f08947 */ /* 0x000fea000383ffff */
[----:B------:R-:W0:Y:S01]  /*09c0*/  S2UR UR6, SR_CTAID.Y ;  /* 0x00000000000679c3 */ /* 0x000e220000002600 */
[----:B------:R-:W-:Y:S01]  /*09d0*/  LOP3.LUT R0, R2, 0xffffff80, RZ, 0xc0, !PT ;  /* 0xffffff8002007812 */ /* 0x000fe200078ec0ff */
[----:B------:R-:W-:Y:S02]  /*09e0*/  ULDC UR7, c[0x0][0xc50] ;  /* 0x0003140000077ab9 */ /* 0x000fe40000000800 */
[----:B------:R-:W-:-:S04]  /*09f0*/  UISETP.NE.AND UP0, UPT, UR7, 0x1, UPT ;  /* 0x000000010700788c */ /* 0x000fc8000bf05270 */
[----:B------:R-:W-:Y:S08]  /*0a00*/  BAR.ARV 0x8, 0x200 ;  /* 0x0208000000007b1d */ /* 0x000ff00000002000 */
[----:B------:R-:W1:Y:S01]  /*0a10*/  S2UR UR8, SR_CTAID.Z ;  /* 0x00000000000879c3 */ /* 0x000e620000002700 */
[----:B------:R-:W-:Y:S01]  /*0a20*/  ISETP.NE.AND P0, PT, R0, 0x80, PT ;  /* 0x000000800000780c */ /* 0x000fe20003f05270 */
[----:B------:R-:W-:Y:S01]  /*0a30*/  @UP0 ULDC UR4, c[0x0][0xc54] ;  /* 0x0003150000040ab9 */ /* 0x000fe20000000800 */
[----:B------:R-:W-:Y:S01]  /*0a40*/  @UP0 ULDC UR9, c[0x0][0xc58] ;  /* 0x0003160000090ab9 */ /* 0x000fe20000000800 */
[----:B0-----:R-:W-:-:S10]  /*0a50*/  UIMAD.WIDE.U32 UR4, UR6, UR4, URZ ;  /* 0x00000004060472a5 */ /* 0x001fd4000f8e003f */
[----:B------:R-:W-:Y:S06]  /*0a60*/  @!P0 BAR.ARV 0x9, 0x100 ;  /* 0x0244000000008b1d */ /* 0x000fec0000002000 */
[----:B------:R-:W-:Y:S01]  /*0a70*/  UMOV UR36, UR6 ;  /* 0x0000000600247c82 */ /* 0x000fe20008000000 */
[----:B------:R-:W-:Y:S01]  /*0a80*/  @UP0 USHF.R.U32.HI UR36, URZ, UR9, UR5 ;  /* 0x000000093f240299 */ /* 0x000fe20008011605 */
[----:B-1----:R-:W-:-:S03]  /*0a90*/  ISETP.LE.AND P0, PT, RZ, UR8, PT ;  /* 0x00000008ff007c0c */ /* 0x002fc6000bf03270 */
[----:B------:R-:W-:-:S04]  /*0aa0*/  UIADD3 UR4, -UR36, URZ, URZ ;  /* 0x0000003f24047290 */ /* 0x000fc8000fffe13f */
[----:B------:R-:W-:-:S06]  /*0ab0*/  UIMAD UR6, UR7, UR4, UR6 ;  /* 0x00000004070672a4 */ /* 0x000fcc000f8e0206 */
[----:B------:R-:W-:Y:S06]  /*0ac0*/  @!P0 BRA `(.L_x_814) ;  /* 0x0000012c00888947 */ /* 0x000fec0003800000 */
[----:B------:R-:W0:Y:S01]  /*0ad0*/  LDC.64 R6, c[0x0][0x418] ;  /* 0x00010600ff067b82 */ /* 0x000e220000000a00 */
[----:B------:R-:W-:Y:S01]  /*0ae0*/  ULDC UR4, c[0x0][0x448] ;  /* 0x0001120000047ab9 */ /* 0x000fe20000000800 */
[----:B------:R-:W-:Y:S01]  /*0af0*/  VIADD R18, R2, 0xffffff80 ;  /* 0xffffff8002127836 */ /* 0x000fe20000000000 */
[----:B------:R-:W-:-:S03]  /*0b00*/  UISETP.NE.AND UP0, UPT, UR4, 0x1, UPT ;  /* 0x000000010400788c */ /* 0x000fc6000bf05270 */
[----:B------:R-:W-:Y:S02]  /*0b10*/  ULDC.64 UR4, c[0x0][0x9e0] ;  /* 0x0002780000047ab9 */ /* 0x000fe40000000a00 */
[----:B------:R-:W1:Y:S01]  /*0b20*/  LDC R23, c[0x0][0x288] ;  /* 0x0000a200ff177b82 */ /* 0x000e620000000800 */
[----:B------:R-:W-:-:S05]  /*0b30*/  UISETP.GE.AND UP1, UPT, UR5, 0x1, UPT ;  /* 0x000000010500788c */ /* 0x000fca000bf26270 */
[----:B------:R-:W-:Y:S01]  /*0b40*/  @UP0 ULDC UR9, c[0x0][0x44c] ;  /* 0x0001130000090ab9 */ /* 0x000fe20000000800 */
[----:B------:R-:W-:Y:S01]  /*0b50*/  @UP0 ULDC UR11, c[0x0][0x450] ;  /* 0x00011400000b0ab9 */ /* 0x000fe20000000800 */
[----:B------:R-:W2:Y:S01]  /*0b60*/  LDC R16, c[0x0][0x424] ;  /* 0x00010900ff107b82 */ /* 0x000ea20000000800 */
[----:B------:R-:W-:-:S07]  /*0b70*/  PLOP3.LUT P1, PT, PT, PT, UP1, 0x80, 0x0 ;  /* 0x000000000000781c */ /* 0x000fce0003f2f018 */
[----:B------:R-:W3:Y:S01]  /*0b80*/  LDC R5, c[0x0][0x2f0] ;  /* 0x0000bc00ff057b82 */ /* 0x000ee20000000800 */
[----:B0-----:R-:W-:-:S04]  /*0b90*/  ISETP.NE.U32.AND P0, PT, R6, RZ, PT ;  /* 0x000000ff0600720c */ /* 0x001fc80003f05070 */
[----:B------:R-:W-:-:S03]  /*0ba0*/  ISETP.NE.AND.EX P0, PT, R7, RZ, PT, P0 ;  /* 0x000000ff0700720c */ /* 0x000fc60003f05300 */
[----:B------:R-:W0:Y:S01]  /*0bb0*/  S2UR UR40, SR_CTAID.X ;  /* 0x00000000002879c3 */ /* 0x000e220000002500 */
[----:B-1----:R-:W-:Y:S02]  /*0bc0*/  IADD3 R3, -R23, 0x1, RZ ;  /* 0x0000000117037810 */ /* 0x002fe40007ffe1ff */
[----:B--2---:R-:W-:-:S05]  /*0bd0*/  SEL R16, R16, 0x1, P0 ;  /* 0x0000000110107807 */ /* 0x004fca0000000000 */
[----:B---3--:R-:W-:-:S05]  /*0be0*/  IMAD R3, R16, R5, R3 ;  /* 0x0000000510037224 */ /* 0x008fca00078e0203 */
[----:B------:R-:W-:Y:S01]  /*0bf0*/  R2UR UR10, R3 ;  /* 0x00000000030a72ca */ /* 0x000fe200000e0000 */
[----:B0-----:R-:W-:-:S04]  /*0c00*/  UIMAD UR40, UR40, 0xc0, URZ ;  /* 0x000000c0282878a4 */ /* 0x001fc8000f8e023f */
[----:B------:R-:W-:Y:S02]  /*0c10*/  @UP0 UIADD3 UR8, UR40, 0xbf, URZ ;  /* 0x000000bf28080890 */ /* 0x000fe4000fffe03f */
[----:B------:R-:W-:Y:S02]  /*0c20*/  UIADD3 UR7, UR40, 0xbf, URZ ;  /* 0x000000bf28077890 */ /* 0x000fe4000fffe03f */
[----:B------:R-:W-:-:S04]  /*0c30*/  UIMAD.WIDE.U32 UR8, UR8, UR9, URZ ;  /* 0x00000009080872a5 */ /* 0x000fc8000f8e003f */
[----:B------:R-:W-:-:S04]  /*0c40*/  @UP0 USHF.R.U32.HI UR7, URZ, UR11, UR9 ;  /* 0x0000000b3f070299 */ /* 0x000fc80008011609 */
[----:B------:R-:W-:-:S04]  /*0c50*/  UIADD3 UR7, UR10, UR7, URZ ;  /* 0x000000070a077290 */ /* 0x000fc8000fffe03f */
[----:B------:R-:W-:-:S06]  /*0c60*/  UIADD3 UR4, UR7, UR4, URZ ;  /* 0x0000000407047290 */ /* 0x000fcc000fffe03f */
[----:B------:R-:W-:Y:S01]  /*0c70*/  IMAD.U32 R0, RZ, RZ, UR4 ;  /* 0x00000004ff007e24 */ /* 0x000fe2000f8e00ff */
[----:B------:R-:W-:Y:S06]  /*0c80*/  @!P1 BRA `(.L_x_815) ;  /* 0x0000000000409947 */ /* 0x000fec0003800000 */
[----:B------:R-:W-:Y:S01]  /*0c90*/  ISETP.LT.AND P0, PT, RZ, UR7, PT ;  /* 0x00000007ff007c0c */ /* 0x000fe2000bf01270 */
[----:B------:R-:W-:-:S12]  /*0ca0*/  UIADD3 UR4, UR7, -0x1, URZ ;  /* 0xffffffff07047890 */ /* 0x000fd8000fffe03f */
[----:B------:R-:W-:Y:S05]  /*0cb0*/  @P0 BRA `(.L_x_816) ;  /* 0x00000000001c0947 */ /* 0x000fea0003800000 */
[----:B------:R-:W-:Y:S02]  /*0cc0*/  UISETP.NE.AND UP1, UPT, UR5, 0x1, UPT ;  /* 0x000000010500788c */ /* 0x000fe4000bf25270 */
[----:B------:R-:W-:-:S09]  /*0cd0*/  UIADD3 UR4, -UR7, URZ, URZ ;  /* 0x0000003f07047290 */ /* 0x000fd2000fffe13f */
[----:B------:R-:W-:Y:S02]  /*0ce0*/  @UP1 ULDC.64 UR10, c[0x0][0x9e8] ;  /* 0x00027a00000a1ab9 */ /* 0x000fe40000000a00 */
[----:B------:R-:W-:-:S04]  /*0cf0*/  UIMAD.WIDE.U32 UR8, UR4, UR10, URZ ;  /* 0x0000000a040872a5 */ /* 0x000fc8000f8e003f */
[----:B------:R-:W-:-:S04]  /*0d00*/  @UP1 USHF.R.U32.HI UR4, URZ, UR11, UR9 ;  /* 0x0000000b3f041299 */ /* 0x000fc80008011609 */
[----:B------:R-:W-:Y:S01]  /*0d10*/  ULOP3.LUT UR4, URZ, UR4, URZ, 0x33, !UPT ;  /* 0x000000043f047292 */ /* 0x000fe2000f8e333f */
[----:B------:R-:W-:Y:S11]  /*0d20*/  BRA `(.L_x_817) ;  /* 0x0000000000107947 */ /* 0x000ff60003800000 */
.L_x_816:
[----:B------:R-:W-:-:S11]  /*0d30*/  UISETP.NE.AND UP1, UPT, UR5, 0x1, UPT ;  /* 0x000000010500788c */ /* 0x000fd6000bf25270 */
[----:B------:R-:W-:Y:S02]  /*0d40*/  @UP1 ULDC.64 UR10, c[0x0][0x9e8] ;  /* 0x00027a00000a1ab9 */ /* 0x000fe40000000a00 */
[----:B------:R-:W-:-:S04]  /*0d50*/  UIMAD.WIDE.U32 UR8, UR4, UR10, URZ ;  /* 0x0000000a040872a5 */ /* 0x000fc8000f8e003f */
[----:B------:R-:W-:-:S12]  /*0d60*/  @UP1 USHF.R.U32.HI UR4, URZ, UR11, UR9 ;  /* 0x0000000b3f041299 */ /* 0x000fd80008011609 */
.L_x_817:
[----:B------:R-:W-:-:S06]  /*0d70*/  UIMAD UR4, UR4, UR5, UR5 ;  /* 0x00000005040472a4 */ /* 0x000fcc000f8e0205 */
[----:B------:R-:W-:-:S07]  /*0d80*/  VIMNMX R0, R0, UR4, PT ;  /* 0x0000000400007c48 */ /* 0x000fce000bfe0100 */
.L_x_815:
[-C--:B------:R-:W-:Y:S01]  /*0d90*/  IMAD R23, R16, R5.reuse, -R23 ;  /* 0x0000000510177224 */ /* 0x080fe200078e0a17 */
[----:B------:R-:W-:Y:S01]  /*0da0*/  @UP0 ULDC UR8, c[0x0][0x44c] ;  /* 0x0001130000080ab9 */ /* 0x000fe20000000800 */
[----:B------:R-:W-:Y:S01]  /*0db0*/  VIADD R4, R0, 0x7f ;  /* 0x0000007f00047836 */ /* 0x000fe20000000000 */
[----:B------:R-:W-:Y:S01]  /*0dc0*/  UIMAD.WIDE.U32 UR8, UR40, UR8, URZ ;  /* 0x00000008280872a5 */ /* 0x000fe2000f8e003f */
[----:B------:R-:W-:Y:S01]  /*0dd0*/  IMAD R0, R16, R5, 0x7f ;  /* 0x0000007f10007424 */ /* 0x000fe200078e0205 */
[----:B------:R-:W-:Y:S01]  /*0de0*/  R2UR UR7, R23 ;  /* 0x00000000170772ca */ /* 0x000fe200000e0000 */
[----:B------:R-:W-:Y:S01]  /*0df0*/  @UP0 ULDC UR10, c[0x0][0x450] ;  /* 0x00011400000a0ab9 */ /* 0x000fe20000000800 */
[----:B------:R-:W-:Y:S01]  /*0e00*/  UMOV UR4, UR40 ;  /* 0x0000002800047c82 */ /* 0x000fe20008000000 */
[----:B------:R-:W-:Y:S01]  /*0e10*/  SHF.R.S32.HI R5, RZ, 0x1f, R4 ;  /* 0x0000001fff057819 */ /* 0x000fe20000011404 */
[----:B------:R-:W-:Y:S01]  /*0e20*/  @UP0 USHF.R.U32.HI UR4, URZ, UR10, UR9 ;  /* 0x0000000a3f040299 */ /* 0x000fe20008011609 */
[----:B------:R-:W-:-:S02]  /*0e30*/  SHF.R.S32.HI R3, RZ, 0x1f, R0 ;  /* 0x0000001fff037819 */ /* 0x000fc40000011400 */
[----:B------:R-:W-:Y:S02]  /*0e40*/  LEA.HI R5, R5, R4, RZ, 0x7 ;  /* 0x0000000405057211 */ /* 0x000fe400078f38ff */
[----:B------:R-:W-:Y:S02]  /*0e50*/  LEA.HI R3, R3, R0, RZ, 0x7 ;  /* 0x0000000003037211 */ /* 0x000fe400078f38ff */
[----:B------:R-:W-:Y:S02]  /*0e60*/  SHF.R.S32.HI R0, RZ, 0x7, R5 ;  /* 0x00000007ff007819 */ /* 0x000fe40000011405 */
[----:B------:R-:W-:Y:S01]  /*0e70*/  UIADD3 UR4, UR7, UR4, URZ ;  /* 0x0000000407047290 */ /* 0x000fe2000fffe03f */
[----:B------:R-:W-:Y:S02]  /*0e80*/  SHF.R.S32.HI R3, RZ, 0x7, R3 ;  /* 0x00000007ff037819 */ /* 0x000fe40000011403 */
[----:B------:R-:W-:Y:S02]  /*0e90*/  ULDC UR7, c[0x0][0x9dc] ;  /* 0x0002770000077ab9 */ /* 0x000fe40000000800 */
[----:B------:R-:W-:Y:S01]  /*0ea0*/  UIADD3 UR7, UR4, -UR7, URZ ;  /* 0x8000000704077290 */ /* 0x000fe2000fffe03f */
[----:B------:R-:W-:Y:S01]  /*0eb0*/  VIMNMX R22, R3, R0, PT ;  /* 0x0000000003167248 */ /* 0x000fe20003fe0100 */
[----:B------:R-:W-:Y:S10]  /*0ec0*/  @!P1 BRA `(.L_x_818) ;  /* 0x0000000000449947 */ /* 0x000ff40003800000 */
[----:B------:R-:W-:-:S06]  /*0ed0*/  UISETP.GT.AND UP0, UPT, UR4, -0x1, UPT ;  /* 0xffffffff0400788c */ /* 0x000fcc000bf04270 */
[----:B------:R-:W-:-:S13]  /*0ee0*/  PLOP3.LUT P0, PT, PT, PT, UP0, 0x80, 0x0 ;  /* 0x000000000000781c */ /* 0x000fda0003f0f008 */
[----:B------:R-:W-:Y:S05]  /*0ef0*/  @P0 BRA `(.L_x_819) ;  /* 0x00000000001c0947 */ /* 0x000fea0003800000 */
[----:B------:R-:W-:Y:S02]  /*0f00*/  UISETP.NE.AND UP0, UPT, UR5, 0x1, UPT ;  /* 0x000000010500788c */ /* 0x000fe4000bf05270 */
[----:B------:R-:W-:-:S09]  /*0f10*/  ULOP3.LUT UR4, URZ, UR4, URZ, 0x33, !UPT ;  /* 0x000000043f047292 */ /* 0x000fd2000f8e333f */
[----:B------:R-:W-:Y:S02]  /*0f20*/  @UP0 ULDC.64 UR10, c[0x0][0x9e8] ;  /* 0x00027a00000a0ab9 */ /* 0x000fe40000000a00 */
[----:B------:R-:W-:-:S04]  /*0f30*/  UIMAD.WIDE.U32 UR8, UR4, UR10, URZ ;  /* 0x0000000a040872a5 */ /* 0x000fc8000f8e003f */
[----:B------:R-:W-:-:S04]  /*0f40*/  @UP0 USHF.R.U32.HI UR4, URZ, UR11, UR9 ;  /* 0x0000000b3f040299 */ /* 0x000fc80008011609 */
[----:B------:R-:W-:Y:S01]  /*0f50*/  ULOP3.LUT UR4, URZ, UR4, URZ, 0x33, !UPT ;  /* 0x000000043f047292 */ /* 0x000fe2000f8e333f */
[----:B------:R-:W-:Y:S11]  /*0f60*/  BRA `(.L_x_820) ;  /* 0x0000000000107947 */ /* 0x000ff60003800000 */
.L_x_819:
[----:B------:R-:W-:-:S11]  /*0f70*/  UISETP.NE.AND UP0, UPT, UR5, 0x1, UPT ;  /* 0x000000010500788c */ /* 0x000fd6000bf05270 */
[----:B------:R-:W-:Y:S02]  /*0f80*/  @UP0 ULDC.64 UR10, c[0x0][0x9e8] ;  /* 0x00027a00000a0ab9 */ /* 0x000fe40000000a00 */
[----:B------:R-:W-:-:S04]  /*0f90*/  UIMAD.WIDE.U32 UR8, UR4, UR10, URZ ;  /* 0x0000000a040872a5 */ /* 0x000fc8000f8e003f */
[----:B------:R-:W-:-:S12]  /*0fa0*/  @UP0 USHF.R.U32.HI UR4, URZ, UR11, UR9 ;  /* 0x0000000b3f040299 */ /* 0x000fd80008011609 */
.L_x_820:
[----:B------:R-:W-:-:S04]  /*0fb0*/  UIMAD UR4, UR4, UR5, URZ ;  /* 0x00000005040472a4 */ /* 0x000fc8000f8e023f */
[----:B------:R-:W-:-:S04]  /*0fc0*/  UISETP.LT.AND UP0, UPT, UR7, UR4, UPT ;  /* 0x000000040700728c */ /* 0x000fc8000bf01270 */
[----:B------:R-:W-:-:S12]  /*0fd0*/  USEL UR7, UR7, UR4, !UP0 ;  /* 0x0000000407077287 */ /* 0x000fd8000c000000 */
.L_x_818:
[----:B------:R-:W-:Y:S02]  /*0fe0*/  USHF.R.S32.HI UR4, URZ, 0x1f, UR7 ;  /* 0x0000001f3f047899 */ /* 0x000fe40008011407 */
[----:B------:R-:W-:Y:S02]  /*0ff0*/  USHF.R.U32.HI UR10, URZ, 0x10, UR6 ;  /* 0x000000103f0a7899 */ /* 0x000fe40008011606 */
[----:B------:R-:W-:Y:S02]  /*1000*/  ULEA.HI UR4, UR4, UR7, URZ, 0x7 ;  /* 0x0000000704047291 */ /* 0x000fe4000f8f383f */
[----:B------:R-:W-:Y:S02]  /*1010*/  ULOP3.LUT UR37, UR6, 0xffff, URZ, 0xc0, !UPT ;  /* 0x0000ffff06257892 */ /* 0x000fe4000f8ec03f */
[----:B------:R-:W-:-:S04]  /*1020*/  USHF.R.S32.HI UR4, URZ, 0x7, UR4 ;  /* 0x000000073f047899 */ /* 0x000fc80008011404 */
[----:B------:R-:W-:-:S04]  /*1030*/  UISETP.LT.AND UP0, UPT, URZ, UR4, UPT ;  /* 0x000000043f00728c */ /* 0x000fc8000bf01270 */
[----:B------:R-:W-:Y:S02]  /*1040*/  USEL UR9, URZ, UR4, !UP0 ;  /* 0x000000043f097287 */ /* 0x000fe4000c000000 */
[----:B------:R-:W-:Y:S01]  /*1050*/  UISETP.NE.AND UP0, UPT, UR10, URZ, UPT ;  /* 0x0000003f0a00728c */ /* 0x000fe2000bf05270 */
[----:B------:R-:W-:-:S03]  /*1060*/  UMOV UR4, URZ ;  /* 0x0000003f00047c82 */ /* 0x000fc60008000000 */
[----:B------:R-:W-:-:S07]  /*1070*/  ISETP.GT.AND P0, PT, R22, UR9, PT ;  /* 0x0000000916007c0c */ /* 0x000fce000bf04270 */
[----:B------:R-:W-:-:S06]  /*1080*/  @!UP0 ULDC UR10, c[0x0][0x9f0] ;  /* 0x00027c00000a8ab9 */ /* 0x000fcc0000000800 */
[----:B------:R-:W-:Y:S05]  /*1090*/  @!P0 BRA `(.L_x_821) ;  /* 0x00000000008c8947 */ /* 0x000fea0003800000 */
[----:B------:R-:W-:Y:S01]  /*10a0*/  IMAD.U32 R5, RZ, RZ, UR10 ;  /* 0x0000000aff057e24 */ /* 0x000fe2000f8e00ff */
[----:B------:R-:W-:-:S04]  /*10b0*/  UMOV UR4, URZ ;  /* 0x0000003f00047c82 */ /* 0x000fc80008000000 */
[----:B------:R-:W-:-:S04]  /*10c0*/  IABS R0, R5 ;  /* 0x0000000500007213 */ /* 0x000fc80000000000 */
[----:B------:R-:W-:Y:S02]  /*10d0*/  R2UR UR11, R0 ;  /* 0x00000000000b72ca */ /* 0x000fe400000e0000 */
[----:B------:R-:W-:Y:S02]  /*10e0*/  IADD3 R0, R5, -0x1, R22 ;  /* 0xffffffff05007810 */ /* 0x000fe40007ffe016 */
[----:B------:R-:W-:Y:S02]  /*10f0*/  IABS R5, R5 ;  /* 0x0000000500057213 */ /* 0x000fe40000000000 */
[----:B------:R-:W-:-:S03]  /*1100*/  R2UR UR6, R0 ;  /* 0x00000000000672ca */ /* 0x000fc600000e0000 */
[----:B------:R-:W-:-:S04]  /*1110*/  IMAD.MOV R5, RZ, RZ, -R5 ;  /* 0x000000ffff057224 */ /* 0x000fc800078e0a05 */
[----:B------:R-:W0:Y:S06]  /*1120*/  I2F.RP R3, UR11 ;  /* 0x0000000b00037d06 */ /* 0x000e2c0008209400 */
[----:B------:R-:W-:-:S06]  /*1130*/  UIADD3 UR6, -UR9, UR6, URZ ;  /* 0x0000000609067290 */ /* 0x000fcc000fffe13f */
[----:B------:R-:W-:Y:S01]  /*1140*/  IMAD.U32 R0, RZ, RZ, UR6 ;  /* 0x00000006ff007e24 */ /* 0x000fe2000f8e00ff */
[----:B------:R-:W-:Y:S01]  /*1150*/  ULOP3.LUT UR6, UR6, UR10, URZ, 0x3c, !UPT ;  /* 0x0000000a06067292 */ /* 0x000fe2000f8e3c3f */
[----:B0-----:R-:W0:Y:S03]  /*1160*/  MUFU.RCP R3, R3 ;  /* 0x0000000300037308 */ /* 0x001e260000001000 */
[----:B------:R-:W-:-:S04]  /*1170*/  IABS R0, R0 ;  /* 0x0000000000007213 */ /* 0x000fc80000000000 */
[----:B------:R-:W-:Y:S01]  /*1180*/  R2UR UR8, R0 ;  /* 0x00000000000872ca */ /* 0x000fe200000e0000 */
[----:B------:R-:W-:Y:S02]  /*1190*/  IMAD.MOV.U32 R0, RZ, RZ, R5 ;  /* 0x000000ffff007224 */ /* 0x000fe400078e0005 */
[----:B0-----:R-:W-:-:S06]  /*11a0*/  VIADD R4, R3, 0xffffffe ;  /* 0x0ffffffe03047836 */ /* 0x001fcc0000000000 */
[----:B------:R-:W0:Y:S02]  /*11b0*/  F2I.FTZ.U32.TRUNC.NTZ R4, R4 ;  /* 0x0000000400047305 */ /* 0x000e24000021f000 */
[----:B0-----:R-:W-:-:S13]  /*11c0*/  R2UR UR5, R4 ;  /* 0x00000000040572ca */ /* 0x001fda00000e0000 */
[----:B------:R-:W-:-:S04]  /*11d0*/  UIADD3 UR7, URZ, -UR5, URZ ;  /* 0x800000053f077290 */ /* 0x000fc8000fffe03f */
[----:B------:R-:W-:-:S04]  /*11e0*/  UIMAD UR7, UR7, UR11, URZ ;  /* 0x0000000b070772a4 */ /* 0x000fc8000f8e023f */
[----:B------:R-:W-:-:S03]  /*11f0*/  UIMAD.WIDE.U32 UR4, UR5, UR7, UR4 ;  /* 0x00000007050472a5 */ /* 0x000fc6000f8e0004 */
[----:B------:R-:W-:Y:S01]  /*1200*/  R2UR UR7, R0 ;  /* 0x00000000000772ca */ /* 0x000fe200000e0000 */
[----:B------:R-:W-:-:S12]  /*1210*/  UIMAD.WIDE.U32 UR4, UR5, UR8, URZ ;  /* 0x00000008050472a5 */ /* 0x000fd8000f8e003f */
[----:B------:R-:W-:-:S04]  /*1220*/  UIMAD UR4, UR5, UR7, UR8 ;  /* 0x00000007050472a4 */ /* 0x000fc8000f8e0208 */
[----:B------:R-:W-:-:S11]  /*1230*/  UISETP.GT.U32.AND UP1, UPT, UR11, UR4, UPT ;  /* 0x000000040b00728c */ /* 0x000fd6000bf24070 */
[----:B------:R-:W-:Y:S02]  /*1240*/  @!UP1 UIADD3 UR4, UR4, -UR11, URZ ;  /* 0x8000000b04049290 */ /* 0x000fe4000fffe03f */
[----:B------:R-:W-:Y:S02]  /*1250*/  @!UP1 UIADD3 UR5, UR5, 0x1, URZ ;  /* 0x0000000105059890 */ /* 0x000fe4000fffe03f */
[----:B------:R-:W-:Y:S02]  /*1260*/  UISETP.GE.U32.AND UP0, UPT, UR4, UR11, UPT ;  /* 0x0000000b0400728c */ /* 0x000fe4000bf06070 */
[----:B------:R-:W-:-:S09]  /*1270*/  UISETP.GE.AND UP1, UPT, UR6, URZ, UPT ;  /* 0x0000003f0600728c */ /* 0x000fd2000bf26270 */
[----:B------:R-:W-:Y:S02]  /*1280*/  @UP0 UIADD3 UR5, UR5, 0x1, URZ ;  /* 0x0000000105050890 */ /* 0x000fe4000fffe03f */
[----:B------:R-:W-:-:S05]  /*1290*/  UISETP.NE.AND UP0, UPT, UR10, URZ, UPT ;  /* 0x0000003f0a00728c */ /* 0x000fca000bf05270 */
[----:B------:R-:W-:Y:S02]  /*12a0*/  UMOV UR4, UR5 ;  /* 0x0000000500047c82 */ /* 0x000fe40008000000 */
[----:B------:R-:W-:-:S04]  /*12b0*/  @!UP1 UIADD3 UR4, -UR4, URZ, URZ ;  /* 0x0000003f04049290 */ /* 0x000fc8000fffe13f */
[----:B------:R-:W-:-:S12]  /*12c0*/  @!UP0 ULOP3.LUT UR4, URZ, UR10, URZ, 0x33, !UPT ;  /* 0x0000000a3f048292 */ /* 0x000fd8000f8e333f */
.L_x_821:
[----:B------:R-:W-:Y:S02]  /*12d0*/  UIMAD UR37, UR37, UR4, UR9 ;  /* 0x00000004252572a4 */ /* 0x000fe4000f8e0209 */
[----:B------:R-:W-:Y:S01]  /*12e0*/  IMAD.U32 R3, RZ, RZ, UR4 ;  /* 0x00000004ff037e24 */ /* 0x000fe2000f8e00ff */
[----:B------:R-:W-:Y:S01]  /*12f0*/  PLOP3.LUT P0, PT, PT, PT, PT, 0x80, 0x0 ;  /* 0x000000000000781c */ /* 0x000fe20003f0f070 */
[----:B------:R-:W-:Y:S01]  /*1300*/  IMAD.MOV.U32 R0, RZ, RZ, RZ ;  /* 0x000000ffff007224 */ /* 0x000fe200078e00ff */
[----:B------:R-:W-:Y:S02]  /*1310*/  CS2R R118, SRZ ;  /* 0x0000000000767805 */ /* 0x000fe4000001ff00 */
[----:B------:R-:W-:Y:S02]  /*1320*/  CS2R R116, SRZ ;  /* 0x0000000000747805 */ /* 0x000fe4000001ff00 */
[----:B------:R-:W-:Y:S01]  /*1330*/  VIADDMNMX R22, R3, UR37, R22, PT ;  /* 0x0000002503167c46 */ /* 0x000fe2000b800116 */
[----:B------:R-:W-:Y:S01]  /*1340*/  IMAD.MOV.U32 R3, RZ, RZ, RZ ;  /* 0x000000ffff037224 */ /* 0x000fe200078e00ff */
[----:B------:R-:W-:-:S02]  /*1350*/  CS2R R114, SRZ ;  /* 0x0000000000727805 */ /* 0x000fc4000001ff00 */
[----:B------:R-:W-:Y:S02]  /*1360*/  CS2R R112, SRZ ;  /* 0x0000000000707805 */ /* 0x000fe4000001ff00 */
[----:B------:R-:W-:Y:S02]  /*1370*/  ISETP.GT.AND P1, PT, R22, UR37, PT ;  /* 0x0000002516007c0c */ /* 0x000fe4000bf24270 */
        /* <DEDUP_REMOVED lines=12> */
[----:B------:R-:W-:Y:S06]  /*1440*/  @!P1 BRA `(.L_x_822) ;  /* 0x000000d800349947 */ /* 0x000fec0003800000 */
[----:B------:R-:W-:Y:S01]  /*1450*/  SHF.R.S32.HI R91, RZ, 0x1f, R18 ;  /* 0x0000001fff5b7819 */ /* 0x000fe20000011412 */
[----:B------:R-:W0:Y:S01]  /*1460*/  S2UR UR6, SR_CgaCtaId ;  /* 0x00000000000679c3 */ /* 0x000e220000008800 */
[----:B------:R-:W-:Y:S02]  /*1470*/  UMOV UR38, 0x400 ;  /* 0x0000040000267882 */ /* 0x000fe40000000000 */
[----:B------:R-:W-:-:S04]  /*1480*/  LEA.HI R89, R91, R18, RZ, 0x7 ;  /* 0x000000125b597211 */ /* 0x000fc800078f38ff */
[----:B------:R-:W-:-:S05]  /*1490*/  SHF.R.S32.HI R88, RZ, 0x7, R89 ;  /* 0x00000007ff587819 */ /* 0x000fca0000011459 */
[----:B------:R-:W1:Y:S01]  /*14a0*/  SHFL.IDX PT, R0, R88, RZ, 0x1f ;  /* 0x00001fff58007589 */ /* 0x000e6200000e0000 */
[----:B0-----:R-:W-:Y:S01]  /*14b0*/  ULEA UR38, UR6, UR38, 0x18 ;  /* 0x0000002606267291 */ /* 0x001fe2000f8ec03f */
[----:B-1----:R-:W-:-:S13]  /*14c0*/  R2UR UR39, R0 ;  /* 0x00000000002772ca */ /* 0x002fda00000e0000 */
[----:B------:R-:W-:Y:S02]  /*14d0*/  UIMAD.WIDE UR4, UR39, 0x55555556, URZ ;  /* 0x55555556270478a5 */ /* 0x000fe4000f8e023f */
[----:B------:R-:W-:Y:S02]  /*14e0*/  UIADD3 UR4, UR38, 0x8400, URZ ;  /* 0x0000840026047890 */ /* 0x000fe4000fffe03f */
[----:B------:R-:W-:Y:S02]  /*14f0*/  ULEA.HI UR5, UR5, UR5, URZ, 0x1 ;  /* 0x0000000505057291 */ /* 0x000fe4000f8f083f */
[----:B------:R-:W-:Y:S02]  /*1500*/  ULOP3.LUT UP0, URZ, UR4, 0x3ff, URZ, 0xc0, !UPT ;  /* 0x000003ff043f7892 */ /* 0x000fe4000f80c03f */
[----:B------:R-:W-:-:S04]  /*1510*/  UIMAD UR5, UR5, -0x3, UR39 ;  /* 0xfffffffd050578a4 */ /* 0x000fc8000f8e0227 */
[----:B------:R-:W-:Y:S01]  /*1520*/  PLOP3.LUT P0, PT, PT, PT, UP0, 0x80, 0x0 ;  /* 0x000000000000781c */ /* 0x000fe20003f0f008 */
[----:B------:R-:W-:-:S04]  /*1530*/  ULEA UR5, UR5, UR4, 0xd ;  /* 0x0000000405057291 */ /* 0x000fc8000f8e683f */
[----:B------:R-:W-:-:S04]  /*1540*/  USHF.R.U32.HI UR5, URZ, 0x4, UR5 ;  /* 0x000000043f057899 */ /* 0x000fc80008011605 */
[----:B------:R-:W-:-:S04]  /*1550*/  ULOP3.LUT UR41, UR5, 0x3fff, URZ, 0xc0, !UPT ;  /* 0x00003fff05297892 */ /* 0x000fc8000f8ec03f */
[----:B------:R-:W-:Y:S08]  /*1560*/  @!P0 BRA `(.L_x_823) ;  /* 0x0000000000408947 */ /* 0x000ff00003800000 */
[----:B------:R-:W-:Y:S01]  /*1570*/  MOV R0, 0x0 ;  /* 0x0000000000007802 */ /* 0x000fe20000000f00 */
[----:B------:R-:W-:Y:S01]  /*1580*/  ULDC.64 UR4, c[0x4][0xa8] ;  /* 0x01002a0000047ab9 */ /* 0x000fe20000000a00 */
[----:B------:R-:W-:Y:S01]  /*1590*/  ULDC.64 UR6, c[0x4][0x28] ;  /* 0x01000a0000067ab9 */ /* 0x000fe20000000a00 */
[----:B------:R-:W-:Y:S01]  /*15a0*/  IMAD.U32 R4, RZ, RZ, UR4 ;  /* 0x00000004ff047e24 */ /* 0x000fe2000f8e00ff */
[----:B------:R0:W1:Y:S01]  /*15b0*/  LDC.64 R14, c[0x4][R0] ;  /* 0x01000000000e7b82 */ /* 0x0000620000000a00 */
[----:B------:R-:W-:Y:S01]  /*15c0*/  IMAD.U32 R5, RZ, RZ, UR5 ;  /* 0x00000005ff057e24 */ /* 0x000fe2000f8e00ff */
[----:B------:R-:W-:Y:S01]  /*15d0*/  ULDC.64 UR4, c[0x4][0xb0] ;  /* 0x01002c0000047ab9 */ /* 0x000fe20000000a00 */
        /* <DEDUP_REMOVED lines=9> */
.L_x_823:
[----:B------:R-:W-:-:S04]  /*1670*/  SHF.L.U32 R0, RZ, 0x1f, RZ ;  /* 0x0000001fff007819 */ /* 0x000fc800000006ff */
[----:B------:R-:W0:Y:S02]  /*1680*/  SYNCS.PHASECHK.TRANS64.TRYWAIT P0, [UR38+0x16800], R0 ;  /* 0x01680000ff0075a7 */ /* 0x000e240008000166 */
[----:B0-----:R-:W-:Y:S05]  /*1690*/  @!P0 BRA `(.L_x_824) ;  /* 0x00000120009c8947 */ /* 0x001fea0003800000 */
.L_x_975:
[----:B------:R-:W-:-:S06]  /*16a0*/  ULOP3.LUT UR4, UR45, 0x1, URZ, 0xfc, !UPT ;  /* 0x000000012d047892 */ /* 0x000fcc000f8efc3f */
[----:B0-----:R-:W-:-:S05]  /*16b0*/  IMAD.U32 R3, RZ, RZ, UR4 ;  /* 0x00000004ff037e24 */ /* 0x001fca000f8e00ff */
[----:B------:R-:W-:-:S13]  /*16c0*/  ISETP.NE.AND P0, PT, R3, 0x3, PT ;  /* 0x000000030300780c */ /* 0x000fda0003f05270 */
[----:B------:R-:W-:Y:S05]  /*16d0*/  @!P0 BRA `(.L_x_825) ;  /* 0x0000000000048947 */ /* 0x000fea0003800000 */
[----:B------:R-:W-:Y:S01]  /*16e0*/  BPT.TRAP 0x1 ;  /* 0x000000040000795c */ /* 0x000fe20000300000 */
.L_x_825:
[----:B------:R0:W1:Y:S01]  /*16f0*/  SYNCS.PHASECHK.TRANS64.TRYWAIT P2, [UR38+0x16830], R0 ;  /* 0x01683000ff0075a7 */ /* 0x0000620008040166 */
[----:B------:R-:W-:Y:S05]  /*1700*/  @!P0 BRA `(.L_x_826) ;  /* 0x0000000000048947 */ /* 0x000fea0003800000 */
[----:B------:R-:W-:Y:S01]  /*1710*/  BPT.TRAP 0x1 ;  /* 0x000000040000795c */ /* 0x000fe20000300000 */
.L_x_826:
[----:B------:R-:W-:Y:S01]  /*1720*/  IMAD.U32 R8, RZ, RZ, UR41 ;  /* 0x00000029ff087e24 */ /* 0x000fe2000f8e00ff */
[----:B------:R-:W-:-:S04]  /*1730*/  ISETP.NE.AND P1, PT, R19, RZ, PT ;  /* 0x000000ff1300720c */ /* 0x000fc80003f25270 */
[----:B------:R-:W-:Y:S01]  /*1740*/  LOP3.LUT R8, R8, 0x10000, RZ, 0xfc, !PT ;  /* 0x0001000008087812 */ /* 0x000fe200078efcff */
[----:B-1----:R-:W-:Y:S08]  /*1750*/  @P2 BRA `(.L_x_827) ;  /* 0x0000000000082947 */ /* 0x002ff00003800000 */
[----:B------:R-:W1:Y:S02]  /*1760*/  SYNCS.PHASECHK.TRANS64.TRYWAIT P2, [UR38+0x16830], R0 ;  /* 0x01683000ff0075a7 */ /* 0x000e640008040166 */
[----:B-1----:R-:W-:Y:S05]  /*1770*/  @!P2 BRA `(.L_x_828) ;  /* 0x00000120007ca947 */ /* 0x002fea0003800000 */
.L_x_827:
[----:B------:R-:W-:Y:S05]  /*1780*/  WARPSYNC.ALL ;  /* 0x0000000000007948 */ /* 0x000fea0003800000 */
[----:B------:R-:W-:Y:S01]  /*1790*/  IMAD.MOV.U32 R9, RZ, RZ, 0x40000040 ;  /* 0x40000040ff097424 */ /* 0x000fe200078e00ff */
[----:B------:R-:W-:Y:S01]  /*17a0*/  UIADD3 UR4, UR38, 0xe400, URZ ;  /* 0x0000e40026047890 */ /* 0x000fe2000fffe03f */
[----:B------:R-:W-:Y:S01]  /*17b0*/  R2UR UR8, R8 ;  /* 0x00000000080872ca */ /* 0x000fe200000e0000 */
[----:B------:R-:W-:Y:S02]  /*17c0*/  WARPGROUP.ARRIVE ;  /* 0x00000000000079c5 */ /* 0x000fe40000000000 */
[----:B------:R-:W-:Y:S01]  /*17d0*/  R2UR UR9, R9 ;  /* 0x00000000090972ca */ /* 0x000fe200000e0000 */
[----:B------:R-:W-:Y:S01]  /*17e0*/  USHF.R.U32.HI UR4, URZ, 0x4, UR4 ;  /* 0x000000043f047899 */ /* 0x000fe20008011604 */
[----:B------:R-:W-:Y:S01]  /*17f0*/  LOP3.LUT R89, R89, 0xffffff80, RZ, 0xc0, !PT ;  /* 0xffffff8059597812 */ /* 0x000fe200078ec0ff */
[----:B------:R-:W-:Y:S01]  /*1800*/  UMOV UR11, 0x40000040 ;  /* 0x40000040000b7882 */ /* 0x000fe20000000000 */
[----:B------:R-:W-:Y:S01]  /*1810*/  UMOV UR13, 0x40000040 ;  /* 0x40000040000d7882 */ /* 0x000fe20000000000 */
[----:B------:R-:W-:Y:S01]  /*1820*/  ULOP3.LUT UR4, UR4, 0x3fff, URZ, 0xc0, !UPT ;  /* 0x00003fff04047892 */ /* 0x000fe2000f8ec03f */
[----:B------:R-:W-:Y:S01]  /*1830*/  LEA.HI R91, R91, R18, RZ, 0x2 ;  /* 0x000000125b5b7211 */ /* 0x000fe200078f10ff */
[----:B------:R-:W-:Y:S01]  /*1840*/  UMOV UR15, 0x40000040 ;  /* 0x40000040000f7882 */ /* 0x000fe20000000000 */
[----:B------:R-:W-:Y:S01]  /*1850*/  UMOV UR17, 0x40000040 ;  /* 0x4000004000117882 */ /* 0x000fe20000000000 */
[----:B------:R-:W-:Y:S01]  /*1860*/  ULOP3.LUT UR24, UR4, 0x10000, URZ, 0xfc, !UPT ;  /* 0x0001000004187892 */ /* 0x000fe2000f8efc3f */
[----:B------:R-:W-:Y:S01]  /*1870*/  IMAD.IADD R89, R18, 0x1, -R89 ;  /* 0x0000000112597824 */ /* 0x000fe200078e0a59 */
[----:B------:R-:W-:Y:S01]  /*1880*/  UMOV UR19, 0x40000040 ;  /* 0x4000004000137882 */ /* 0x000fe20000000000 */
[----:B------:R-:W-:Y:S01]  /*1890*/  LOP3.LUT R91, R91, 0xfffffffc, RZ, 0xc0, !PT ;  /* 0xfffffffc5b5b7812 */ /* 0x000fe200078ec0ff */
[----:B------:R-:W-:Y:S01]  /*18a0*/  UIADD3 UR14, UR24, 0x2, URZ ;  /* 0x00000002180e7890 */ /* 0x000fe2000fffe03f */
[----:B-1----:R-:W-:Y:S01]  /*18b0*/  IMAD.HI R3, R88, 0x55555556, RZ ;  /* 0x5555555658037827 */ /* 0x002fe200078e02ff */
[----:B------:R-:W-:Y:S01]  /*18c0*/  UIADD3 UR18, UR24, 0x4, URZ ;  /* 0x0000000418127890 */ /* 0x000fe2000fffe03f */
[----:B0-----:R-:W-:Y:S01]  /*18d0*/  SHF.R.S32.HI R0, RZ, 0x1f, R89 ;  /* 0x0000001fff007819 */ /* 0x001fe20000011459 */
[----:B------:R-:W-:Y:S01]  /*18e0*/  UMOV UR10, UR24 ;  /* 0x00000018000a7c82 */ /* 0x000fe20008000000 */
[----:B------:R-:W-:Y:S01]  /*18f0*/  ULDC UR6, c[0x0][0x9d8] ;  /* 0x0002760000067ab9 */ /* 0x000fe20000000800 */
[----:B------:R-:W-:Y:S01]  /*1900*/  HGMMA.64x128x16.F32 R24, gdesc[UR8], RZ, !UPT, gsb0 ;  /* 0x01e00000081879f0 */ /* 0x000fe2000c0008ff */
[----:B------:R-:W-:Y:S01]  /*1910*/  R2UR UR8, R8 ;  /* 0x00000000080872ca */ /* 0x000fe200000e0000 */
[----:B------:R-:W-:Y:S01]  /*1920*/  UIADD3 UR10, UR24, 0x6, URZ ;  /* 0x00000006180a7890 */ /* 0x000fe2000fffe03f */
[----:B------:R-:W-:Y:S01]  /*1930*/  IMAD.IADD R91, R18, 0x1, -R91 ;  /* 0x00000001125b7824 */ /* 0x000fe200078e0a5b */
[----:B------:R-:W-:Y:S01]  /*1940*/  UMOV UR9, 0x40000040 ;  /* 0x4000004000097882 */ /* 0x000fe20000000000 */
[----:B------:R-:W-:Y:S01]  /*1950*/  UMOV UR11, 0x40000040 ;  /* 0x40000040000b7882 */ /* 0x000fe20000000000 */
[----:B------:R-:W-:Y:S01]  /*1960*/  LEA.HI R18, R0, R89, RZ, 0x2 ;  /* 0x0000005900127211 */ /* 0x000fe200078f10ff */
[----:B------:R-:W-:Y:S01]  /*1970*/  ULDC UR4, c[0x0][0x448] ;  /* 0x0001120000047ab9 */ /* 0x000fe20000000800 */
[----:B------:R-:W-:Y:S01]  /*1980*/  ULDC UR27, c[0x0][0x2f0] ;  /* 0x0000bc00001b7ab9 */ /* 0x000fe20000000800 */
[----:B------:R-:W-:Y:S01]  /*1990*/  UISETP.NE.AND UP0, UPT, UR4, 0x1, UPT ;  /* 0x000000010400788c */ /* 0x000fe2000bf05270 */
[----:B------:R-:W-:Y:S01]  /*19a0*/  ULDC UR7, c[0x0][0x288] ;  /* 0x0000a20000077ab9 */ /* 0x000fe20000000800 */
[----:B------:R-:W-:-:S03]  /*19b0*/  ULDC UR25, c[0x0][0x9dc] ;  /* 0x0002770000197ab9 */ /* 0x000fc60000000800 */
[----:B------:R-:W-:Y:S01]  /*19c0*/  UIADD3 UR12, UR8, 0x2, URZ ;  /* 0x00000002080c7890 */ /* 0x000fe2000fffe03f */
[----:B------:R-:W-:Y:S01]  /*19d0*/  PLOP3.LUT P2, PT, PT, PT, UP0, 0x80, 0x0 ;  /* 0x000000000000781c */ /* 0x000fe20003f4f008 */
[----:B------:R-:W-:Y:S01]  /*19e0*/  UIADD3 UR16, UR8, 0x4, URZ ;  /* 0x0000000408107890 */ /* 0x000fe2000fffe03f */
[----:B------:R-:W-:Y:S01]  /*19f0*/  PLOP3.LUT P3, PT, PT, PT, UP0, 0x80, 0x0 ;  /* 0x000000000000781c */ /* 0x000fe20003f6f008 */
[----:B------:R-:W-:Y:S02]  /*1a00*/  UIADD3 UR8, UR8, 0x6, URZ ;  /* 0x0000000608087890 */ /* 0x000fe4000fffe03f */
[----:B------:R-:W-:Y:S01]  /*1a10*/  @UP0 ULDC UR4, c[0x0][0x44c] ;  /* 0x0001130000040ab9 */ /* 0x000fe20000000800 */
[----:B------:R-:W-:Y:S01]  /*1a20*/  ULOP3.LUT UR25, URZ, UR25, URZ, 0x33, !UPT ;  /* 0x000000193f197292 */ /* 0x000fe2000f8e333f */
[----:B------:R-:W-:Y:S02]  /*1a30*/  WARPGROUP.DEPBAR.LE gsb0, 0x0 ;  /* 0x00008000000079c5 */ /* 0x000fe40000010000 */
[----:B------:R-:W-:-:S06]  /*1a40*/  WARPGROUP.ARRIVE ;  /* 0x00000000000079c5 */ /* 0x000fcc0000000000 */
[----:B------:R-:W-:Y:S03]  /*1a50*/  HGMMA.64x128x16.F32 R24, gdesc[UR12], R24, gsb0 ;  /* 0x01e000000c1879f0 */ /* 0x000fe60008000818 */
[----:B------:R-:W-:Y:S02]  /*1a60*/  WARPGROUP.DEPBAR.LE gsb0, 0x0 ;  /* 0x00008000000079c5 */ /* 0x000fe40000010000 */
[----:B------:R-:W-:-:S07]  /*1a70*/  WARPGROUP.ARRIVE ;  /* 0x00000000000079c5 */ /* 0x000fce0000000000 */
[----:B------:R-:W-:Y:S03]  /*1a80*/  HGMMA.64x128x16.F32 R24, gdesc[UR16], R24, gsb0 ;  /* 0x01e00000101879f0 */ /* 0x000fe60008000818 */
[----:B------:R-:W-:Y:S02]  /*1a90*/  WARPGROUP.DEPBAR.LE gsb0, 0x0 ;  /* 0x00008000000079c5 */ /* 0x000fe40000010000 */
[----:B------:R-:W-:-:S07]  /*1aa0*/  WARPGROUP.ARRIVE ;  /* 0x00000000000079c5 */ /* 0x000fce0000000000 */
[----:B------:R-:W-:Y:S03]  /*1ab0*/  HGMMA.64x128x16.F32 R24, gdesc[UR8], R24, gsb0 ;  /* 0x01e00000081879f0 */ /* 0x000fe60008000818 */
[----:B------:R-:W-:Y:S02]  /*1ac0*/  WARPGROUP.DEPBAR.LE gsb0, 0x0 ;  /* 0x00008000000079c5 */ /* 0x000fe40000010000 */
[----:B------:R-:W-:Y:S01]  /*1ad0*/  FMUL.FTZ R93, R29, UR6 ;  /* 0x000000061d5d7c20 */ /* 0x000fe20008410000 */
[----:B------:R-:W-:Y:S01]  /*1ae0*/  LEA.HI R29, R3, R3, RZ, 0x1 ;  /* 0x00000003031d7211 */ /* 0x000fe200078f08ff */
[----:B------:R-:W-:Y:S01]  /*1af0*/  FMUL.FTZ R90, R25, UR6 ;  /* 0x00000006195a7c20 */ /* 0x000fe20008410000 */
[----:B------:R-:W-:Y:S01]  /*1b00*/  LEA.HI R3, R0, R89, RZ, 0x5 ;  /* 0x0000005900037211 */ /* 0x000fe200078f28ff */
[----:B------:R-:W-:Y:S01]  /*1b10*/  FMUL.FTZ R10, R30, UR6 ;  /* 0x000000061e0a7c20 */ /* 0x000fe20008410000 */
[--C-:B------:R-:W-:Y:S01]  /*1b20*/  SHF.R.S32.HI R0, RZ, 0x2, R18.reuse ;  /* 0x00000002ff007819 */ /* 0x100fe20000011412 */
[----:B------:R-:W-:Y:S01]  /*1b30*/  FMUL.FTZ R19, R42, UR6 ;  /* 0x000000062a137c20 */ /* 0x000fe20008410000 */
[----:B------:R-:W-:Y:S01]  /*1b40*/  SHF.R.S32.HI R25, RZ, 0x1f, R18 ;  /* 0x0000001fff197819 */ /* 0x000fe20000011412 */
[----:B------:R-:W-:Y:S01]  /*1b50*/  FMUL.FTZ R42, R44, UR6 ;  /* 0x000000062c2a7c20 */ /* 0x000fe20008410000 */
[----:B------:R-:W-:Y:S01]  /*1b60*/  SHF.R.S32.HI R3, RZ, 0x5, R3 ;  /* 0x00000005ff037819 */ /* 0x000fe20000011403 */
[----:B------:R-:W-:Y:S01]  /*1b70*/  IMAD R29, R29, -0x3, R88 ;  /* 0xfffffffd1d1d7824 */ /* 0x000fe200078e0258 */
[-C--:B------:R-:W-:Y:S01]  /*1b80*/  LEA.HI R25, R25, R0.reuse, RZ, 0x3 ;  /* 0x0000000019197211 */ /* 0x080fe200078f18ff */
[----:B------:R-:W-:Y:S01]  /*1b90*/  FMUL.FTZ R14, R38, UR6 ;  /* 0x00000006260e7c20 */ /* 0x000fe20008410000 */
[----:B------:R-:W-:Y:S01]  /*1ba0*/  LEA.HI R30, R91, R91, RZ, 0x1 ;  /* 0x0000005b5b1e7211 */ /* 0x000fe200078f08ff */
[----:B------:R-:W-:Y:S01]  /*1bb0*/  FMUL.FTZ R6, R27, UR6 ;  /* 0x000000061b067c20 */ /* 0x000fe20008410000 */
[----:B------:R-:W-:Y:S01]  /*1bc0*/  LEA R3, R3, UR40, 0x4 ;  /* 0x0000002803037c11 */ /* 0x000fe2000f8e20ff */
[----:B------:R-:W-:Y:S01]  /*1bd0*/  FMUL.FTZ R38, R40, UR6 ;  /* 0x0000000628267c20 */ /* 0x000fe20008410000 */
[----:B------:R-:W-:Y:S01]  /*1be0*/  LOP3.LUT R25, R25, 0xfffffff8, RZ, 0xc0, !PT ;  /* 0xfffffff819197812 */ /* 0x000fe200078ec0ff */
[----:B------:R-:W-:Y:S01]  /*1bf0*/  FMUL.FTZ R40, R41, UR6 ;  /* 0x0000000629287c20 */ /* 0x000fe20008410000 */
[----:B------:R-:W-:Y:S01]  /*1c00*/  LOP3.LUT R30, R30, 0x1ffffffe, RZ, 0xc0, !PT ;  /* 0x1ffffffe1e1e7812 */ /* 0x000fe200078ec0ff */
[----:B------:R-:W-:Y:S01]  /*1c10*/  FMUL.FTZ R27, R50, UR6 ;  /* 0x00000006321b7c20 */ /* 0x000fe20008410000 */
[----:B------:R-:W-:Y:S01]  /*1c20*/  IADD3 R44, R3, R0, -R25 ;  /* 0x00000000032c7210 */ /* 0x000fe20007ffe819 */
[----:B------:R-:W-:-:S02]  /*1c30*/  IMAD.U32 R3, RZ, RZ, UR38 ;  /* 0x00000026ff037e24 */ /* 0x000fc4000f8e00ff */
[----:B------:R-:W-:Y:S01]  /*1c40*/  FMUL.FTZ R41, R63, UR6 ;  /* 0x000000063f297c20 */ /* 0x000fe20008410000 */
[----:B------:R-:W-:Y:S02]  /*1c50*/  IMAD.IADD R0, R91, 0x1, -R30 ;  /* 0x000000015b007824 */ /* 0x000fe400078e0a1e */
[----:B------:R-:W-:Y:S01]  /*1c60*/  FMUL.FTZ R50, R71, UR6 ;  /* 0x0000000647327c20 */ /* 0x000fe20008410000 */
[----:B------:R-:W-:Y:S02]  /*1c70*/  IMAD R29, R29, 0x40, R44 ;  /* 0x000000401d1d7824 */ /* 0x000fe400078e022c */
[----:B------:R-:W-:Y:S01]  /*1c80*/  FMUL.FTZ R63, R69, UR6 ;  /* 0x00000006453f7c20 */ /* 0x000fe20008410000 */
[----:B------:R-:W-:Y:S02]  /*1c90*/  @!P1 VIADD R3, R3, 0x16840 ;  /* 0x0001684003039836 */ /* 0x000fe40000000000 */
[----:B------:R-:W-:Y:S01]  /*1ca0*/  FMUL.FTZ R7, R31, UR6 ;  /* 0x000000061f077c20 */ /* 0x000fe20008410000 */
[----:B------:R-:W-:-:S02]  /*1cb0*/  IMAD R0, R0, 0x8, R29 ;  /* 0x0000000800007824 */ /* 0x000fc400078e021d */
[----:B------:R-:W-:Y:S01]  /*1cc0*/  FMUL.FTZ R21, R46, UR6 ;  /* 0x000000062e157c20 */ /* 0x000fe20008410000 */
[----:B------:R-:W-:Y:S02]  /*1cd0*/  IMAD.MOV.U32 R69, RZ, RZ, -0x80 ;  /* 0xffffff80ff457424 */ /* 0x000fe400078e00ff */
[----:B------:R-:W-:Y:S01]  /*1ce0*/  FMUL.FTZ R31, R54, UR6 ;  /* 0x00000006361f7c20 */ /* 0x000fe20008410000 */
[----:B------:R-:W-:Y:S01]  /*1cf0*/  @P2 IMAD.HI.U32 R29, R0, UR4, RZ ;  /* 0x00000004001d2c27 */ /* 0x000fe2000f8e00ff */
[----:B------:R-:W-:Y:S01]  /*1d00*/  @UP0 ULDC UR4, c[0x0][0x450] ;  /* 0x0001140000040ab9 */ /* 0x000fe20000000800 */
[----:B------:R-:W-:Y:S02]  /*1d10*/  LOP3.LUT R30, R18, 0x7ffffffc, RZ, 0xc0, !PT ;  /* 0x7ffffffc121e7812 */ /* 0x000fe400078ec0ff */
[----:B------:R-:W-:Y:S01]  /*1d20*/  FMUL.FTZ R46, R67, UR6 ;  /* 0x00000006432e7c20 */ /* 0x000fe20008410000 */
[----:B------:R-:W-:Y:S01]  /*1d30*/  IMAD.MOV.U32 R71, RZ, RZ, R0 ;  /* 0x000000ffff477224 */ /* 0x000fe200078e0000 */
[----:B------:R-:W-:Y:S01]  /*1d40*/  @P3 SHF.R.U32.HI R71, RZ, UR4, R29 ;  /* 0x00000004ff473c19 */ /* 0x000fe2000801161d */
[----:B------:R-:W-:Y:S01]  /*1d50*/  FMUL.FTZ R54, R75, UR6 ;  /* 0x000000064b367c20 */ /* 0x000fe20008410000 */
[----:B------:R-:W-:Y:S01]  /*1d60*/  @!P1 PRMT R18, RZ, 0x654, R3 ;  /* 0x00000654ff129816 */ /* 0x000fe20000000003 */
[----:B------:R-:W-:Y:S01]  /*1d70*/  FMUL.FTZ R67, R77, UR6 ;  /* 0x000000064d437c20 */ /* 0x000fe20008410000 */
[----:B------:R-:W-:-:S02]  /*1d80*/  IMAD R75, R22, R69, 0x80 ;  /* 0x00000080164b7424 */ /* 0x000fc400078e0245 */
[----:B------:R-:W-:Y:S01]  /*1d90*/  FMUL.FTZ R12, R34, UR6 ;  /* 0x00000006220c7c20 */ /* 0x000fe20008410000 */
[----:B------:R-:W0:Y:S01]  /*1da0*/  SHFL.IDX PT, R77, R71, RZ, 0x1c1f ;  /* 0x001c1fff474d7589 */ /* 0x000e2200000e0000 */
[----:B------:R-:W-:Y:S01]  /*1db0*/  FMUL.FTZ R34, R36, UR6 ;  /* 0x0000000624227c20 */ /* 0x000fe20008410000 */
[----:B------:R-:W-:Y:S01]  /*1dc0*/  ULDC.64 UR4, c[0x0][0x9e0] ;  /* 0x0002780000047ab9 */ /* 0x000fe20000000a00 */
[----:B------:R-:W-:Y:S01]  /*1dd0*/  FMUL.FTZ R11, R35, UR6 ;  /* 0x00000006230b7c20 */ /* 0x000fe20008410000 */
[----:B------:R-:W-:Y:S01]  /*1de0*/  FMUL.FTZ R36, R37, UR6 ;  /* 0x0000000625247c20 */ /* 0x000fe20008410000 */
[----:B------:R1:W-:Y:S01]  /*1df0*/  @!P1 SYNCS.ARRIVE.TRANS64.RED.A1T0 RZ, [R18+URZ], RZ ;  /* 0x000000ff12ff99a7 */ /* 0x0003e2000810043f */
[----:B------:R-:W-:Y:S01]  /*1e00*/  FMUL.FTZ R4, R26, UR6 ;  /* 0x000000061a047c20 */ /* 0x000fe20008410000 */
[----:B------:R-:W-:Y:S01]  /*1e10*/  FMUL.FTZ R94, R32, UR6 ;  /* 0x00000006205e7c20 */ /* 0x000fe20008410000 */
[----:B------:R-:W-:Y:S01]  /*1e20*/  FMUL.FTZ R13, R39, UR6 ;  /* 0x00000006270d7c20 */ /* 0x000fe20008410000 */
[----:B------:R-:W-:Y:S01]  /*1e30*/  FMUL.FTZ R20, R47, UR6 ;  /* 0x000000062f147c20 */ /* 0x000fe20008410000 */
[----:B------:R-:W-:Y:S01]  /*1e40*/  FMUL.FTZ R35, R58, UR6 ;  /* 0x000000063a237c20 */ /* 0x000fe20008410000 */
[----:B------:R-:W-:Y:S01]  /*1e50*/  FMUL.FTZ R37, R59, UR6 ;  /* 0x000000063b257c20 */ /* 0x000fe20008410000 */
[----:B------:R-:W-:Y:S01]  /*1e60*/  IMAD.IADD R3, R89, 0x1, -R30 ;  /* 0x0000000159037824 */ /* 0x000fe200078e0a1e */
[----:B------:R-:W-:Y:S01]  /*1e70*/  UISETP.GE.AND UP1, UPT, UR5, 0x1, UPT ;  /* 0x000000010500788c */ /* 0x000fe2000bf26270 */
[----:B-1----:R-:W-:-:S02]  /*1e80*/  VIADD R18, R75, 0x1 ;  /* 0x000000014b127836 */ /* 0x002fc40000000000 */
[----:B------:R-:W-:Y:S01]  /*1e90*/  FMUL.FTZ R15, R43, UR6 ;  /* 0x000000062b0f7c20 */ /* 0x000fe20008410000 */
        /* <DEDUP_REMOVED lines=34> */
[----:B------:R-:W-:Y:S01]  /*20c0*/  IMAD R69, R3, -0x2, R18 ;  /* 0xfffffffe03457824 */ /* 0x000fe200078e0212 */
[----:B------:R-:W-:Y:S01]  /*20d0*/  PLOP3.LUT P2, PT, PT, PT, UP1, 0x40, 0x0 ;  /* 0x000000000000781c */ /* 0x000fe20003f4e818 */
[----:B------:R-:W-:Y:S01]  /*20e0*/  IMAD.U32 R44, RZ, RZ, UR7 ;  /* 0x00000007ff2c7e24 */ /* 0x000fe2000f8e00ff */
[----:B------:R-:W1:Y:S01]  /*20f0*/  MUFU.TANH R5, R5 ;  /* 0x0000000500057308 */ /* 0x000e620000002400 */
[----:B------:R-:W-:Y:S01]  /*2100*/  IMAD R69, R16, UR27, R69 ;  /* 0x0000001b10457c24 */ /* 0x000fe2000f8e0245 */
[----:B------:R-:W-:Y:S01]  /*2110*/  LEA R74, R22, 0xffffff80, 0x7 ;  /* 0xffffff80164a7811 */ /* 0x000fe200078e38ff */
[----:B------:R-:W-:-:S02]  /*2120*/  IMAD R18, R16, UR27, R75 ;  /* 0x0000001b10127c24 */ /* 0x000fc4000f8e024b */
[----:B------:R-:W-:Y:S02]  /*2130*/  IMAD.IADD R69, R69, 0x1, -R44 ;  /* 0x0000000145457824 */ /* 0x000fe400078e0a2c */
[----:B------:R-:W-:Y:S01]  /*2140*/  IMAD R76, R3, -0x2, R18 ;  /* 0xfffffffe034c7824 */ /* 0x000fe200078e0212 */
[----:B------:R-:W2:Y:S01]  /*2150*/  MUFU.TANH R90, R90 ;  /* 0x0000005a005a7308 */ /* 0x000ea20000002400 */
[C---:B------:R-:W-:Y:S02]  /*2160*/  VIADD R79, R69.reuse, UR4 ;  /* 0x00000004454f7c36 */ /* 0x040fe40008000000 */
[----:B------:R-:W-:-:S03]  /*2170*/  VIADD R78, R69, UR25 ;  /* 0x00000019454e7c36 */ /* 0x000fc60008000000 */
[----:B0-----:R-:W-:Y:S01]  /*2180*/  VIADDMNMX R72, R77, R79, R76, PT ;  /* 0x0000004f4d487246 */ /* 0x001fe2000380014c */
[----:B------:R-:W-:Y:S01]  /*2190*/  IMAD.IADD R73, R78, 0x1, R77 ;  /* 0x000000014e497824 */ /* 0x000fe200078e024d */
[----:B------:R-:W0:Y:S08]  /*21a0*/  MUFU.TANH R4, R4 ;  /* 0x0000000400047308 */ /* 0x000e300000002400 */
[----:B------:R-:W3:Y:S08]  /*21b0*/  MUFU.TANH R6, R6 ;  /* 0x0000000600067308 */ /* 0x000ef00000002400 */
[----:B------:R-:W4:Y:S08]  /*21c0*/  MUFU.TANH R92, R92 ;  /* 0x0000005c005c7308 */ /* 0x000f300000002400 */
[----:B------:R-:W0:Y:S08]  /*21d0*/  MUFU.TANH R93, R93 ;  /* 0x0000005d005d7308 */ /* 0x000e300000002400 */
        /* <DEDUP_REMOVED lines=57> */
[----:B------:R-:W0:Y:S01]  /*2570*/  MUFU.TANH R29, R29 ;  /* 0x0000001d001d7308 */ /* 0x000e220000002400 */
[----:B-1234-:R-:W-:Y:S05]  /*2580*/  @P2 BRA `(.L_x_829) ;  /* 0x00000000005c2947 */ /* 0x01efea0003800000 */
[----:B------:R-:W-:Y:S01]  /*2590*/  IMAD R69, R16, UR27, R77 ;  /* 0x0000001b10457c24 */ /* 0x000fe2000f8e024d */
[----:B------:R-:W-:Y:S03]  /*25a0*/  BSSY B0, `(.L_x_830) ;  /* 0x0000011000007945 */ /* 0x000fe60003800000 */
[----:B------:R-:W-:-:S05]  /*25b0*/  IMAD.IADD R69, R69, 0x1, -R44 ;  /* 0x0000000145457824 */ /* 0x000fca00078e0a2c */
[----:B------:R-:W-:-:S13]  /*25c0*/  ISETP.GT.AND P2, PT, R69, -0x1, PT ;  /* 0xffffffff4500780c */ /* 0x000fda0003f44270 */
[----:B------:R-:W-:Y:S05]  /*25d0*/  @P2 BRA `(.L_x_831) ;  /* 0x0000000000202947 */ /* 0x000fea0003800000 */
[----:B------:R-:W-:Y:S01]  /*25e0*/  UISETP.NE.AND UP2, UPT, UR5, 0x1, UPT ;  /* 0x000000010500788c */ /* 0x000fe2000bf45270 */
[----:B------:R-:W-:-:S05]  /*25f0*/  LOP3.LUT R69, RZ, R69, RZ, 0x33, !PT ;  /* 0x00000045ff457212 */ /* 0x000fca00078e33ff */
[----:B------:R-:W-:-:S05]  /*2600*/  PLOP3.LUT P2, PT, PT, PT, UP2, 0x80, 0x0 ;  /* 0x000000000000781c */ /* 0x000fca0003f4f028 */
[----:B------:R-:W-:-:S08]  /*2610*/  @UP2 ULDC.64 UR6, c[0x0][0x9e8] ;  /* 0x00027a0000062ab9 */ /* 0x000fd00000000a00 */
[----:B------:R-:W-:-:S05]  /*2620*/  @P2 IMAD.HI.U32 R18, R69, UR6, RZ ;  /* 0x0000000645122c27 */ /* 0x000fca000f8e00ff */
[----:B------:R-:W-:-:S04]  /*2630*/  @P2 SHF.R.U32.HI R69, RZ, UR7, R18 ;  /* 0x00000007ff452c19 */ /* 0x000fc80008011612 */
[----:B------:R-:W-:Y:S01]  /*2640*/  LOP3.LUT R69, RZ, R69, RZ, 0x33, !PT ;  /* 0x00000045ff457212 */ /* 0x000fe200078e33ff */
[----:B------:R-:W-:Y:S06]  /*2650*/  BRA `(.L_x_832) ;  /* 0x0000000000147947 */ /* 0x000fec0003800000 */
.L_x_831:
[----:B------:R-:W-:-:S06]  /*2660*/  UISETP.NE.AND UP2, UPT, UR5, 0x1, UPT ;  /* 0x000000010500788c */ /* 0x000fcc000bf45270 */
[----:B------:R-:W-:-:S05]  /*2670*/  PLOP3.LUT P2, PT, PT, PT, UP2, 0x80, 0x0 ;  /* 0x000000000000781c */ /* 0x000fca0003f4f028 */
[----:B------:R-:W-:-:S08]  /*2680*/  @UP2 ULDC.64 UR6, c[0x0][0x9e8] ;  /* 0x00027a0000062ab9 */ /* 0x000fd00000000a00 */
[----:B------:R-:W-:-:S05]  /*2690*/  @P2 IMAD.HI.U32 R18, R69, UR6, RZ ;  /* 0x0000000645122c27 */ /* 0x000fca000f8e00ff */
[----:B------:R-:W-:-:S07]  /*26a0*/  @P2 SHF.R.U32.HI R69, RZ, UR7, R18 ;  /* 0x00000007ff452c19 */ /* 0x000fce0008011612 */
.L_x_832:
[----:B------:R-:W-:Y:S05]  /*26b0*/  BSYNC B0 ;  /* 0x0000000000007941 */ /* 0x000fea0003800000 */
.L_x_830:
[----:B------:R-:W-:-:S04]  /*26c0*/  IMAD R18, R69, UR5, -R74 ;  /* 0x0000000545127c24 */ /* 0x000fc8000f8e0a4a */
[----:B------:R-:W-:-:S05]  /*26d0*/  IMAD R18, R3, -0x2, R18 ;  /* 0xfffffffe03127824 */ /* 0x000fca00078e0212 */
[----:B------:R-:W-:Y:S02]  /*26e0*/  VIMNMX R73, R73, R18, !PT ;  /* 0x0000001249497248 */ /* 0x000fe40007fe0100 */
[----:B------:R-:W-:-:S07]  /*26f0*/  VIADDMNMX R72, R18, UR5, R72, PT ;  /* 0x0000000512487c46 */ /* 0x000fce000b800148 */
.L_x_829:
[C---:B------:R-:W-:Y:S01]  /*2700*/  ISETP.GE.AND P4, PT, R75.reuse, 0x9, PT ;  /* 0x000000094b00780c */ /* 0x040fe20003f86270 */
[----:B------:R-:W1:Y:S01]  /*2710*/  SHFL.IDX PT, R71, R71, 0x1, 0x1c1f ;  /* 0x003c1f0047477f89 */ /* 0x000e6200000e0000 */
[C---:B------:R-:W-:Y:S02]  /*2720*/  ISETP.GE.AND P2, PT, R75.reuse, 0x2, PT ;  /* 0x000000024b00780c */ /* 0x040fe40003f46270 */
[----:B------:R-:W-:Y:S02]  /*2730*/  ISETP.GE.AND P5, PT, R75, 0xa, PT ;  /* 0x0000000a4b00780c */ /* 0x000fe40003fa6270 */
[----:B------:R-:W-:Y:S02]  /*2740*/  LOP3.LUT R18, R18, 0xfffffffd, RZ, 0xc0, !PT ;  /* 0xfffffffd12127812 */ /* 0x000fe400078ec0ff */
[----:B------:R-:W-:-:S04]  /*2750*/  ISETP.GT.AND P3, PT, R73, 0x1, !P2 ;  /* 0x000000014900780c */ /* 0x000fc80005764270 */
[----:B------:R-:W-:Y:S02]  /*2760*/  ISETP.LT.OR P3, PT, R72, 0x2, P3 ;  /* 0x000000024800780c */ /* 0x000fe40001f61670 */
[----:B------:R-:W-:Y:S02]  /*2770*/  @P4 LOP3.LUT R18, R18, 0x2, RZ, 0xfc, !PT ;  /* 0x0000000212124812 */ /* 0x000fe400078efcff */
[----:B------:R-:W-:Y:S02]  /*2780*/  FSEL R131, R90, -INF , !P3 ;  /* 0xff8000005a837808 */ /* 0x000fe40005800000 */
[----:B------:R-:W-:Y:S02]  /*2790*/  LOP3.LUT R18, R18, 0xfffffffb, RZ, 0xc0, !PT ;  /* 0xfffffffb12127812 */ /* 0x000fe400078ec0ff */
[----:B------:R-:W-:Y:S02]  /*27a0*/  ISETP.GT.AND P4, PT, R73, 0x8, !P4 ;  /* 0x000000084900780c */ /* 0x000fe40006784270 */
[----:B------:R-:W-:-:S02]  /*27b0*/  @P5 LOP3.LUT R18, R18, 0x4, RZ, 0xfc, !PT ;  /* 0x0000000412125812 */ /* 0x000fc400078efcff */
[----:B------:R-:W-:Y:S02]  /*27c0*/  ISETP.GT.AND P3, PT, R73, 0x9, !P5 ;  /* 0x000000094900780c */ /* 0x000fe40006f64270 */
[C---:B------:R-:W-:Y:S02]  /*27d0*/  ISETP.GE.AND P5, PT, R75.reuse, 0x11, PT ;  /* 0x000000114b00780c */ /* 0x040fe40003fa6270 */
[C---:B------:R-:W-:Y:S02]  /*27e0*/  ISETP.LT.OR P4, PT, R72.reuse, 0x9, P4 ;  /* 0x000000094800780c */ /* 0x040fe40002781670 */
[----:B------:R-:W-:Y:S02]  /*27f0*/  ISETP.LT.OR P3, PT, R72, 0xa, P3 ;  /* 0x0000000a4800780c */ /* 0x000fe40001f61670 */
[----:B------:R-:W-:Y:S02]  /*2800*/  FSEL R127, R92, -INF , !P4 ;  /* 0xff8000005c7f7808 */ /* 0x000fe40006000000 */
[----:B------:R-:W-:-:S02]  /*2810*/  ISETP.GE.AND P4, PT, R75, 0x12, PT ;  /* 0x000000124b00780c */ /* 0x000fc40003f86270 */
[----:B------:R-:W-:Y:S02]  /*2820*/  LOP3.LUT R18, R18, 0xfffffff7, RZ, 0xc0, !PT ;  /* 0xfffffff712127812 */ /* 0x000fe400078ec0ff */
[----:B0-----:R-:W-:Y:S02]  /*2830*/  FSEL R129, R93, -INF , !P3 ;  /* 0xff8000005d817808 */ /* 0x001fe40005800000 */
[----:B------:R-:W-:Y:S02]  /*2840*/  ISETP.GT.AND P3, PT, R73, 0x10, !P5 ;  /* 0x000000104900780c */ /* 0x000fe40006f64270 */
[----:B------:R-:W-:Y:S02]  /*2850*/  @P5 LOP3.LUT R18, R18, 0x8, RZ, 0xfc, !PT ;  /* 0x0000000812125812 */ /* 0x000fe400078efcff */
[----:B------:R-:W-:Y:S02]  /*2860*/  ISETP.LT.OR P3, PT, R72, 0x11, P3 ;  /* 0x000000114800780c */ /* 0x000fe40001f61670 */
[----:B------:R-:W-:-:S02]  /*2870*/  LOP3.LUT R18, R18, 0xfdffffff, RZ, 0xc0, !PT ;  /* 0xfdffffff12127812 */ /* 0x000fc400078ec0ff */
[----:B------:R-:W-:Y:S02]  /*2880*/  FSEL R125, R94, -INF , !P3 ;  /* 0xff8000005e7d7808 */ /* 0x000fe40005800000 */
[----:B------:R-:W-:Y:S02]  /*2890*/  @P4 LOP3.LUT R18, R18, 0x2000000, RZ, 0xfc, !PT ;  /* 0x0200000012124812 */ /* 0x000fe400078efcff */
[----:B------:R-:W-:Y:S02]  /*28a0*/  ISETP.GT.AND P3, PT, R73, 0x11, !P4 ;  /* 0x000000114900780c */ /* 0x000fe40006764270 */
[----:B------:R-:W-:Y:S02]  /*28b0*/  ISETP.GE.AND P4, PT, R75, 0x19, PT ;  /* 0x000000194b00780c */ /* 0x000fe40003f86270 */
[----:B------:R-:W-:Y:S02]  /*28c0*/  ISETP.LT.OR P3, PT, R72, 0x12, P3 ;  /* 0x000000124800780c */ /* 0x000fe40001f61670 */
[----:B------:R-:W-:-:S02]  /*28d0*/  LOP3.LUT R18, R18, 0xfeffffff, RZ, 0xc0, !PT ;  /* 0xfeffffff12127812 */ /* 0x000fc400078ec0ff */
[----:B------:R-:W-:Y:S02]  /*28e0*/  FSEL R123, R33, -INF , !P3 ;  /* 0xff800000217b7808 */ /* 0x000fe40005800000 */
[----:B------:R-:W-:-:S04]  /*28f0*/  ISETP.GT.AND P3, PT, R73, 0x18, !P4 ;  /* 0x000000184900780c */ /* 0x000fc80006764270 */
[----:B------:R-:W-:Y:S02]  /*2900*/  ISETP.LT.OR P3, PT, R72, 0x19, P3 ;  /* 0x000000194800780c */ /* 0x000fe40001f61670 */
[----:B------:R-:W-:Y:S02]  /*2910*/  @P4 LOP3.LUT R18, R18, 0x1000000, RZ, 0xfc, !PT ;  /* 0x0100000012124812 */ /* 0x000fe400078efcff */
[----:B------:R-:W-:Y:S02]  /*2920*/  ISETP.GE.AND P4, PT, R75, 0x1a, PT ;  /* 0x0000001a4b00780c */ /* 0x000fe40003f86270 */
[----:B------:R-:W-:Y:S02]  /*2930*/  LOP3.LUT R18, R18, 0xff7fffff, RZ, 0xc0, !PT ;  /* 0xff7fffff12127812 */ /* 0x000fe400078ec0ff */
[----:B------:R-:W-:Y:S02]  /*2940*/  FSEL R119, R34, -INF , !P3 ;  /* 0xff80000022777808 */ /* 0x000fe40005800000 */
[----:B------:R-:W-:-:S02]  /*2950*/  ISETP.GT.AND P3, PT, R73, 0x19, !P4 ;  /* 0x000000194900780c */ /* 0x000fc40006764270 */
[----:B-1----:R-:W-:Y:S02]  /*2960*/  VIADDMNMX R34, R71, R79, R76, PT ;  /* 0x0000004f47227246 */ /* 0x002fe4000380014c */
[----:B------:R-:W-:-:S03]  /*2970*/  ISETP.LT.OR P3, PT, R72, 0x1a, P3 ;  /* 0x0000001a4800780c */ /* 0x000fc60001f61670 */
[----:B------:R-:W-:Y:S02]  /*2980*/  @P4 LOP3.LUT R18, R18, 0x800000, RZ, 0xfc, !PT ;  /* 0x0080000012124812 */ /* 0x000fe400078efcff */
[----:B------:R-:W-:Y:S02]  /*2990*/  ISETP.GE.AND P4, PT, R75, 0x21, PT ;  /* 0x000000214b00780c */ /* 0x000fe40003f86270 */
[----:B------:R-:W-:Y:S02]  /*29a0*/  LOP3.LUT R18, R18, 0xffbfffff, RZ, 0xc0, !PT ;  /* 0xffbfffff12127812 */ /* 0x000fe400078ec0ff */
[----:B------:R-:W-:Y:S01]  /*29b0*/  FSEL R95, R36, -INF , !P3 ;  /* 0xff800000245f7808 */ /* 0x000fe20005800000 */
[----:B------:R-:W-:Y:S01]  /*29c0*/  IMAD.IADD R36, R78, 0x1, R71 ;  /* 0x000000014e247824 */ /* 0x000fe200078e0247 */
[----:B------:R-:W-:-:S04]  /*29d0*/  ISETP.GT.AND P3, PT, R73, 0x20, !P4 ;  /* 0x000000204900780c */ /* 0x000fc80006764270 */
[----:B------:R-:W-:-:S03]  /*29e0*/  ISETP.LT.OR P3, PT, R72, 0x21, P3 ;  /* 0x000000214800780c */ /* 0x000fc60001f61670 */
[----:B------:R-:W-:Y:S02]  /*29f0*/  @P4 LOP3.LUT R18, R18, 0x400000, RZ, 0xfc, !PT ;  /* 0x0040000012124812 */ /* 0x000fe400078efcff */
[----:B------:R-:W-:Y:S02]  /*2a00*/  ISETP.GE.AND P4, PT, R75, 0x22, PT ;  /* 0x000000224b00780c */ /* 0x000fe40003f86270 */
[----:B------:R-:W-:Y:S02]  /*2a10*/  LOP3.LUT R18, R18, 0xffdfffff, RZ, 0xc0, !PT ;  /* 0xffdfffff12127812 */ /* 0x000fe400078ec0ff */
[----:B------:R-:W-:Y:S02]  /*2a20*/  FSEL R111, R38, -INF , !P3 ;  /* 0xff800000266f7808 */ /* 0x000fe40005800000 */
        /* <DEDUP_REMOVED lines=100> */
[----:B------:R-:W-:Y:S02]  /*3070*/  FSEL R65, R65, -INF , !P3 ;  /* 0xff80000041417808 */ /* 0x000fe40005800000 */
[----:B------:R-:W-:Y:S02]  /*3080*/  LOP3.LUT R18, R18, 0xffffffef, RZ, 0xc0, !PT ;  /* 0xffffffef12127812 */ /* 0x000fe400078ec0ff */
[----:B------:R-:W-:-:S04]  /*3090*/  ISETP.GT.AND P3, PT, R73, 0x68, !P4 ;  /* 0x000000684900780c */ /* 0x000fc80006764270 */
[----:B------:R-:W-:-:S03]  /*30a0*/  ISETP.LT.OR P3, PT, R72, 0x69, P3 ;  /* 0x000000694800780c */ /* 0x000fc60001f61670 */
[----:B------:R-:W-:Y:S02]  /*30b0*/  @P4 LOP3.LUT R18, R18, 0x10, RZ, 0xfc, !PT ;  /* 0x0000001012124812 */ /* 0x000fe400078efcff */
[----:B------:R-:W-:Y:S02]  /*30c0*/  ISETP.GE.AND P4, PT, R75, 0x6a, PT ;  /* 0x0000006a4b00780c */ /* 0x000fe40003f86270 */
[----:B------:R-:W-:Y:S02]  /*30d0*/  FSEL R49, R66, -INF , !P3 ;  /* 0xff80000042317808 */ /* 0x000fe40005800000 */
[----:B------:R-:W-:Y:S02]  /*30e0*/  ISETP.GT.AND P3, PT, R73, 0x69, !P4 ;  /* 0x000000694900780c */ /* 0x000fe40006764270 */
[----:B------:R-:W-:Y:S02]  /*30f0*/  LOP3.LUT R18, R18, 0xfbffffff, RZ, 0xc0, !PT ;  /* 0xfbffffff12127812 */ /* 0x000fe400078ec0ff */
[----:B------:R-:W-:-:S04]  /*3100*/  ISETP.LT.OR P3, PT, R72, 0x6a, P3 ;  /* 0x0000006a4800780c */ /* 0x000fc80001f61670 */
[----:B------:R-:W-:Y:S02]  /*3110*/  FSEL R67, R67, -INF , !P3 ;  /* 0xff80000043437808 */ /* 0x000fe40005800000 */
[----:B------:R-:W-:Y:S02]  /*3120*/  ISETP.GE.AND P3, PT, R75, 0x71, PT ;  /* 0x000000714b00780c */ /* 0x000fe40003f66270 */
[----:B------:R-:W-:Y:S02]  /*3130*/  @P4 LOP3.LUT R18, R18, 0x4000000, RZ, 0xfc, !PT ;  /* 0x0400000012124812 */ /* 0x000fe400078efcff */
[----:B------:R-:W-:Y:S02]  /*3140*/  ISETP.GT.AND P4, PT, R73, 0x70, !P3 ;  /* 0x000000704900780c */ /* 0x000fe40005f84270 */
[----:B------:R-:W-:Y:S02]  /*3150*/  LOP3.LUT R18, R18, 0xfffffffe, RZ, 0xc0, !PT ;  /* 0xfffffffe12127812 */ /* 0x000fe400078ec0ff */
[----:B------:R-:W-:-:S04]  /*3160*/  ISETP.LT.OR P4, PT, R72, 0x71, P4 ;  /* 0x000000714800780c */ /* 0x000fc80002781670 */
[----:B------:R-:W-:Y:S02]  /*3170*/  FSEL R51, R68, -INF , !P4 ;  /* 0xff80000044337808 */ /* 0x000fe40006000000 */
[----:B------:R-:W-:-:S04]  /*3180*/  ISETP.GE.AND P4, PT, R75, 0x72, PT ;  /* 0x000000724b00780c */ /* 0x000fc80003f86270 */
[----:B------:R-:W-:-:S04]  /*3190*/  ISETP.GT.AND P5, PT, R73, 0x71, !P4 ;  /* 0x000000714900780c */ /* 0x000fc800067a4270 */
[----:B------:R-:W-:-:S04]  /*31a0*/  ISETP.LT.OR P5, PT, R72, 0x72, P5 ;  /* 0x000000724800780c */ /* 0x000fc80002fa1670 */
[----:B------:R-:W-:Y:S02]  /*31b0*/  FSEL R57, R70, -INF , !P5 ;  /* 0xff80000046397808 */ /* 0x000fe40006800000 */
[----:B------:R-:W-:-:S04]  /*31c0*/  ISETP.GE.AND P5, PT, R75, 0x79, PT ;  /* 0x000000794b00780c */ /* 0x000fc80003fa6270 */
[----:B------:R-:W-:-:S04]  /*31d0*/  ISETP.GT.AND P6, PT, R73, 0x78, !P5 ;  /* 0x000000784900780c */ /* 0x000fc80006fc4270 */
[----:B------:R-:W-:-:S04]  /*31e0*/  ISETP.LT.OR P6, PT, R72, 0x79, P6 ;  /* 0x000000794800780c */ /* 0x000fc800037c1670 */
[----:B------:R-:W-:Y:S02]  /*31f0*/  FSEL R33, R84, -INF , !P6 ;  /* 0xff80000054217808 */ /* 0x000fe40007000000 */
[----:B------:R-:W-:-:S13]  /*3200*/  ISETP.GE.AND P6, PT, R75, 0x1, PT ;  /* 0x000000014b00780c */ /* 0x000fda0003fc6270 */
[----:B------:R-:W-:Y:S02]  /*3210*/  @P6 LOP3.LUT R18, R18, 0x1, RZ, 0xfc, !PT ;  /* 0x0000000112126812 */ /* 0x000fe400078efcff */
[----:B------:R-:W-:Y:S02]  /*3220*/  ISETP.GT.AND P6, PT, R73, RZ, !P6 ;  /* 0x000000ff4900720c */ /* 0x000fe400077c4270 */
[----:B------:R-:W-:Y:S02]  /*3230*/  LOP3.LUT R18, R18, 0xf7ffffff, RZ, 0xc0, !PT ;  /* 0xf7ffffff12127812 */ /* 0x000fe400078ec0ff */
[----:B------:R-:W-:-:S04]  /*3240*/  ISETP.LT.OR P6, PT, R72, 0x1, P6 ;  /* 0x000000014800780c */ /* 0x000fc800037c1670 */
[----:B------:R-:W-:Y:S02]  /*3250*/  FSEL R133, R5, -INF , !P6 ;  /* 0xff80000005857808 */ /* 0x000fe40007000000 */
[----:B------:R-:W-:-:S13]  /*3260*/  ISETP.GE.AND P6, PT, R75, 0x7a, PT ;  /* 0x0000007a4b00780c */ /* 0x000fda0003fc6270 */
[----:B------:R-:W-:Y:S02]  /*3270*/  @P6 LOP3.LUT R18, R18, 0x8000000, RZ, 0xfc, !PT ;  /* 0x0800000012126812 */ /* 0x000fe400078efcff */
[----:B------:R-:W-:-:S04]  /*3280*/  ISETP.GT.AND P6, PT, R73, 0x79, !P6 ;  /* 0x000000794900780c */ /* 0x000fc800077c4270 */
[----:B------:R-:W-:-:S04]  /*3290*/  ISETP.LT.OR P6, PT, R72, 0x7a, P6 ;  /* 0x0000007a4800780c */ /* 0x000fc800037c1670 */
[----:B------:R-:W-:Y:S02]  /*32a0*/  FSEL R5, R85, -INF , !P6 ;  /* 0xff80000055057808 */ /* 0x000fe40007000000 */
[----:B------:R-:W-:-:S13]  /*32b0*/  PLOP3.LUT P6, PT, PT, PT, UP1, 0x40, 0x0 ;  /* 0x000000000000781c */ /* 0x000fda0003fce818 */
[----:B------:R-:W-:Y:S05]  /*32c0*/  @P6 BRA `(.L_x_833) ;  /* 0x0000000000646947 */ /* 0x000fea0003800000 */
        /* <DEDUP_REMOVED lines=9> */
[----:B------:R-:W-:Y:S01]  /*3360*/  @P6 IMAD.HI.U32 R38, R71, UR6, RZ ;  /* 0x0000000647266c27 */ /* 0x000fe2000f8e00ff */
[----:B------:R-:W-:-:S13]  /*3370*/  PLOP3.LUT P6, PT, PT, PT, UP2, 0x80, 0x0 ;  /* 0x000000000000781c */ /* 0x000fda0003fcf028 */
[----:B------:R-:W-:-:S04]  /*3380*/  @P6 SHF.R.U32.HI R71, RZ, UR7, R38 ;  /* 0x00000007ff476c19 */ /* 0x000fc80008011626 */
[----:B------:R-:W-:Y:S01]  /*3390*/  LOP3.LUT R71, RZ, R71, RZ, 0x33, !PT ;  /* 0x00000047ff477212 */ /* 0x000fe200078e33ff */
[----:B------:R-:W-:Y:S06]  /*33a0*/  BRA `(.L_x_836) ;  /* 0x0000000000187947 */ /* 0x000fec0003800000 */
.L_x_835:
[----:B------:R-:W-:-:S06]  /*33b0*/  UISETP.NE.AND UP2, UPT, UR5, 0x1, UPT ;  /* 0x000000010500788c */ /* 0x000fcc000bf45270 */
[----:B------:R-:W-:-:S05]  /*33c0*/  PLOP3.LUT P6, PT, PT, PT, UP2, 0x80, 0x0 ;  /* 0x000000000000781c */ /* 0x000fca0003fcf028 */
[----:B------:R-:W-:-:S08]  /*33d0*/  @UP2 ULDC.64 UR6, c[0x0][0x9e8] ;  /* 0x00027a0000062ab9 */ /* 0x000fd00000000a00 */
[----:B------:R-:W-:Y:S01]  /*33e0*/  @P6 IMAD.HI.U32 R38, R71, UR6, RZ ;  /* 0x0000000647266c27 */ /* 0x000fe2000f8e00ff */
[----:B------:R-:W-:-:S13]  /*33f0*/  PLOP3.LUT P6, PT, PT, PT, UP2, 0x80, 0x0 ;  /* 0x000000000000781c */ /* 0x000fda0003fcf028 */
[----:B------:R-:W-:-:S07]  /*3400*/  @P6 SHF.R.U32.HI R71, RZ, UR7, R38 ;  /* 0x00000007ff476c19 */ /* 0x000fce0008011626 */
.L_x_836:
[----:B------:R-:W-:Y:S05]  /*3410*/  BSYNC B0 ;  /* 0x0000000000007941 */ /* 0x000fea0003800000 */
.L_x_834:
[----:B------:R-:W-:-:S04]  /*3420*/  IMAD R38, R71, UR5, -R74 ;  /* 0x0000000547267c24 */ /* 0x000fc8000f8e0a4a */
[----:B------:R-:W-:-:S05]  /*3430*/  IMAD R71, R3, -0x2, R38 ;  /* 0xfffffffe03477824 */ /* 0x000fca00078e0226 */
[----:B------:R-:W-:Y:S02]  /*3440*/  VIMNMX R36, R36, R71, !PT ;  /* 0x0000004724247248 */ /* 0x000fe40007fe0100 */
[----:B------:R-:W-:-:S07]  /*3450*/  VIADDMNMX R34, R71, UR5, R34, PT ;  /* 0x0000000547227c46 */ /* 0x000fce000b800122 */
.L_x_833:
[----:B------:R-:W-:Y:S01]  /*3460*/  ISETP.GT.AND P2, PT, R36, 0x1, !P2 ;  /* 0x000000012400780c */ /* 0x000fe20005744270 */
[----:B------:R-:W-:Y:S01]  /*3470*/  ULDC UR6, c[0x0][0x988] ;  /* 0x0002620000067ab9 */ /* 0x000fe20000000800 */
[----:B------:R-:W-:Y:S01]  /*3480*/  LOP3.LUT P6, RZ, R18, 0x8, RZ, 0xc0, !PT ;  /* 0x0000000812ff7812 */ /* 0x000fe200078cc0ff */
[----:B------:R-:W-:Y:S01]  /*3490*/  IMAD.U32 R42, RZ, RZ, UR6 ;  /* 0x00000006ff2a7e24 */ /* 0x000fe2000f8e00ff */
[----:B------:R-:W-:Y:S01]  /*34a0*/  ISETP.LT.OR P2, PT, R34, 0x2, P2 ;  /* 0x000000022200780c */ /* 0x000fe20001741670 */
[----:B------:R-:W-:Y:S01]  /*34b0*/  @UP0 ULDC UR6, c[0x0][0x44c] ;  /* 0x0001130000060ab9 */ /* 0x000fe20000000800 */
[----:B------:R-:W-:Y:S01]  /*34c0*/  ISETP.GT.AND P3, PT, R36, 0x70, !P3 ;  /* 0x000000702400780c */ /* 0x000fe20005f64270 */
[----:B------:R-:W-:Y:S01]  /*34d0*/  UIMAD.WIDE.U32 UR6, UR40, UR6, URZ ;  /* 0x00000006280672a5 */ /* 0x000fe2000f8e003f */
[----:B------:R-:W-:Y:S01]  /*34e0*/  FSEL R91, R6, -INF , !P2 ;  /* 0xff800000065b7808 */ /* 0x000fe20005000000 */
[----:B------:R-:W-:Y:S01]  /*34f0*/  @UP0 ULDC UR11, c[0x0][0x450] ;  /* 0x00011400000b0ab9 */ /* 0x000fe20000000800 */
[----:B------:R-:W-:Y:S01]  /*3500*/  LOP3.LUT P2, RZ, R18, 0x2, RZ, 0xc0, !PT ;  /* 0x0000000212ff7812 */ /* 0x000fe2000784c0ff */
[----:B------:R-:W-:Y:S01]  /*3510*/  @UP0 USHF.R.U32.HI UR40, URZ, UR11, UR7 ;  /* 0x0000000b3f280299 */ /* 0x000fe20008011607 */
[----:B------:R-:W-:-:S02]  /*3520*/  FMNMX.FTZ R6, R133, R131, !PT ;  /* 0x0000008385067209 */ /* 0x000fc40007810000 */
[----:B------:R-:W-:Y:S02]  /*3530*/  ISETP.GT.AND P2, PT, R36, 0x8, !P2 ;  /* 0x000000082400780c */ /* 0x000fe40005744270 */
[----:B------:R-:W-:Y:S02]  /*3540*/  FMNMX.FTZ R6, R127, R6, !PT ;  /* 0x000000067f067209 */ /* 0x000fe40007810000 */
[----:B------:R-:W-:Y:S02]  /*3550*/  ISETP.LT.OR P2, PT, R34, 0x9, P2 ;  /* 0x000000092200780c */ /* 0x000fe40001741670 */
[----:B------:R-:W-:Y:S02]  /*3560*/  FMNMX.FTZ R6, R129, R6, !PT ;  /* 0x0000000681067209 */ /* 0x000fe40007810000 */
[----:B------:R-:W-:Y:S02]  /*3570*/  FSEL R71, R10, -INF , !P2 ;  /* 0xff8000000a477808 */ /* 0x000fe40005000000 */
[----:B------:R-:W-:-:S02]  /*3580*/  LOP3.LUT P2, RZ, R18, 0x4, RZ, 0xc0, !PT ;  /* 0x0000000412ff7812 */ /* 0x000fc4000784c0ff */
[----:B------:R-:W-:Y:S02]  /*3590*/  FMNMX.FTZ R6, R125, R6, !PT ;  /* 0x000000067d067209 */ /* 0x000fe40007810000 */
[----:B------:R-:W-:Y:S02]  /*35a0*/  ISETP.GT.AND P2, PT, R36, 0x9, !P2 ;  /* 0x000000092400780c */ /* 0x000fe40005744270 */
[----:B------:R-:W-:Y:S02]  /*35b0*/  FMNMX.FTZ R6, R123, R6, !PT ;  /* 0x000000067b067209 */ /* 0x000fe40007810000 */
[----:B------:R-:W-:Y:S02]  /*35c0*/  ISETP.LT.OR P2, PT, R34, 0xa, P2 ;  /* 0x0000000a2200780c */ /* 0x000fe40001741670 */
[----:B------:R-:W-:Y:S02]  /*35d0*/  FMNMX.FTZ R6, R119, R6, !PT ;  /* 0x0000000677067209 */ /* 0x000fe40007810000 */
[----:B------:R-:W-:-:S02]  /*35e0*/  FSEL R89, R7, -INF , !P2 ;  /* 0xff80000007597808 */ /* 0x000fc40005000000 */
[----:B------:R-:W-:Y:S02]  /*35f0*/  ISETP.GT.AND P2, PT, R36, 0x10, !P6 ;  /* 0x000000102400780c */ /* 0x000fe40007744270 */
[----:B------:R-:W-:Y:S02]  /*3600*/  FMNMX.FTZ R6, R95, R6, !PT ;  /* 0x000000065f067209 */ /* 0x000fe40007810000 */
[----:B------:R-:W-:Y:S02]  /*3610*/  ISETP.LT.OR P2, PT, R34, 0x11, P2 ;  /* 0x000000112200780c */ /* 0x000fe40001741670 */
[----:B------:R-:W-:Y:S02]  /*3620*/  FMNMX.FTZ R6, R111, R6, !PT ;  /* 0x000000066f067209 */ /* 0x000fe40007810000 */
[----:B------:R-:W-:Y:S02]  /*3630*/  FSEL R75, R12, -INF , !P2 ;  /* 0xff8000000c4b7808 */ /* 0x000fe40005000000 */
[----:B------:R-:W-:-:S02]  /*3640*/  LOP3.LUT P2, RZ, R18, 0x2000000, RZ, 0xc0, !PT ;  /* 0x0200000012ff7812 */ /* 0x000fc4000784c0ff */
[----:B------:R-:W-:Y:S02]  /*3650*/  LOP3.LUT P6, RZ, R18, 0x8000, RZ, 0xc0, !PT ;  /* 0x0000800012ff7812 */ /* 0x000fe400078cc0ff */
[----:B------:R-:W-:Y:S02]  /*3660*/  ISETP.GT.AND P2, PT, R36, 0x11, !P2 ;  /* 0x000000112400780c */ /* 0x000fe40005744270 */
[----:B------:R-:W-:Y:S02]  /*3670*/  FMNMX.FTZ R6, R103, R6, !PT ;  /* 0x0000000667067209 */ /* 0x000fe40007810000 */
[----:B------:R-:W-:Y:S02]  /*3680*/  ISETP.LT.OR P2, PT, R34, 0x12, P2 ;  /* 0x000000122200780c */ /* 0x000fe40001741670 */
[----:B------:R-:W-:Y:S02]  /*3690*/  FMNMX.FTZ R6, R109, R6, !PT ;  /* 0x000000066d067209 */ /* 0x000fe40007810000 */
[----:B------:R-:W-:-:S02]  /*36a0*/  FSEL R87, R11, -INF , !P2 ;  /* 0xff8000000b577808 */ /* 0x000fc40005000000 */
[----:B------:R-:W-:Y:S02]  /*36b0*/  LOP3.LUT P2, RZ, R18, 0x1000000, RZ, 0xc0, !PT ;  /* 0x0100000012ff7812 */ /* 0x000fe4000784c0ff */
[----:B------:R-:W-:Y:S02]  /*36c0*/  FMNMX.FTZ R6, R93, R6, !PT ;  /* 0x000000065d067209 */ /* 0x000fe40007810000 */
[----:B------:R-:W-:Y:S02]  /*36d0*/  ISETP.GT.AND P2, PT, R36, 0x18, !P2 ;  /* 0x000000182400780c */ /* 0x000fe40005744270 */
[----:B------:R-:W-:Y:S02]  /*36e0*/  FMNMX.FTZ R6, R107, R6, !PT ;  /* 0x000000066b067209 */ /* 0x000fe40007810000 */
[----:B------:R-:W-:Y:S02]  /*36f0*/  ISETP.LT.OR P2, PT, R34, 0x19, P2 ;  /* 0x000000192200780c */ /* 0x000fe40001741670 */
[----:B------:R-:W-:-:S02]  /*3700*/  FMNMX.FTZ R6, R97, R6, !PT ;  /* 0x0000000661067209 */ /* 0x000fc40007810000 */
[----:B------:R-:W-:Y:S02]  /*3710*/  FSEL R73, R14, -INF , !P2 ;  /* 0xff8000000e497808 */ /* 0x000fe40005000000 */
[----:B------:R-:W-:Y:S02]  /*3720*/  LOP3.LUT P2, RZ, R18, 0x800000, RZ, 0xc0, !PT ;  /* 0x0080000012ff7812 */ /* 0x000fe4000784c0ff */
[----:B------:R-:W-:Y:S02]  /*3730*/  FMNMX.FTZ R6, R105, R6, !PT ;  /* 0x0000000669067209 */ /* 0x000fe40007810000 */
[----:B------:R-:W-:Y:S02]  /*3740*/  ISETP.GT.AND P2, PT, R36, 0x19, !P2 ;  /* 0x000000192400780c */ /* 0x000fe40005744270 */
[----:B------:R-:W-:Y:S02]  /*3750*/  FMNMX.FTZ R6, R101, R6, !PT ;  /* 0x0000000665067209 */ /* 0x000fe40007810000 */
[----:B------:R-:W-:-:S02]  /*3760*/  ISETP.LT.OR P2, PT, R34, 0x1a, P2 ;  /* 0x0000001a2200780c */ /* 0x000fc40001741670 */
[----:B------:R-:W-:Y:S02]  /*3770*/  FMNMX.FTZ R6, R77, R6, !PT ;  /* 0x000000064d067209 */ /* 0x000fe40007810000 */
[----:B------:R-:W-:Y:S02]  /*3780*/  FSEL R85, R13, -INF , !P2 ;  /* 0xff8000000d557808 */ /* 0x000fe40005000000 */
[----:B------:R-:W-:Y:S02]  /*3790*/  LOP3.LUT P2, RZ, R18, 0x400000, RZ, 0xc0, !PT ;  /* 0x0040000012ff7812 */ /* 0x000fe4000784c0ff */
[----:B------:R-:W-:Y:S02]  /*37a0*/  FMNMX.FTZ R6, R69, R6, !PT ;  /* 0x0000000645067209 */ /* 0x000fe40007810000 */
[----:B------:R-:W-:Y:S02]  /*37b0*/  ISETP.GT.AND P2, PT, R36, 0x20, !P2 ;  /* 0x000000202400780c */ /* 0x000fe40005744270 */
[----:B------:R-:W-:-:S02]  /*37c0*/  FMNMX.FTZ R6, R55, R6, !PT ;  /* 0x0000000637067209 */ /* 0x000fc40007810000 */
[----:B------:R-:W-:Y:S02]  /*37d0*/  ISETP.LT.OR P2, PT, R34, 0x21, P2 ;  /* 0x000000212200780c */ /* 0x000fe40001741670 */
[----:B------:R-:W-:Y:S02]  /*37e0*/  FMNMX.FTZ R6, R59, R6, !PT ;  /* 0x000000063b067209 */ /* 0x000fe40007810000 */
[----:B------:R-:W-:Y:S02]  /*37f0*/  FSEL R19, R19, -INF , !P2 ;  /* 0xff80000013137808 */ /* 0x000fe40005000000 */
[----:B------:R-:W-:Y:S02]  /*3800*/  LOP3.LUT P2, RZ, R18, 0x200000, RZ, 0xc0, !PT ;  /* 0x0020000012ff7812 */ /* 0x000fe4000784c0ff */
[----:B------:R-:W-:Y:S02]  /*3810*/  FMNMX.FTZ R6, R47, R6, !PT ;  /* 0x000000062f067209 */ /* 0x000fe40007810000 */
[----:B------:R-:W-:-:S02]  /*3820*/  ISETP.GT.AND P2, PT, R36, 0x21, !P2 ;  /* 0x000000212400780c */ /* 0x000fc40005744270 */
[----:B------:R-:W-:Y:S02]  /*3830*/  FMNMX.FTZ R6, R61, R6, !PT ;  /* 0x000000063d067209 */ /* 0x000fe40007810000 */
[----:B------:R-:W-:Y:S02]  /*3840*/  ISETP.LT.OR P2, PT, R34, 0x22, P2 ;  /* 0x000000222200780c */ /* 0x000fe40001741670 */
[----:B------:R-:W-:Y:S02]  /*3850*/  FMNMX.FTZ R6, R53, R6, !PT ;  /* 0x0000000635067209 */ /* 0x000fe40007810000 */
[----:B------:R-:W-:Y:S02]  /*3860*/  FSEL R83, R15, -INF , !P2 ;  /* 0xff8000000f537808 */ /* 0x000fe40005000000 */
[----:B------:R-:W-:Y:S02]  /*3870*/  LOP3.LUT P2, RZ, R18, 0x100000, RZ, 0xc0, !PT ;  /* 0x0010000012ff7812 */ /* 0x000fe4000784c0ff */
        /* <DEDUP_REMOVED lines=20> */
[----:B------:R-:W-:Y:S01]  /*39c0*/  LOP3.LUT P2, RZ, R18, 0x20000, RZ, 0xc0, !PT ;  /* 0x0002000012ff7812 */ /* 0x000fe2000784c0ff */
[----:B------:R-:W0:Y:S01]  /*39d0*/  SHFL.BFLY PT, R7, R10, 0x2, 0x1f ;  /* 0x0c401f000a077f89 */ /* 0x000e2200000e0000 */
[C---:B------:R-:W-:Y:S02]  /*39e0*/  ISETP.GT.AND P4, PT, R36.reuse, 0x71, !P4 ;  /* 0x000000712400780c */ /* 0x040fe40006784270 */
[----:B------:R-:W-:Y:S02]  /*39f0*/  ISETP.GT.AND P2, PT, R36, 0x31, !P2 ;  /* 0x000000312400780c */ /* 0x000fe40005744270 */
[C---:B------:R-:W-:Y:S02]  /*3a00*/  ISETP.LT.OR P3, PT, R34.reuse, 0x71, P3 ;  /* 0x000000712200780c */ /* 0x040fe40001f61670 */
[----:B------:R-:W-:-:S02]  /*3a10*/  ISETP.LT.OR P2, PT, R34, 0x32, P2 ;  /* 0x000000322200780c */ /* 0x000fc40001741670 */
[----:B------:R-:W-:Y:S02]  /*3a20*/  ISETP.GT.AND P5, PT, R36, 0x78, !P5 ;  /* 0x000000782400780c */ /* 0x000fe40006fa4270 */
[----:B------:R-:W-:Y:S02]  /*3a30*/  FSEL R79, R26, -INF , !P2 ;  /* 0xff8000001a4f7808 */ /* 0x000fe40005000000 */
[----:B------:R-:W-:Y:S02]  /*3a40*/  LOP3.LUT P2, RZ, R18, 0x10000, RZ, 0xc0, !PT ;  /* 0x0001000012ff7812 */ /* 0x000fe4000784c0ff */
[----:B------:R-:W-:Y:S02]  /*3a50*/  ISETP.LT.OR P4, PT, R34, 0x72, P4 ;  /* 0x000000722200780c */ /* 0x000fe40002781670 */
[----:B------:R-:W-:Y:S02]  /*3a60*/  ISETP.GT.AND P2, PT, R36, 0x38, !P2 ;  /* 0x000000382400780c */ /* 0x000fe40005744270 */
[----:B------:R-:W-:-:S02]  /*3a70*/  ISETP.LT.OR P5, PT, R34, 0x79, P5 ;  /* 0x000000792200780c */ /* 0x000fc40002fa1670 */
[----:B------:R-:W-:Y:S02]  /*3a80*/  ISETP.LT.OR P2, PT, R34, 0x39, P2 ;  /* 0x000000392200780c */ /* 0x000fe40001741670 */
[----:B------:R-:W-:Y:S02]  /*3a90*/  R2UR UR10, R23 ;  /* 0x00000000170a72ca */ /* 0x000fe400000e0000 */
[----:B------:R-:W-:Y:S02]  /*3aa0*/  FSEL R31, R31, -INF , !P2 ;  /* 0xff8000001f1f7808 */ /* 0x000fe40005000000 */
[----:B------:R-:W-:Y:S02]  /*3ab0*/  ISETP.GT.AND P2, PT, R36, 0x39, !P6 ;  /* 0x000000392400780c */ /* 0x000fe40007744270 */
[----:B0-----:R-:W-:Y:S02]  /*3ac0*/  FMNMX.FTZ R11, R10, R7, !PT ;  /* 0x000000070a0b7209 */ /* 0x001fe40007810000 */
[----:B------:R-:W-:-:S02]  /*3ad0*/  ISETP.LT.OR P2, PT, R34, 0x3a, P2 ;  /* 0x0000003a2200780c */ /* 0x000fc40001741670 */
[----:B------:R-:W-:Y:S01]  /*3ae0*/  LOP3.LUT P6, RZ, R18, 0x10, RZ, 0xc0, !PT ;  /* 0x0000001012ff7812 */ /* 0x000fe200078cc0ff */
[----:B------:R-:W0:Y:S01]  /*3af0*/  SHFL.BFLY PT, R6, R11, 0x1, 0x1f ;  /* 0x0c201f000b067f89 */ /* 0x000e2200000e0000 */
[----:B------:R-:W-:Y:S01]  /*3b00*/  FSEL R13, R32, -INF , !P2 ;  /* 0xff800000200d7808 */ /* 0x000fe20005000000 */
[----:B------:R-:W-:Y:S01]  /*3b10*/  UIADD3 UR40, UR10, UR40, URZ ;  /* 0x000000280a287290 */ /* 0x000fe2000fffe03f */
[----:B------:R-:W-:-:S03]  /*3b20*/  LOP3.LUT P2, RZ, R18, 0x4000, RZ, 0xc0, !PT ;  /* 0x0000400012ff7812 */ /* 0x000fc6000784c0ff */
[----:B------:R-:W-:Y:S01]  /*3b30*/  UIADD3 UR4, UR40, UR4, URZ ;  /* 0x0000000428047290 */ /* 0x000fe2000fffe03f */
[----:B------:R-:W-:-:S04]  /*3b40*/  ISETP.GT.AND P2, PT, R36, 0x40, !P2 ;  /* 0x000000402400780c */ /* 0x000fc80005744270 */
[----:B------:R-:W-:-:S04]  /*3b50*/  ISETP.LT.OR P2, PT, R34, 0x41, P2 ;  /* 0x000000412200780c */ /* 0x000fc80001741670 */
[----:B------:R-:W-:Y:S02]  /*3b60*/  FSEL R35, R35, -INF , !P2 ;  /* 0xff80000023237808 */ /* 0x000fe40005000000 */
[----:B------:R-:W-:-:S04]  /*3b70*/  LOP3.LUT P2, RZ, R18, 0x2000, RZ, 0xc0, !PT ;  /* 0x0000200012ff7812 */ /* 0x000fc8000784c0ff */
[----:B------:R-:W-:Y:S02]  /*3b80*/  ISETP.GT.AND P2, PT, R36, 0x41, !P2 ;  /* 0x000000412400780c */ /* 0x000fe40005744270 */
[----:B0-----:R-:W-:Y:S02]  /*3b90*/  FMNMX.FTZ R7, R11, R6, !PT ;  /* 0x000000060b077209 */ /* 0x001fe40007810000 */
[----:B------:R-:W-:-:S03]  /*3ba0*/  ISETP.LT.OR P2, PT, R34, 0x42, P2 ;  /* 0x000000422200780c */ /* 0x000fc60001741670 */
[----:B------:R-:W-:Y:S01]  /*3bb0*/  FMUL.FTZ R6, R7, R42 ;  /* 0x0000002a07067220 */ /* 0x000fe20000410000 */
[----:B------:R-:W-:Y:S02]  /*3bc0*/  FSEL R37, R37, -INF , !P2 ;  /* 0xff80000025257808 */ /* 0x000fe40005000000 */
[----:B------:R-:W-:-:S04]  /*3bd0*/  LOP3.LUT P2, RZ, R18, 0x1000, RZ, 0xc0, !PT ;  /* 0x0000100012ff7812 */ /* 0x000fc8000784c0ff */
[----:B------:R-:W-:-:S04]  /*3be0*/  ISETP.GT.AND P2, PT, R36, 0x48, !P2 ;  /* 0x000000482400780c */ /* 0x000fc80005744270 */
[----:B------:R-:W-:-:S04]  /*3bf0*/  ISETP.LT.OR P2, PT, R34, 0x49, P2 ;  /* 0x000000492200780c */ /* 0x000fc80001741670 */
        /* <DEDUP_REMOVED lines=29> */
[----:B------:R-:W-:Y:S02]  /*3dd0*/  ISETP.GT.AND P2, PT, R36, 0x68, !P6 ;  /* 0x000000682400780c */ /* 0x000fe40007744270 */
[----:B------:R-:W-:Y:S02]  /*3de0*/  LOP3.LUT P6, RZ, R18, 0x1, RZ, 0xc0, !PT ;  /* 0x0000000112ff7812 */ /* 0x000fe400078cc0ff */
[----:B------:R-:W-:-:S04]  /*3df0*/  ISETP.LT.OR P2, PT, R34, 0x69, P2 ;  /* 0x000000692200780c */ /* 0x000fc80001741670 */
[----:B------:R-:W-:Y:S02]  /*3e00*/  FSEL R121, R56, -INF , !P2 ;  /* 0xff80000038797808 */ /* 0x000fe40005000000 */
[----:B------:R-:W-:-:S04]  /*3e10*/  FSETP.NEU.FTZ.AND P2, PT, R7, -INF , PT ;  /* 0xff8000000700780b */ /* 0x000fc80003f5d000 */
[----:B------:R-:W-:Y:S02]  /*3e20*/  FSEL R6, R6, RZ, P2 ;  /* 0x000000ff06067208 */ /* 0x000fe40001000000 */
[----:B------:R-:W-:Y:S02]  /*3e30*/  ISETP.GT.AND P2, PT, R36, RZ, !P6 ;  /* 0x000000ff2400720c */ /* 0x000fe40007744270 */
[----:B------:R-:W-:Y:S01]  /*3e40*/  LOP3.LUT P6, RZ, R18, 0x8000000, RZ, 0xc0, !PT ;  /* 0x0800000012ff7812 */ /* 0x000fe200078cc0ff */
[-CC-:B------:R-:W-:Y:S01]  /*3e50*/  FFMA.FTZ R138, R105, R42.reuse, -R6.reuse ;  /* 0x0000002a698a7223 */ /* 0x180fe20000010806 */
[----:B------:R-:W-:Y:S01]  /*3e60*/  ISETP.LT.OR P2, PT, R34, 0x1, P2 ;  /* 0x000000012200780c */ /* 0x000fe20001741670 */
[-CC-:B------:R-:W-:Y:S01]  /*3e70*/  FFMA.FTZ R132, R77, R42.reuse, -R6.reuse ;  /* 0x0000002a4d847223 */ /* 0x180fe20000010806 */
[----:B------:R-:W-:Y:S01]  /*3e80*/  FSEL R77, R28, -INF , !P3 ;  /* 0xff8000001c4d7808 */ /* 0x000fe20005800000 */
[-CC-:B------:R-:W-:Y:S01]  /*3e90*/  FFMA.FTZ R136, R107, R42.reuse, -R6.reuse ;  /* 0x0000002a6b887223 */ /* 0x180fe20000010806 */
[----:B------:R-:W-:Y:S01]  /*3ea0*/  FSEL R4, R4, -INF , !P2 ;  /* 0xff80000004047808 */ /* 0x000fe20005000000 */
[-CC-:B------:R-:W-:Y:S01]  /*3eb0*/  FFMA.FTZ R142, R109, R42.reuse, -R6.reuse ;  /* 0x0000002a6d8e7223 */ /* 0x180fe20000010806 */
[----:B------:R-:W-:Y:S01]  /*3ec0*/  LOP3.LUT P2, RZ, R18, 0x4000000, RZ, 0xc0, !PT ;  /* 0x0400000012ff7812 */ /* 0x000fe2000784c0ff */
[-CC-:B------:R-:W-:Y:S01]  /*3ed0*/  FFMA.FTZ R148, R133, R42.reuse, -R6.reuse ;  /* 0x0000002a85947223 */ /* 0x180fe20000010806 */
[----:B------:R-:W-:Y:S01]  /*3ee0*/  FMNMX.FTZ R10, R4, R91, !PT ;  /* 0x0000005b040a7209 */ /* 0x000fe20007810000 */
[-CC-:B------:R-:W-:Y:S01]  /*3ef0*/  FFMA.FTZ R131, R131, R42.reuse, -R6.reuse ;  /* 0x0000002a83837223 */ /* 0x180fe20000010806 */
[----:B------:R-:W-:Y:S01]  /*3f00*/  ISETP.GT.AND P2, PT, R36, 0x69, !P2 ;  /* 0x000000692400780c */ /* 0x000fe20005744270 */
[--C-:B------:R-:W-:Y:S01]  /*3f10*/  FFMA.FTZ R150, R127, R42, -R6.reuse ;  /* 0x0000002a7f967223 */ /* 0x100fe20000010806 */
[----:B------:R-:W-:Y:S01]  /*3f20*/  FMNMX.FTZ R10, R71, R10, !PT ;  /* 0x0000000a470a7209 */ /* 0x000fe20007810000 */
[----:B------:R-:W-:Y:S01]  /*3f30*/  MUFU.EX2 R148, R148 ;  /* 0x0000009400947308 */ /* 0x000fe20000000800 */
[----:B------:R-:W-:Y:S01]  /*3f40*/  ISETP.LT.OR P2, PT, R34, 0x6a, P2 ;  /* 0x0000006a2200780c */ /* 0x000fe20001741670 */
[--C-:B------:R-:W-:Y:S01]  /*3f50*/  FFMA.FTZ R127, R129, R42, -R6.reuse ;  /* 0x0000002a817f7223 */ /* 0x100fe20000010806 */
[----:B------:R-:W-:Y:S01]  /*3f60*/  FMNMX.FTZ R10, R89, R10, !PT ;  /* 0x0000000a590a7209 */ /* 0x000fe20007810000 */
[-CC-:B------:R-:W-:Y:S01]  /*3f70*/  FFMA.FTZ R144, R125, R42.reuse, -R6.reuse ;  /* 0x0000002a7d907223 */ /* 0x180fe20000010806 */
[----:B------:R-:W-:Y:S01]  /*3f80*/  FSEL R105, R24, -INF , !P2 ;  /* 0xff80000018697808 */ /* 0x000fe20005000000 */
[--C-:B------:R-:W-:Y:S01]  /*3f90*/  FFMA.FTZ R123, R123, R42, -R6.reuse ;  /* 0x0000002a7b7b7223 */ /* 0x100fe20000010806 */
[----:B------:R-:W-:Y:S01]  /*3fa0*/  FMNMX.FTZ R10, R75, R10, !PT ;  /* 0x0000000a4b0a7209 */ /* 0x000fe20007810000 */
[----:B------:R-:W0:Y:S01]  /*3fb0*/  MUFU.EX2 R131, R131 ;  /* 0x0000008300837308 */ /* 0x000e220000000800 */
[----:B------:R-:W-:Y:S01]  /*3fc0*/  ISETP.GT.AND P6, PT, R36, 0x79, !P6 ;  /* 0x000000792400780c */ /* 0x000fe200077c4270 */
[--C-:B------:R-:W-:Y:S01]  /*3fd0*/  FFMA.FTZ R146, R119, R42, -R6.reuse ;  /* 0x0000002a77927223 */ /* 0x100fe20000010806 */
[----:B------:R-:W-:Y:S01]  /*3fe0*/  FMNMX.FTZ R10, R87, R10, !PT ;  /* 0x0000000a570a7209 */ /* 0x000fe20007810000 */
[-CC-:B------:R-:W-:Y:S01]  /*3ff0*/  FFMA.FTZ R122, R33, R42.reuse, -R6.reuse ;  /* 0x0000002a217a7223 */ /* 0x180fe20000010806 */
[----:B------:R-:W-:Y:S01]  /*4000*/  FSEL R107, R25, -INF , !P4 ;  /* 0xff800000196b7808 */ /* 0x000fe20006000000 */
[--C-:B------:R-:W-:Y:S01]  /*4010*/  FFMA.FTZ R25, R69, R42, -R6.reuse ;  /* 0x0000002a45197223 */ /* 0x100fe20000010806 */
[----:B------:R-:W-:Y:S01]  /*4020*/  FMNMX.FTZ R10, R73, R10, !PT ;  /* 0x0000000a490a7209 */ /* 0x000fe20007810000 */
[----:B------:R-:W1:Y:S01]  /*4030*/  MUFU.EX2 R150, R150 ;  /* 0x0000009600967308 */ /* 0x000e620000000800 */
[----:B------:R-:W-:Y:S01]  /*4040*/  ISETP.LT.OR P6, PT, R34, 0x7a, P6 ;  /* 0x0000007a2200780c */ /* 0x000fe200037c1670 */
[--C-:B------:R-:W-:Y:S01]  /*4050*/  FFMA.FTZ R33, R5, R42, -R6.reuse ;  /* 0x0000002a05217223 */ /* 0x100fe20000010806 */
[----:B------:R-:W-:Y:S01]  /*4060*/  FMNMX.FTZ R10, R85, R10, !PT ;  /* 0x0000000a550a7209 */ /* 0x000fe20007810000 */
[-CC-:B------:R-:W-:Y:S01]  /*4070*/  FFMA.FTZ R95, R95, R42.reuse, -R6.reuse ;  /* 0x0000002a5f5f7223 */ /* 0x180fe20000010806 */
[----:B------:R-:W-:Y:S01]  /*4080*/  FSEL R69, R30, -INF , !P5 ;  /* 0xff8000001e457808 */ /* 0x000fe20006800000 */
[--C-:B------:R-:W-:Y:S01]  /*4090*/  FFMA.FTZ R140, R111, R42, -R6.reuse ;  /* 0x0000002a6f8c7223 */ /* 0x100fe20000010806 */
[----:B------:R-:W-:Y:S01]  /*40a0*/  FMNMX.FTZ R10, R19, R10, !PT ;  /* 0x0000000a130a7209 */ /* 0x000fe20007810000 */
[----:B------:R-:W2:Y:S01]  /*40b0*/  MUFU.EX2 R127, R127 ;  /* 0x0000007f007f7308 */ /* 0x000ea20000000800 */
[----:B------:R-:W-:Y:S01]  /*40c0*/  FSEL R109, R29, -INF , !P6 ;  /* 0xff8000001d6d7808 */ /* 0x000fe20007000000 */
[----:B0-----:R-:W-:Y:S01]  /*40d0*/  FADD.FTZ R5, R148, R131 ;  /* 0x0000008394057221 */ /* 0x001fe20000010000 */
[----:B------:R-:W-:Y:S01]  /*40e0*/  FMNMX.FTZ R10, R83, R10, !PT ;  /* 0x0000000a530a7209 */ /* 0x000fe20007810000 */
[-CC-:B------:R-:W-:Y:S01]  /*40f0*/  FFMA.FTZ R103, R103, R42.reuse, -R6.reuse ;  /* 0x0000002a67677223 */ /* 0x180fe20000010806 */
[-CC-:B------:R-:W-:Y:S01]  /*4100*/  FFMA.FTZ R128, R47, R42.reuse, -R6.reuse ;  /* 0x0000002a2f807223 */ /* 0x180fe20000010806 */
[--C-:B------:R-:W-:Y:S01]  /*4110*/  FFMA.FTZ R130, R53, R42, -R6.reuse ;  /* 0x0000002a35827223 */ /* 0x100fe20000010806 */
[----:B------:R-:W-:Y:S01]  /*4120*/  FMNMX.FTZ R10, R21, R10, !PT ;  /* 0x0000000a150a7209 */ /* 0x000fe20007810000 */
[----:B------:R-:W0:Y:S01]  /*4130*/  MUFU.EX2 R144, R144 ;  /* 0x0000009000907308 */ /* 0x000e220000000800 */
[----:B-1----:R-:W-:Y:S01]  /*4140*/  FADD.FTZ R28, R150, R5 ;  /* 0x00000005961c7221 */ /* 0x002fe20000010000 */
[--C-:B------:R-:W-:Y:S01]  /*4150*/  FFMA.FTZ R124, R45, R42, -R6.reuse ;  /* 0x0000002a2d7c7223 */ /* 0x100fe20000010806 */
[----:B------:R-:W-:Y:S01]  /*4160*/  FMNMX.FTZ R10, R81, R10, !PT ;  /* 0x0000000a510a7209 */ /* 0x000fe20007810000 */
[-CC-:B------:R-:W-:Y:S01]  /*4170*/  FFMA.FTZ R126, R49, R42.reuse, -R6.reuse ;  /* 0x0000002a317e7223 */ /* 0x180fe20000010806 */
[-CC-:B------:R-:W-:Y:S01]  /*4180*/  FFMA.FTZ R120, R51, R42.reuse, -R6.reuse ;  /* 0x0000002a33787223 */ /* 0x180fe20000010806 */
[----:B------:R-:W-:Y:S01]  /*4190*/  FFMA.FTZ R93, R93, R42, -R6 ;  /* 0x0000002a5d5d7223 */ /* 0x000fe20000010806 */
[----:B------:R-:W-:Y:S01]  /*41a0*/  FMNMX.FTZ R10, R27, R10, !PT ;  /* 0x0000000a1b0a7209 */ /* 0x000fe20007810000 */
[----:B------:R-:W1:Y:S01]  /*41b0*/  MUFU.EX2 R123, R123 ;  /* 0x0000007b007b7308 */ /* 0x000e620000000800 */
[----:B--2---:R-:W-:Y:S01]  /*41c0*/  FADD.FTZ R5, R127, R28 ;  /* 0x0000001c7f057221 */ /* 0x004fe20000010000 */
[--C-:B------:R-:W-:Y:S01]  /*41d0*/  FFMA.FTZ R97, R97, R42, -R6.reuse ;  /* 0x0000002a61617223 */ /* 0x100fe20000010806 */
[----:B------:R-:W-:Y:S01]  /*41e0*/  FMNMX.FTZ R10, R79, R10, !PT ;  /* 0x0000000a4f0a7209 */ /* 0x000fe20007810000 */
[-CC-:B------:R-:W-:Y:S01]  /*41f0*/  FFMA.FTZ R101, R101, R42.reuse, -R6.reuse ;  /* 0x0000002a65657223 */ /* 0x180fe20000010806 */
[-CC-:B------:R-:W-:Y:S01]  /*4200*/  FFMA.FTZ R134, R55, R42.reuse, -R6.reuse ;  /* 0x0000002a37867223 */ /* 0x180fe20000010806 */
[--C-:B------:R-:W-:Y:S01]  /*4210*/  FFMA.FTZ R29, R59, R42, -R6.reuse ;  /* 0x0000002a3b1d7223 */ /* 0x100fe20000010806 */
[----:B------:R-:W-:Y:S01]  /*4220*/  FMNMX.FTZ R10, R31, R10, !PT ;  /* 0x0000000a1f0a7209 */ /* 0x000fe20007810000 */
[----:B------:R-:W2:Y:S01]  /*4230*/  MUFU.EX2 R146, R146 ;  /* 0x0000009200927308 */ /* 0x000ea20000000800 */
[----:B0-----:R-:W-:Y:S01]  /*4240*/  FADD.FTZ R28, R144, R5 ;  /* 0x00000005901c7221 */ /* 0x001fe20000010000 */
[--C-:B------:R-:W-:Y:S01]  /*4250*/  FFMA.FTZ R47, R61, R42, -R6.reuse ;  /* 0x0000002a3d2f7223 */ /* 0x100fe20000010806 */
[----:B------:R-:W-:Y:S01]  /*4260*/  FMNMX.FTZ R10, R13, R10, !PT ;  /* 0x0000000a0d0a7209 */ /* 0x000fe20007810000 */
[-CC-:B------:R-:W-:Y:S01]  /*4270*/  FFMA.FTZ R53, R63, R42.reuse, -R6.reuse ;  /* 0x0000002a3f357223 */ /* 0x180fe20000010806 */
[-CC-:B------:R-:W-:Y:S01]  /*4280*/  FFMA.FTZ R45, R65, R42.reuse, -R6.reuse ;  /* 0x0000002a412d7223 */ /* 0x180fe20000010806 */
[----:B------:R-:W-:Y:S01]  /*4290*/  FFMA.FTZ R49, R67, R42, -R6 ;  /* 0x0000002a43317223 */ /* 0x000fe20000010806 */
[----:B------:R-:W-:Y:S01]  /*42a0*/  FMNMX.FTZ R10, R35, R10, !PT ;  /* 0x0000000a230a7209 */ /* 0x000fe20007810000 */
[----:B------:R-:W0:Y:S01]  /*42b0*/  MUFU.EX2 R95, R95 ;  /* 0x0000005f005f7308 */ /* 0x000e220000000800 */
[----:B-1----:R-:W-:Y:S01]  /*42c0*/  FADD.FTZ R5, R123, R28 ;  /* 0x0000001c7b057221 */ /* 0x002fe20000010000 */
[----:B------:R-:W-:Y:S01]  /*42d0*/  FFMA.FTZ R51, R57, R42, -R6 ;  /* 0x0000002a39337223 */ /* 0x000fe20000010806 */
[----:B------:R-:W-:-:S02]  /*42e0*/  FMNMX.FTZ R10, R37, R10, !PT ;  /* 0x0000000a250a7209 */ /* 0x000fc40007810000 */
[----:B------:R-:W-:Y:S02]  /*42f0*/  F2FP.F16.F32.PACK_AB R150, R127, R150 ;  /* 0x000000967f96723e */ /* 0x000fe400000000ff */
[----:B------:R-:W-:Y:S01]  /*4300*/  FMNMX.FTZ R10, R39, R10, !PT ;  /* 0x0000000a270a7209 */ /* 0x000fe20007810000 */
[----:B------:R-:W1:Y:S01]  /*4310*/  MUFU.EX2 R140, R140 ;  /* 0x0000008c008c7308 */ /* 0x000e620000000800 */
[----:B--2---:R-:W-:Y:S01]  /*4320*/  FADD.FTZ R30, R146, R5 ;  /* 0x00000005921e7221 */ /* 0x004fe20000010000 */
[----:B------:R-:W-:Y:S02]  /*4330*/  F2FP.F16.F32.PACK_AB R144, R123, R144 ;  /* 0x000000907b90723e */ /* 0x000fe400000000ff */
[----:B------:R-:W-:Y:S02]  /*4340*/  FMNMX.FTZ R10, R41, R10, !PT ;  /* 0x0000000a290a7209 */ /* 0x000fe40007810000 */
[----:B------:R-:W-:Y:S02]  /*4350*/  F2FP.F16.F32.PACK_AB R148, R131, R148 ;  /* 0x000000948394723e */ /* 0x000fe400000000ff */
[----:B------:R-:W-:Y:S01]  /*4360*/  FMNMX.FTZ R10, R43, R10, !PT ;  /* 0x0000000a2b0a7209 */ /* 0x000fe20007810000 */
[----:B------:R-:W2:Y:S01]  /*4370*/  MUFU.EX2 R103, R103 ;  /* 0x0000006700677308 */ /* 0x000ea20000000800 */
[C---:B0-----:R-:W-:Y:S01]  /*4380*/  FADD.FTZ R5, R95.reuse, R30 ;  /* 0x0000001e5f057221 */ /* 0x041fe20000010000 */
[----:B------:R-:W-:-:S02]  /*4390*/  F2FP.F16.F32.PACK_AB R146, R95, R146 ;  /* 0x000000925f92723e */ /* 0x000fc400000000ff */
[----:B------:R-:W-:-:S04]  /*43a0*/  FMNMX.FTZ R10, R15, R10, !PT ;  /* 0x0000000a0f0a7209 */ /* 0x000fc80007810000 */
[----:B------:R-:W-:Y:S01]  /*43b0*/  FMNMX.FTZ R10, R99, R10, !PT ;  /* 0x0000000a630a7209 */ /* 0x000fe20007810000 */
[----:B------:R-:W0:Y:S01]  /*43c0*/  MUFU.EX2 R142, R142 ;  /* 0x0000008e008e7308 */ /* 0x000e220000000800 */
[----:B-1----:R-:W-:Y:S02]  /*43d0*/  FADD.FTZ R30, R140, R5 ;  /* 0x000000058c1e7221 */ /* 0x002fe40000010000 */
[----:B------:R-:W-:-:S04]  /*43e0*/  FMNMX.FTZ R10, R113, R10, !PT ;  /* 0x0000000a710a7209 */ /* 0x000fc80007810000 */
[----:B------:R-:W-:Y:S01]  /*43f0*/  FMNMX.FTZ R10, R115, R10, !PT ;  /* 0x0000000a730a7209 */ /* 0x000fe20007810000 */
[----:B------:R-:W1:Y:S01]  /*4400*/  MUFU.EX2 R93, R93 ;  /* 0x0000005d005d7308 */ /* 0x000e620000000800 */
[C---:B--2---:R-:W-:Y:S01]  /*4410*/  FADD.FTZ R5, R103.reuse, R30 ;  /* 0x0000001e67057221 */ /* 0x044fe20000010000 */
[----:B------:R-:W-:Y:S02]  /*4420*/  F2FP.F16.F32.PACK_AB R140, R103, R140 ;  /* 0x0000008c678c723e */ /* 0x000fe400000000ff */
[----:B------:R-:W-:-:S04]  /*4430*/  FMNMX.FTZ R10, R117, R10, !PT ;  /* 0x0000000a750a7209 */ /* 0x000fc80007810000 */
[----:B------:R-:W-:Y:S01]  /*4440*/  FMNMX.FTZ R10, R121, R10, !PT ;  /* 0x0000000a790a7209 */ /* 0x000fe20007810000 */
[----:B------:R-:W2:Y:S01]  /*4450*/  MUFU.EX2 R136, R136 ;  /* 0x0000008800887308 */ /* 0x000ea20000000800 */
[----:B0-----:R-:W-:Y:S02]  /*4460*/  FADD.FTZ R34, R142, R5 ;  /* 0x000000058e227221 */ /* 0x001fe40000010000 */
[----:B------:R-:W-:-:S04]  /*4470*/  FMNMX.FTZ R10, R105, R10, !PT ;  /* 0x0000000a690a7209 */ /* 0x000fc80007810000 */
[----:B------:R-:W-:Y:S01]  /*4480*/  FMNMX.FTZ R10, R77, R10, !PT ;  /* 0x0000000a4d0a7209 */ /* 0x000fe20007810000 */
[----:B------:R-:W0:Y:S01]  /*4490*/  MUFU.EX2 R97, R97 ;  /* 0x0000006100617308 */ /* 0x000e220000000800 */
[----:B-1----:R-:W-:Y:S02]  /*44a0*/  F2FP.F16.F32.PACK_AB R142, R93, R142 ;  /* 0x0000008e5d8e723e */ /* 0x002fe400000000ff */
[----:B------:R-:W-:-:S04]  /*44b0*/  FMNMX.FTZ R10, R107, R10, !PT ;  /* 0x0000000a6b0a7209 */ /* 0x000fc80007810000 */
[----:B------:R-:W-:Y:S01]  /*44c0*/  FMNMX.FTZ R10, R69, R10, !PT ;  /* 0x0000000a450a7209 */ /* 0x000fe20007810000 */
[----:B------:R-:W1:Y:S03]  /*44d0*/  MUFU.EX2 R138, R138 ;  /* 0x0000008a008a7308 */ /* 0x000e660000000800 */
[----:B------:R-:W-:-:S05]  /*44e0*/  FMNMX.FTZ R10, R109, R10, !PT ;  /* 0x0000000a6d0a7209 */ /* 0x000fca0007810000 */
[----:B------:R-:W3:Y:S01]  /*44f0*/  SHFL.BFLY PT, R11, R10, 0x2, 0x1f ;  /* 0x0c401f000a0b7f89 */ /* 0x000ee200000e0000 */
[----:B------:R-:W4:Y:S08]  /*4500*/  MUFU.EX2 R101, R101 ;  /* 0x0000006500657308 */ /* 0x000f300000000800 */
[----:B------:R-:W-:Y:S08]  /*4510*/  MUFU.EX2 R132, R132 ;  /* 0x0000008400847308 */ /* 0x000ff00000000800 */
[----:B------:R-:W-:Y:S01]  /*4520*/  MUFU.EX2 R25, R25 ;  /* 0x0000001900197308 */ /* 0x000fe20000000800 */
[----:B---3--:R-:W-:-:S07]  /*4530*/  FMNMX.FTZ R12, R10, R11, !PT ;  /* 0x0000000b0a0c7209 */ /* 0x008fce0007810000 */
[----:B------:R-:W-:Y:S01]  /*4540*/  MUFU.EX2 R134, R134 ;  /* 0x0000008600867308 */ /* 0x000fe20000000800 */
[----:B------:R-:W3:Y:S07]  /*4550*/  SHFL.BFLY PT, R11, R12, 0x1, 0x1f ;  /* 0x0c201f000c0b7f89 */ /* 0x000eee00000e0000 */
[----:B------:R-:W-:Y:S08]  /*4560*/  MUFU.EX2 R29, R29 ;  /* 0x0000001d001d7308 */ /* 0x000ff00000000800 */
[----:B------:R-:W-:Y:S08]  /*4570*/  MUFU.EX2 R128, R128 ;  /* 0x0000008000807308 */ /* 0x000ff00000000800 */
[----:B------:R-:W-:Y:S01]  /*4580*/  MUFU.EX2 R47, R47 ;  /* 0x0000002f002f7308 */ /* 0x000fe20000000800 */
[----:B---3--:R-:W-:-:S04]  /*4590*/  FMNMX.FTZ R11, R12, R11, !PT ;  /* 0x0000000b0c0b7209 */ /* 0x008fc80007810000 */
[C---:B------:R-:W-:Y:S01]  /*45a0*/  FSETP.NEU.FTZ.AND P2, PT, R11.reuse, -INF , PT ;  /* 0xff8000000b00780b */ /* 0x040fe20003f5d000 */
[----:B------:R-:W-:Y:S02]  /*45b0*/  FMUL.FTZ R24, R11, R42 ;  /* 0x0000002a0b187220 */ /* 0x000fe40000410000 */
[----:B------:R-:W-:Y:S03]  /*45c0*/  MUFU.EX2 R130, R130 ;  /* 0x0000008200827308 */ /* 0x000fe60000000800 */
[----:B------:R-:W-:Y:S02]  /*45d0*/  FSEL R24, R24, RZ, P2 ;  /* 0x000000ff18187208 */ /* 0x000fe40001000000 */
[----:B------:R-:W-:-:S03]  /*45e0*/  PLOP3.LUT P2, PT, PT, PT, UP1, 0x40, 0x0 ;  /* 0x000000000000781c */ /* 0x000fc60003f4e818 */
        /* <DEDUP_REMOVED lines=11> */
[-C--:B------:R-:W-:Y:S01]  /*46a0*/  FFMA.FTZ R26, R13, R42.reuse, -R24 ;  /* 0x0000002a0d1a7223 */ /* 0x080fe20000010818 */
[----:B------:R-:W-:Y:S01]  /*46b0*/  FADD.FTZ R13, R93, R34 ;  /* 0x000000225d0d7221 */ /* 0x000fe20000010000 */
[-CC-:B------:R-:W-:Y:S01]  /*46c0*/  FFMA.FTZ R14, R83, R42.reuse, -R24.reuse ;  /* 0x0000002a530e7223 */ /* 0x180fe20000010818 */
[-CC-:B------:R-:W-:Y:S01]  /*46d0*/  FFMA.FTZ R143, R21, R42.reuse, -R24.reuse ;  /* 0x0000002a158f7223 */ /* 0x180fe20000010818 */
[-CC-:B------:R-:W-:Y:S01]  /*46e0*/  FFMA.FTZ R18, R81, R42.reuse, -R24.reuse ;  /* 0x0000002a51127223 */ /* 0x180fe20000010818 */
[----:B------:R-:W3:Y:S01]  /*46f0*/  MUFU.EX2 R4, R4 ;  /* 0x0000000400047308 */ /* 0x000ee20000000800 */
[----:B--2---:R-:W-:Y:S01]  /*4700*/  FADD.FTZ R34, R136, R13 ;  /* 0x0000000d88227221 */ /* 0x004fe20000010000 */
[-CC-:B------:R-:W-:Y:S01]  /*4710*/  FFMA.FTZ R137, R27, R42.reuse, -R24.reuse ;  /* 0x0000002a1b897223 */ /* 0x180fe20000010818 */
[-CC-:B------:R-:W-:Y:S01]  /*4720*/  FFMA.FTZ R20, R79, R42.reuse, -R24.reuse ;  /* 0x0000002a4f147223 */ /* 0x180fe20000010818 */
[-C--:B------:R-:W-:Y:S01]  /*4730*/  FFMA.FTZ R139, R31, R42.reuse, -R24 ;  /* 0x0000002a1f8b7223 */ /* 0x080fe20000010818 */
[----:B0-----:R-:W-:Y:S01]  /*4740*/  FADD.FTZ R13, R97, R34 ;  /* 0x00000022610d7221 */ /* 0x001fe20000010000 */
[-CC-:B------:R-:W-:Y:S01]  /*4750*/  FFMA.FTZ R133, R35, R42.reuse, -R24.reuse ;  /* 0x0000002a23857223 */ /* 0x180fe20000010818 */
[-CC-:B------:R-:W-:Y:S01]  /*4760*/  FFMA.FTZ R28, R37, R42.reuse, -R24.reuse ;  /* 0x0000002a251c7223 */ /* 0x180fe20000010818 */
[----:B------:R-:W0:Y:S01]  /*4770*/  MUFU.EX2 R151, R151 ;  /* 0x0000009700977308 */ /* 0x000e220000000800 */
[----:B-1----:R-:W-:Y:S01]  /*4780*/  FADD.FTZ R36, R138, R13 ;  /* 0x0000000d8a247221 */ /* 0x002fe20000010000 */
[-CC-:B------:R-:W-:Y:S01]  /*4790*/  FFMA.FTZ R135, R39, R42.reuse, -R24.reuse ;  /* 0x0000002a27877223 */ /* 0x180fe20000010818 */
[-CC-:B------:R-:W-:Y:S01]  /*47a0*/  FFMA.FTZ R30, R41, R42.reuse, -R24.reuse ;  /* 0x0000002a291e7223 */ /* 0x180fe20000010818 */
[-C--:B------:R-:W-:Y:S01]  /*47b0*/  FFMA.FTZ R129, R43, R42.reuse, -R24 ;  /* 0x0000002a2b817223 */ /* 0x080fe20000010818 */
[----:B----4-:R-:W-:Y:S01]  /*47c0*/  FADD.FTZ R13, R101, R36 ;  /* 0x00000024650d7221 */ /* 0x010fe20000010000 */
[-CC-:B------:R-:W-:Y:S01]  /*47d0*/  FFMA.FTZ R99, R99, R42.reuse, -R24.reuse ;  /* 0x0000002a63637223 */ /* 0x180fe20000010818 */
[-C--:B------:R-:W-:Y:S01]  /*47e0*/  FFMA.FTZ R113, R113, R42.reuse, -R24 ;  /* 0x0000002a71717223 */ /* 0x080fe20000010818 */
[----:B------:R-:W1:Y:S01]  /*47f0*/  MUFU.EX2 R6, R6 ;  /* 0x0000000600067308 */ /* 0x000e620000000800 */
[----:B---3--:R-:W-:Y:S01]  /*4800*/  FADD.FTZ R32, R149, R4 ;  /* 0x0000000495207221 */ /* 0x008fe20000010000 */
[----:B------:R-:W-:Y:S01]  /*4810*/  FADD.FTZ R36, R132, R13 ;  /* 0x0000000d84247221 */ /* 0x000fe20000010000 */
[-CC-:B------:R-:W-:Y:S01]  /*4820*/  FFMA.FTZ R115, R115, R42.reuse, -R24.reuse ;  /* 0x0000002a73737223 */ /* 0x180fe20000010818 */
[-CC-:B------:R-:W-:Y:S01]  /*4830*/  FFMA.FTZ R117, R117, R42.reuse, -R24.reuse ;  /* 0x0000002a75757223 */ /* 0x180fe20000010818 */
[-C--:B------:R-:W-:Y:S01]  /*4840*/  FFMA.FTZ R121, R121, R42.reuse, -R24 ;  /* 0x0000002a79797223 */ /* 0x080fe20000010818 */
[----:B------:R-:W-:Y:S01]  /*4850*/  FADD.FTZ R13, R25, R36 ;  /* 0x00000024190d7221 */ /* 0x000fe20000010000 */
[-C--:B------:R-:W-:Y:S01]  /*4860*/  FFMA.FTZ R105, R105, R42.reuse, -R24 ;  /* 0x0000002a69697223 */ /* 0x080fe20000010818 */
[----:B------:R-:W2:Y:S01]  /*4870*/  MUFU.EX2 R145, R145 ;  /* 0x0000009100917308 */ /* 0x000ea20000000800 */
[----:B0-----:R-:W-:Y:S01]  /*4880*/  FADD.FTZ R5, R151, R32 ;  /* 0x0000002097057221 */ /* 0x001fe20000010000 */
[----:B------:R-:W-:Y:S01]  /*4890*/  FADD.FTZ R36, R134, R13 ;  /* 0x0000000d86247221 */ /* 0x000fe20000010000 */
[-CC-:B------:R-:W-:Y:S01]  /*48a0*/  FFMA.FTZ R77, R77, R42.reuse, -R24.reuse ;  /* 0x0000002a4d4d7223 */ /* 0x180fe20000010818 */
[-CC-:B------:R-:W-:Y:S01]  /*48b0*/  FFMA.FTZ R107, R107, R42.reuse, -R24.reuse ;  /* 0x0000002a6b6b7223 */ /* 0x180fe20000010818 */
[-C--:B------:R-:W-:Y:S01]  /*48c0*/  FFMA.FTZ R69, R69, R42.reuse, -R24 ;  /* 0x0000002a45457223 */ /* 0x080fe20000010818 */
[----:B------:R-:W-:Y:S01]  /*48d0*/  FADD.FTZ R13, R29, R36 ;  /* 0x000000241d0d7221 */ /* 0x000fe20000010000 */
[----:B------:R-:W-:Y:S01]  /*48e0*/  FFMA.FTZ R109, R109, R42, -R24 ;  /* 0x0000002a6d6d7223 */ /* 0x000fe20000010818 */
[----:B------:R-:W0:Y:S01]  /*48f0*/  MUFU.EX2 R10, R10 ;  /* 0x0000000a000a7308 */ /* 0x000e220000000800 */
[----:B-1----:R-:W-:Y:S01]  /*4900*/  FADD.FTZ R32, R6, R5 ;  /* 0x0000000506207221 */ /* 0x002fe20000010000 */
[----:B------:R-:W-:Y:S01]  /*4910*/  FADD.FTZ R38, R128, R13 ;  /* 0x0000000d80267221 */ /* 0x000fe20000010000 */
[----:B------:R-:W-:-:S02]  /*4920*/  F2FP.F16.F32.PACK_AB R149, R4, R149 ;  /* 0x000000950495723e */ /* 0x000fc400000000ff */
[----:B------:R-:W-:Y:S01]  /*4930*/  F2FP.F16.F32.PACK_AB R151, R6, R151 ;  /* 0x000000970697723e */ /* 0x000fe200000000ff */
[----:B------:R-:W-:Y:S01]  /*4940*/  FADD.FTZ R13, R47, R38 ;  /* 0x000000262f0d7221 */ /* 0x000fe20000010000 */
[----:B------:R-:W-:Y:S01]  /*4950*/  F2FP.F16.F32.PACK_AB R136, R97, R136 ;  /* 0x000000886188723e */ /* 0x000fe200000000ff */
[----:B------:R-:W1:Y:S01]  /*4960*/  MUFU.EX2 R147, R147 ;  /* 0x0000009300937308 */ /* 0x000e620000000800 */
[----:B--2---:R-:W-:Y:S01]  /*4970*/  FADD.FTZ R5, R145, R32 ;  /* 0x0000002091057221 */ /* 0x004fe20000010000 */
[----:B------:R-:W-:Y:S01]  /*4980*/  FFMA.FTZ R32, R15, R42, -R24 ;  /* 0x0000002a0f207223 */ /* 0x000fe20000010818 */
[----:B------:R-:W-:Y:S02]  /*4990*/  F2FP.F16.F32.PACK_AB R138, R101, R138 ;  /* 0x0000008a658a723e */ /* 0x000fe400000000ff */
[----:B------:R-:W-:Y:S02]  /*49a0*/  F2FP.F16.F32.PACK_AB R132, R25, R132 ;  /* 0x000000841984723e */ /* 0x000fe400000000ff */
[----:B------:R-:W-:Y:S01]  /*49b0*/  F2FP.F16.F32.PACK_AB R134, R29, R134 ;  /* 0x000000861d86723e */ /* 0x000fe200000000ff */
[----:B------:R-:W2:Y:S01]  /*49c0*/  MUFU.EX2 R12, R12 ;  /* 0x0000000c000c7308 */ /* 0x000ea20000000800 */
[C---:B0-----:R-:W-:Y:S01]  /*49d0*/  FADD.FTZ R34, R10.reuse, R5 ;  /* 0x000000050a227221 */ /* 0x041fe20000010000 */
[----:B------:R-:W-:-:S02]  /*49e0*/  F2FP.F16.F32.PACK_AB R145, R10, R145 ;  /* 0x000000910a91723e */ /* 0x000fc400000000ff */
[----:B------:R-:W-:-:S04]  /*49f0*/  F2FP.F16.F32.PACK_AB R128, R47, R128 ;  /* 0x000000802f80723e */ /* 0x000fc800000000ff */
[----:B------:R-:W0:Y:S01]  /*4a00*/  MUFU.EX2 R141, R141 ;  /* 0x0000008d008d7308 */ /* 0x000e220000000800 */
[----:B-1----:R-:W-:-:S07]  /*4a10*/  FADD.FTZ R5, R147, R34 ;  /* 0x0000002293057221 */ /* 0x002fce0000010000 */
[----:B------:R-:W1:Y:S01]  /*4a20*/  MUFU.EX2 R14, R14 ;  /* 0x0000000e000e7308 */ /* 0x000e620000000800 */
[C---:B--2---:R-:W-:Y:S01]  /*4a30*/  FADD.FTZ R34, R12.reuse, R5 ;  /* 0x000000050c227221 */ /* 0x044fe20000010000 */
[----:B------:R-:W-:-:S06]  /*4a40*/  F2FP.F16.F32.PACK_AB R147, R12, R147 ;  /* 0x000000930c93723e */ /* 0x000fcc00000000ff */
[----:B------:R-:W2:Y:S01]  /*4a50*/  MUFU.EX2 R143, R143 ;  /* 0x0000008f008f7308 */ /* 0x000ea20000000800 */
[----:B0-----:R-:W-:-:S07]  /*4a60*/  FADD.FTZ R5, R141, R34 ;  /* 0x000000228d057221 */ /* 0x001fce0000010000 */
[----:B------:R-:W0:Y:S01]  /*4a70*/  MUFU.EX2 R18, R18 ;  /* 0x0000001200127308 */ /* 0x000e220000000800 */
[C---:B-1----:R-:W-:Y:S01]  /*4a80*/  FADD.FTZ R34, R14.reuse, R5 ;  /* 0x000000050e227221 */ /* 0x042fe20000010000 */
[----:B------:R-:W-:-:S06]  /*4a90*/  F2FP.F16.F32.PACK_AB R141, R14, R141 ;  /* 0x0000008d0e8d723e */ /* 0x000fcc00000000ff */
[----:B------:R-:W1:Y:S01]  /*4aa0*/  MUFU.EX2 R137, R137 ;  /* 0x0000008900897308 */ /* 0x000e620000000800 */
[----:B--2---:R-:W-:-:S07]  /*4ab0*/  FADD.FTZ R5, R143, R34 ;  /* 0x000000228f057221 */ /* 0x004fce0000010000 */
[----:B------:R-:W2:Y:S01]  /*4ac0*/  MUFU.EX2 R20, R20 ;  /* 0x0000001400147308 */ /* 0x000ea20000000800 */
[C---:B0-----:R-:W-:Y:S01]  /*4ad0*/  FADD.FTZ R36, R18.reuse, R5 ;  /* 0x0000000512247221 */ /* 0x041fe20000010000 */
[----:B------:R-:W-:-:S06]  /*4ae0*/  F2FP.F16.F32.PACK_AB R143, R18, R143 ;  /* 0x0000008f128f723e */ /* 0x000fcc00000000ff */
[----:B------:R-:W0:Y:S01]  /*4af0*/  MUFU.EX2 R139, R139 ;  /* 0x0000008b008b7308 */ /* 0x000e220000000800 */
[----:B-1----:R-:W-:Y:S01]  /*4b00*/  FADD.FTZ R5, R137, R36 ;  /* 0x0000002489057221 */ /* 0x002fe20000010000 */
[----:B------:R-:W-:Y:S01]  /*4b10*/  FADD.FTZ R36, R130, R13 ;  /* 0x0000000d82247221 */ /* 0x000fe20000010000 */
[----:B------:R-:W-:-:S03]  /*4b20*/  F2FP.F16.F32.PACK_AB R130, R53, R130 ;  /* 0x000000823582723e */ /* 0x000fc600000000ff */
[----:B------:R-:W-:Y:S02]  /*4b30*/  FADD.FTZ R13, R53, R36 ;  /* 0x00000024350d7221 */ /* 0x000fe40000010000 */
        /* <DEDUP_REMOVED lines=11> */
[----:B0-----:R-:W-:-:S07]  /*4bf0*/  FADD.FTZ R5, R133, R36 ;  /* 0x0000002485057221 */ /* 0x001fce0000010000 */
[----:B------:R-:W0:Y:S01]  /*4c00*/  MUFU.EX2 R126, R126 ;  /* 0x0000007e007e7308 */ /* 0x000e220000000800 */
[C---:B-1----:R-:W-:Y:S01]  /*4c10*/  FADD.FTZ R13, R45.reuse, R38 ;  /* 0x000000262d0d7221 */ /* 0x042fe20000010000 */
[----:B------:R-:W-:-:S06]  /*4c20*/  F2FP.F16.F32.PACK_AB R124, R45, R124 ;  /* 0x0000007c2d7c723e */ /* 0x000fcc00000000ff */
[----:B------:R-:W1:Y:S01]  /*4c30*/  MUFU.EX2 R135, R135 ;  /* 0x0000008700877308 */ /* 0x000e620000000800 */
[C---:B--2---:R-:W-:Y:S01]  /*4c40*/  FADD.FTZ R36, R28.reuse, R5 ;  /* 0x000000051c247221 */ /* 0x044fe20000010000 */
[----:B------:R-:W-:-:S06]  /*4c50*/  F2FP.F16.F32.PACK_AB R133, R28, R133 ;  /* 0x000000851c85723e */ /* 0x000fcc00000000ff */
[----:B------:R-:W2:Y:S01]  /*4c60*/  MUFU.EX2 R49, R49 ;  /* 0x0000003100317308 */ /* 0x000ea20000000800 */
[----:B0-----:R-:W-:-:S07]  /*4c70*/  FADD.FTZ R38, R126, R13 ;  /* 0x0000000d7e267221 */ /* 0x001fce0000010000 */
[----:B------:R-:W0:Y:S01]  /*4c80*/  MUFU.EX2 R30, R30 ;  /* 0x0000001e001e7308 */ /* 0x000e220000000800 */
[----:B-1----:R-:W-:-:S07]  /*4c90*/  FADD.FTZ R5, R135, R36 ;  /* 0x0000002487057221 */ /* 0x002fce0000010000 */
[----:B------:R-:W1:Y:S01]  /*4ca0*/  MUFU.EX2 R120, R120 ;  /* 0x0000007800787308 */ /* 0x000e620000000800 */
[C---:B--2---:R-:W-:Y:S01]  /*4cb0*/  FADD.FTZ R13, R49.reuse, R38 ;  /* 0x00000026310d7221 */ /* 0x044fe20000010000 */
[----:B------:R-:W-:-:S06]  /*4cc0*/  F2FP.F16.F32.PACK_AB R126, R49, R126 ;  /* 0x0000007e317e723e */ /* 0x000fcc00000000ff */
[----:B------:R-:W2:Y:S01]  /*4cd0*/  MUFU.EX2 R129, R129 ;  /* 0x0000008100817308 */ /* 0x000ea20000000800 */
[C---:B0-----:R-:W-:Y:S01]  /*4ce0*/  FADD.FTZ R38, R30.reuse, R5 ;  /* 0x000000051e267221 */ /* 0x041fe20000010000 */
[----:B------:R-:W-:-:S06]  /*4cf0*/  F2FP.F16.F32.PACK_AB R135, R30, R135 ;  /* 0x000000871e87723e */ /* 0x000fcc00000000ff */
[----:B------:R-:W0:Y:S01]  /*4d00*/  MUFU.EX2 R51, R51 ;  /* 0x0000003300337308 */ /* 0x000e220000000800 */
[----:B-1----:R-:W-:-:S07]  /*4d10*/  FADD.FTZ R40, R120, R13 ;  /* 0x0000000d78287221 */ /* 0x002fce0000010000 */
[----:B------:R-:W1:Y:S01]  /*4d20*/  MUFU.EX2 R32, R32 ;  /* 0x0000002000207308 */ /* 0x000e620000000800 */
[----:B--2---:R-:W-:-:S07]  /*4d30*/  FADD.FTZ R5, R129, R38 ;  /* 0x0000002681057221 */ /* 0x004fce0000010000 */
[----:B------:R-:W2:Y:S01]  /*4d40*/  MUFU.EX2 R122, R122 ;  /* 0x0000007a007a7308 */ /* 0x000ea20000000800 */
[C---:B0-----:R-:W-:Y:S01]  /*4d50*/  FADD.FTZ R13, R51.reuse, R40 ;  /* 0x00000028330d7221 */ /* 0x041fe20000010000 */
[----:B------:R-:W-:-:S06]  /*4d60*/  F2FP.F16.F32.PACK_AB R120, R51, R120 ;  /* 0x000000783378723e */ /* 0x000fcc00000000ff */
        /* <DEDUP_REMOVED lines=26> */
[----:B--2---:R-:W-:-:S04]  /*4f10*/  FADD.FTZ R13, R69, R10 ;  /* 0x0000000a450d7221 */ /* 0x004fc80000010000 */
[C---:B0-----:R-:W-:Y:S01]  /*4f20*/  FADD.FTZ R4, R6.reuse, R13 ;  /* 0x0000000d06047221 */ /* 0x041fe20000010000 */
[----:B------:R-:W-:Y:S01]  /*4f30*/  F2FP.F16.F32.PACK_AB R123, R6, R69 ;  /* 0x00000045067b723e */ /* 0x000fe200000000ff */
[----:B------:R-:W-:Y:S02]  /*4f40*/  VIADD R6, R22, 0xfffffffe ;  /* 0xfffffffe16067836 */ /* 0x000fe40000000000 */
[C---:B-1----:R-:W-:Y:S01]  /*4f50*/  FADD.FTZ R5, R33.reuse, R40 ;  /* 0x0000002821057221 */ /* 0x042fe20000010000 */
[----:B------:R-:W-:Y:S01]  /*4f60*/  F2FP.F16.F32.PACK_AB R122, R33, R122 ;  /* 0x0000007a217a723e */ /* 0x000fe200000000ff */
[----:B------:R-:W-:Y:S06]  /*4f70*/  @P2 BRA `(.L_x_837) ;  /* 0x0000000000442947 */ /* 0x000fec0003800000 */
        /* <DEDUP_REMOVED lines=10> */
.L_x_838:
[----:B------:R-:W-:-:S11]  /*5020*/  UISETP.NE.AND UP2, UPT, UR5, 0x1, UPT ;  /* 0x000000010500788c */ /* 0x000fd6000bf45270 */
[----:B------:R-:W-:Y:S02]  /*5030*/  @UP2 ULDC.64 UR14, c[0x0][0x9e8] ;  /* 0x00027a00000e2ab9 */ /* 0x000fe40000000a00 */
[----:B------:R-:W-:-:S04]  /*5040*/  UIMAD.WIDE.U32 UR6, UR10, UR14, URZ ;  /* 0x0000000e0a0672a5 */ /* 0x000fc8000f8e003f */
[----:B------:R-:W-:-:S12]  /*5050*/  @UP2 USHF.R.U32.HI UR10, URZ, UR15, UR7 ;  /* 0x0000000f3f0a2299 */ /* 0x000fd80008011607 */
.L_x_839:
[----:B------:R-:W-:-:S04]  /*5060*/  UIMAD UR5, UR10, UR5, UR5 ;  /* 0x000000050a0572a4 */ /* 0x000fc8000f8e0205 */
[----:B------:R-:W-:-:S04]  /*5070*/  UISETP.LT.AND UP2, UPT, UR4, UR5, UPT ;  /* 0x000000050400728c */ /* 0x000fc8000bf41270 */
[----:B------:R-:W-:-:S12]  /*5080*/  USEL UR4, UR4, UR5, UP2 ;  /* 0x0000000504047287 */ /* 0x000fd80009000000 */
.L_x_837:
[----:B------:R-:W-:Y:S01]  /*5090*/  USHF.R.S32.HI UR5, URZ, 0x1f, UR4 ;  /* 0x0000001f3f057899 */ /* 0x000fe20008011404 */
[----:B------:R-:W-:Y:S02]  /*50a0*/  CS2R R118, SRZ ;  /* 0x0000000000767805 */ /* 0x000fe4000001ff00 */
[----:B------:R-:W-:Y:S02]  /*50b0*/  CS2R R116, SRZ ;  /* 0x0000000000747805 */ /* 0x000fe4000001ff00 */
[----:B------:R-:W-:Y:S01]  /*50c0*/  CS2R R114, SRZ ;  /* 0x0000000000727805 */ /* 0x000fe2000001ff00 */
[----:B------:R-:W-:Y:S01]  /*50d0*/  ULEA.HI UR5, UR5, UR4, URZ, 0x7 ;  /* 0x0000000405057291 */ /* 0x000fe2000f8f383f */
[----:B------:R-:W-:Y:S02]  /*50e0*/  CS2R R112, SRZ ;  /* 0x0000000000707805 */ /* 0x000fe4000001ff00 */
[----:B------:R-:W-:Y:S01]  /*50f0*/  CS2R R110, SRZ ;  /* 0x00000000006e7805 */ /* 0x000fe2000001ff00 */
[----:B------:R-:W-:Y:S01]  /*5100*/  UMOV UR4, URZ ;  /* 0x0000003f00047c82 */ /* 0x000fe20008000000 */
[----:B------:R-:W-:Y:S01]  /*5110*/  USHF.R.S32.HI UR5, URZ, 0x7, UR5 ;  /* 0x000000073f057899 */ /* 0x000fe20008011405 */
[----:B------:R-:W-:-:S02]  /*5120*/  CS2R R108, SRZ ;  /* 0x00000000006c7805 */ /* 0x000fc4000001ff00 */
[----:B------:R-:W-:Y:S02]  /*5130*/  CS2R R106, SRZ ;  /* 0x00000000006a7805 */ /* 0x000fe4000001ff00 */
[----:B------:R-:W-:Y:S01]  /*5140*/  CS2R R104, SRZ ;  /* 0x0000000000687805 */ /* 0x000fe2000001ff00 */
[----:B------:R-:W-:Y:S01]  /*5150*/  UISETP.LT.AND UP2, UPT, UR37, UR5, UPT ;  /* 0x000000052500728c */ /* 0x000fe2000bf41270 */
[----:B------:R-:W-:Y:S02]  /*5160*/  CS2R R102, SRZ ;  /* 0x0000000000667805 */ /* 0x000fe4000001ff00 */
[----:B------:R-:W-:Y:S02]  /*5170*/  CS2R R100, SRZ ;  /* 0x0000000000647805 */ /* 0x000fe4000001ff00 */
[----:B------:R-:W-:Y:S01]  /*5180*/  CS2R R98, SRZ ;  /* 0x0000000000627805 */ /* 0x000fe2000001ff00 */
[----:B------:R-:W-:Y:S01]  /*5190*/  USEL UR26, UR37, UR5, !UP2 ;  /* 0x00000005251a7287 */ /* 0x000fe2000d000000 */
[----:B------:R-:W-:-:S02]  /*51a0*/  CS2R R96, SRZ ;  /* 0x0000000000607805 */ /* 0x000fc4000001ff00 */
[----:B------:R-:W-:Y:S01]  /*51b0*/  CS2R R94, SRZ ;  /* 0x00000000005e7805 */ /* 0x000fe2000001ff00 */
[----:B------:R-:W-:Y:S01]  /*51c0*/  UMOV UR5, URZ ;  /* 0x0000003f00057c82 */ /* 0x000fe20008000000 */
[----:B------:R-:W-:Y:S02]  /*51d0*/  CS2R R92, SRZ ;  /* 0x00000000005c7805 */ /* 0x000fe4000001ff00 */
[----:B------:R-:W-:Y:S02]  /*51e0*/  CS2R R90, SRZ ;  /* 0x00000000005a7805 */ /* 0x000fe4000001ff00 */
[----:B------:R-:W-:Y:S02]  /*51f0*/  ISETP.GE.AND P2, PT, R6, UR26, PT ;  /* 0x0000001a06007c0c */ /* 0x000fe4000bf46270 */
[----:B------:R-:W-:-:S11]  /*5200*/  CS2R R88, SRZ ;  /* 0x0000000000587805 */ /* 0x000fd6000001ff00 */
[----:B------:R-:W-:Y:S05]  /*5210*/  @!P2 BRA `(.L_x_840) ;  /* 0x00000034007ca947 */ /* 0x000fea0003800000 */
[----:B------:R-:W-:Y:S01]  /*5220*/  IMAD.MOV.U32 R119, RZ, RZ, RZ ;  /* 0x000000ffff777224 */ /* 0x000fe200078e00ff */
[----:B------:R-:W-:Y:S01]  /*5230*/  UMOV UR7, URZ ;  /* 0x0000003f00077c82 */ /* 0x000fe20008000000 */
[----:B------:R-:W-:Y:S01]  /*5240*/  UMOV UR6, URZ ;  /* 0x0000003f00067c82 */ /* 0x000fe20008000000 */
[----:B------:R-:W-:Y:S01]  /*5250*/  ULDC UR29, c[0x0][0x9e4] ;  /* 0x00027900001d7ab9 */ /* 0x000fe20000000800 */
[----:B------:R-:W-:Y:S01]  /*5260*/  ULDC UR27, c[0x0][0x2f0] ;  /* 0x0000bc00001b7ab9 */ /* 0x000fe20000000800 */
[----:B------:R-:W-:Y:S01]  /*5270*/  ULDC UR30, c[0x0][0x9d8] ;  /* 0x00027600001e7ab9 */ /* 0x000fe20000000800 */
[----:B------:R-:W-:-:S05]  /*5280*/  ULDC UR28, c[0x0][0x9e0] ;  /* 0x00027800001c7ab9 */ /* 0x000fca0000000800 */
.L_x_857:
[----:B------:R-:W-:Y:S01]  /*5290*/  UIADD3 UR4, UR6, 0x1, URZ ;  /* 0x0000000106047890 */ /* 0x000fe2000fffe03f */
[----:B------:R-:W-:-:S03]  /*52a0*/  ISETP.NE.AND P3, PT, RZ, UR39, PT ;  /* 0x00000027ff007c0c */ /* 0x000fc6000bf65270 */
[----:B------:R-:W-:-:S04]  /*52b0*/  UISETP.NE.AND UP2, UPT, UR4, 0x2, UPT ;  /* 0x000000020400788c */ /* 0x000fc8000bf45270 */
[----:B------:R-:W-:Y:S02]  /*52c0*/  USEL UR5, URZ, 0x1, UP2 ;  /* 0x000000013f057887 */ /* 0x000fe40009000000 */
[----:B------:R-:W-:Y:S02]  /*52d0*/  USEL UR4, UR4, URZ, UP2 ;  /* 0x0000003f04047287 */ /* 0x000fe40009000000 */
[----:B------:R-:W-:Y:S02]  /*52e0*/  ULOP3.LUT UR5, UR7, UR5, URZ, 0x3c, !UPT ;  /* 0x0000000507057292 */ /* 0x000fe4000f8e3c3f */
[----:B------:R-:W-:Y:S10]  /*52f0*/  @P3 BRA `(.L_x_841) ;  /* 0x00000000002c3947 */ /* 0x000ff40003800000 */
[----:B------:R-:W-:Y:S05]  /*5300*/  @!P0 BRA `(.L_x_842) ;  /* 0x0000000000048947 */ /* 0x000fea0003800000 */
[----:B------:R-:W-:Y:S01]  /*5310*/  BPT.TRAP 0x1 ;  /* 0x000000040000795c */ /* 0x000fe20000300000 */
.L_x_842:
[----:B------:R-:W-:Y:S01]  /*5320*/  ULEA UR10, UR4, UR38, 0x3 ;  /* 0x00000026040a7291 */ /* 0x000fe2000f8e183f */
[----:B------:R-:W-:-:S05]  /*5330*/  IMAD.U32 R10, RZ, RZ, UR5 ;  /* 0x00000005ff0a7e24 */ /* 0x000fca000f8e00ff */
[----:B------:R-:W-:-:S04]  /*5340*/  SHF.L.U32 R10, R10, 0x1f, RZ ;  /* 0x0000001f0a0a7819 */ /* 0x000fc800000006ff */
[----:B------:R0:W1:Y:S01]  /*5350*/  SYNCS.PHASECHK.TRANS64.TRYWAIT P2, [UR10+0x16830], R10 ;  /* 0x0168300aff0075a7 */ /* 0x000062000804014a */
[----:B------:R-:W-:Y:S05]  /*5360*/  @!P0 BRA `(.L_x_843) ;  /* 0x0000000000048947 */ /* 0x000fea0003800000 */
[----:B------:R-:W-:Y:S01]  /*5370*/  BPT.TRAP 0x1 ;  /* 0x000000040000795c */ /* 0x000fe20000300000 */
.L_x_843:
[----:B-1----:R-:W-:Y:S05]  /*5380*/  @P2 BRA `(.L_x_841) ;  /* 0x0000000000082947 */ /* 0x002fea0003800000 */
[----:B------:R-:W1:Y:S02]  /*5390*/  SYNCS.PHASECHK.TRANS64.TRYWAIT P2, [UR10+0x16830], R10 ;  /* 0x0168300aff0075a7 */ /* 0x000e64000804014a */
[----:B-1----:R-:W-:Y:S05]  /*53a0*/  @!P2 BRA `(.L_x_844) ;  /* 0x000000e40088a947 */ /* 0x002fea0003800000 */
.L_x_841:
[----:B01----:R-:W-:Y:S01]  /*53b0*/  VIADD R10, R17, 0x8 ;  /* 0x00000008110a7836 */ /* 0x003fe20000000000 */
[----:B------:R-:W-:Y:S01]  /*53c0*/  R2UR UR20, R8 ;  /* 0x00000000081472ca */ /* 0x000fe200000e0000 */
[----:B------:R-:W-:Y:S01]  /*53d0*/  ULEA UR22, UR4, UR24, 0xa ;  /* 0x0000001804167291 */ /* 0x000fe2000f8e503f */
[----:B------:R-:W-:Y:S01]  /*53e0*/  R2UR UR21, R9 ;  /* 0x00000000091572ca */ /* 0x000fe200000e0000 */
[----:B------:R-:W-:Y:S01]  /*53f0*/  UMOV UR23, 0x40000040 ;  /* 0x4000004000177882 */ /* 0x000fe20000000000 */
[----:B------:R0:W-:Y:S01]  /*5400*/  BAR.SYNC.DEFER_BLOCKING R10, 0x100 ;  /* 0x0004000a0000751d */ /* 0x0001e20000010000 */
[----:B------:R-:W-:Y:S02]  /*5410*/  UIADD3 UR14, UR22, 0x2, URZ ;  /* 0x00000002160e7890 */ /* 0x000fe4000fffe03f */
[----:B------:R-:W-:Y:S02]  /*5420*/  UIADD3 UR18, UR22, 0x4, URZ ;  /* 0x0000000416127890 */ /* 0x000fe4000fffe03f */
[----:B------:R-:W-:Y:S01]  /*5430*/  UIADD3 UR10, UR22, 0x6, URZ ;  /* 0x00000006160a7890 */ /* 0x000fe2000fffe03f */
[----:B------:R-:W-:Y:S01]  /*5440*/  UMOV UR15, 0x40000040 ;  /* 0x40000040000f7882 */ /* 0x000fe20000000000 */
[----:B------:R-:W-:Y:S01]  /*5450*/  UMOV UR19, 0x40000040 ;  /* 0x4000004000137882 */ /* 0x000fe20000000000 */
[----:B------:R-:W-:Y:S01]  /*5460*/  UMOV UR11, 0x40000040 ;  /* 0x40000040000b7882 */ /* 0x000fe20000000000 */
[----:B------:R-:W-:-:S06]  /*5470*/  WARPGROUP.ARRIVE ;  /* 0x00000000000079c5 */ /* 0x000fcc0000000000 */
[----:B------:R-:W-:Y:S03]  /*5480*/  HGMMA.64x128x16.F32 R24, gdesc[UR20], RZ, !UPT, gsb0 ;  /* 0x01e00000141879f0 */ /* 0x000fe6000c0008ff */
[----:B------:R-:W-:Y:S02]  /*5490*/  WARPGROUP.DEPBAR.LE gsb0, 0x0 ;  /* 0x00008000000079c5 */ /* 0x000fe40000010000 */
[----:B------:R-:W-:-:S07]  /*54a0*/  WARPGROUP.ARRIVE ;  /* 0x00000000000079c5 */ /* 0x000fce0000000000 */
        /* <DEDUP_REMOVED lines=8> */
[----:B0-----:R-:W-:Y:S05]  /*5530*/  @P3 BRA `(.L_x_845) ;  /* 0x00000000002c3947 */ /* 0x001fea0003800000 */
[----:B------:R-:W-:Y:S05]  /*5540*/  @!P0 BRA `(.L_x_846) ;  /* 0x0000000000048947 */ /* 0x000fea0003800000 */
[----:B------:R-:W-:Y:S01]  /*5550*/  BPT.TRAP 0x1 ;  /* 0x000000040000795c */ /* 0x000fe20000300000 */
.L_x_846:
[----:B------:R-:W-:Y:S01]  /*5560*/  ULEA UR10, UR6, UR38, 0x3 ;  /* 0x00000026060a7291 */ /* 0x000fe2000f8e183f */
[----:B------:R-:W-:-:S05]  /*5570*/  IMAD.U32 R10, RZ, RZ, UR7 ;  /* 0x00000007ff0a7e24 */ /* 0x000fca000f8e00ff */
[----:B------:R-:W-:-:S04]  /*5580*/  SHF.L.U32 R10, R10, 0x1f, RZ ;  /* 0x0000001f0a0a7819 */ /* 0x000fc800000006ff */
[----:B------:R0:W1:Y:S01]  /*5590*/  SYNCS.PHASECHK.TRANS64.TRYWAIT P2, [UR10+0x16850], R10 ;  /* 0x0168500aff0075a7 */ /* 0x000062000804014a */
[----:B------:R-:W-:Y:S05]  /*55a0*/  @!P0 BRA `(.L_x_847) ;  /* 0x0000000000048947 */ /* 0x000fea0003800000 */
[----:B------:R-:W-:Y:S01]  /*55b0*/  BPT.TRAP 0x1 ;  /* 0x000000040000795c */ /* 0x000fe20000300000 */
.L_x_847:
[----:B-1----:R-:W-:Y:S05]  /*55c0*/  @P2 BRA `(.L_x_845) ;  /* 0x0000000000082947 */ /* 0x002fea0003800000 */
[----:B------:R-:W1:Y:S02]  /*55d0*/  SYNCS.PHASECHK.TRANS64.TRYWAIT P2, [UR10+0x16850], R10 ;  /* 0x0168500aff0075a7 */ /* 0x000e64000804014a */
[----:B-1----:R-:W-:Y:S05]  /*55e0*/  @!P2 BRA `(.L_x_848) ;  /* 0x000000e40010a947 */ /* 0x002fea0003800000 */
.L_x_845:
[----:B------:R-:W-:Y:S01]  /*55f0*/  UIADD3 UR7, UR38, 0x400, URZ ;  /* 0x0000040026077890 */ /* 0x000fe2000fffe03f */
[----:B------:R-:W-:Y:S01]  /*5600*/  WARPGROUP.ARRIVE ;  /* 0x00000000000079c5 */ /* 0x000fe20000000000 */
[----:B------:R-:W-:Y:S01]  /*5610*/  UMOV UR11, 0x40000040 ;  /* 0x40000040000b7882 */ /* 0x000fe20000000000 */
[----:B------:R-:W-:Y:S01]  /*5620*/  PLOP3.LUT P2, PT, PT, PT, UP0, 0x80, 0x0 ;  /* 0x000000000000781c */ /* 0x000fe20003f4f008 */
[----:B------:R-:W-:Y:S01]  /*5630*/  USHF.R.U32.HI UR7, URZ, 0x4, UR7 ;  /* 0x000000043f077899 */ /* 0x000fe20008011607 */
[----:B------:R-:W-:Y:S01]  /*5640*/  PLOP3.LUT P3, PT, PT, PT, UP0, 0x80, 0x0 ;  /* 0x000000000000781c */ /* 0x000fe20003f6f008 */
[----:B------:R-:W-:Y:S01]  /*5650*/  FMUL.FTZ R44, R44, UR30 ;  /* 0x0000001e2c2c7c20 */ /* 0x000fe20008410000 */
[----:B------:R-:W-:Y:S01]  /*5660*/  FMUL.FTZ R21, R34, UR30 ;  /* 0x0000001e22157c20 */ /* 0x000fe20008410000 */
[----:B------:R-:W-:Y:S01]  /*5670*/  ULOP3.LUT UR7, UR7, 0x3fff, URZ, 0xc0, !UPT ;  /* 0x00003fff07077892 */ /* 0x000fe2000f8ec03f */
[----:B01----:R-:W-:Y:S01]  /*5680*/  FMUL.FTZ R10, R24, UR30 ;  /* 0x0000001e180a7c20 */ /* 0x003fe20008410000 */
[----:B------:R-:W-:Y:S01]  /*5690*/  FMUL.FTZ R24, R38, UR30 ;  /* 0x0000001e26187c20 */ /* 0x000fe20008410000 */
[----:B------:R-:W-:Y:S01]  /*56a0*/  FMUL.FTZ R38, R51, UR30 ;  /* 0x0000001e33267c20 */ /* 0x000fe20008410000 */
[----:B------:R-:W-:Y:S01]  /*56b0*/  ULEA UR7, UR6, UR7, 0xa ;  /* 0x0000000706077291 */ /* 0x000fe2000f8e503f */
[----:B------:R-:W-:Y:S01]  /*56c0*/  FMUL.FTZ R51, R74, UR30 ;  /* 0x0000001e4a337c20 */ /* 0x000fe20008410000 */
[----:B------:R-:W-:-:S02]  /*56d0*/  IMAD.MOV.U32 R74, RZ, RZ, R0 ;  /* 0x000000ffff4a7224 */ /* 0x000fc400078e0000 */
[----:B------:R-:W-:Y:S01]  /*56e0*/  FMUL.FTZ R12, R26, UR30 ;  /* 0x0000001e1a0c7c20 */ /* 0x000fe20008410000 */
[----:B------:R-:W-:Y:S01]  /*56f0*/  FMUL.FTZ R23, R32, UR30 ;  /* 0x0000001e20177c20 */ /* 0x000fe20008410000 */
[----:B------:R-:W-:Y:S01]  /*5700*/  FMUL.FTZ R26, R39, UR30 ;  /* 0x0000001e271a7c20 */ /* 0x000fe20008410000 */
[----:B------:R-:W-:Y:S01]  /*5710*/  FMUL.FTZ R32, R41, UR30 ;  /* 0x0000001e29207c20 */ /* 0x000fe20008410000 */
[----:B------:R-:W-:Y:S01]  /*5720*/  UMOV UR10, UR7 ;  /* 0x00000007000a7c82 */ /* 0x000fe20008000000 */
[----:B------:R-:W-:Y:S01]  /*5730*/  FMUL.FTZ R39, R54, UR30 ;  /* 0x0000001e36277c20 */ /* 0x000fe20008410000 */
[----:B------:R-:W-:Y:S01]  /*5740*/  HGMMA.64x64x16.F32 R88, R148, gdesc[UR8].tnspB, R88, gsb0 ;  /* 0x40e0000894587df0 */ /* 0x000fe20008000858 */
[----:B------:R-:W-:Y:S01]  /*5750*/  UIADD3 UR10, UR7, 0x80, URZ ;  /* 0x00000080070a7890 */ /* 0x000fe2000fffe03f */
[----:B------:R-:W-:Y:S01]  /*5760*/  FMUL.FTZ R41, R58, UR30 ;  /* 0x0000001e3a297c20 */ /* 0x000fe20008410000 */
[----:B------:R-:W-:Y:S01]  /*5770*/  UMOV UR11, 0x40000040 ;  /* 0x40000040000b7882 */ /* 0x000fe20000000000 */
        /* <DEDUP_REMOVED lines=11> */
[----:B------:R-:W-:-:S02]  /*5830*/  IMAD.U32 R35, RZ, RZ, UR4 ;  /* 0x00000004ff237e24 */ /* 0x000fc4000f8e00ff */
        /* <DEDUP_REMOVED lines=27> */
[----:B------:R-:W-:Y:S01]  /*59f0*/  @!P1 LEA R35, R35, UR38, 0x3 ;  /* 0x0000002623239c11 */ /* 0x000fe2000f8e18ff */
[----:B------:R-:W0:Y:S04]  /*5a00*/  MUFU.TANH R10, R10 ;  /* 0x0000000a000a7308 */ /* 0x000e280000002400 */
[----:B------:R-:W-:-:S04]  /*5a10*/  @!P1 VIADD R35, R35, 0x16840 ;  /* 0x0001684023239836 */ /* 0x000fc80000000000 */
[----:B------:R-:W1:Y:S01]  /*5a20*/  MUFU.TANH R13, R13 ;  /* 0x0000000d000d7308 */ /* 0x000e620000002400 */
[----:B------:R-:W-:-:S07]  /*5a30*/  @!P1 PRMT R35, RZ, 0x654, R35 ;  /* 0x00000654ff239816 */ /* 0x000fce0000000023 */
[----:B------:R-:W2:Y:S08]  /*5a40*/  MUFU.TANH R12, R12 ;  /* 0x0000000c000c7308 */ /* 0x000eb00000002400 */
[----:B------:R-:W3:Y:S08]  /*5a50*/  MUFU.TANH R14, R14 ;  /* 0x0000000e000e7308 */ /* 0x000ef00000002400 */
[----:B------:R-:W4:Y:S01]  /*5a60*/  MUFU.TANH R19, R19 ;  /* 0x0000001300137308 */ /* 0x000f220000002400 */
[----:B------:R-:W-:-:S02]  /*5a70*/  WARPGROUP.DEPBAR.LE gsb0, 0x0 ;  /* 0x00008000000079c5 */ /* 0x000fc40000010000 */
[----:B------:R-:W-:-:S05]  /*5a80*/  WARPGROUP.ARRIVE ;  /* 0x00000000000079c5 */ /* 0x000fca0000000000 */
[----:B------:R-:W0:Y:S01]  /*5a90*/  MUFU.TANH R20, R20 ;  /* 0x0000001400147308 */ /* 0x000e220000002400 */
[----:B------:R-:W-:Y:S01]  /*5aa0*/  HGMMA.64x64x16.F32 R88, R144, gdesc[UR8].tnspB, R88, gsb0 ;  /* 0x40e0000890587df0 */ /* 0x000fe20008000858 */
[----:B------:R-:W-:Y:S01]  /*5ab0*/  UIADD3 UR10, UR7, 0x100, URZ ;  /* 0x00000100070a7890 */ /* 0x000fe2000fffe03f */
[----:B------:R-:W-:-:S05]  /*5ac0*/  UMOV UR11, 0x40000040 ;  /* 0x40000040000b7882 */ /* 0x000fca0000000000 */
        /* <DEDUP_REMOVED lines=41> */
[----:B------:R-:W-:Y:S01]  /*5d60*/  WARPGROUP.ARRIVE ;  /* 0x00000000000079c5 */ /* 0x000fe20000000000 */
[----:B------:R-:W-:Y:S01]  /*5d70*/  FMUL.FTZ R136, R52, UR30 ;  /* 0x0000001e34887c20 */ /* 0x000fe20008410000 */
[----:B------:R-:W-:Y:S01]  /*5d80*/  FMUL.FTZ R52, R75, UR30 ;  /* 0x0000001e4b347c20 */ /* 0x000fe20008410000 */
[----:B------:R-:W-:Y:S01]  /*5d90*/  FMUL.FTZ R137, R56, UR30 ;  /* 0x0000001e38897c20 */ /* 0x000fe20008410000 */
[----:B------:R-:W-:Y:S01]  /*5da0*/  FMUL.FTZ R56, R83, UR30 ;  /* 0x0000001e53387c20 */ /* 0x000fe20008410000 */
        /* <DEDUP_REMOVED lines=15> */
[----:B------:R5:W0:Y:S01]  /*5ea0*/  MUFU.TANH R132, R44 ;  /* 0x0000002c00847308 */ /* 0x000a220000002400 */
[----:B------:R-:W-:Y:S01]  /*5eb0*/  FMUL.FTZ R134, R48, UR30 ;  /* 0x0000001e30867c20 */ /* 0x000fe20008410000 */
[----:B------:R-:W-:Y:S01]  /*5ec0*/  FMUL.FTZ R48, R67, UR30 ;  /* 0x0000001e43307c20 */ /* 0x000fe20008410000 */
[----:B------:R-:W-:Y:S01]  /*5ed0*/  FMUL.FTZ R67, R68, UR30 ;  /* 0x0000001e44437c20 */ /* 0x000fe20008410000 */
[----:B------:R-:W-:Y:S01]  /*5ee0*/  IMAD.SHL.U32 R68, R6, 0x80, RZ ;  /* 0x0000008006447824 */ /* 0x000fe200078e00ff */
[----:B------:R-:W-:Y:S01]  /*5ef0*/  HGMMA.64x64x16.F32 R88, R128, gdesc[UR8].tnspB, R88, gsb0 ;  /* 0x40e0000880587df0 */ /* 0x000fe20008000858 */
[----:B------:R-:W-:Y:S01]  /*5f00*/  UIADD3 UR10, UR7, 0x300, URZ ;  /* 0x00000300070a7890 */ /* 0x000fe2000fffe03f */
[----:B------:R-:W-:Y:S01]  /*5f10*/  FMUL.FTZ R133, R49, UR30 ;  /* 0x0000001e31857c20 */ /* 0x000fe20008410000 */
[----:B------:R-:W-:Y:S01]  /*5f20*/  UMOV UR11, 0x40000040 ;  /* 0x40000040000b7882 */ /* 0x000fe20000000000 */
[----:B-----5:R-:W5:Y:S01]  /*5f30*/  LDC R44, c[0x0][0x288] ;  /* 0x0000a200ff2c7b82 */ /* 0x020f620000000800 */
[----:B------:R-:W-:Y:S01]  /*5f40*/  IADD3 R58, -R68, 0x1, RZ ;  /* 0x00000001443a7810 */ /* 0x000fe20007ffe1ff */
[----:B------:R-:W-:Y:S01]  /*5f50*/  FMUL.FTZ R135, R53, UR30 ;  /* 0x0000001e35877c20 */ /* 0x000fe20008410000 */
[----:B------:R-:W-:Y:S01]  /*5f60*/  FMUL.FTZ R49, R70, UR30 ;  /* 0x0000001e46317c20 */ /* 0x000fe20008410000 */
[----:B------:R-:W-:Y:S01]  /*5f70*/  FMUL.FTZ R53, R78, UR30 ;  /* 0x0000001e4e357c20 */ /* 0x000fe20008410000 */
[----:B------:R-:W0:Y:S01]  /*5f80*/  MUFU.TANH R134, R134 ;  /* 0x0000008600867308 */ /* 0x000e220000002400 */
[----:B------:R-:W-:-:S02]  /*5f90*/  IMAD R75, R3, -0x2, R58 ;  /* 0xfffffffe034b7824 */ /* 0x000fc400078e023a */
[----:B------:R-:W-:Y:S02]  /*5fa0*/  FMUL.FTZ R58, R87, UR30 ;  /* 0x0000001e573a7c20 */ /* 0x000fe40008410000 */
[----:B------:R-:W-:-:S03]  /*5fb0*/  IMAD R75, R16, UR27, R75 ;  /* 0x0000001b104b7c24 */ /* 0x000fc6000f8e024b */
[----:B------:R-:W0:Y:S08]  /*5fc0*/  MUFU.TANH R133, R133 ;  /* 0x0000008500857308 */ /* 0x000e300000002400 */
[----:B------:R-:W0:Y:S01]  /*5fd0*/  MUFU.TANH R135, R135 ;  /* 0x0000008700877308 */ /* 0x000e220000002400 */
[----:B-----5:R-:W-:-:S04]  /*5fe0*/  IMAD.IADD R75, R75, 0x1, -R44 ;  /* 0x000000014b4b7824 */ /* 0x020fc800078e0a2c */
[----:B------:R-:W-:-:S03]  /*5ff0*/  VIADD R72, R75, UR28 ;  /* 0x0000001c4b487c36 */ /* 0x000fc60008000000 */
[----:B------:R-:W0:Y:S01]  /*6000*/  MUFU.TANH R48, R48 ;  /* 0x0000003000307308 */ /* 0x000e220000002400 */
[----:B------:R-:W-:-:S07]  /*6010*/  VIADD R70, R75, UR25 ;  /* 0x000000194b467c36 */ /* 0x000fce0008000000 */
        /* <DEDUP_REMOVED lines=8> */
[----:B------:R-:W-:-:S03]  /*60a0*/  FMUL.FTZ R57, R86, UR30 ;  /* 0x0000001e56397c20 */ /* 0x000fc60008410000 */
[----:B------:R-:W0:Y:S01]  /*60b0*/  MUFU.TANH R81, R81 ;  /* 0x0000005100517308 */ /* 0x000e220000002400 */
[----:B------:R-:W-:Y:S01]  /*60c0*/  HGMMA.64x64x16.F32 R88, R124, gdesc[UR8].tnspB, R88, gsb0 ;  /* 0x40e000087c587df0 */ /* 0x000fe20008000858 */
[----:B------:R-:W-:Y:S01]  /*60d0*/  UIADD3 UR10, UR7, 0x380, URZ ;  /* 0x00000380070a7890 */ /* 0x000fe2000fffe03f */
[----:B------:R-:W-:Y:S02]  /*60e0*/  UMOV UR11, 0x40000040 ;  /* 0x40000040000b7882 */ /* 0x000fe40000000000 */
[----:B------:R-:W-:-:S03]  /*60f0*/  @UP0 ULDC UR7, c[0x0][0x44c] ;  /* 0x0001130000070ab9 */ /* 0x000fc60000000800 */
[----:B------:R-:W0:Y:S01]  /*6100*/  MUFU.TANH R128, R128 ;  /* 0x0000008000807308 */ /* 0x000e220000002400 */
[----:B------:R-:W-:Y:S01]  /*6110*/  @P2 IMAD.HI.U32 R34, R0, UR7, RZ ;  /* 0x0000000700222c27 */ /* 0x000fe2000f8e00ff */
[----:B------:R-:W-:Y:S01]  /*6120*/  @UP0 ULDC UR7, c[0x0][0x450] ;  /* 0x0001140000070ab9 */ /* 0x000fe20000000800 */
[----:B------:R-:W-:-:S03]  /*6130*/  ISETP.GE.U32.AND P2, PT, R2, 0x180, PT ;  /* 0x000001800200780c */ /* 0x000fc60003f46070 */
[----:B------:R-:W-:Y:S01]  /*6140*/  @P3 SHF.R.U32.HI R74, RZ, UR7, R34 ;  /* 0x00000007ff4a3c19 */ /* 0x000fe20008011622 */
[----:B------:R-:W-:Y:S01]  /*6150*/  VIADD R34, R17, 0x9 ;  /* 0x0000000911227836 */ /* 0x000fe20000000000 */
[----:B------:R-:W0:Y:S03]  /*6160*/  MUFU.TANH R55, R55 ;  /* 0x0000003700377308 */ /* 0x000e260000002400 */
[----:B------:R-:W5:Y:S01]  /*6170*/  SHFL.IDX PT, R79, R74, RZ, 0x1c1f ;  /* 0x001c1fff4a4f7589 */ /* 0x000f6200000e0000 */
[----:B------:R-:W-:Y:S02]  /*6180*/  SEL R34, R34, 0x9, !P2 ;  /* 0x0000000922227807 */ /* 0x000fe40005000000 */
[----:B------:R-:W-:Y:S02]  /*6190*/  PLOP3.LUT P2, PT, PT, PT, UP1, 0x40, 0x0 ;  /* 0x000000000000781c */ /* 0x000fe40003f4e818 */
[----:B------:R-:W0:Y:S08]  /*61a0*/  MUFU.TANH R56, R56 ;  /* 0x0000003800387308 */ /* 0x000e300000002400 */
[----:B------:R-:W0:Y:S08]  /*61b0*/  MUFU.TANH R77, R77 ;  /* 0x0000004d004d7308 */ /* 0x000e300000002400 */
[----:B------:R-:W0:Y:S01]  /*61c0*/  MUFU.TANH R69, R69 ;  /* 0x0000004500457308 */ /* 0x000e220000002400 */
[----:B-----5:R-:W-:-:S02]  /*61d0*/  IMAD.IADD R76, R72, 0x1, R79 ;  /* 0x00000001484c7824 */ /* 0x020fc400078e024f */
[----:B------:R-:W-:-:S05]  /*61e0*/  IMAD.IADD R78, R70, 0x1, R79 ;  /* 0x00000001464e7824 */ /* 0x000fca00078e024f */
[----:B------:R-:W0:Y:S08]  /*61f0*/  MUFU.TANH R57, R57 ;  /* 0x0000003900397308 */ /* 0x000e300000002400 */
[----:B------:R-:W0:Y:S01]  /*6200*/  MUFU.TANH R58, R58 ;  /* 0x0000003a003a7308 */ /* 0x000e220000002400 */
[----:B------:R-:W-:Y:S02]  /*6210*/  WARPGROUP.DEPBAR.LE gsb0, 0x0 ;  /* 0x00008000000079c5 */ /* 0x000fe40000010000 */
[----:B------:R-:W-:-:S06]  /*6220*/  WARPGROUP.ARRIVE ;  /* 0x00000000000079c5 */ /* 0x000fcc0000000000 */
[----:B------:R-:W-:Y:S03]  /*6230*/  HGMMA.64x64x16.F32 R88, R120, gdesc[UR8].tnspB, R88, gsb0 ;  /* 0x40e0000878587df0 */ /* 0x000fe60008000858 */
[----:B------:R-:W-:Y:S02]  /*6240*/  WARPGROUP.DEPBAR.LE gsb0, 0x0 ;  /* 0x00008000000079c5 */ /* 0x000fe40000010000 */
[----:B------:R0:W-:Y:S06]  /*6250*/  BAR.ARV R34, 0x100 ;  /* 0x000400220000751d */ /* 0x0001ec0000002000 */
[----:B------:R0:W-:Y:S01]  /*6260*/  @!P1 SYNCS.ARRIVE.TRANS64.RED.A1T0 RZ, [R35+URZ], RZ ;  /* 0x000000ff23ff99a7 */ /* 0x0001e2000810043f */
[----:B-1234-:R-:W-:Y:S05]  /*6270*/  @P2 BRA `(.L_x_849) ;  /* 0x00000000005c2947 */ /* 0x01efea0003800000 */
[----:B0-----:R-:W-:Y:S01]  /*6280*/  IMAD R35, R16, UR27, R79 ;  /* 0x0000001b10237c24 */ /* 0x001fe2000f8e024f */
[----:B------:R-:W-:Y:S03]  /*6290*/  BSSY B0, `(.L_x_850) ;  /* 0x0000011000007945 */ /* 0x000fe60003800000 */
[----:B------:R-:W-:-:S05]  /*62a0*/  IMAD.IADD R75, R35, 0x1, -R44 ;  /* 0x00000001234b7824 */ /* 0x000fca00078e0a2c */
[----:B------:R-:W-:-:S13]  /*62b0*/  ISETP.GT.AND P2, PT, R75, -0x1, PT ;  /* 0xffffffff4b00780c */ /* 0x000fda0003f44270 */
[----:B------:R-:W-:Y:S05]  /*62c0*/  @P2 BRA `(.L_x_851) ;  /* 0x0000000000202947 */ /* 0x000fea0003800000 */
[----:B------:R-:W-:Y:S01]  /*62d0*/  IMAD.U32 R79, RZ, RZ, UR29 ;  /* 0x0000001dff4f7e24 */ /* 0x000fe2000f8e00ff */
[----:B------:R-:W-:-:S04]  /*62e0*/  LOP3.LUT R75, RZ, R75, RZ, 0x33, !PT ;  /* 0x0000004bff4b7212 */ /* 0x000fc800078e33ff */
[----:B------:R-:W-:-:S13]  /*62f0*/  ISETP.NE.AND P2, PT, R79, 0x1, PT ;  /* 0x000000014f00780c */ /* 0x000fda0003f45270 */
[----:B------:R-:W0:Y:S02]  /*6300*/  @P2 LDC.64 R34, c[0x0][0x9e8] ;  /* 0x00027a00ff222b82 */ /* 0x000e240000000a00 */
[----:B0-----:R-:W-:-:S05]  /*6310*/  @P2 IMAD.HI.U32 R34, R75, R34, RZ ;  /* 0x000000224b222227 */ /* 0x001fca00078e00ff */
[----:B------:R-:W-:-:S04]  /*6320*/  @P2 SHF.R.U32.HI R75, RZ, R35, R34 ;  /* 0x00000023ff4b2219 */ /* 0x000fc80000011622 */
[----:B------:R-:W-:Y:S01]  /*6330*/  LOP3.LUT R75, RZ, R75, RZ, 0x33, !PT ;  /* 0x0000004bff4b7212 */ /* 0x000fe200078e33ff */
[----:B------:R-:W-:Y:S06]  /*6340*/  BRA `(.L_x_852) ;  /* 0x0000000000147947 */ /* 0x000fec0003800000 */
.L_x_851:
[----:B------:R-:W-:-:S05]  /*6350*/  IMAD.U32 R79, RZ, RZ, UR29 ;  /* 0x0000001dff4f7e24 */ /* 0x000fca000f8e00ff */
[----:B------:R-:W-:-:S13]  /*6360*/  ISETP.NE.AND P2, PT, R79, 0x1, PT ;  /* 0x000000014f00780c */ /* 0x000fda0003f45270 */
[----:B------:R-:W0:Y:S02]  /*6370*/  @P2 LDC.64 R34, c[0x0][0x9e8] ;  /* 0x00027a00ff222b82 */ /* 0x000e240000000a00 */
[----:B0-----:R-:W-:-:S05]  /*6380*/  @P2 IMAD.HI.U32 R34, R75, R34, RZ ;  /* 0x000000224b222227 */ /* 0x001fca00078e00ff */
[----:B------:R-:W-:-:S07]  /*6390*/  @P2 SHF.R.U32.HI R75, RZ, R35, R34 ;  /* 0x00000023ff4b2219 */ /* 0x000fce0000011622 */
.L_x_852:
[----:B------:R-:W-:Y:S05]  /*63a0*/  BSYNC B0 ;  /* 0x0000000000007941 */ /* 0x000fea0003800000 */
.L_x_850:
[----:B------:R-:W-:-:S04]  /*63b0*/  IMAD R34, R75, R79, -R68 ;  /* 0x0000004f4b227224 */ /* 0x000fc800078e0a44 */
[----:B------:R-:W-:-:S05]  /*63c0*/  IMAD R35, R3, -0x2, R34 ;  /* 0xfffffffe03237824 */ /* 0x000fca00078e0222 */
[----:B------:R-:W-:Y:S02]  /*63d0*/  VIADDMNMX R76, R35, R79, R76, PT ;  /* 0x0000004f234c7246 */ /* 0x000fe4000380014c */
[----:B------:R-:W-:-:S07]  /*63e0*/  VIMNMX R78, R78, R35, !PT ;  /* 0x000000234e4e7248 */ /* 0x000fce0007fe0100 */
.L_x_849:
[----:B------:R-:W-:Y:S01]  /*63f0*/  ISETP.GT.AND P2, PT, R6, -0x1, PT ;  /* 0xffffffff0600780c */ /* 0x000fe20003f44270 */
[----:B------:R-:W1:Y:S03]  /*6400*/  SHFL.IDX PT, R87, R74, 0x1, 0x1c1f ;  /* 0x003c1f004a577f89 */ /* 0x000e6600000e0000 */
[C---:B------:R-:W-:Y:S02]  /*6410*/  ISETP.GT.AND P5, PT, R78.reuse, RZ, P2 ;  /* 0x000000ff4e00720c */ /* 0x040fe400017a4270 */
[----:B------:R-:W-:Y:S02]  /*6420*/  ISETP.GT.AND P4, PT, R78, 0x1, P2 ;  /* 0x000000014e00780c */ /* 0x000fe40001784270 */
[----:B------:R-:W-:Y:S02]  /*6430*/  ISETP.LT.OR P5, PT, R76, 0x1, P5 ;  /* 0x000000014c00780c */ /* 0x000fe40002fa1670 */
[----:B------:R-:W-:-:S02]  /*6440*/  ISETP.GT.AND P6, PT, R78, 0x8, P2 ;  /* 0x000000084e00780c */ /* 0x000fc400017c4270 */
[----:B0-----:R-:W-:Y:S02]  /*6450*/  FSEL R121, R10, -INF , !P5 ;  /* 0xff8000000a797808 */ /* 0x001fe40006800000 */
[C---:B------:R-:W-:Y:S02]  /*6460*/  ISETP.GT.AND P5, PT, R78.reuse, 0x10, P2 ;  /* 0x000000104e00780c */ /* 0x040fe400017a4270 */
[----:B------:R-:W-:Y:S02]  /*6470*/  ISETP.GT.AND P3, PT, R78, 0x9, P2 ;  /* 0x000000094e00780c */ /* 0x000fe40001764270 */
[C---:B------:R-:W-:Y:S02]  /*6480*/  ISETP.LT.OR P5, PT, R76.reuse, 0x11, P5 ;  /* 0x000000114c00780c */ /* 0x040fe40002fa1670 */
[----:B------:R-:W-:Y:S02]  /*6490*/  ISETP.LT.OR P4, PT, R76, 0x2, P4 ;  /* 0x000000024c00780c */ /* 0x000fe40002781670 */
[----:B------:R-:W-:-:S02]  /*64a0*/  FSEL R141, R23, -INF , !P5 ;  /* 0xff800000178d7808 */ /* 0x000fc40006800000 */
[----:B------:R-:W-:Y:S01]  /*64b0*/  ISETP.GT.AND P5, PT, R78, 0x20, P2 ;  /* 0x000000204e00780c */ /* 0x000fe200017a4270 */
[----:B-1----:R-:W-:Y:S01]  /*64c0*/  IMAD.IADD R10, R72, 0x1, R87 ;  /* 0x00000001480a7824 */ /* 0x002fe200078e0257 */
[C---:B------:R-:W-:Y:S02]  /*64d0*/  ISETP.LT.OR P6, PT, R76.reuse, 0x9, P6 ;  /* 0x000000094c00780c */ /* 0x040fe400037c1670 */
[C---:B------:R-:W-:Y:S02]  /*64e0*/  ISETP.LT.OR P3, PT, R76.reuse, 0xa, P3 ;  /* 0x0000000a4c00780c */ /* 0x040fe40001f61670 */
[----:B------:R-:W-:Y:S02]  /*64f0*/  ISETP.LT.OR P5, PT, R76, 0x21, P5 ;  /* 0x000000214c00780c */ /* 0x000fe40002fa1670 */
[----:B------:R-:W-:Y:S02]  /*6500*/  FSEL R125, R13, -INF , !P4 ;  /* 0xff8000000d7d7808 */ /* 0x000fe40006000000 */
[----:B------:R-:W-:-:S02]  /*6510*/  FSEL R139, R19, -INF , !P6 ;  /* 0xff800000138b7808 */ /* 0x000fc40007000000 */
[----:B------:R-:W-:Y:S01]  /*6520*/  FSEL R131, R20, -INF , !P3 ;  /* 0xff80000014837808 */ /* 0x000fe20005800000 */
[----:B------:R-:W-:Y:S01]  /*6530*/  IMAD.IADD R20, R70, 0x1, R87 ;  /* 0x0000000146147824 */ /* 0x000fe200078e0257 */
[C---:B------:R-:W-:Y:S02]  /*6540*/  ISETP.GT.AND P4, PT, R78.reuse, 0x11, P2 ;  /* 0x000000114e00780c */ /* 0x040fe40001784270 */
[C---:B------:R-:W-:Y:S02]  /*6550*/  ISETP.GT.AND P6, PT, R78.reuse, 0x18, P2 ;  /* 0x000000184e00780c */ /* 0x040fe400017c4270 */
[C---:B------:R-:W-:Y:S02]  /*6560*/  ISETP.GT.AND P3, PT, R78.reuse, 0x19, P2 ;  /* 0x000000194e00780c */ /* 0x040fe40001764270 */
[----:B------:R-:W-:Y:S02]  /*6570*/  FSEL R145, R31, -INF , !P5 ;  /* 0xff8000001f917808 */ /* 0x000fe40006800000 */
[----:B------:R-:W-:-:S02]  /*6580*/  ISETP.GT.AND P5, PT, R78, 0x30, P2 ;  /* 0x000000304e00780c */ /* 0x000fc400017a4270 */
[C---:B------:R-:W-:Y:S02]  /*6590*/  ISETP.LT.OR P4, PT, R76.reuse, 0x12, P4 ;  /* 0x000000124c00780c */ /* 0x040fe40002781670 */
[C---:B------:R-:W-:Y:S02]  /*65a0*/  ISETP.LT.OR P6, PT, R76.reuse, 0x19, P6 ;  /* 0x000000194c00780c */ /* 0x040fe400037c1670 */
[C---:B------:R-:W-:Y:S02]  /*65b0*/  ISETP.LT.OR P3, PT, R76.reuse, 0x1a, P3 ;  /* 0x0000001a4c00780c */ /* 0x040fe40001f61670 */
[----:B------:R-:W-:Y:S02]  /*65c0*/  ISETP.LT.OR P5, PT, R76, 0x31, P5 ;  /* 0x000000314c00780c */ /* 0x000fe40002fa1670 */
[----:B------:R-:W-:Y:S02]  /*65d0*/  FSEL R149, R25, -INF , !P4 ;  /* 0xff80000019957808 */ /* 0x000fe40006000000 */
[----:B------:R-:W-:-:S02]  /*65e0*/  FSEL R151, R27, -INF , !P6 ;  /* 0xff8000001b977808 */ /* 0x000fc40007000000 */
[----:B------:R-:W-:Y:S02]  /*65f0*/  FSEL R147, R30, -INF , !P3 ;  /* 0xff8000001e937808 */ /* 0x000fe40005800000 */
[C---:B------:R-:W-:Y:S02]  /*6600*/  ISETP.GT.AND P4, PT, R78.reuse, 0x21, P2 ;  /* 0x000000214e00780c */ /* 0x040fe40001784270 */
[C---:B------:R-:W-:Y:S02]  /*6610*/  ISETP.GT.AND P6, PT, R78.reuse, 0x28, P2 ;  /* 0x000000284e00780c */ /* 0x040fe400017c4270 */
[----:B------:R-:W-:Y:S02]  /*6620*/  ISETP.GT.AND P3, PT, R78, 0x29, P2 ;  /* 0x000000294e00780c */ /* 0x000fe40001764270 */
        /* <DEDUP_REMOVED lines=49> */
[----:B------:R-:W-:-:S02]  /*6940*/  PLOP3.LUT P5, PT, PT, PT, UP1, 0x40, 0x0 ;  /* 0x000000000000781c */ /* 0x000fc40003fae818 */
[C---:B------:R-:W-:Y:S02]  /*6950*/  ISETP.LT.OR P4, PT, R76.reuse, 0x62, P4 ;  /* 0x000000624c00780c */ /* 0x040fe40002781670 */
[C---:B------:R-:W-:Y:S02]  /*6960*/  ISETP.LT.OR P6, PT, R76.reuse, 0x69, P6 ;  /* 0x000000694c00780c */ /* 0x040fe400037c1670 */
[----:B------:R-:W-:Y:S02]  /*6970*/  ISETP.LT.OR P3, PT, R76, 0x6a, P3 ;  /* 0x0000006a4c00780c */ /* 0x000fe40001f61670 */
[----:B------:R-:W-:Y:S02]  /*6980*/  FSEL R79, R62, -INF , !P4 ;  /* 0xff8000003e4f7808 */ /* 0x000fe40006000000 */
[----:B------:R-:W-:Y:S02]  /*6990*/  FSEL R71, R71, -INF , !P6 ;  /* 0xff80000047477808 */ /* 0x000fe40007000000 */
[----:B------:R-:W-:-:S02]  /*69a0*/  FSEL R83, R66, -INF , !P3 ;  /* 0xff80000042537808 */ /* 0x000fc40005800000 */
[C---:B------:R-:W-:Y:S02]  /*69b0*/  ISETP.GT.AND P4, PT, R78.reuse, 0x71, P2 ;  /* 0x000000714e00780c */ /* 0x040fe40001784270 */
[C---:B------:R-:W-:Y:S02]  /*69c0*/  ISETP.GT.AND P6, PT, R78.reuse, 0x78, P2 ;  /* 0x000000784e00780c */ /* 0x040fe400017c4270 */
[----:B------:R-:W-:Y:S02]  /*69d0*/  ISETP.GT.AND P3, PT, R78, 0x79, P2 ;  /* 0x000000794e00780c */ /* 0x000fe40001764270 */
[C---:B------:R-:W-:Y:S02]  /*69e0*/  ISETP.LT.OR P4, PT, R76.reuse, 0x72, P4 ;  /* 0x000000724c00780c */ /* 0x040fe40002781670 */
[C---:B------:R-:W-:Y:S02]  /*69f0*/  ISETP.LT.OR P6, PT, R76.reuse, 0x79, P6 ;  /* 0x000000794c00780c */ /* 0x040fe400037c1670 */
[----:B------:R-:W-:-:S02]  /*6a00*/  ISETP.LT.OR P3, PT, R76, 0x7a, P3 ;  /* 0x0000007a4c00780c */ /* 0x000fc40001f61670 */
[----:B------:R-:W-:Y:S02]  /*6a10*/  FSEL R81, R81, -INF , !P4 ;  /* 0xff80000051517808 */ /* 0x000fe40006000000 */
[----:B------:R-:W-:Y:S02]  /*6a20*/  FSEL R77, R77, -INF , !P6 ;  /* 0xff8000004d4d7808 */ /* 0x000fe40007000000 */
[----:B------:R-:W-:Y:S01]  /*6a30*/  FSEL R69, R69, -INF , !P3 ;  /* 0xff80000045457808 */ /* 0x000fe20005800000 */
[----:B------:R-:W-:Y:S06]  /*6a40*/  @P5 BRA `(.L_x_853) ;  /* 0x00000000005c5947 */ /* 0x000fec0003800000 */
[----:B------:R-:W-:Y:S01]  /*6a50*/  IMAD R13, R16, UR27, R87 ;  /* 0x0000001b100d7c24 */ /* 0x000fe2000f8e0257 */
        /* <DEDUP_REMOVED lines=12> */
.L_x_855:
[----:B------:R-:W-:-:S05]  /*6b20*/  IMAD.U32 R32, RZ, RZ, UR29 ;  /* 0x0000001dff207e24 */ /* 0x000fca000f8e00ff */
[----:B------:R-:W-:-:S13]  /*6b30*/  ISETP.NE.AND P3, PT, R32, 0x1, PT ;  /* 0x000000012000780c */ /* 0x000fda0003f65270 */
[----:B------:R-:W0:Y:S02]  /*6b40*/  @P3 LDC.64 R30, c[0x0][0x9e8] ;  /* 0x00027a00ff1e3b82 */ /* 0x000e240000000a00 */
[----:B0-----:R-:W-:-:S05]  /*6b50*/  @P3 IMAD.HI.U32 R30, R13, R30, RZ ;  /* 0x0000001e0d1e3227 */ /* 0x001fca00078e00ff */
[----:B------:R-:W-:-:S07]  /*6b60*/  @P3 SHF.R.U32.HI R13, RZ, R31, R30 ;  /* 0x0000001fff0d3219 */ /* 0x000fce000001161e */
.L_x_856:
[----:B------:R-:W-:Y:S05]  /*6b70*/  BSYNC B0 ;  /* 0x0000000000007941 */ /* 0x000fea0003800000 */
.L_x_854:
[----:B------:R-:W-:-:S04]  /*6b80*/  IMAD R68, R13, R32, -R68 ;  /* 0x000000200d447224 */ /* 0x000fc800078e0a44 */
[----:B------:R-:W-:-:S05]  /*6b90*/  IMAD R13, R3, -0x2, R68 ;  /* 0xfffffffe030d7824 */ /* 0x000fca00078e0244 */
[----:B------:R-:W-:Y:S02]  /*6ba0*/  VIADDMNMX R10, R13, R32, R10, PT ;  /* 0x000000200d0a7246 */ /* 0x000fe4000380010a */
[----:B------:R-:W-:-:S07]  /*6bb0*/  VIMNMX R20, R20, R13, !PT ;  /* 0x0000000d14147248 */ /* 0x000fce0007fe0100 */
.L_x_853:
[----:B------:R-:W-:Y:S01]  /*6bc0*/  FMNMX.FTZ R30, R121, R7, !PT ;  /* 0x00000007791e7209 */ /* 0x000fe20007810000 */
[----:B------:R-:W0:Y:S01]  /*6bd0*/  LDC R42, c[0x0][0x988] ;  /* 0x00026200ff2a7b82 */ /* 0x000e220000000800 */
[C---:B------:R-:W-:Y:S01]  /*6be0*/  ISETP.GT.AND P4, PT, R20.reuse, 0x1, P2 ;  /* 0x000000011400780c */ /* 0x040fe20001784270 */
[----:B------:R-:W-:Y:S01]  /*6bf0*/  UMOV UR7, UR5 ;  /* 0x0000000500077c82 */ /* 0x000fe20008000000 */
[----:B------:R-:W-:Y:S02]  /*6c00*/  FMNMX.FTZ R30, R125, R30, !PT ;  /* 0x0000001e7d1e7209 */ /* 0x000fe40007810000 */
[----:B------:R-:W-:Y:S02]  /*6c10*/  ISETP.GT.AND P6, PT, R20, 0x8, P2 ;  /* 0x000000081400780c */ /* 0x000fe400017c4270 */
[----:B------:R-:W-:Y:S02]  /*6c20*/  FMNMX.FTZ R30, R139, R30, !PT ;  /* 0x0000001e8b1e7209 */ /* 0x000fe40007810000 */
[----:B------:R-:W-:-:S02]  /*6c30*/  ISETP.LT.OR P4, PT, R10, 0x2, P4 ;  /* 0x000000020a00780c */ /* 0x000fc40002781670 */
[----:B------:R-:W-:Y:S02]  /*6c40*/  FMNMX.FTZ R30, R131, R30, !PT ;  /* 0x0000001e831e7209 */ /* 0x000fe40007810000 */
[----:B------:R-:W-:Y:S02]  /*6c50*/  ISETP.LT.OR P6, PT, R10, 0x9, P6 ;  /* 0x000000090a00780c */ /* 0x000fe400037c1670 */
[----:B------:R-:W-:Y:S02]  /*6c60*/  FMNMX.FTZ R30, R141, R30, !PT ;  /* 0x0000001e8d1e7209 */ /* 0x000fe40007810000 */
[----:B------:R-:W-:Y:S02]  /*6c70*/  FSEL R31, R14, -INF , !P4 ;  /* 0xff8000000e1f7808 */ /* 0x000fe40006000000 */
[----:B------:R-:W-:Y:S02]  /*6c80*/  FMNMX.FTZ R30, R149, R30, !PT ;  /* 0x0000001e951e7209 */ /* 0x000fe40007810000 */
[----:B------:R-:W-:-:S02]  /*6c90*/  FSEL R15, R15, -INF , !P6 ;  /* 0xff8000000f0f7808 */ /* 0x000fc40007000000 */
[----:B------:R-:W-:Y:S02]  /*6ca0*/  FMNMX.FTZ R30, R151, R30, !PT ;  /* 0x0000001e971e7209 */ /* 0x000fe40007810000 */
[----:B------:R-:W-:Y:S02]  /*6cb0*/  ISETP.GT.AND P4, PT, R20, 0x11, P2 ;  /* 0x000000111400780c */ /* 0x000fe40001784270 */
[----:B------:R-:W-:Y:S02]  /*6cc0*/  FMNMX.FTZ R30, R147, R30, !PT ;  /* 0x0000001e931e7209 */ /* 0x000fe40007810000 */
[----:B------:R-:W-:Y:S02]  /*6cd0*/  ISETP.LT.OR P4, PT, R10, 0x12, P4 ;  /* 0x000000120a00780c */ /* 0x000fe40002781670 */
[----:B------:R-:W-:Y:S02]  /*6ce0*/  FMNMX.FTZ R30, R145, R30, !PT ;  /* 0x0000001e911e7209 */ /* 0x000fe40007810000 */
[----:B------:R-:W-:-:S02]  /*6cf0*/  ISETP.GT.AND P3, PT, R20, 0x9, P2 ;  /* 0x000000091400780c */ /* 0x000fc40001764270 */
[----:B------:R-:W-:Y:S02]  /*6d00*/  FMNMX.FTZ R30, R143, R30, !PT ;  /* 0x0000001e8f1e7209 */ /* 0x000fe40007810000 */
[----:B------:R-:W-:Y:S02]  /*6d10*/  ISETP.LT.OR P3, PT, R10, 0xa, P3 ;  /* 0x0000000a0a00780c */ /* 0x000fe40001f61670 */
[----:B------:R-:W-:Y:S02]  /*6d20*/  FMNMX.FTZ R30, R25, R30, !PT ;  /* 0x0000001e191e7209 */ /* 0x000fe40007810000 */
[----:B------:R-:W-:Y:S02]  /*6d30*/  FSEL R87, R18, -INF , !P3 ;  /* 0xff80000012577808 */ /* 0x000fe40005800000 */
[----:B------:R-:W-:Y:S02]  /*6d40*/  FMNMX.FTZ R30, R23, R30, !PT ;  /* 0x0000001e171e7209 */ /* 0x000fe40007810000 */
[----:B------:R-:W-:-:S02]  /*6d50*/  ISETP.GT.AND P5, PT, R20, 0x10, P2 ;  /* 0x000000101400780c */ /* 0x000fc400017a4270 */
[----:B------:R-:W-:Y:S02]  /*6d60*/  FMNMX.FTZ R30, R19, R30, !PT ;  /* 0x0000001e131e7209 */ /* 0x000fe40007810000 */
[----:B------:R-:W-:Y:S02]  /*6d70*/  ISETP.LT.OR P5, PT, R10, 0x11, P5 ;  /* 0x000000110a00780c */ /* 0x000fe40002fa1670 */
[----:B------:R-:W-:Y:S02]  /*6d80*/  FMNMX.FTZ R30, R133, R30, !PT ;  /* 0x0000001e851e7209 */ /* 0x000fe40007810000 */
[----:B------:R-:W-:Y:S02]  /*6d90*/  ISETP.GT.AND P3, PT, R20, 0x18, P2 ;  /* 0x000000181400780c */ /* 0x000fe40001764270 */
[----:B------:R-:W-:Y:S02]  /*6da0*/  FMNMX.FTZ R30, R27, R30, !PT ;  /* 0x0000001e1b1e7209 */ /* 0x000fe40007810000 */
[----:B------:R-:W-:-:S02]  /*6db0*/  FSEL R21, R21, -INF , !P5 ;  /* 0xff80000015157808 */ /* 0x000fc40006800000 */
[----:B------:R-:W-:Y:S02]  /*6dc0*/  FMNMX.FTZ R30, R135, R30, !PT ;  /* 0x0000001e871e7209 */ /* 0x000fe40007810000 */
[----:B------:R-:W-:Y:S02]  /*6dd0*/  ISETP.GT.AND P5, PT, R20, 0x19, P2 ;  /* 0x000000191400780c */ /* 0x000fe400017a4270 */
[----:B------:R-:W-:Y:S02]  /*6de0*/  FMNMX.FTZ R30, R137, R30, !PT ;  /* 0x0000001e891e7209 */ /* 0x000fe40007810000 */
[C---:B------:R-:W-:Y:S02]  /*6df0*/  ISETP.LT.OR P3, PT, R10.reuse, 0x19, P3 ;  /* 0x000000190a00780c */ /* 0x040fe40001f61670 */
[----:B------:R-:W-:Y:S02]  /*6e00*/  FMNMX.FTZ R30, R35, R30, !PT ;  /* 0x0000001e231e7209 */ /* 0x000fe40007810000 */
[----:B------:R-:W-:-:S02]  /*6e10*/  ISETP.LT.OR P5, PT, R10, 0x1a, P5 ;  /* 0x0000001a0a00780c */ /* 0x000fc40002fa1670 */
[----:B------:R-:W-:Y:S02]  /*6e20*/  FMNMX.FTZ R30, R59, R30, !PT ;  /* 0x0000001e3b1e7209 */ /* 0x000fe40007810000 */
[----:B------:R-:W-:Y:S02]  /*6e30*/  FSEL R123, R24, -INF , !P3 ;  /* 0xff800000187b7808 */ /* 0x000fe40005800000 */
        /* <DEDUP_REMOVED lines=19> */
[----:B------:R-:W-:Y:S02]  /*6f70*/  ISETP.LT.OR P5, PT, R10, 0x31, P5 ;  /* 0x000000310a00780c */ /* 0x000fe40002fa1670 */
[----:B------:R-:W-:-:S04]  /*6f80*/  FMNMX.FTZ R30, R81, R30, !PT ;  /* 0x0000001e511e7209 */ /* 0x000fc80007810000 */
[----:B------:R-:W-:-:S04]  /*6f90*/  FMNMX.FTZ R30, R77, R30, !PT ;  /* 0x0000001e4d1e7209 */ /* 0x000fc80007810000 */
[----:B------:R-:W-:-:S05]  /*6fa0*/  FMNMX.FTZ R30, R69, R30, !PT ;  /* 0x0000001e451e7209 */ /* 0x000fca0007810000 */
[----:B------:R-:W1:Y:S02]  /*6fb0*/  SHFL.BFLY PT, R13, R30, 0x2, 0x1f ;  /* 0x0c401f001e0d7f89 */ /* 0x000e6400000e0000 */
[----:B-1----:R-:W-:-:S05]  /*6fc0*/  FMNMX.FTZ R32, R30, R13, !PT ;  /* 0x0000000d1e207209 */ /* 0x002fca0007810000 */
[----:B------:R-:W1:Y:S02]  /*6fd0*/  SHFL.BFLY PT, R13, R32, 0x1, 0x1f ;  /* 0x0c201f00200d7f89 */ /* 0x000e6400000e0000 */
[----:B-1----:R-:W-:-:S04]  /*6fe0*/  FMNMX.FTZ R13, R32, R13, !PT ;  /* 0x0000000d200d7209 */ /* 0x002fc80007810000 */
[C---:B------:R-:W-:Y:S01]  /*6ff0*/  FSETP.NEU.FTZ.AND P6, PT, R13.reuse, -INF , PT ;  /* 0xff8000000d00780b */ /* 0x040fe20003fdd000 */
[----:B0-----:R-:W-:-:S05]  /*7000*/  FMUL.FTZ R14, R13, R42 ;  /* 0x0000002a0d0e7220 */ /* 0x001fca0000410000 */
[----:B------:R-:W-:-:S05]  /*7010*/  FSEL R14, R14, RZ, P6 ;  /* 0x000000ff0e0e7208 */ /* 0x000fca0003000000 */
[-CC-:B------:R-:W-:Y:S01]  /*7020*/  FFMA.FTZ R148, R121, R42.reuse, -R14.reuse ;  /* 0x0000002a79947223 */ /* 0x180fe2000001080e */
[----:B------:R-:W-:Y:S01]  /*7030*/  FSEL R121, R22, -INF , !P4 ;  /* 0xff80000016797808 */ /* 0x000fe20006000000 */
[-CC-:B------:R-:W-:Y:S01]  /*7040*/  FFMA.FTZ R150, R139, R42.reuse, -R14.reuse ;  /* 0x0000002a8b967223 */ /* 0x180fe2000001080e */
[----:B------:R-:W-:Y:S01]  /*7050*/  ISETP.GT.AND P4, PT, R20, 0x20, P2 ;  /* 0x000000201400780c */ /* 0x000fe20001784270 */
[-CC-:B------:R-:W-:Y:S01]  /*7060*/  FFMA.FTZ R144, R141, R42.reuse, -R14.reuse ;  /* 0x0000002a8d907223 */ /* 0x180fe2000001080e */
[----:B------:R-:W-:Y:S01]  /*7070*/  FSEL R141, R37, -INF , !P5 ;  /* 0xff800000258d7808 */ /* 0x000fe20006800000 */
[-CC-:B------:R-:W-:Y:S01]  /*7080*/  FFMA.FTZ R37, R149, R42.reuse, -R14.reuse ;  /* 0x0000002a95257223 */ /* 0x180fe2000001080e */
[----:B------:R-:W-:Y:S01]  /*7090*/  ISETP.LT.OR P4, PT, R10, 0x21, P4 ;  /* 0x000000210a00780c */ /* 0x000fe20002781670 */
[-CC-:B------:R-:W-:Y:S01]  /*70a0*/  FFMA.FTZ R146, R151, R42.reuse, -R14.reuse ;  /* 0x0000002a97927223 */ /* 0x180fe2000001080e */
[----:B------:R-:W-:Y:S01]  /*70b0*/  ISETP.GT.AND P5, PT, R20, 0x39, P2 ;  /* 0x000000391400780c */ /* 0x000fe200017a4270 */
[-CC-:B------:R-:W-:Y:S01]  /*70c0*/  FFMA.FTZ R140, R145, R42.reuse, -R14.reuse ;  /* 0x0000002a918c7223 */ /* 0x180fe2000001080e */
[----:B------:R-:W-:Y:S01]  /*70d0*/  FSEL R129, R28, -INF , !P4 ;  /* 0xff8000001c817808 */ /* 0x000fe20006000000 */
[-CC-:B------:R-:W-:Y:S01]  /*70e0*/  FFMA.FTZ R136, R19, R42.reuse, -R14.reuse ;  /* 0x0000002a13887223 */ /* 0x180fe2000001080e */
[----:B------:R-:W-:Y:S01]  /*70f0*/  ISETP.GT.AND P4, PT, R20, RZ, P2 ;  /* 0x000000ff1400720c */ /* 0x000fe20001784270 */
[-CC-:B------:R-:W-:Y:S01]  /*7100*/  FFMA.FTZ R19, R133, R42.reuse, -R14.reuse ;  /* 0x0000002a85137223 */ /* 0x180fe2000001080e */
[C---:B------:R-:W-:Y:S01]  /*7110*/  ISETP.LT.OR P5, PT, R10.reuse, 0x3a, P5 ;  /* 0x0000003a0a00780c */ /* 0x040fe20002fa1670 */
[-CC-:B------:R-:W-:Y:S01]  /*7120*/  FFMA.FTZ R138, R27, R42.reuse, -R14.reuse ;  /* 0x0000002a1b8a7223 */ /* 0x180fe2000001080e */
[----:B------:R-:W-:Y:S01]  /*7130*/  ISETP.LT.OR P4, PT, R10, 0x1, P4 ;  /* 0x000000010a00780c */ /* 0x000fe20002781670 */
[-CC-:B------:R-:W-:Y:S01]  /*7140*/  FFMA.FTZ R27, R135, R42.reuse, -R14.reuse ;  /* 0x0000002a871b7223 */ /* 0x180fe2000001080e */
[----:B------:R-:W-:Y:S01]  /*7150*/  FSEL R153, R40, -INF , !P5 ;  /* 0xff80000028997808 */ /* 0x000fe20006800000 */
[-CC-:B------:R-:W-:Y:S01]  /*7160*/  FFMA.FTZ R132, R137, R42.reuse, -R14.reuse ;  /* 0x0000002a89847223 */ /* 0x180fe2000001080e */
[----:B------:R-:W-:Y:S01]  /*7170*/  FSEL R12, R12, -INF , !P4 ;  /* 0xff8000000c0c7808 */ /* 0x000fe20006000000 */
[-CC-:B------:R-:W-:Y:S01]  /*7180*/  FFMA.FTZ R142, R25, R42.reuse, -R14.reuse ;  /* 0x0000002a198e7223 */ /* 0x180fe2000001080e */
[----:B------:R-:W-:Y:S01]  /*7190*/  ISETP.LT.OR P4, PT, R10, 0x2a, P3 ;  /* 0x0000002a0a00780c */ /* 0x000fe20001f81670 */
[-CC-:B------:R-:W-:Y:S01]  /*71a0*/  FFMA.FTZ R125, R125, R42.reuse, -R14.reuse ;  /* 0x0000002a7d7d7223 */ /* 0x180fe2000001080e */
[----:B------:R-:W-:Y:S01]  /*71b0*/  FMNMX.FTZ R18, R12, R11, !PT ;  /* 0x0000000b0c127209 */ /* 0x000fe20007810000 */
[----:B------:R-:W-:Y:S01]  /*71c0*/  MUFU.EX2 R148, R148 ;  /* 0x0000009400947308 */ /* 0x000fe20000000800 */
[----:B------:R-:W-:Y:S01]  /*71d0*/  ISETP.GT.AND P3, PT, R20, 0x31, P2 ;  /* 0x000000311400780c */ /* 0x000fe20001764270 */
[--C-:B------:R-:W-:Y:S01]  /*71e0*/  FFMA.FTZ R131, R131, R42, -R14.reuse ;  /* 0x0000002a83837223 */ /* 0x100fe2000001080e */
[----:B------:R-:W-:Y:S01]  /*71f0*/  FMNMX.FTZ R18, R31, R18, !PT ;  /* 0x000000121f127209 */ /* 0x000fe20007810000 */
[-CC-:B------:R-:W-:Y:S01]  /*7200*/  FFMA.FTZ R23, R23, R42.reuse, -R14.reuse ;  /* 0x0000002a17177223 */ /* 0x180fe2000001080e */
[----:B------:R-:W-:Y:S01]  /*7210*/  FSEL R139, R36, -INF , !P4 ;  /* 0xff800000248b7808 */ /* 0x000fe20006000000 */
[--C-:B------:R-:W-:Y:S01]  /*7220*/  FFMA.FTZ R120, R73, R42, -R14.reuse ;  /* 0x0000002a49787223 */ /* 0x100fe2000001080e */
[----:B------:R-:W-:Y:S01]  /*7230*/  FMNMX.FTZ R18, R15, R18, !PT ;  /* 0x000000120f127209 */ /* 0x000fe20007810000 */
[----:B------:R-:W-:Y:S01]  /*7240*/  MUFU.EX2 R125, R125 ;  /* 0x0000007d007d7308 */ /* 0x000fe20000000800 */
[----:B------:R-:W-:Y:S01]  /*7250*/  ISETP.GT.AND P4, PT, R20, 0x38, P2 ;  /* 0x000000381400780c */ /* 0x000fe20001784270 */
[----:B------:R-:W-:Y:S01]  /*7260*/  IMAD.U32 R36, RZ, RZ, UR6 ;  /* 0x00000006ff247e24 */ /* 0x000fe2000f8e00ff */
[----:B------:R-:W-:Y:S01]  /*7270*/  FMNMX.FTZ R18, R87, R18, !PT ;  /* 0x0000001257127209 */ /* 0x000fe20007810000 */
[-CC-:B------:R-:W-:Y:S01]  /*7280*/  FFMA.FTZ R134, R59, R42.reuse, -R14.reuse ;  /* 0x0000002a3b867223 */ /* 0x180fe2000001080e */
[----:B------:R-:W-:Y:S01]  /*7290*/  ISETP.LT.OR P3, PT, R10, 0x32, P3 ;  /* 0x000000320a00780c */ /* 0x000fe20001f61670 */
[--C-:B------:R-:W-:Y:S01]  /*72a0*/  FFMA.FTZ R128, R63, R42, -R14.reuse ;  /* 0x0000002a3f807223 */ /* 0x100fe2000001080e */
[----:B------:R-:W-:Y:S01]  /*72b0*/  FMNMX.FTZ R18, R21, R18, !PT ;  /* 0x0000001215127209 */ /* 0x000fe20007810000 */
[----:B------:R-:W-:Y:S01]  /*72c0*/  MUFU.EX2 R150, R150 ;  /* 0x0000009600967308 */ /* 0x000fe20000000800 */
[----:B------:R-:W-:Y:S01]  /*72d0*/  FSEL R149, R38, -INF , !P3 ;  /* 0xff80000026957808 */ /* 0x000fe20005800000 */
[--C-:B------:R-:W-:Y:S01]  /*72e0*/  FFMA.FTZ R130, R67, R42, -R14.reuse ;  /* 0x0000002a43827223 */ /* 0x100fe2000001080e */
[----:B------:R-:W-:Y:S01]  /*72f0*/  FMNMX.FTZ R18, R121, R18, !PT ;  /* 0x0000001279127209 */ /* 0x000fe20007810000 */
[-CC-:B------:R-:W-:Y:S01]  /*7300*/  FFMA.FTZ R35, R35, R42.reuse, -R14.reuse ;  /* 0x0000002a23237223 */ /* 0x180fe2000001080e */
[----:B------:R-:W-:Y:S01]  /*7310*/  ISETP.LT.OR P4, PT, R10, 0x39, P4 ;  /* 0x000000390a00780c */ /* 0x000fe20002781670 */
[--C-:B------:R-:W-:Y:S01]  /*7320*/  FFMA.FTZ R59, R85, R42, -R14.reuse ;  /* 0x0000002a553b7223 */ /* 0x100fe2000001080e */
[----:B------:R-:W-:Y:S01]  /*7330*/  FMNMX.FTZ R18, R123, R18, !PT ;  /* 0x000000127b127209 */ /* 0x000fe20007810000 */
[----:B------:R-:W-:Y:S01]  /*7340*/  MUFU.EX2 R131, R131 ;  /* 0x0000008300837308 */ /* 0x000fe20000000800 */
[C---:B------:R-:W-:Y:S01]  /*7350*/  ISETP.GT.AND P3, PT, R20.reuse, 0x40, P2 ;  /* 0x000000401400780c */ /* 0x040fe20001764270 */
        /* <DEDUP_REMOVED lines=8> */
[--C-:B------:R-:W-:Y:S01]  /*73e0*/  FFMA.FTZ R63, R83, R42, -R14.reuse ;  /* 0x0000002a533f7223 */ /* 0x100fe2000001080e */
[----:B------:R-:W-:Y:S01]  /*73f0*/  FMNMX.FTZ R18, R29, R18, !PT ;  /* 0x000000121d127209 */ /* 0x000fe20007810000 */
[-CC-:B------:R-:W-:Y:S01]  /*7400*/  FFMA.FTZ R122, R77, R42.reuse, -R14.reuse ;  /* 0x0000002a4d7a7223 */ /* 0x180fe2000001080e */
[----:B------:R-:W-:Y:S01]  /*7410*/  ISETP.LT.OR P3, PT, R10, 0x41, P3 ;  /* 0x000000410a00780c */ /* 0x000fe20001f61670 */
[----:B------:R-:W-:Y:S01]  /*7420*/  FFMA.FTZ R67, R69, R42, -R14 ;  /* 0x0000002a45437223 */ /* 0x000fe2000001080e */
[----:B------:R-:W-:Y:S01]  /*7430*/  FMNMX.FTZ R18, R33, R18, !PT ;  /* 0x0000001221127209 */ /* 0x000fe20007810000 */
[----:B------:R-:W-:Y:S01]  /*7440*/  MUFU.EX2 R37, R37 ;  /* 0x0000002500257308 */ /* 0x000fe20000000800 */
[----:B------:R-:W-:Y:S01]  /*7450*/  ISETP.GT.AND P5, PT, R20, 0x48, P2 ;  /* 0x000000481400780c */ /* 0x000fe200017a4270 */
[----:B------:R-:W-:Y:S01]  /*7460*/  UMOV UR6, UR4 ;  /* 0x0000000400067c82 */ /* 0x000fe20008000000 */
[----:B------:R-:W-:-:S02]  /*7470*/  FMNMX.FTZ R18, R139, R18, !PT ;  /* 0x000000128b127209 */ /* 0x000fc40007810000 */
[----:B------:R-:W-:Y:S02]  /*7480*/  ISETP.LT.OR P4, PT, R10, 0x42, P4 ;  /* 0x000000420a00780c */ /* 0x000fe40002781670 */
[----:B------:R-:W-:Y:S01]  /*7490*/  FMNMX.FTZ R18, R141, R18, !PT ;  /* 0x000000128d127209 */ /* 0x000fe20007810000 */
[----:B------:R-:W-:Y:S01]  /*74a0*/  MUFU.EX2 R146, R146 ;  /* 0x0000009200927308 */ /* 0x000fe20000000800 */
[----:B------:R-:W-:Y:S01]  /*74b0*/  FSEL R147, R41, -INF , !P3 ;  /* 0xff80000029937808 */ /* 0x000fe20005800000 */
[----:B------:R-:W-:Y:S01]  /*74c0*/  FFMA.FTZ R41, R143, R42, -R14 ;  /* 0x0000002a8f297223 */ /* 0x000fe2000001080e */
[----:B------:R-:W-:Y:S02]  /*74d0*/  FMNMX.FTZ R18, R149, R18, !PT ;  /* 0x0000001295127209 */ /* 0x000fe40007810000 */
[----:B------:R-:W-:Y:S02]  /*74e0*/  ISETP.GT.AND P3, PT, R20, 0x49, P2 ;  /* 0x000000491400780c */ /* 0x000fe40001764270 */
[----:B------:R-:W-:Y:S01]  /*74f0*/  FMNMX.FTZ R18, R151, R18, !PT ;  /* 0x0000001297127209 */ /* 0x000fe20007810000 */
[----:B------:R-:W-:Y:S01]  /*7500*/  MUFU.EX2 R39, R39 ;  /* 0x0000002700277308 */ /* 0x000fe20000000800 */
[----:B------:R-:W-:-:S02]  /*7510*/  FSEL R43, R43, -INF , !P4 ;  /* 0xff8000002b2b7808 */ /* 0x000fc40006000000 */
[----:B------:R-:W-:Y:S02]  /*7520*/  FMNMX.FTZ R18, R153, R18, !PT ;  /* 0x0000001299127209 */ /* 0x000fe40007810000 */
[----:B------:R-:W-:Y:S02]  /*7530*/  ISETP.LT.OR P5, PT, R10, 0x49, P5 ;  /* 0x000000490a00780c */ /* 0x000fe40002fa1670 */
[----:B------:R-:W-:Y:S01]  /*7540*/  FMNMX.FTZ R18, R147, R18, !PT ;  /* 0x0000001293127209 */ /* 0x000fe20007810000 */
[----:B------:R-:W-:Y:S01]  /*7550*/  MUFU.EX2 R140, R140 ;  /* 0x0000008c008c7308 */ /* 0x000fe20000000800 */
[----:B------:R-:W-:Y:S02]  /*7560*/  ISETP.GT.AND P4, PT, R20, 0x50, P2 ;  /* 0x000000501400780c */ /* 0x000fe40001784270 */
[----:B------:R-:W-:Y:S02]  /*7570*/  ISETP.LT.OR P3, PT, R10, 0x4a, P3 ;  /* 0x0000004a0a00780c */ /* 0x000fe40001f61670 */
[----:B------:R-:W-:-:S02]  /*7580*/  FSEL R45, R45, -INF , !P5 ;  /* 0xff8000002d2d7808 */ /* 0x000fc40006800000 */
[----:B------:R-:W-:Y:S01]  /*7590*/  FMNMX.FTZ R18, R43, R18, !PT ;  /* 0x000000122b127209 */ /* 0x000fe20007810000 */
[----:B------:R-:W-:Y:S01]  /*75a0*/  MUFU.EX2 R41, R41 ;  /* 0x0000002900297308 */ /* 0x000fe20000000800 */
[----:B------:R-:W-:Y:S02]  /*75b0*/  ISETP.GT.AND P5, PT, R20, 0x51, P2 ;  /* 0x000000511400780c */ /* 0x000fe400017a4270 */
[----:B------:R-:W-:Y:S02]  /*75c0*/  FSEL R143, R46, -INF , !P3 ;  /* 0xff8000002e8f7808 */ /* 0x000fe40005800000 */
[----:B------:R-:W-:Y:S02]  /*75d0*/  ISETP.LT.OR P4, PT, R10, 0x51, P4 ;  /* 0x000000510a00780c */ /* 0x000fe40002781670 */
[----:B------:R-:W-:Y:S01]  /*75e0*/  FMNMX.FTZ R18, R45, R18, !PT ;  /* 0x000000122d127209 */ /* 0x000fe20007810000 */
[----:B------:R-:W-:Y:S01]  /*75f0*/  MUFU.EX2 R142, R142 ;  /* 0x0000008e008e7308 */ /* 0x000fe20000000800 */
[----:B------:R-:W-:-:S02]  /*7600*/  ISETP.GT.AND P3, PT, R20, 0x58, P2 ;  /* 0x000000581400780c */ /* 0x000fc40001764270 */
[----:B------:R-:W-:Y:S02]  /*7610*/  ISETP.LT.OR P5, PT, R10, 0x52, P5 ;  /* 0x000000520a00780c */ /* 0x000fe40002fa1670 */
[----:B------:R-:W-:Y:S02]  /*7620*/  FSEL R47, R47, -INF , !P4 ;  /* 0xff8000002f2f7808 */ /* 0x000fe40006000000 */
[----:B------:R-:W-:Y:S01]  /*7630*/  FMNMX.FTZ R18, R143, R18, !PT ;  /* 0x000000128f127209 */ /* 0x000fe20007810000 */
[----:B------:R-:W-:Y:S01]  /*7640*/  MUFU.EX2 R23, R23 ;  /* 0x0000001700177308 */ /* 0x000fe20000000800 */
[----:B------:R-:W-:Y:S02]  /*7650*/  ISETP.GT.AND P4, PT, R20, 0x59, P2 ;  /* 0x000000591400780c */ /* 0x000fe40001784270 */
[----:B------:R-:W-:Y:S02]  /*7660*/  FSEL R145, R48, -INF , !P5 ;  /* 0xff80000030917808 */ /* 0x000fe40006800000 */
[----:B------:R-:W-:-:S02]  /*7670*/  ISETP.LT.OR P3, PT, R10, 0x59, P3 ;  /* 0x000000590a00780c */ /* 0x000fc40001f61670 */
[----:B------:R-:W-:Y:S01]  /*7680*/  FMNMX.FTZ R18, R47, R18, !PT ;  /* 0x000000122f127209 */ /* 0x000fe20007810000 */
[----:B------:R-:W-:Y:S01]  /*7690*/  MUFU.EX2 R136, R136 ;  /* 0x0000008800887308 */ /* 0x000fe20000000800 */
[----:B------:R-:W-:Y:S02]  /*76a0*/  ISETP.GT.AND P5, PT, R20, 0x60, P2 ;  /* 0x000000601400780c */ /* 0x000fe400017a4270 */
[----:B------:R-:W-:Y:S02]  /*76b0*/  ISETP.LT.OR P4, PT, R10, 0x5a, P4 ;  /* 0x0000005a0a00780c */ /* 0x000fe40002781670 */
[----:B------:R-:W-:Y:S02]  /*76c0*/  FSEL R49, R49, -INF , !P3 ;  /* 0xff80000031317808 */ /* 0x000fe40005800000 */
[----:B------:R-:W-:Y:S01]  /*76d0*/  FMNMX.FTZ R18, R145, R18, !PT ;  /* 0x0000001291127209 */ /* 0x000fe20007810000 */
[----:B------:R-:W-:Y:S01]  /*76e0*/  MUFU.EX2 R19, R19 ;  /* 0x0000001300137308 */ /* 0x000fe20000000800 */
[----:B------:R-:W-:-:S02]  /*76f0*/  ISETP.GT.AND P3, PT, R20, 0x61, P2 ;  /* 0x000000611400780c */ /* 0x000fc40001764270 */
[----:B------:R-:W-:Y:S02]  /*7700*/  FSEL R155, R50, -INF , !P4 ;  /* 0xff800000329b7808 */ /* 0x000fe40006000000 */
        /* <DEDUP_REMOVED lines=25> */
[----:B------:R-:W-:Y:S01]  /*78a0*/  FSEL R137, R55, -INF , !P3 ;  /* 0xff80000037897808 */ /* 0x000fe20005800000 */
[--C-:B------:R-:W-:Y:S01]  /*78b0*/  FFMA.FTZ R55, R61, R42, -R14.reuse ;  /* 0x0000002a3d377223 */ /* 0x100fe2000001080e */
[----:B------:R-:W-:Y:S01]  /*78c0*/  FMNMX.FTZ R18, R135, R18, !PT ;  /* 0x0000001287127209 */ /* 0x000fe20007810000 */
[----:B------:R-:W-:Y:S01]  /*78d0*/  FFMA.FTZ R61, R79, R42, -R14 ;  /* 0x0000002a4f3d7223 */ /* 0x000fe2000001080e */
[----:B------:R-:W-:Y:S01]  /*78e0*/  ISETP.GT.AND P2, PT, R20, 0x79, P2 ;  /* 0x000000791400780c */ /* 0x000fe20001744270 */
[----:B------:R-:W-:Y:S01]  /*78f0*/  MUFU.EX2 R128, R128 ;  /* 0x0000008000807308 */ /* 0x000fe20000000800 */
[----:B------:R-:W-:-:S02]  /*7900*/  ISETP.LT.OR P5, PT, R10, 0x79, P5 ;  /* 0x000000790a00780c */ /* 0x000fc40002fa1670 */
[----:B------:R-:W-:Y:S02]  /*7910*/  FSEL R157, R56, -INF , !P4 ;  /* 0xff800000389d7808 */ /* 0x000fe40006000000 */
[----:B------:R-:W-:Y:S02]  /*7920*/  FMNMX.FTZ R20, R137, R18, !PT ;  /* 0x0000001289147209 */ /* 0x000fe40007810000 */
[----:B------:R-:W-:Y:S01]  /*7930*/  ISETP.LT.OR P2, PT, R10, 0x7a, P2 ;  /* 0x0000007a0a00780c */ /* 0x000fe20001741670 */
[----:B------:R-:W-:Y:S01]  /*7940*/  MUFU.EX2 R55, R55 ;  /* 0x0000003700377308 */ /* 0x000fe20000000800 */
[----:B------:R-:W-:Y:S01]  /*7950*/  FSEL R18, R57, -INF , !P5 ;  /* 0xff80000039127808 */ /* 0x000fe20006800000 */
[--C-:B------:R-:W-:Y:S01]  /*7960*/  FFMA.FTZ R57, R65, R42, -R14.reuse ;  /* 0x0000002a41397223 */ /* 0x100fe2000001080e */
[----:B------:R-:W-:Y:S01]  /*7970*/  FMNMX.FTZ R25, R157, R20, !PT ;  /* 0x000000149d197209 */ /* 0x000fe20007810000 */
[----:B------:R-:W-:Y:S01]  /*7980*/  FFMA.FTZ R65, R81, R42, -R14 ;  /* 0x0000002a51417223 */ /* 0x000fe2000001080e */
[----:B------:R-:W-:-:S02]  /*7990*/  FSEL R58, R58, -INF , !P2 ;  /* 0xff8000003a3a7808 */ /* 0x000fc40005000000 */
[----:B------:R-:W-:Y:S01]  /*79a0*/  FMNMX.FTZ R25, R18, R25, !PT ;  /* 0x0000001912197209 */ /* 0x000fe20007810000 */
[----:B------:R-:W-:Y:S01]  /*79b0*/  MUFU.EX2 R57, R57 ;  /* 0x0000003900397308 */ /* 0x000fe20000000800 */
[----:B------:R-:W-:Y:S02]  /*79c0*/  FSEL R20, R13, RZ, P6 ;  /* 0x000000ff0d147208 */ /* 0x000fe40003000000 */
[----:B------:R-:W-:Y:S02]  /*79d0*/  FMNMX.FTZ R25, R58, R25, !PT ;  /* 0x000000193a197209 */ /* 0x000fe40007810000 */
[----:B------:R-:W-:Y:S01]  /*79e0*/  @!P1 LEA R36, R36, UR38, 0x3 ;  /* 0x0000002624249c11 */ /* 0x000fe2000f8e18ff */
[----:B------:R-:W-:Y:S02]  /*79f0*/  FADD.FTZ R7, -R20, R7 ;  /* 0x0000000714077221 */ /* 0x000fe40000010100 */
[----:B------:R-:W0:Y:S01]  /*7a00*/  SHFL.BFLY PT, R10, R25, 0x2, 0x1f ;  /* 0x0c401f00190a7f89 */ /* 0x000e2200000e0000 */
[----:B------:R-:W-:Y:S01]  /*7a10*/  MUFU.EX2 R130, R130 ;  /* 0x0000008200827308 */ /* 0x000fe20000000800 */
[----:B------:R-:W-:Y:S01]  /*7a20*/  FMUL.FTZ R7, R7, R42 ;  /* 0x0000002a07077220 */ /* 0x000fe20000410000 */
[----:B------:R-:W-:-:S05]  /*7a30*/  @!P1 VIADD R36, R36, 0x16860 ;  /* 0x0001686024249836 */ /* 0x000fca0000000000 */
[----:B------:R-:W-:Y:S01]  /*7a40*/  @!P1 PRMT R36, RZ, 0x654, R36 ;  /* 0x00000654ff249816 */ /* 0x000fe20000000024 */
[----:B------:R-:W1:Y:S03]  /*7a50*/  MUFU.EX2 R7, R7 ;  /* 0x0000000700077308 */ /* 0x000e660000000800 */
[----:B------:R2:W-:Y:S05]  /*7a60*/  @!P1 SYNCS.ARRIVE.TRANS64.RED.A1T0 RZ, [R36+URZ], RZ ;  /* 0x000000ff24ff99a7 */ /* 0x0005ea000810043f */
[----:B------:R-:W-:Y:S01]  /*7a70*/  MUFU.EX2 R59, R59 ;  /* 0x0000003b003b7308 */ /* 0x000fe20000000800 */
[----:B0-----:R-:W-:-:S07]  /*7a80*/  FMNMX.FTZ R10, R25, R10, !PT ;  /* 0x0000000a190a7209 */ /* 0x001fce0007810000 */
[----:B------:R-:W-:Y:S01]  /*7a90*/  MUFU.EX2 R124, R124 ;  /* 0x0000007c007c7308 */ /* 0x000fe20000000800 */
[----:B-1----:R-:W-:Y:S01]  /*7aa0*/  FFMA.FTZ R30, R7, R5, R148 ;  /* 0x00000005071e7223 */ /* 0x002fe20000010094 */
[C---:B------:R-:W-:Y:S01]  /*7ab0*/  F2FP.F16.F32.PACK_AB R148, R125.reuse, R148 ;  /* 0x000000947d94723e */ /* 0x040fe200000000ff */
[-C--:B------:R-:W-:Y:S01]  /*7ac0*/  FMUL.FTZ R88, R88, R7.reuse ;  /* 0x0000000758587220 */ /* 0x080fe20000410000 */
[----:B------:R-:W0:Y:S01]  /*7ad0*/  SHFL.BFLY PT, R25, R10, 0x1, 0x1f ;  /* 0x0c201f000a197f89 */ /* 0x000e2200000e0000 */
[----:B------:R-:W-:Y:S01]  /*7ae0*/  FADD.FTZ R5, R125, R30 ;  /* 0x0000001e7d057221 */ /* 0x000fe20000010000 */
[-C--:B------:R-:W-:Y:S01]  /*7af0*/  FMUL.FTZ R89, R89, R7.reuse ;  /* 0x0000000759597220 */ /* 0x080fe20000410000 */
[-C--:B------:R-:W-:Y:S01]  /*7b00*/  FMUL.FTZ R92, R92, R7.reuse ;  /* 0x000000075c5c7220 */ /* 0x080fe20000410000 */
[----:B------:R-:W-:Y:S01]  /*7b10*/  MUFU.EX2 R61, R61 ;  /* 0x0000003d003d7308 */ /* 0x000fe20000000800 */
[----:B------:R-:W-:Y:S01]  /*7b20*/  FADD.FTZ R30, R150, R5 ;  /* 0x00000005961e7221 */ /* 0x000fe20000010000 */
[----:B------:R-:W-:Y:S01]  /*7b30*/  F2FP.F16.F32.PACK_AB R150, R131, R150 ;  /* 0x000000968396723e */ /* 0x000fe200000000ff */
[-C--:B------:R-:W-:Y:S01]  /*7b40*/  FMUL.FTZ R93, R93, R7.reuse ;  /* 0x000000075d5d7220 */ /* 0x080fe20000410000 */
[-C--:B------:R-:W-:Y:S01]  /*7b50*/  FMUL.FTZ R96, R96, R7.reuse ;  /* 0x0000000760607220 */ /* 0x080fe20000410000 */
        /* <DEDUP_REMOVED lines=8> */
[-C--:B------:R-:W-:Y:S01]  /*7be0*/  FMUL.FTZ R105, R105, R7.reuse ;  /* 0x0000000769697220 */ /* 0x080fe20000410000 */
[-C--:B------:R-:W-:Y:S01]  /*7bf0*/  FMUL.FTZ R108, R108, R7.reuse ;  /* 0x000000076c6c7220 */ /* 0x080fe20000410000 */
[-C--:B------:R-:W-:Y:S01]  /*7c00*/  FMUL.FTZ R109, R109, R7.reuse ;  /* 0x000000076d6d7220 */ /* 0x080fe20000410000 */
[----:B------:R-:W-:Y:S01]  /*7c10*/  MUFU.EX2 R63, R63 ;  /* 0x0000003f003f7308 */ /* 0x000fe20000000800 */
[-C--:B------:R-:W-:Y:S01]  /*7c20*/  FMUL.FTZ R112, R112, R7.reuse ;  /* 0x0000000770707220 */ /* 0x080fe20000410000 */
[-C--:B------:R-:W-:Y:S01]  /*7c30*/  FMUL.FTZ R113, R113, R7.reuse ;  /* 0x0000000771717220 */ /* 0x080fe20000410000 */
[----:B------:R-:W-:Y:S01]  /*7c40*/  FMUL.FTZ R116, R116, R7 ;  /* 0x0000000774747220 */ /* 0x000fe20000410000 */
[----:B0-----:R-:W-:Y:S01]  /*7c50*/  FMNMX.FTZ R25, R10, R25, !PT ;  /* 0x000000190a197209 */ /* 0x001fe20007810000 */
[----:B------:R-:W-:Y:S01]  /*7c60*/  FMUL.FTZ R117, R117, R7 ;  /* 0x0000000775757220 */ /* 0x000fe20000410000 */
[----:B------:R-:W-:-:S02]  /*7c70*/  IMAD.MOV.U32 R7, RZ, RZ, R13 ;  /* 0x000000ffff077224 */ /* 0x000fc400078e000d */
[C---:B------:R-:W-:Y:S01]  /*7c80*/  FSETP.NEU.FTZ.AND P2, PT, R25.reuse, -INF , PT ;  /* 0xff8000001900780b */ /* 0x040fe20003f5d000 */
[CC--:B------:R-:W-:Y:S01]  /*7c90*/  FMUL.FTZ R26, R25.reuse, R42.reuse ;  /* 0x0000002a191a7220 */ /* 0x0c0fe20000410000 */
[----:B------:R-:W-:Y:S02]  /*7ca0*/  MUFU.EX2 R120, R120 ;  /* 0x0000007800787308 */ /* 0x000fe40000000800 */
[----:B------:R-:W-:Y:S02]  /*7cb0*/  FSEL R30, R25, RZ, P2 ;  /* 0x000000ff191e7208 */ /* 0x000fe40001000000 */
[----:B------:R-:W-:Y:S02]  /*7cc0*/  FSEL R26, R26, RZ, P2 ;  /* 0x000000ff1a1a7208 */ /* 0x000fe40001000000 */
[----:B------:R-:W-:Y:S01]  /*7cd0*/  ISETP.GT.AND P2, PT, R6, UR26, PT ;  /* 0x0000001a06007c0c */ /* 0x000fe2000bf44270 */
[----:B------:R-:W-:Y:S01]  /*7ce0*/  FADD.FTZ R5, -R30, R11 ;  /* 0x0000000b1e057221 */ /* 0x000fe20000010100 */
[----:B------:R-:W-:Y:S01]  /*7cf0*/  FADD.FTZ R11, R37, R32 ;  /* 0x00000020250b7221 */ /* 0x000fe20000010000 */
[-CC-:B------:R-:W-:Y:S01]  /*7d00*/  FFMA.FTZ R10, R12, R42.reuse, -R26.reuse ;  /* 0x0000002a0c0a7223 */ /* 0x180fe2000001081a */
[-CC-:B------:R-:W-:Y:S01]  /*7d10*/  FFMA.FTZ R31, R31, R42.reuse, -R26.reuse ;  /* 0x0000002a1f1f7223 */ /* 0x180fe2000001081a */
[-C--:B------:R-:W-:Y:S01]  /*7d20*/  FMUL.FTZ R5, R5, R42.reuse ;  /* 0x0000002a05057220 */ /* 0x080fe20000410000 */
[----:B------:R-:W-:Y:S01]  /*7d30*/  FADD.FTZ R32, R146, R11 ;  /* 0x0000000b92207221 */ /* 0x000fe20000010000 */
[-CC-:B------:R-:W-:Y:S01]  /*7d40*/  FFMA.FTZ R12, R15, R42.reuse, -R26.reuse ;  /* 0x0000002a0f0c7223 */ /* 0x180fe2000001081a */
[-C--:B------:R-:W-:Y:S01]  /*7d50*/  FFMA.FTZ R15, R87, R42.reuse, -R26 ;  /* 0x0000002a570f7223 */ /* 0x080fe2000001081a */
[----:B------:R-:W-:Y:S01]  /*7d60*/  MUFU.EX2 R10, R10 ;  /* 0x0000000a000a7308 */ /* 0x000fe20000000800 */
[----:B------:R-:W-:Y:S01]  /*7d70*/  FADD.FTZ R73, R39, R32 ;  /* 0x0000002027497221 */ /* 0x000fe20000010000 */
[-CC-:B------:R-:W-:Y:S01]  /*7d80*/  FFMA.FTZ R14, R21, R42.reuse, -R26.reuse ;  /* 0x0000002a150e7223 */ /* 0x180fe2000001081a */
[-CC-:B------:R-:W-:Y:S01]  /*7d90*/  FFMA.FTZ R21, R121, R42.reuse, -R26.reuse ;  /* 0x0000002a79157223 */ /* 0x180fe2000001081a */
[-CC-:B------:R-:W-:Y:S01]  /*7da0*/  FFMA.FTZ R20, R123, R42.reuse, -R26.reuse ;  /* 0x0000002a7b147223 */ /* 0x180fe2000001081a */
[----:B------:R-:W-:Y:S01]  /*7db0*/  FADD.FTZ R34, R140, R73 ;  /* 0x000000498c227221 */ /* 0x000fe20000010000 */
[-CC-:B------:R-:W-:Y:S01]  /*7dc0*/  FFMA.FTZ R69, R127, R42.reuse, -R26.reuse ;  /* 0x0000002a7f457223 */ /* 0x180fe2000001081a */
[-C--:B------:R-:W-:Y:S01]  /*7dd0*/  FFMA.FTZ R22, R129, R42.reuse, -R26 ;  /* 0x0000002a81167223 */ /* 0x080fe2000001081a */
[----:B------:R0:W1:Y:S01]  /*7de0*/  MUFU.EX2 R11, R5 ;  /* 0x00000005000b7308 */ /* 0x0000620000000800 */
[----:B------:R-:W-:Y:S01]  /*7df0*/  FADD.FTZ R73, R41, R34 ;  /* 0x0000002229497221 */ /* 0x000fe20000010000 */
[-CC-:B------:R-:W-:Y:S01]  /*7e00*/  FFMA.FTZ R129, R47, R42.reuse, -R26.reuse ;  /* 0x0000002a2f817223 */ /* 0x180fe2000001081a */
[-CC-:B------:R-:W-:Y:S01]  /*7e10*/  FFMA.FTZ R29, R29, R42.reuse, -R26.reuse ;  /* 0x0000002a1d1d7223 */ /* 0x180fe2000001081a */
[-CC-:B------:R-:W-:Y:S01]  /*7e20*/  FFMA.FTZ R24, R33, R42.reuse, -R26.reuse ;  /* 0x0000002a21187223 */ /* 0x180fe2000001081a */
[----:B------:R-:W-:Y:S01]  /*7e30*/  FADD.FTZ R34, R142, R73 ;  /* 0x000000498e227221 */ /* 0x000fe20000010000 */
[-CC-:B------:R-:W-:Y:S01]  /*7e40*/  FFMA.FTZ R33, R139, R42.reuse, -R26.reuse ;  /* 0x0000002a8b217223 */ /* 0x180fe2000001081a */
[-C--:B------:R-:W-:Y:S01]  /*7e50*/  FFMA.FTZ R28, R141, R42.reuse, -R26 ;  /* 0x0000002a8d1c7223 */ /* 0x080fe2000001081a */
[----:B------:R-:W3:Y:S01]  /*7e60*/  MUFU.EX2 R31, R31 ;  /* 0x0000001f001f7308 */ /* 0x000ee20000000800 */
[----:B------:R-:W-:Y:S01]  /*7e70*/  FADD.FTZ R73, R23, R34 ;  /* 0x0000002217497221 */ /* 0x000fe20000010000 */
[-CC-:B0-----:R-:W-:Y:S01]  /*7e80*/  FFMA.FTZ R5, R45, R42.reuse, -R26.reuse ;  /* 0x0000002a2d057223 */ /* 0x181fe2000001081a */
[-CC-:B------:R-:W-:Y:S01]  /*7e90*/  FFMA.FTZ R71, R149, R42.reuse, -R26.reuse ;  /* 0x0000002a95477223 */ /* 0x180fe2000001081a */
[-CC-:B------:R-:W-:Y:S01]  /*7ea0*/  FFMA.FTZ R139, R151, R42.reuse, -R26.reuse ;  /* 0x0000002a978b7223 */ /* 0x180fe2000001081a */
[----:B--2---:R-:W-:Y:S01]  /*7eb0*/  FADD.FTZ R36, R136, R73 ;  /* 0x0000004988247221 */ /* 0x004fe20000010000 */
[-CC-:B------:R-:W-:Y:S01]  /*7ec0*/  FFMA.FTZ R153, R153, R42.reuse, -R26.reuse ;  /* 0x0000002a99997223 */ /* 0x180fe2000001081a */
[----:B------:R-:W-:Y:S01]  /*7ed0*/  FFMA.FTZ R32, R147, R42, -R26 ;  /* 0x0000002a93207223 */ /* 0x000fe2000001081a */
[----:B------:R-:W0:Y:S01]  /*7ee0*/  MUFU.EX2 R12, R12 ;  /* 0x0000000c000c7308 */ /* 0x000e220000000800 */
[----:B-1----:R-:W-:Y:S01]  /*7ef0*/  FFMA.FTZ R34, R11, R4, R10 ;  /* 0x000000040b227223 */ /* 0x002fe2000001000a */
[----:B------:R-:W-:Y:S01]  /*7f00*/  FADD.FTZ R75, R19, R36 ;  /* 0x00000024134b7221 */ /* 0x000fe20000010000 */
[-CC-:B------:R-:W-:Y:S01]  /*7f10*/  FFMA.FTZ R43, R43, R42.reuse, -R26.reuse ;  /* 0x0000002a2b2b7223 */ /* 0x180fe2000001081a */
[----:B------:R-:W-:Y:S01]  /*7f20*/  FFMA.FTZ R45, R143, R42, -R26 ;  /* 0x0000002a8f2d7223 */ /* 0x000fe2000001081a */
[----:B------:R-:W-:Y:S01]  /*7f30*/  F2FP.F16.F32.PACK_AB R142, R23, R142 ;  /* 0x0000008e178e723e */ /* 0x000fe200000000ff */
[----:B------:R-:W-:Y:S01]  /*7f40*/  FADD.FTZ R38, R138, R75 ;  /* 0x0000004b8a267221 */ /* 0x000fe20000010000 */
[----:B------:R-:W-:Y:S01]  /*7f50*/  F2FP.F16.F32.PACK_AB R136, R19, R136 ;  /* 0x000000881388723e */ /* 0x000fe200000000ff */
[----:B------:R-:W1:Y:S01]  /*7f60*/  MUFU.EX2 R15, R15 ;  /* 0x0000000f000f7308 */ /* 0x000e620000000800 */
[----:B---3--:R-:W-:Y:S01]  /*7f70*/  FADD.FTZ R73, R31, R34 ;  /* 0x000000221f497221 */ /* 0x008fe20000010000 */
[-CC-:B------:R-:W-:Y:S01]  /*7f80*/  FFMA.FTZ R34, R145, R42.reuse, -R26.reuse ;  /* 0x0000002a91227223 */ /* 0x180fe2000001081a */
[-CC-:B------:R-:W-:Y:S01]  /*7f90*/  FFMA.FTZ R49, R49, R42.reuse, -R26.reuse ;  /* 0x0000002a31317223 */ /* 0x180fe2000001081a */
[-CC-:B------:R-:W-:Y:S01]  /*7fa0*/  FFMA.FTZ R155, R155, R42.reuse, -R26.reuse ;  /* 0x0000002a9b9b7223 */ /* 0x180fe2000001081a */
[-CC-:B------:R-:W-:Y:S01]  /*7fb0*/  FFMA.FTZ R51, R51, R42.reuse, -R26.reuse ;  /* 0x0000002a33337223 */ /* 0x180fe2000001081a */
[-CC-:B------:R-:W-:Y:S01]  /*7fc0*/  FFMA.FTZ R133, R133, R42.reuse, -R26.reuse ;  /* 0x0000002a85857223 */ /* 0x180fe2000001081a */
[-C--:B------:R-:W-:Y:S01]  /*7fd0*/  FFMA.FTZ R53, R53, R42.reuse, -R26 ;  /* 0x0000002a35357223 */ /* 0x080fe2000001081a */
[----:B------:R-:W2:Y:S01]  /*7fe0*/  MUFU.EX2 R14, R14 ;  /* 0x0000000e000e7308 */ /* 0x000ea20000000800 */
[----:B0-----:R-:W-:Y:S01]  /*7ff0*/  FADD.FTZ R36, R12, R73 ;  /* 0x000000490c247221 */ /* 0x001fe20000010000 */
[----:B------:R-:W-:Y:S01]  /*8000*/  FADD.FTZ R73, R27, R38 ;  /* 0x000000261b497221 */ /* 0x000fe20000010000 */
[-CC-:B------:R-:W-:Y:S01]  /*8010*/  FFMA.FTZ R135, R135, R42.reuse, -R26.reuse ;  /* 0x0000002a87877223 */ /* 0x180fe2000001081a */
[-CC-:B------:R-:W-:Y:S01]  /*8020*/  FFMA.FTZ R137, R137, R42.reuse, -R26.reuse ;  /* 0x0000002a89897223 */ /* 0x180fe2000001081a */
[----:B------:R-:W-:Y:S01]  /*8030*/  FFMA.FTZ R157, R157, R42, -R26 ;  /* 0x0000002a9d9d7223 */ /* 0x000fe2000001081a */
[----:B------:R-:W-:Y:S01]  /*8040*/  FADD.FTZ R38, R132, R73 ;  /* 0x0000004984267221 */ /* 0x000fe20000010000 */
[-C--:B------:R-:W-:Y:S01]  /*8050*/  FMUL.FTZ R90, R90, R11.reuse ;  /* 0x0000000b5a5a7220 */ /* 0x080fe20000410000 */
[----:B------:R-:W0:Y:S01]  /*8060*/  MUFU.EX2 R21, R21 ;  /* 0x0000001500157308 */ /* 0x000e220000000800 */
[----:B-1----:R-:W-:Y:S01]  /*8070*/  FADD.FTZ R47, R15, R36 ;  /* 0x000000240f2f7221 */ /* 0x002fe20000010000 */
[-C--:B------:R-:W-:Y:S01]  /*8080*/  FMUL.FTZ R91, R91, R11.reuse ;  /* 0x0000000b5b5b7220 */ /* 0x080fe20000410000 */
[-C--:B------:R-:W-:Y:S01]  /*8090*/  FMUL.FTZ R94, R94, R11.reuse ;  /* 0x0000000b5e5e7220 */ /* 0x080fe20000410000 */
[-C--:B------:R-:W-:Y:S01]  /*80a0*/  FMUL.FTZ R95, R95, R11.reuse ;  /* 0x0000000b5f5f7220 */ /* 0x080fe20000410000 */
[-C--:B------:R-:W-:Y:S01]  /*80b0*/  FMUL.FTZ R98, R98, R11.reuse ;  /* 0x0000000b62627220 */ /* 0x080fe20000410000 */
[-C--:B------:R-:W-:Y:S01]  /*80c0*/  FMUL.FTZ R99, R99, R11.reuse ;  /* 0x0000000b63637220 */ /* 0x080fe20000410000 */
[-C--:B------:R-:W-:Y:S01]  /*80d0*/  FMUL.FTZ R102, R102, R11.reuse ;  /* 0x0000000b66667220 */ /* 0x080fe20000410000 */
[----:B------:R-:W-:Y:S01]  /*80e0*/  MUFU.EX2 R20, R20 ;  /* 0x0000001400147308 */ /* 0x000fe20000000800 */
[----:B--2---:R-:W-:Y:S01]  /*80f0*/  FADD.FTZ R36, R14, R47 ;  /* 0x0000002f0e247221 */ /* 0x004fe20000010000 */
[----:B------:R-:W-:Y:S01]  /*8100*/  FADD.FTZ R47, R35, R38 ;  /* 0x00000026232f7221 */ /* 0x000fe20000010000 */
[-C--:B------:R-:W-:Y:S01]  /*8110*/  FMUL.FTZ R103, R103, R11.reuse ;  /* 0x0000000b67677220 */ /* 0x080fe20000410000 */
[-C--:B------:R-:W-:Y:S01]  /*8120*/  FMUL.FTZ R106, R106, R11.reuse ;  /* 0x0000000b6a6a7220 */ /* 0x080fe20000410000 */
[-C--:B------:R-:W-:Y:S01]  /*8130*/  FMUL.FTZ R107, R107, R11.reuse ;  /* 0x0000000b6b6b7220 */ /* 0x080fe20000410000 */
[----:B------:R-:W-:Y:S01]  /*8140*/  FADD.FTZ R38, R134, R47 ;  /* 0x0000002f86267221 */ /* 0x000fe20000010000 */
[-C--:B------:R-:W-:Y:S01]  /*8150*/  FMUL.FTZ R110, R110, R11.reuse ;  /* 0x0000000b6e6e7220 */ /* 0x080fe20000410000 */
[----:B------:R-:W1:Y:S01]  /*8160*/  MUFU.EX2 R69, R69 ;  /* 0x0000004500457308 */ /* 0x000e620000000800 */
[-C--:B------:R-:W-:Y:S01]  /*8170*/  FMUL.FTZ R111, R111, R11.reuse ;  /* 0x0000000b6f6f7220 */ /* 0x080fe20000410000 */
[----:B------:R-:W-:Y:S01]  /*8180*/  FADD.FTZ R47, R55, R38 ;  /* 0x00000026372f7221 */ /* 0x000fe20000010000 */
[-C--:B------:R-:W-:Y:S01]  /*8190*/  FMUL.FTZ R114, R114, R11.reuse ;  /* 0x0000000b72727220 */ /* 0x080fe20000410000 */
[-C--:B------:R-:W-:Y:S01]  /*81a0*/  FMUL.FTZ R115, R115, R11.reuse ;  /* 0x0000000b73737220 */ /* 0x080fe20000410000 */
[-C--:B------:R-:W-:Y:S01]  /*81b0*/  FMUL.FTZ R118, R118, R11.reuse ;  /* 0x0000000b76767220 */ /* 0x080fe20000410000 */
[----:B------:R-:W-:Y:S01]  /*81c0*/  FADD.FTZ R40, R128, R47 ;  /* 0x0000002f80287221 */ /* 0x000fe20000010000 */
[----:B------:R-:W-:Y:S01]  /*81d0*/  FMUL.FTZ R119, R119, R11 ;  /* 0x0000000b77777220 */ /* 0x000fe20000410000 */
[----:B------:R-:W-:Y:S01]  /*81e0*/  MUFU.EX2 R22, R22 ;  /* 0x0000001600167308 */ /* 0x000fe20000000800 */
[----:B------:R-:W-:Y:S01]  /*81f0*/  F2FP.F16.F32.PACK_AB R146, R39, R146 ;  /* 0x000000922792723e */ /* 0x000fe200000000ff */
[----:B------:R-:W-:Y:S01]  /*8200*/  FADD.FTZ R47, R57, R40 ;  /* 0x00000028392f7221 */ /* 0x000fe20000010000 */
[----:B------:R-:W-:Y:S01]  /*8210*/  F2FP.F16.F32.PACK_AB R140, R41, R140 ;  /* 0x0000008c298c723e */ /* 0x000fe200000000ff */
[----:B------:R-:W-:Y:S01]  /*8220*/  VIADD R6, R6, 0xffffffff ;  /* 0xffffffff06067836 */ /* 0x000fe20000000000 */
[----:B------:R-:W-:Y:S01]  /*8230*/  F2FP.F16.F32.PACK_AB R138, R27, R138 ;  /* 0x0000008a1b8a723e */ /* 0x000fe200000000ff */
[----:B------:R-:W-:Y:S01]  /*8240*/  FADD.FTZ R40, R130, R47 ;  /* 0x0000002f82287221 */ /* 0x000fe20000010000 */
[----:B------:R-:W-:Y:S01]  /*8250*/  F2FP.F16.F32.PACK_AB R132, R35, R132 ;  /* 0x000000842384723e */ /* 0x000fe200000000ff */
[----:B------:R-:W2:Y:S01]  /*8260*/  MUFU.EX2 R29, R29 ;  /* 0x0000001d001d7308 */ /* 0x000ea20000000800 */
[----:B------:R-:W-:Y:S01]  /*8270*/  F2FP.F16.F32.PACK_AB R134, R55, R134 ;  /* 0x000000863786723e */ /* 0x000fe200000000ff */
[----:B------:R-:W-:Y:S01]  /*8280*/  FADD.FTZ R37, R59, R40 ;  /* 0x000000283b257221 */ /* 0x000fe20000010000 */
[----:B------:R-:W-:Y:S01]  /*8290*/  F2FP.F16.F32.PACK_AB R128, R57, R128 ;  /* 0x000000803980723e */ /* 0x000fe200000000ff */
[----:B------:R-:W-:Y:S01]  /*82a0*/  IMAD.MOV.U32 R11, RZ, RZ, R25 ;  /* 0x000000ffff0b7224 */ /* 0x000fe200078e0019 */
[----:B------:R-:W-:Y:S01]  /*82b0*/  F2FP.F16.F32.PACK_AB R130, R59, R130 ;  /* 0x000000823b82723e */ /* 0x000fe200000000ff */
[----:B------:R-:W-:Y:S01]  /*82c0*/  FADD.FTZ R40, R124, R37 ;  /* 0x000000257c287221 */ /* 0x000fe20000010000 */
[----:B------:R-:W-:Y:S01]  /*82d0*/  F2FP.F16.F32.PACK_AB R124, R61, R124 ;  /* 0x0000007c3d7c723e */ /* 0x000fe200000000ff */
[----:B------:R3:W-:Y:S01]  /*82e0*/  MUFU.EX2 R4, R5 ;  /* 0x0000000500047308 */ /* 0x0007e20000000800 */
[----:B------:R-:W-:Y:S01]  /*82f0*/  F2FP.F16.F32.PACK_AB R149, R31, R10 ;  /* 0x0000000a1f95723e */ /* 0x000fe200000000ff */
[----:B------:R-:W-:Y:S01]  /*8300*/  FADD.FTZ R23, R61, R40 ;  /* 0x000000283d177221 */ /* 0x000fe20000010000 */
[----:B------:R-:W-:-:S02]  /*8310*/  F2FP.F16.F32.PACK_AB R151, R15, R12 ;  /* 0x0000000c0f97723e */ /* 0x000fc400000000ff */
[----:B0-----:R-:W-:Y:S02]  /*8320*/  F2FP.F16.F32.PACK_AB R145, R21, R14 ;  /* 0x0000000e1591723e */ /* 0x001fe400000000ff */
[----:B-1----:R-:W-:Y:S01]  /*8330*/  F2FP.F16.F32.PACK_AB R147, R69, R20 ;  /* 0x000000144593723e */ /* 0x002fe200000000ff */
[----:B------:R-:W0:Y:S01]  /*8340*/  MUFU.EX2 R24, R24 ;  /* 0x0000001800187308 */ /* 0x000e220000000800 */
[----:B---3--:R-:W-:Y:S01]  /*8350*/  FADD.FTZ R5, R21, R36 ;  /* 0x0000002415057221 */ /* 0x008fe20000010000 */
[----:B--2---:R-:W-:-:S03]  /*8360*/  F2FP.F16.F32.PACK_AB R141, R29, R22 ;  /* 0x000000161d8d723e */ /* 0x004fc600000000ff */
[----:B------:R-:W-:-:S03]  /*8370*/  FADD.FTZ R36, R20, R5 ;  /* 0x0000000514247221 */ /* 0x000fc60000010000 */
[----:B------:R-:W1:Y:S01]  /*8380*/  MUFU.EX2 R33, R33 ;  /* 0x0000002100217308 */ /* 0x000e620000000800 */
[----:B------:R-:W-:Y:S01]  /*8390*/  FADD.FTZ R5, R69, R36 ;  /* 0x0000002445057221 */ /* 0x000fe20000010000 */
[-CC-:B------:R-:W-:Y:S01]  /*83a0*/  FFMA.FTZ R36, R18, R42.reuse, -R26.reuse ;  /* 0x0000002a12247223 */ /* 0x180fe2000001081a */
[----:B------:R-:W-:Y:S02]  /*83b0*/  FFMA.FTZ R26, R58, R42, -R26 ;  /* 0x0000002a3a1a7223 */ /* 0x000fe4000001081a */
[----:B------:R-:W-:-:S03]  /*83c0*/  FADD.FTZ R38, R22, R5 ;  /* 0x0000000516267221 */ /* 0x000fc60000010000 */
[----:B------:R-:W2:Y:S01]  /*83d0*/  MUFU.EX2 R28, R28 ;  /* 0x0000001c001c7308 */ /* 0x000ea20000000800 */
[----:B------:R-:W-:-:S04]  /*83e0*/  FADD.FTZ R5, R29, R38 ;  /* 0x000000261d057221 */ /* 0x000fc80000010000 */
[----:B0-----:R-:W-:-:S03]  /*83f0*/  FADD.FTZ R38, R24, R5 ;  /* 0x0000000518267221 */ /* 0x001fc60000010000 */
        /* <DEDUP_REMOVED lines=8> */
[----:B-1----:R-:W-:Y:S01]  /*8480*/  FADD.FTZ R5, R139, R38 ;  /* 0x000000268b057221 */ /* 0x002fe20000010000 */
[----:B------:R-:W-:Y:S01]  /*8490*/  FADD.FTZ R38, R126, R23 ;  /* 0x000000177e267221 */ /* 0x000fe20000010000 */
[----:B------:R-:W-:-:S03]  /*84a0*/  F2FP.F16.F32.PACK_AB R126, R63, R126 ;  /* 0x0000007e3f7e723e */ /* 0x000fc600000000ff */
[----:B------:R-:W-:Y:S02]  /*84b0*/  FADD.FTZ R19, R63, R38 ;  /* 0x000000263f137221 */ /* 0x000fe40000010000 */
[----:B------:R-:W1:Y:S01]  /*84c0*/  MUFU.EX2 R43, R43 ;  /* 0x0000002b002b7308 */ /* 0x000e620000000800 */
[----:B--2---:R-:W-:Y:S01]  /*84d0*/  FADD.FTZ R5, R30, R5 ;  /* 0x000000051e057221 */ /* 0x004fe20000010000 */
[----:B------:R-:W-:Y:S01]  /*84e0*/  FADD.FTZ R40, R120, R19 ;  /* 0x0000001378287221 */ /* 0x000fe20000010000 */
[----:B------:R-:W-:-:S05]  /*84f0*/  F2FP.F16.F32.PACK_AB R139, R30, R139 ;  /* 0x0000008b1e8b723e */ /* 0x000fca00000000ff */
[----:B------:R-:W2:Y:S01]  /*8500*/  MUFU.EX2 R65, R65 ;  /* 0x0000004100417308 */ /* 0x000ea20000000800 */
[----:B0-----:R-:W-:-:S07]  /*8510*/  FADD.FTZ R38, R32, R5 ;  /* 0x0000000520267221 */ /* 0x001fce0000010000 */
[----:B------:R-:W0:Y:S01]  /*8520*/  MUFU.EX2 R45, R45 ;  /* 0x0000002d002d7308 */ /* 0x000e220000000800 */
[----:B-1----:R-:W-:-:S04]  /*8530*/  FADD.FTZ R5, R43, R38 ;  /* 0x000000262b057221 */ /* 0x002fc80000010000 */
[----:B------:R-:W-:-:S03]  /*8540*/  FADD.FTZ R38, R4, R5 ;  /* 0x0000000504267221 */ /* 0x000fc60000010000 */
        /* <DEDUP_REMOVED lines=13> */
[----:B-1----:R-:W-:-:S07]  /*8620*/  FADD.FTZ R38, R18, R19 ;  /* 0x0000001312267221 */ /* 0x002fce0000010000 */
[----:B------:R1:W3:Y:S01]  /*8630*/  MUFU.EX2 R23, R133 ;  /* 0x0000008500177308 */ /* 0x0002e20000000800 */
[C---:B--2---:R-:W-:Y:S01]  /*8640*/  FADD.FTZ R38, R131.reuse, R38 ;  /* 0x0000002683267221 */ /* 0x044fe20000010000 */
[----:B------:R-:W-:-:S06]  /*8650*/  F2FP.F16.F32.PACK_AB R131, R131, R18 ;  /* 0x000000128383723e */ /* 0x000fcc00000000ff */
[----:B------:R-:W2:Y:S01]  /*8660*/  MUFU.EX2 R53, R53 ;  /* 0x0000003500357308 */ /* 0x000ea20000000800 */
[----:B0-----:R-:W-:Y:S01]  /*8670*/  FADD.FTZ R38, R125, R38 ;  /* 0x000000267d267221 */ /* 0x001fe20000010000 */
[----:B-1----:R-:W-:-:S06]  /*8680*/  F2FP.F16.F32.PACK_AB R133, R43, R32 ;  /* 0x000000202b85723e */ /* 0x002fcc00000000ff */
[----:B------:R0:W1:Y:S01]  /*8690*/  MUFU.EX2 R127, R135 ;  /* 0x00000087007f7308 */ /* 0x0000620000000800 */
[C---:B---3--:R-:W-:Y:S01]  /*86a0*/  FADD.FTZ R38, R23.reuse, R38 ;  /* 0x0000002617267221 */ /* 0x048fe20000010000 */
[----:B------:R-:W-:-:S06]  /*86b0*/  F2FP.F16.F32.PACK_AB R125, R23, R125 ;  /* 0x0000007d177d723e */ /* 0x000fcc00000000ff */
[----:B------:R3:W4:Y:S01]  /*86c0*/  MUFU.EX2 R121, R137 ;  /* 0x0000008900797308 */ /* 0x0007220000000800 */
[----:B--2---:R-:W-:Y:S01]  /*86d0*/  FADD.FTZ R38, R53, R38 ;  /* 0x0000002635267221 */ /* 0x004fe20000010000 */
[----:B0-----:R-:W-:-:S06]  /*86e0*/  F2FP.F16.F32.PACK_AB R135, R45, R4 ;  /* 0x000000042d87723e */ /* 0x001fcc00000000ff */
[----:B------:R-:W0:Y:S01]  /*86f0*/  MUFU.EX2 R157, R157 ;  /* 0x0000009d009d7308 */ /* 0x000e220000000800 */
[----:B-1----:R-:W-:Y:S01]  /*8700*/  FADD.FTZ R38, R127, R38 ;  /* 0x000000267f267221 */ /* 0x002fe20000010000 */
[----:B---3--:R-:W-:Y:S02]  /*8710*/  F2FP.F16.F32.PACK_AB R137, R71, R28 ;  /* 0x0000001c4789723e */ /* 0x008fe400000000ff */
[----:B------:R-:W-:-:S04]  /*8720*/  F2FP.F16.F32.PACK_AB R127, R127, R53 ;  /* 0x000000357f7f723e */ /* 0x000fc800000000ff */
[----:B------:R-:W1:Y:S01]  /*8730*/  MUFU.EX2 R123, R36 ;  /* 0x00000024007b7308 */ /* 0x000e620000000800 */
[----:B----4-:R-:W-:-:S07]  /*8740*/  FADD.FTZ R38, R121, R38 ;  /* 0x0000002679267221 */ /* 0x010fce0000010000 */
[----:B------:R-:W2:Y:S01]  /*8750*/  MUFU.EX2 R67, R67 ;  /* 0x0000004300437308 */ /* 0x000ea20000000800 */
[C---:B0-----:R-:W-:Y:S01]  /*8760*/  FADD.FTZ R38, R157.reuse, R38 ;  /* 0x000000269d267221 */ /* 0x041fe20000010000 */
[----:B------:R-:W-:-:S06]  /*8770*/  F2FP.F16.F32.PACK_AB R121, R157, R121 ;  /* 0x000000799d79723e */ /* 0x000fcc00000000ff */
[----:B------:R-:W0:Y:S01]  /*8780*/  MUFU.EX2 R26, R26 ;  /* 0x0000001a001a7308 */ /* 0x000e220000000800 */
[----:B-1----:R-:W-:Y:S01]  /*8790*/  FADD.FTZ R38, R123, R38 ;  /* 0x000000267b267221 */ /* 0x002fe20000010000 */
[C---:B--2---:R-:W-:Y:S01]  /*87a0*/  FADD.FTZ R5, R67.reuse, R40 ;  /* 0x0000002843057221 */ /* 0x044fe20000010000 */
[----:B------:R-:W-:Y:S02]  /*87b0*/  F2FP.F16.F32.PACK_AB R122, R67, R122 ;  /* 0x0000007a437a723e */ /* 0x000fe400000000ff */
[C---:B0-----:R-:W-:Y:S01]  /*87c0*/  FADD.FTZ R4, R26.reuse, R38 ;  /* 0x000000261a047221 */ /* 0x041fe20000010000 */
[----:B------:R-:W-:Y:S01]  /*87d0*/  F2FP.F16.F32.PACK_AB R123, R26, R123 ;  /* 0x0000007b1a7b723e */ /* 0x000fe200000000ff */
[----:B------:R-:W-:Y:S06]  /*87e0*/  @P2 BRA `(.L_x_857) ;  /* 0xffffffc800a82947 */ /* 0x000fec000383ffff */
[----:B------:R-:W-:Y:S02]  /*87f0*/  IMAD.MOV.U32 R11, RZ, RZ, R25 ;  /* 0x000000ffff0b7224 */ /* 0x000fe400078e0019 */
[----:B------:R-:W-:-:S07]  /*8800*/  IMAD.MOV.U32 R7, RZ, RZ, R13 ;  /* 0x000000ffff077224 */ /* 0x000fce00078e000d */
.L_x_840:
[----:B------:R-:W0:Y:S01]  /*8810*/  S2UR UR6, SR_CTAID.X ;  /* 0x00000000000679c3 */ /* 0x000e220000002500 */
[----:B------:R-:W-:Y:S01]  /*8820*/  ULDC UR7, c[0x0][0x448] ;  /* 0x0001120000077ab9 */ /* 0x000fe20000000800 */
[----:B------:R-:W-:Y:S01]  /*8830*/  IADD3 R13, -R44, 0x1, RZ ;  /* 0x000000012c0d7810 */ /* 0x000fe20007ffe1ff */
[----:B------:R-:W-:Y:S01]  /*8840*/  UISETP.NE.AND UP0, UPT, UR7, 0x1, UPT ;  /* 0x000000010700788c */ /* 0x000fe2000bf05270 */
[----:B------:R-:W-:Y:S01]  /*8850*/  ULDC UR14, c[0x0][0x9e4] ;  /* 0x00027900000e7ab9 */ /* 0x000fe20000000800 */
[----:B------:R-:W-:Y:S02]  /*8860*/  UMOV UR10, 0xc0 ;  /* 0x000000c0000a7882 */ /* 0x000fe40000000000 */
[----:B------:R-:W-:Y:S01]  /*8870*/  IMAD R13, R16, UR27, R13 ;  /* 0x0000001b100d7c24 */ /* 0x000fe2000f8e020d */
[----:B------:R-:W-:-:S04]  /*8880*/  UISETP.GE.AND UP1, UPT, UR14, 0x1, UPT ;  /* 0x000000010e00788c */ /* 0x000fc8000bf26270 */
[----:B------:R-:W-:Y:S02]  /*8890*/  R2UR UR11, R13 ;  /* 0x000000000d0b72ca */ /* 0x000fe400000e0000 */
[----:B------:R-:W-:Y:S01]  /*88a0*/  PLOP3.LUT P6, PT, PT, PT, UP1, 0x80, 0x0 ;  /* 0x000000000000781c */ /* 0x000fe20003fcf018 */
[----:B------:R-:W-:Y:S01]  /*88b0*/  @UP0 ULDC UR15, c[0x0][0x450] ;  /* 0x00011400000f0ab9 */ /* 0x000fe20000000800 */
[----:B0-----:R-:W-:-:S03]  /*88c0*/  UIMAD UR10, UR6, UR10, 0xbf ;  /* 0x000000bf060a74a4 */ /* 0x001fc6000f8e020a */
[----:B------:R-:W-:Y:S02]  /*88d0*/  @UP0 ULDC UR6, c[0x0][0x44c] ;  /* 0x0001130000060ab9 */ /* 0x000fe40000000800 */
[----:B------:R-:W-:-:S04]  /*88e0*/  UIMAD.WIDE.U32 UR6, UR10, UR6, URZ ;  /* 0x000000060a0672a5 */ /* 0x000fc8000f8e003f */
[----:B------:R-:W-:-:S04]  /*88f0*/  @UP0 USHF.R.U32.HI UR10, URZ, UR15, UR7 ;  /* 0x0000000f3f0a0299 */ /* 0x000fc80008011607 */
[----:B------:R-:W-:-:S03]  /*8900*/  UIADD3 UR10, UR11, UR10, URZ ;  /* 0x0000000a0b0a7290 */ /* 0x000fc6000fffe03f */
[----:B------:R-:W-:Y:S02]  /*8910*/  ULDC UR11, c[0x0][0x9dc] ;  /* 0x00027700000b7ab9 */ /* 0x000fe40000000800 */
[----:B------:R-:W-:Y:S01]  /*8920*/  UIADD3 UR11, UR10, -UR11, URZ ;  /* 0x8000000b0a0b7290 */ /* 0x000fe2000fffe03f */
[----:B------:R-:W-:Y:S11]  /*8930*/  @!P6 BRA `(.L_x_858) ;  /* 0x000000000044e947 */ /* 0x000ff60003800000 */
        /* <DEDUP_REMOVED lines=10> */
.L_x_859:
[----:B------:R-:W-:-:S11]  /*89e0*/  UISETP.NE.AND UP1, UPT, UR14, 0x1, UPT ;  /* 0x000000010e00788c */ /* 0x000fd6000bf25270 */
[----:B------:R-:W-:Y:S02]  /*89f0*/  @UP1 ULDC.64 UR18, c[0x0][0x9e8] ;  /* 0x00027a0000121ab9 */ /* 0x000fe40000000a00 */
[----:B------:R-:W-:-:S04]  /*8a00*/  UIMAD.WIDE.U32 UR6, UR10, UR18, URZ ;  /* 0x000000120a0672a5 */ /* 0x000fc8000f8e003f */
[----:B------:R-:W-:-:S12]  /*8a10*/  @UP1 USHF.R.U32.HI UR10, URZ, UR19, UR7 ;  /* 0x000000133f0a1299 */ /* 0x000fd80008011607 */
.L_x_860:
[----:B------:R-:W-:-:S04]  /*8a20*/  UIMAD UR10, UR10, UR14, URZ ;  /* 0x0000000e0a0a72a4 */ /* 0x000fc8000f8e023f */
[----:B------:R-:W-:-:S04]  /*8a30*/  UISETP.LT.AND UP1, UPT, UR11, UR10, UPT ;  /* 0x0000000a0b00728c */ /* 0x000fc8000bf21270 */
[----:B------:R-:W-:-:S12]  /*8a40*/  USEL UR11, UR11, UR10, !UP1 ;  /* 0x0000000a0b0b7287 */ /* 0x000fd8000c800000 */
.L_x_858:
[----:B------:R-:W-:-:S04]  /*8a50*/  UIADD3 UR11, UR11, 0x7f, URZ ;  /* 0x0000007f0b0b7890 */ /* 0x000fc8000fffe03f */
[----:B------:R-:W-:-:S04]  /*8a60*/  USHF.R.S32.HI UR6, URZ, 0x1f, UR11 ;  /* 0x0000001f3f067899 */ /* 0x000fc8000801140b */
[----:B------:R-:W-:-:S04]  /*8a70*/  ULEA.HI UR6, UR6, UR11, URZ, 0x7 ;  /* 0x0000000b06067291 */ /* 0x000fc8000f8f383f */
[----:B------:R-:W-:-:S04]  /*8a80*/  USHF.R.S32.HI UR6, URZ, 0x7, UR6 ;  /* 0x000000073f067899 */ /* 0x000fc80008011406 */
[----:B------:R-:W-:-:S04]  /*8a90*/  UISETP.LT.AND UP1, UPT, UR37, UR6, UPT ;  /* 0x000000062500728c */ /* 0x000fc8000bf21270 */
[----:B------:R-:W-:-:S06]  /*8aa0*/  USEL UR6, UR37, UR6, !UP1 ;  /* 0x0000000625067287 */ /* 0x000fcc000c800000 */
[----:B------:R-:W-:-:S13]  /*8ab0*/  ISETP.GE.AND P2, PT, R6, UR6, PT ;  /* 0x0000000606007c0c */ /* 0x000fda000bf46270 */
[----:B------:R-:W-:Y:S05]  /*8ac0*/  @!P2 BRA `(.L_x_861) ;  /* 0x000000240030a947 */ /* 0x000fea0003800000 */
[----:B------:R-:W-:Y:S01]  /*8ad0*/  IMAD.MOV.U32 R10, RZ, RZ, R11 ;  /* 0x000000ffff0a7224 */ /* 0x000fe200078e000b */
[----:B------:R-:W-:Y:S01]  /*8ae0*/  UMOV UR26, UR5 ;  /* 0x00000005001a7c82 */ /* 0x000fe20008000000 */
[----:B------:R-:W-:Y:S01]  /*8af0*/  IMAD.MOV.U32 R12, RZ, RZ, R7 ;  /* 0x000000ffff0c7224 */ /* 0x000fe200078e0007 */
[----:B------:R-:W-:Y:S01]  /*8b00*/  UMOV UR7, UR4 ;  /* 0x0000000400077c82 */ /* 0x000fe20008000000 */
[----:B------:R-:W-:-:S05]  /*8b10*/  ULDC UR27, c[0x0][0x9d8] ;  /* 0x00027600001b7ab9 */ /* 0x000fca0000000800 */
.L_x_870:
        /* <DEDUP_REMOVED lines=9> */
.L_x_863:
[----:B------:R-:W-:Y:S01]  /*8bb0*/  ULEA UR10, UR4, UR38, 0x3 ;  /* 0x00000026040a7291 */ /* 0x000fe2000f8e183f */
[----:B------:R-:W-:-:S05]  /*8bc0*/  IMAD.U32 R7, RZ, RZ, UR5 ;  /* 0x00000005ff077e24 */ /* 0x000fca000f8e00ff */
[----:B------:R-:W-:-:S04]  /*8bd0*/  SHF.L.U32 R7, R7, 0x1f, RZ ;  /* 0x0000001f07077819 */ /* 0x000fc800000006ff */
[----:B------:R0:W1:Y:S01]  /*8be0*/  SYNCS.PHASECHK.TRANS64.TRYWAIT P2, [UR10+0x16830], R7 ;  /* 0x01683007ff0075a7 */ /* 0x000062000804014a */
[----:B------:R-:W-:Y:S05]  /*8bf0*/  @!P0 BRA `(.L_x_864) ;  /* 0x0000000000048947 */ /* 0x000fea0003800000 */
[----:B------:R-:W-:Y:S01]  /*8c00*/  BPT.TRAP 0x1 ;  /* 0x000000040000795c */ /* 0x000fe20000300000 */
.L_x_864:
[----:B-1----:R-:W-:Y:S05]  /*8c10*/  @P2 BRA `(.L_x_862) ;  /* 0x0000000000082947 */ /* 0x002fea0003800000 */
[----:B------:R-:W1:Y:S02]  /*8c20*/  SYNCS.PHASECHK.TRANS64.TRYWAIT P2, [UR10+0x16830], R7 ;  /* 0x01683007ff0075a7 */ /* 0x000e64000804014a */
[----:B-1----:R-:W-:Y:S05]  /*8c30*/  @!P2 BRA `(.L_x_865) ;  /* 0x000000ac0094a947 */ /* 0x002fea0003800000 */
.L_x_862:
        /* <DEDUP_REMOVED lines=27> */
.L_x_867:
[----:B------:R-:W-:Y:S01]  /*8df0*/  ULEA UR10, UR7, UR38, 0x3 ;  /* 0x00000026070a7291 */ /* 0x000fe2000f8e183f */
[----:B------:R-:W-:-:S05]  /*8e00*/  IMAD.U32 R7, RZ, RZ, UR26 ;  /* 0x0000001aff077e24 */ /* 0x000fca000f8e00ff */
[----:B------:R-:W-:-:S04]  /*8e10*/  SHF.L.U32 R7, R7, 0x1f, RZ ;  /* 0x0000001f07077819 */ /* 0x000fc800000006ff */
[----:B------:R0:W1:Y:S01]  /*8e20*/  SYNCS.PHASECHK.TRANS64.TRYWAIT P2, [UR10+0x16850], R7 ;  /* 0x01685007ff0075a7 */ /* 0x000062000804014a */
[----:B------:R-:W-:Y:S05]  /*8e30*/  @!P0 BRA `(.L_x_868) ;  /* 0x0000000000048947 */ /* 0x000fea0003800000 */
[----:B------:R-:W-:Y:S01]  /*8e40*/  BPT.TRAP 0x1 ;  /* 0x000000040000795c */ /* 0x000fe20000300000 */
.L_x_868:
[----:B-1----:R-:W-:Y:S05]  /*8e50*/  @P2 BRA `(.L_x_866) ;  /* 0x0000000000082947 */ /* 0x002fea0003800000 */
[----:B------:R-:W1:Y:S02]  /*8e60*/  SYNCS.PHASECHK.TRANS64.TRYWAIT P2, [UR10+0x16850], R7 ;  /* 0x01685007ff0075a7 */ /* 0x000e64000804014a */
[----:B-1----:R-:W-:Y:S05]  /*8e70*/  @!P2 BRA `(.L_x_869) ;  /* 0x000000ac001ca947 */ /* 0x002fea0003800000 */
.L_x_866:
[----:B------:R-:W-:Y:S01]  /*8e80*/  UIADD3 UR10, UR38, 0x400, URZ ;  /* 0x00000400260a7890 */ /* 0x000fe2000fffe03f */
[----:B------:R-:W-:Y:S01]  /*8e90*/  WARPGROUP.ARRIVE ;  /* 0x00000000000079c5 */ /* 0x000fe20000000000 */
[----:B------:R-:W-:Y:S01]  /*8ea0*/  UMOV UR11, 0x40000040 ;  /* 0x40000040000b7882 */ /* 0x000fe20000000000 */
[----:B------:R-:W-:Y:S01]  /*8eb0*/  UMOV UR15, 0x40000040 ;  /* 0x40000040000f7882 */ /* 0x000fe20000000000 */
[----:B------:R-:W-:Y:S01]  /*8ec0*/  USHF.R.U32.HI UR10, URZ, 0x4, UR10 ;  /* 0x000000043f0a7899 */ /* 0x000fe2000801160a */
[----:B------:R-:W-:Y:S01]  /*8ed0*/  FMUL.FTZ R11, R24, UR27 ;  /* 0x0000001b180b7c20 */ /* 0x000fe20008410000 */
[----:B-1----:R-:W-:Y:S01]  /*8ee0*/  FMUL.FTZ R14, R25, UR27 ;  /* 0x0000001b190e7c20 */ /* 0x002fe20008410000 */
[----:B------:R-:W-:Y:S01]  /*8ef0*/  FMUL.FTZ R18, R28, UR27 ;  /* 0x0000001b1c127c20 */ /* 0x000fe20008410000 */
[----:B------:R-:W-:Y:S01]  /*8f00*/  ULOP3.LUT UR10, UR10, 0x3fff, URZ, 0xc0, !UPT ;  /* 0x00003fff0a0a7892 */ /* 0x000fe2000f8ec03f */
[----:B------:R-:W-:Y:S01]  /*8f10*/  FMUL.FTZ R20, R29, UR27 ;  /* 0x0000001b1d147c20 */ /* 0x000fe20008410000 */
[----:B------:R-:W-:Y:S01]  /*8f20*/  FMUL.FTZ R22, R32, UR27 ;  /* 0x0000001b20167c20 */ /* 0x000fe20008410000 */
[----:B------:R-:W0:Y:S01]  /*8f30*/  MUFU.TANH R11, R11 ;  /* 0x0000000b000b7308 */ /* 0x000e220000002400 */
[----:B------:R-:W-:Y:S01]  /*8f40*/  ULEA UR10, UR7, UR10, 0xa ;  /* 0x0000000a070a7291 */ /* 0x000fe2000f8e503f */
[----:B------:R-:W-:Y:S01]  /*8f50*/  FMUL.FTZ R23, R33, UR27 ;  /* 0x0000001b21177c20 */ /* 0x000fe20008410000 */
[----:B------:R-:W-:Y:S01]  /*8f60*/  FMUL.FTZ R13, R26, UR27 ;  /* 0x0000001b1a0d7c20 */ /* 0x000fe20008410000 */
[----:B------:R-:W-:Y:S01]  /*8f70*/  FMUL.FTZ R26, R36, UR27 ;  /* 0x0000001b241a7c20 */ /* 0x000fe20008410000 */
[----:B------:R-:W-:Y:S01]  /*8f80*/  UIADD3 UR14, UR10, 0x80, URZ ;  /* 0x000000800a0e7890 */ /* 0x000fe2000fffe03f */
[----:B------:R-:W-:Y:S01]  /*8f90*/  FMUL.FTZ R28, R37, UR27 ;  /* 0x0000001b251c7c20 */ /* 0x000fe20008410000 */
[----:B------:R-:W-:Y:S01]  /*8fa0*/  FMUL.FTZ R19, R30, UR27 ;  /* 0x0000001b1e137c20 */ /* 0x000fe20008410000 */
[----:B------:R-:W1:Y:S01]  /*8fb0*/  MUFU.TANH R14, R14 ;  /* 0x0000000e000e7308 */ /* 0x000e620000002400 */
[----:B------:R-:W-:Y:S01]  /*8fc0*/  FMUL.FTZ R30, R40, UR27 ;  /* 0x0000001b281e7c20 */ /* 0x000fe20008410000 */
[----:B------:R-:W-:Y:S01]  /*8fd0*/  HGMMA.64x64x16.F32 R88, R148, gdesc[UR8].tnspB, R88, gsb0 ;  /* 0x40e0000894587df0 */ /* 0x000fe20008000858 */
        /* <DEDUP_REMOVED lines=64> */
[----:B------:R-:W-:Y:S01]  /*93e0*/  UMOV UR11, 0x40000040 ;  /* 0x40000040000b7882 */ /* 0x000fe20000000000 */
[----:B------:R-:W-:Y:S01]  /*93f0*/  ISETP.GE.U32.AND P2, PT, R2, 0x180, PT ;  /* 0x000001800200780c */ /* 0x000fe20003f46070 */
[----:B------:R-:W-:-:S03]  /*9400*/  UMOV UR26, UR5 ;  /* 0x00000005001a7c82 */ /* 0x000fc60008000000 */
[----:B------:R-:W1:Y:S01]  /*9410*/  MUFU.TANH R34, R34 ;  /* 0x0000002200227308 */ /* 0x000e620000002400 */
[----:B--2---:R-:W-:Y:S01]  /*9420*/  FMNMX.FTZ R42, R30, R7, !PT ;  /* 0x000000071e2a7209 */ /* 0x004fe20007810000 */
[----:B------:R-:W-:Y:S02]  /*9430*/  WARPGROUP.DEPBAR.LE gsb0, 0x0 ;  /* 0x00008000000079c5 */ /* 0x000fe40000010000 */
[----:B------:R-:W-:-:S04]  /*9440*/  WARPGROUP.ARRIVE ;  /* 0x00000000000079c5 */ /* 0x000fc80000000000 */
[----:B------:R-:W2:Y:S01]  /*9450*/  MUFU.TANH R36, R36 ;  /* 0x0000002400247308 */ /* 0x000ea20000002400 */
[----:B0-----:R-:W-:Y:S01]  /*9460*/  FMNMX.FTZ R7, R31, R42, !PT ;  /* 0x0000002a1f077209 */ /* 0x001fe20007810000 */
[----:B------:R-:W-:Y:S01]  /*9470*/  FMUL.FTZ R149, R72, UR27 ;  /* 0x0000001b48957c20 */ /* 0x000fe20008410000 */
[----:B------:R-:W-:Y:S01]  /*9480*/  FMUL.FTZ R151, R76, UR27 ;  /* 0x0000001b4c977c20 */ /* 0x000fe20008410000 */
[----:B------:R-:W-:Y:S01]  /*9490*/  HGMMA.64x64x16.F32 R88, R144, gdesc[UR12].tnspB, R88, gsb0 ;  /* 0x40e0000c90587df0 */ /* 0x000fe20008000858 */
[----:B------:R-:W-:Y:S01]  /*94a0*/  UIADD3 UR14, UR10, 0x100, URZ ;  /* 0x000001000a0e7890 */ /* 0x000fe2000fffe03f */
[----:B-1----:R-:W-:Y:S01]  /*94b0*/  FMNMX.FTZ R7, R34, R7, !PT ;  /* 0x0000000722077209 */ /* 0x002fe20007810000 */
[----:B------:R-:W-:Y:S01]  /*94c0*/  UMOV UR15, 0x40000040 ;  /* 0x40000040000f7882 */ /* 0x000fe20000000000 */
[----:B------:R-:W0:Y:S08]  /*94d0*/  MUFU.TANH R38, R38 ;  /* 0x0000002600267308 */ /* 0x000e300000002400 */
        /* <DEDUP_REMOVED lines=19> */
[----:B------:R-:W-:Y:S01]  /*9610*/  WARPGROUP.ARRIVE ;  /* 0x00000000000079c5 */ /* 0x000fe20000000000 */
[----:B------:R-:W-:Y:S01]  /*9620*/  FMUL.FTZ R145, R66, UR27 ;  /* 0x0000001b42917c20 */ /* 0x000fe20008410000 */
[----:B------:R-:W-:Y:S02]  /*9630*/  FMUL.FTZ R147, R70, UR27 ;  /* 0x0000001b46937c20 */ /* 0x000fe40008410000 */
[----:B------:R-:W1:Y:S01]  /*9640*/  MUFU.TANH R157, R157 ;  /* 0x0000009d009d7308 */ /* 0x000e620000002400 */
[----:B--2---:R-:W-:Y:S01]  /*9650*/  FMNMX.FTZ R42, R155, R42, !PT ;  /* 0x0000002a9b2a7209 */ /* 0x004fe20007810000 */
[----:B------:R-:W-:Y:S01]  /*9660*/  HGMMA.64x64x16.F32 R88, R140, gdesc[UR12].tnspB, R88, gsb0 ;  /* 0x40e0000c8c587df0 */ /* 0x000fe20008000858 */
[----:B------:R-:W-:Y:S01]  /*9670*/  UIADD3 UR14, UR10, 0x180, URZ ;  /* 0x000001800a0e7890 */ /* 0x000fe2000fffe03f */
[----:B------:R-:W-:-:S04]  /*9680*/  UMOV UR15, 0x40000040 ;  /* 0x40000040000f7882 */ /* 0x000fc80000000000 */
        /* <DEDUP_REMOVED lines=17> */
[----:B--2---:R-:W-:Y:S01]  /*97a0*/  FMNMX.FTZ R7, R81, R42, !PT ;  /* 0x0000002a51077209 */ /* 0x004fe20007810000 */
[----:B------:R-:W-:Y:S02]  /*97b0*/  WARPGROUP.DEPBAR.LE gsb0, 0x0 ;  /* 0x00008000000079c5 */ /* 0x000fe40000010000 */
[----:B------:R-:W-:Y:S01]  /*97c0*/  WARPGROUP.ARRIVE ;  /* 0x00000000000079c5 */ /* 0x000fe20000000000 */
[----:B0-----:R-:W-:-:S03]  /*97d0*/  FMNMX.FTZ R42, R46, R7, !PT ;  /* 0x000000072e2a7209 */ /* 0x001fc60007810000 */
[----:B------:R-:W0:Y:S01]  /*97e0*/  MUFU.TANH R13, R13 ;  /* 0x0000000d000d7308 */ /* 0x000e220000002400 */
[----:B------:R-:W-:Y:S01]  /*97f0*/  FMUL.FTZ R141, R86, UR27 ;  /* 0x0000001b568d7c20 */ /* 0x000fe20008410000 */
[----:B------:R-:W-:Y:S01]  /*9800*/  HGMMA.64x64x16.F32 R88, R136, gdesc[UR12].tnspB, R88, gsb0 ;  /* 0x40e0000c88587df0 */ /* 0x000fe20008000858 */
[----:B-1----:R-:W-:Y:S01]  /*9810*/  FMNMX.FTZ R42, R85, R42, !PT ;  /* 0x0000002a552a7209 */ /* 0x002fe20007810000 */
[----:B------:R-:W-:Y:S01]  /*9820*/  UIADD3 UR14, UR10, 0x200, URZ ;  /* 0x000002000a0e7890 */ /* 0x000fe2000fffe03f */
[----:B------:R-:W-:-:S03]  /*9830*/  UMOV UR15, 0x40000040 ;  /* 0x40000040000f7882 */ /* 0x000fc60000000000 */
[----:B------:R-:W1:Y:S01]  /*9840*/  MUFU.TANH R15, R15 ;  /* 0x0000000f000f7308 */ /* 0x000e620000002400 */
[----:B------:R-:W2:Y:S07]  /*9850*/  SHFL.BFLY PT, R7, R42, 0x2, 0x1f ;  /* 0x0c401f002a077f89 */ /* 0x000eae00000e0000 */
[----:B------:R-:W3:Y:S08]  /*9860*/  MUFU.TANH R19, R19 ;  /* 0x0000001300137308 */ /* 0x000ef00000002400 */
[----:B------:R-:W4:Y:S08]  /*9870*/  MUFU.TANH R21, R21 ;  /* 0x0000001500157308 */ /* 0x000f300000002400 */
[----:B------:R-:W5:Y:S01]  /*9880*/  MUFU.TANH R24, R24 ;  /* 0x0000001800187308 */ /* 0x000f620000002400 */
[----:B--2---:R-:W-:-:S02]  /*9890*/  FMNMX.FTZ R7, R42, R7, !PT ;  /* 0x000000072a077209 */ /* 0x004fc40007810000 */
[----:B------:R-:W2:Y:S03]  /*98a0*/  LDC R42, c[0x0][0x988] ;  /* 0x00026200ff2a7b82 */ /* 0x000ea60000000800 */
[----:B------:R-:W0:Y:S02]  /*98b0*/  SHFL.BFLY PT, R54, R7, 0x1, 0x1f ;  /* 0x0c201f0007367f89 */ /* 0x000e2400000e0000 */
[----:B------:R-:W5:Y:S08]  /*98c0*/  MUFU.TANH R25, R25 ;  /* 0x0000001900197308 */ /* 0x000f700000002400 */
[----:B------:R-:W5:Y:S08]  /*98d0*/  MUFU.TANH R27, R27 ;  /* 0x0000001b001b7308 */ /* 0x000f700000002400 */
[----:B------:R-:W5:Y:S01]  /*98e0*/  MUFU.TANH R29, R29 ;  /* 0x0000001d001d7308 */ /* 0x000f620000002400 */
[----:B0-----:R-:W-:-:S07]  /*98f0*/  FMNMX.FTZ R7, R7, R54, !PT ;  /* 0x0000003607077209 */ /* 0x001fce0007810000 */
[----:B------:R-:W0:Y:S01]  /*9900*/  MUFU.TANH R32, R32 ;  /* 0x0000002000207308 */ /* 0x000e220000002400 */
[----:B------:R-:W-:-:S04]  /*9910*/  FADD.FTZ R143, -R7, R12 ;  /* 0x0000000c078f7221 */ /* 0x000fc80000010100 */
[-C--:B--2---:R-:W-:Y:S01]  /*9920*/  FMUL.FTZ R12, R143, R42.reuse ;  /* 0x0000002a8f0c7220 */ /* 0x084fe20000410000 */
[-C--:B------:R-:W-:Y:S02]  /*9930*/  FMUL.FTZ R143, R7, R42.reuse ;  /* 0x0000002a078f7220 */ /* 0x080fe40000410000 */
[----:B------:R-:W2:Y:S02]  /*9940*/  MUFU.TANH R33, R33 ;  /* 0x0000002100217308 */ /* 0x000ea40000002400 */
[-CC-:B------:R-:W-:Y:S01]  /*9950*/  FFMA.FTZ R150, R18, R42.reuse, -R143.reuse ;  /* 0x0000002a12967223 */ /* 0x180fe2000001088f */
[--C-:B------:R-:W-:Y:S01]  /*9960*/  FFMA.FTZ R18, R20, R42, -R143.reuse ;  /* 0x0000002a14127223 */ /* 0x100fe2000001088f */
[----:B------:R-:W-:Y:S01]  /*9970*/  FMNMX.FTZ R20, R13, R10, !PT ;  /* 0x0000000a0d147209 */ /* 0x000fe20007810000 */
[-CC-:B------:R-:W-:Y:S01]  /*9980*/  FFMA.FTZ R148, R11, R42.reuse, -R143.reuse ;  /* 0x0000002a0b947223 */ /* 0x180fe2000001088f */
[----:B------:R-:W-:Y:S01]  /*9990*/  FFMA.FTZ R144, R22, R42, -R143 ;  /* 0x0000002a16907223 */ /* 0x000fe2000001088f */
[----:B------:R-:W-:-:S02]  /*99a0*/  WARPGROUP.DEPBAR.LE gsb0, 0x0 ;  /* 0x00008000000079c5 */ /* 0x000fc40000010000 */
[----:B------:R-:W-:Y:S01]  /*99b0*/  WARPGROUP.ARRIVE ;  /* 0x00000000000079c5 */ /* 0x000fe20000000000 */
[----:B-1----:R-:W-:Y:S01]  /*99c0*/  FMNMX.FTZ R20, R15, R20, !PT ;  /* 0x000000140f147209 */ /* 0x002fe20007810000 */
[----:B------:R-:W1:Y:S01]  /*99d0*/  MUFU.TANH R35, R35 ;  /* 0x0000002300237308 */ /* 0x000e620000002400 */
[-CC-:B------:R-:W-:Y:S01]  /*99e0*/  FFMA.FTZ R140, R30, R42.reuse, -R143.reuse ;  /* 0x0000002a1e8c7223 */ /* 0x180fe2000001088f */
[--C-:B------:R-:W-:Y:S01]  /*99f0*/  FFMA.FTZ R139, R31, R42, -R143.reuse ;  /* 0x0000002a1f8b7223 */ /* 0x100fe2000001088f */
[----:B---3--:R-:W-:Y:S01]  /*9a00*/  FMNMX.FTZ R20, R19, R20, !PT ;  /* 0x0000001413147209 */ /* 0x008fe20007810000 */
[----:B------:R-:W-:Y:S01]  /*9a10*/  HGMMA.64x64x16.F32 R88, R132, gdesc[UR12].tnspB, R88, gsb0 ;  /* 0x40e0000c84587df0 */ /* 0x000fe20008000858 */
[----:B------:R-:W-:Y:S01]  /*9a20*/  UIADD3 UR14, UR10, 0x280, URZ ;  /* 0x000002800a0e7890 */ /* 0x000fe2000fffe03f */
[--C-:B------:R-:W-:Y:S01]  /*9a30*/  FFMA.FTZ R31, R36, R42, -R143.reuse ;  /* 0x0000002a241f7223 */ /* 0x100fe2000001088f */
[----:B------:R-:W-:Y:S01]  /*9a40*/  UMOV UR15, 0x40000040 ;  /* 0x40000040000f7882 */ /* 0x000fe20000000000 */
[----:B----4-:R-:W-:Y:S01]  /*9a50*/  FMNMX.FTZ R11, R21, R20, !PT ;  /* 0x00000014150b7209 */ /* 0x010fe20007810000 */
[----:B------:R-:W3:Y:S01]  /*9a60*/  MUFU.TANH R37, R37 ;  /* 0x0000002500257308 */ /* 0x000ee20000002400 */
[-CC-:B------:R-:W-:Y:S01]  /*9a70*/  FFMA.FTZ R138, R43, R42.reuse, -R143.reuse ;  /* 0x0000002a2b8a7223 */ /* 0x180fe2000001088f */
[-CC-:B------:R-:W-:Y:S01]  /*9a80*/  FFMA.FTZ R43, R53, R42.reuse, -R143.reuse ;  /* 0x0000002a352b7223 */ /* 0x180fe2000001088f */
[----:B-----5:R-:W-:Y:S01]  /*9a90*/  FMNMX.FTZ R20, R24, R11, !PT ;  /* 0x0000000b18147209 */ /* 0x020fe20007810000 */
[-CC-:B------:R-:W-:Y:S01]  /*9aa0*/  FFMA.FTZ R53, R65, R42.reuse, -R143.reuse ;  /* 0x0000002a41357223 */ /* 0x180fe2000001088f */
[-CC-:B------:R-:W-:Y:S01]  /*9ab0*/  FFMA.FTZ R136, R38, R42.reuse, -R143.reuse ;  /* 0x0000002a26887223 */ /* 0x180fe2000001088f */
[--C-:B------:R-:W-:Y:S01]  /*9ac0*/  FFMA.FTZ R65, R77, R42, -R143.reuse ;  /* 0x0000002a4d417223 */ /* 0x100fe2000001088f */
[----:B------:R-:W-:Y:S01]  /*9ad0*/  FMNMX.FTZ R20, R25, R20, !PT ;  /* 0x0000001419147209 */ /* 0x000fe20007810000 */
[----:B------:R-:W4:Y:S01]  /*9ae0*/  MUFU.TANH R39, R39 ;  /* 0x0000002700277308 */ /* 0x000f220000002400 */
[-CC-:B------:R-:W-:Y:S01]  /*9af0*/  FFMA.FTZ R137, R28, R42.reuse, -R143.reuse ;  /* 0x0000002a1c897223 */ /* 0x180fe2000001088f */
[--C-:B------:R-:W-:Y:S01]  /*9b00*/  FFMA.FTZ R14, R14, R42, -R143.reuse ;  /* 0x0000002a0e0e7223 */ /* 0x100fe2000001088f */
[----:B------:R-:W-:Y:S01]  /*9b10*/  FMNMX.FTZ R20, R27, R20, !PT ;  /* 0x000000141b147209 */ /* 0x000fe20007810000 */
[-CC-:B------:R-:W-:Y:S01]  /*9b20*/  FFMA.FTZ R28, R149, R42.reuse, -R143.reuse ;  /* 0x0000002a951c7223 */ /* 0x180fe2000001088f */
[-CC-:B------:R-:W-:Y:S01]  /*9b30*/  FFMA.FTZ R40, R40, R42.reuse, -R143.reuse ;  /* 0x0000002a28287223 */ /* 0x180fe2000001088f */
[--C-:B------:R-:W-:Y:S01]  /*9b40*/  FFMA.FTZ R142, R34, R42, -R143.reuse ;  /* 0x0000002a228e7223 */ /* 0x100fe2000001088f */
[----:B------:R-:W-:Y:S01]  /*9b50*/  FMNMX.FTZ R11, R29, R20, !PT ;  /* 0x000000141d0b7209 */ /* 0x000fe20007810000 */
[----:B------:R-:W5:Y:S01]  /*9b60*/  MUFU.TANH R41, R41 ;  /* 0x0000002900297308 */ /* 0x000f620000002400 */
[-CC-:B------:R-:W-:Y:S01]  /*9b70*/  FFMA.FTZ R34, R44, R42.reuse, -R143.reuse ;  /* 0x0000002a2c227223 */ /* 0x180fe2000001088f */
[-CC-:B------:R-:W-:Y:S01]  /*9b80*/  FFMA.FTZ R23, R23, R42.reuse, -R143.reuse ;  /* 0x0000002a17177223 */ /* 0x180fe2000001088f */
[----:B0-----:R-:W-:Y:S01]  /*9b90*/  FMNMX.FTZ R20, R32, R11, !PT ;  /* 0x0000000b20147209 */ /* 0x001fe20007810000 */
[-CC-:B------:R-:W-:Y:S01]  /*9ba0*/  FFMA.FTZ R146, R26, R42.reuse, -R143.reuse ;  /* 0x0000002a1a927223 */ /* 0x180fe2000001088f */
[-CC-:B------:R-:W-:Y:S01]  /*9bb0*/  FFMA.FTZ R45, R45, R42.reuse, -R143.reuse ;  /* 0x0000002a2d2d7223 */ /* 0x180fe2000001088f */
[--C-:B------:R-:W-:Y:S01]  /*9bc0*/  FFMA.FTZ R26, R157, R42, -R143.reuse ;  /* 0x0000002a9d1a7223 */ /* 0x100fe2000001088f */
[----:B--2---:R-:W-:Y:S01]  /*9bd0*/  FMNMX.FTZ R20, R33, R20, !PT ;  /* 0x0000001421147209 */ /* 0x004fe20007810000 */
[----:B------:R-:W0:Y:S01]  /*9be0*/  MUFU.TANH R47, R47 ;  /* 0x0000002f002f7308 */ /* 0x000e220000002400 */
[----:B------:R-:W-:-:S02]  /*9bf0*/  FFMA.FTZ R46, R46, R42, -R143 ;  /* 0x0000002a2e2e7223 */ /* 0x000fc4000001088f */
[----:B-1----:R-:W-:-:S04]  /*9c00*/  FMNMX.FTZ R20, R35, R20, !PT ;  /* 0x0000001423147209 */ /* 0x002fc80007810000 */
[----:B---3--:R-:W-:Y:S01]  /*9c10*/  FMNMX.FTZ R20, R37, R20, !PT ;  /* 0x0000001425147209 */ /* 0x008fe20007810000 */
[----:B------:R-:W1:Y:S03]  /*9c20*/  MUFU.TANH R49, R49 ;  /* 0x0000003100317308 */ /* 0x000e660000002400 */
[----:B----4-:R-:W-:-:S04]  /*9c30*/  FMNMX.FTZ R20, R39, R20, !PT ;  /* 0x0000001427147209 */ /* 0x010fc80007810000 */
[----:B-----5:R-:W-:Y:S01]  /*9c40*/  FMNMX.FTZ R20, R41, R20, !PT ;  /* 0x0000001429147209 */ /* 0x020fe20007810000 */
[----:B------:R-:W2:Y:S03]  /*9c50*/  MUFU.TANH R55, R55 ;  /* 0x0000003700377308 */ /* 0x000ea60000002400 */
[----:B0-----:R-:W-:-:S05]  /*9c60*/  FMNMX.FTZ R20, R47, R20, !PT ;  /* 0x000000142f147209 */ /* 0x001fca0007810000 */
[----:B------:R-:W0:Y:S01]  /*9c70*/  MUFU.TANH R57, R57 ;  /* 0x0000003900397308 */ /* 0x000e220000002400 */
[----:B-1----:R-:W-:-:S07]  /*9c80*/  FMNMX.FTZ R20, R49, R20, !PT ;  /* 0x0000001431147209 */ /* 0x002fce0007810000 */
[----:B------:R-:W1:Y:S01]  /*9c90*/  MUFU.TANH R153, R153 ;  /* 0x0000009900997308 */ /* 0x000e620000002400 */
[----:B--2---:R-:W-:-:S07]  /*9ca0*/  FMNMX.FTZ R20, R55, R20, !PT ;  /* 0x0000001437147209 */ /* 0x004fce0007810000 */
[----:B------:R-:W2:Y:S01]  /*9cb0*/  MUFU.TANH R63, R63 ;  /* 0x0000003f003f7308 */ /* 0x000ea20000002400 */
[----:B0-----:R-:W-:-:S07]  /*9cc0*/  FMNMX.FTZ R20, R57, R20, !PT ;  /* 0x0000001439147209 */ /* 0x001fce0007810000 */
[----:B------:R-:W0:Y:S01]  /*9cd0*/  MUFU.TANH R145, R145 ;  /* 0x0000009100917308 */ /* 0x000e220000002400 */
[----:B------:R-:W-:Y:S02]  /*9ce0*/  WARPGROUP.DEPBAR.LE gsb0, 0x0 ;  /* 0x00008000000079c5 */ /* 0x000fe40000010000 */
[----:B------:R-:W-:Y:S01]  /*9cf0*/  WARPGROUP.ARRIVE ;  /* 0x00000000000079c5 */ /* 0x000fe20000000000 */
[----:B-1----:R-:W-:Y:S01]  /*9d00*/  FMNMX.FTZ R22, R153, R20, !PT ;  /* 0x0000001499167209 */ /* 0x002fe20007810000 */
[-CC-:B------:R-:W-:Y:S01]  /*9d10*/  FFMA.FTZ R132, R51, R42.reuse, -R143.reuse ;  /* 0x0000002a33847223 */ /* 0x180fe2000001088f */
[-CC-:B------:R-:W-:Y:S01]  /*9d20*/  FFMA.FTZ R134, R59, R42.reuse, -R143.reuse ;  /* 0x0000002a3b867223 */ /* 0x180fe2000001088f */
[--C-:B------:R-:W-:Y:S01]  /*9d30*/  FFMA.FTZ R51, R61, R42, -R143.reuse ;  /* 0x0000002a3d337223 */ /* 0x100fe2000001088f */
[----:B------:R-:W1:Y:S01]  /*9d40*/  MUFU.TANH R67, R67 ;  /* 0x0000004300437308 */ /* 0x000e620000002400 */
[----:B------:R-:W-:Y:S01]  /*9d50*/  HGMMA.64x64x16.F32 R88, R128, gdesc[UR12].tnspB, R88, gsb0 ;  /* 0x40e0000c80587df0 */ /* 0x000fe20008000858 */
[----:B------:R-:W-:Y:S01]  /*9d60*/  UIADD3 UR14, UR10, 0x300, URZ ;  /* 0x000003000a0e7890 */ /* 0x000fe2000fffe03f */
[----:B--2---:R-:W-:Y:S01]  /*9d70*/  FMNMX.FTZ R22, R63, R22, !PT ;  /* 0x000000163f167209 */ /* 0x004fe20007810000 */
[----:B------:R-:W-:Y:S01]  /*9d80*/  UMOV UR15, 0x40000040 ;  /* 0x40000040000f7882 */ /* 0x000fe20000000000 */
[----:B------:R-:W-:Y:S01]  /*9d90*/  UIADD3 UR10, UR10, 0x380, URZ ;  /* 0x000003800a0a7890 */ /* 0x000fe2000fffe03f */
[-CC-:B------:R-:W-:Y:S01]  /*9da0*/  FFMA.FTZ R59, R69, R42.reuse, -R143.reuse ;  /* 0x0000002a453b7223 */ /* 0x180fe2000001088f */
[--C-:B------:R-:W-:Y:S01]  /*9db0*/  FFMA.FTZ R61, R73, R42, -R143.reuse ;  /* 0x0000002a493d7223 */ /* 0x100fe2000001088f */
[----:B------:R-:W2:Y:S01]  /*9dc0*/  MUFU.TANH R147, R147 ;  /* 0x0000009300937308 */ /* 0x000ea20000002400 */
[----:B0-----:R-:W-:Y:S01]  /*9dd0*/  FMNMX.FTZ R22, R145, R22, !PT ;  /* 0x0000001691167209 */ /* 0x001fe20007810000 */
[-CC-:B------:R-:W-:Y:S01]  /*9de0*/  FFMA.FTZ R69, R81, R42.reuse, -R143.reuse ;  /* 0x0000002a51457223 */ /* 0x180fe2000001088f */
[----:B------:R-:W-:-:S05]  /*9df0*/  FFMA.FTZ R73, R85, R42, -R143 ;  /* 0x0000002a55497223 */ /* 0x000fca000001088f */
        /* <DEDUP_REMOVED lines=17> */
[----:B------:R-:W-:-:S04]  /*9f10*/  WARPGROUP.ARRIVE ;  /* 0x00000000000079c5 */ /* 0x000fc80000000000 */
[----:B------:R-:W2:Y:S01]  /*9f20*/  MUFU.TANH R87, R87 ;  /* 0x0000005700577308 */ /* 0x000ea20000002400 */
[----:B0-----:R-:W-:Y:S01]  /*9f30*/  FMNMX.FTZ R22, R83, R22, !PT ;  /* 0x0000001653167209 */ /* 0x001fe20007810000 */
[----:B------:R-:W-:Y:S03]  /*9f40*/  HGMMA.64x64x16.F32 R88, R124, gdesc[UR12].tnspB, R88, gsb0 ;  /* 0x40e0000c7c587df0 */ /* 0x000fe60008000858 */
[----:B-1----:R-:W-:-:S03]  /*9f50*/  FMNMX.FTZ R22, R141, R22, !PT ;  /* 0x000000168d167209 */ /* 0x002fc60007810000 */
[----:B------:R-:W-:Y:S08]  /*9f60*/  MUFU.EX2 R12, R12 ;  /* 0x0000000c000c7308 */ /* 0x000ff00000000800 */
[----:B------:R-:W0:Y:S01]  /*9f70*/  MUFU.EX2 R148, R148 ;  /* 0x0000009400947308 */ /* 0x000e220000000800 */
[----:B--2---:R-:W-:Y:S01]  /*9f80*/  FMNMX.FTZ R11, R87, R22, !PT ;  /* 0x00000016570b7209 */ /* 0x004fe20007810000 */
[----:B------:R-:W-:-:S04]  /*9f90*/  FFMA.FTZ R22, R155, R42, -R143 ;  /* 0x0000002a9b167223 */ /* 0x000fc8000001088f */
[----:B------:R-:W1:Y:S02]  /*9fa0*/  SHFL.BFLY PT, R30, R11, 0x2, 0x1f ;  /* 0x0c401f000b1e7f89 */ /* 0x000e6400000e0000 */
[----:B------:R-:W2:Y:S08]  /*9fb0*/  MUFU.EX2 R14, R14 ;  /* 0x0000000e000e7308 */ /* 0x000eb00000000800 */
[----:B------:R-:W-:Y:S01]  /*9fc0*/  MUFU.EX2 R20, R40 ;  /* 0x0000002800147308 */ /* 0x000fe20000000800 */
[----:B0-----:R-:W-:-:S07]  /*9fd0*/  FFMA.FTZ R5, R12, R5, R148 ;  /* 0x000000050c057223 */ /* 0x001fce0000010094 */
[----:B------:R-:W0:Y:S01]  /*9fe0*/  MUFU.EX2 R150, R150 ;  /* 0x0000009600967308 */ /* 0x000e220000000800 */
[C---:B--2---:R-:W-:Y:S01]  /*9ff0*/  FADD.FTZ R5, R14.reuse, R5 ;  /* 0x000000050e057221 */ /* 0x044fe20000010000 */
[----:B------:R-:W-:Y:S02]  /*a000*/  F2FP.F16.F32.PACK_AB R148, R14, R148 ;  /* 0x000000940e94723e */ /* 0x000fe400000000ff */
[----:B-1----:R-:W-:Y:S01]  /*a010*/  FMNMX.FTZ R36, R11, R30, !PT ;  /* 0x0000001e0b247209 */ /* 0x002fe20007810000 */
[----:B------:R-:W-:-:S03]  /*a020*/  FFMA.FTZ R30, R151, R42, -R143 ;  /* 0x0000002a971e7223 */ /* 0x000fc6000001088f */
[----:B------:R-:W1:Y:S01]  /*a030*/  MUFU.EX2 R18, R18 ;  /* 0x0000001200127308 */ /* 0x000e620000000800 */
[----:B------:R-:W2:Y:S07]  /*a040*/  SHFL.BFLY PT, R11, R36, 0x1, 0x1f ;  /* 0x0c201f00240b7f89 */ /* 0x000eae00000e0000 */
[----:B------:R-:W3:Y:S01]  /*a050*/  MUFU.EX2 R144, R144 ;  /* 0x0000009000907308 */ /* 0x000ee20000000800 */
[----:B0-----:R-:W-:-:S07]  /*a060*/  FADD.FTZ R5, R150, R5 ;  /* 0x0000000596057221 */ /* 0x001fce0000010000 */
[----:B------:R-:W0:Y:S01]  /*a070*/  MUFU.EX2 R23, R23 ;  /* 0x0000001700177308 */ /* 0x000e220000000800 */
[C---:B-1----:R-:W-:Y:S01]  /*a080*/  FADD.FTZ R5, R18.reuse, R5 ;  /* 0x0000000512057221 */ /* 0x042fe20000010000 */
[----:B------:R-:W-:-:S06]  /*a090*/  F2FP.F16.F32.PACK_AB R150, R18, R150 ;  /* 0x000000961296723e */ /* 0x000fcc00000000ff */
[----:B------:R-:W-:Y:S01]  /*a0a0*/  MUFU.EX2 R146, R146 ;  /* 0x0000009200927308 */ /* 0x000fe20000000800 */
[----:B---3--:R-:W-:Y:S01]  /*a0b0*/  FADD.FTZ R62, R144, R5 ;  /* 0x00000005903e7221 */ /* 0x008fe20000010000 */
[----:B--2---:R-:W-:-:S05]  /*a0c0*/  FMNMX.FTZ R11, R36, R11, !PT ;  /* 0x0000000b240b7209 */ /* 0x004fca0007810000 */
[C---:B------:R-:W-:Y:S01]  /*a0d0*/  FADD.FTZ R77, -R11.reuse, R10 ;  /* 0x0000000a0b4d7221 */ /* 0x040fe20000010100 */
[-C--:B------:R-:W-:Y:S01]  /*a0e0*/  FMUL.FTZ R38, R11, R42.reuse ;  /* 0x0000002a0b267220 */ /* 0x080fe20000410000 */
[----:B------:R-:W-:Y:S01]  /*a0f0*/  MUFU.EX2 R137, R137 ;  /* 0x0000008900897308 */ /* 0x000fe20000000800 */
[----:B------:R-:W-:Y:S02]  /*a100*/  WARPGROUP.DEPBAR.LE gsb0, 0x0 ;  /* 0x00008000000079c5 */ /* 0x000fe40000010000 */
[----:B------:R-:W-:Y:S01]  /*a110*/  WARPGROUP.ARRIVE ;  /* 0x00000000000079c5 */ /* 0x000fe20000000000 */
[-C--:B------:R-:W-:Y:S01]  /*a120*/  FMUL.FTZ R77, R77, R42.reuse ;  /* 0x0000002a4d4d7220 */ /* 0x080fe20000410000 */
[-CC-:B------:R-:W-:Y:S01]  /*a130*/  FFMA.FTZ R10, R13, R42.reuse, -R38.reuse ;  /* 0x0000002a0d0a7223 */ /* 0x180fe20000010826 */
[-CC-:B------:R-:W-:Y:S01]  /*a140*/  FFMA.FTZ R149, R15, R42.reuse, -R38.reuse ;  /* 0x0000002a0f957223 */ /* 0x180fe20000010826 */
[-CC-:B------:R-:W-:Y:S01]  /*a150*/  FFMA.FTZ R151, R19, R42.reuse, -R38.reuse ;  /* 0x0000002a13977223 */ /* 0x180fe20000010826 */
[-CC-:B------:R-:W-:Y:S01]  /*a160*/  FFMA.FTZ R40, R21, R42.reuse, -R38.reuse ;  /* 0x0000002a15287223 */ /* 0x180fe20000010826 */
[----:B------:R-:W-:Y:S01]  /*a170*/  HGMMA.64x64x16.F32 R88, R120, gdesc[UR8].tnspB, R88, gsb0 ;  /* 0x40e0000878587df0 */ /* 0x000fe20008000858 */
[----:B------:R-:W-:Y:S01]  /*a180*/  MUFU.EX2 R77, R77 ;  /* 0x0000004d004d7308 */ /* 0x000fe20000000800 */
[-CC-:B------:R-:W-:Y:S01]  /*a190*/  FFMA.FTZ R13, R24, R42.reuse, -R38.reuse ;  /* 0x0000002a180d7223 */ /* 0x180fe20000010826 */
[----:B------:R-:W-:Y:S01]  /*a1a0*/  FFMA.FTZ R44, R29, R42, -R38 ;  /* 0x0000002a1d2c7223 */ /* 0x000fe20000010826 */
[----:B------:R-:W-:-:S02]  /*a1b0*/  IMAD.U32 R29, RZ, RZ, UR4 ;  /* 0x00000004ff1d7e24 */ /* 0x000fc4000f8e00ff */
[-CC-:B------:R-:W-:Y:S01]  /*a1c0*/  FFMA.FTZ R15, R27, R42.reuse, -R38.reuse ;  /* 0x0000002a1b0f7223 */ /* 0x180fe20000010826 */
[-CC-:B------:R-:W-:Y:S01]  /*a1d0*/  FFMA.FTZ R24, R25, R42.reuse, -R38.reuse ;  /* 0x0000002a19187223 */ /* 0x180fe20000010826 */
[----:B------:R-:W-:Y:S02]  /*a1e0*/  VIADD R27, R17, 0x9 ;  /* 0x00000009111b7836 */ /* 0x000fe40000000000 */
[-CC-:B------:R-:W-:Y:S01]  /*a1f0*/  FFMA.FTZ R19, R32, R42.reuse, -R38.reuse ;  /* 0x0000002a20137223 */ /* 0x180fe20000010826 */
[----:B------:R-:W1:Y:S01]  /*a200*/  MUFU.EX2 R10, R10 ;  /* 0x0000000a000a7308 */ /* 0x000e620000000800 */
[----:B------:R-:W-:Y:S01]  /*a210*/  @!P1 LEA R29, R29, UR38, 0x3 ;  /* 0x000000261d1d9c11 */ /* 0x000fe2000f8e18ff */
[-CC-:B------:R-:W-:Y:S01]  /*a220*/  FFMA.FTZ R32, R33, R42.reuse, -R38.reuse ;  /* 0x0000002a21207223 */ /* 0x180fe20000010826 */
[----:B------:R-:W-:Y:S01]  /*a230*/  SEL R27, R27, 0x9, !P2 ;  /* 0x000000091b1b7807 */ /* 0x000fe20005000000 */
[-CC-:B------:R-:W-:Y:S01]  /*a240*/  FFMA.FTZ R143, R35, R42.reuse, -R38.reuse ;  /* 0x0000002a238f7223 */ /* 0x180fe20000010826 */
[----:B------:R-:W-:Y:S01]  /*a250*/  FFMA.FTZ R21, R39, R42, -R38 ;  /* 0x0000002a27157223 */ /* 0x000fe20000010826 */
[----:B------:R-:W-:-:S02]  /*a260*/  @!P1 VIADD R29, R29, 0x16840 ;  /* 0x000168401d1d9836 */ /* 0x000fc40000000000 */
[-CC-:B------:R-:W-:Y:S01]  /*a270*/  FFMA.FTZ R54, R41, R42.reuse, -R38.reuse ;  /* 0x0000002a29367223 */ /* 0x180fe20000010826 */
[----:B------:R-:W2:Y:S01]  /*a280*/  MUFU.EX2 R149, R149 ;  /* 0x0000009500957308 */ /* 0x000ea20000000800 */
[-CC-:B------:R-:W-:Y:S01]  /*a290*/  FFMA.FTZ R25, R47, R42.reuse, -R38.reuse ;  /* 0x0000002a2f197223 */ /* 0x180fe20000010826 */
[-CC-:B------:R-:W-:Y:S01]  /*a2a0*/  FFMA.FTZ R56, R49, R42.reuse, -R38.reuse ;  /* 0x0000002a31387223 */ /* 0x180fe20000010826 */
[----:B------:R-:W-:Y:S01]  /*a2b0*/  @!P1 PRMT R29, RZ, 0x654, R29 ;  /* 0x00000654ff1d9816 */ /* 0x000fe2000000001d */
[-CC-:B------:R-:W-:Y:S01]  /*a2c0*/  FFMA.FTZ R133, R55, R42.reuse, -R38.reuse ;  /* 0x0000002a37857223 */ /* 0x180fe20000010826 */
[-CC-:B------:R-:W-:Y:S01]  /*a2d0*/  FFMA.FTZ R58, R57, R42.reuse, -R38.reuse ;  /* 0x0000002a393a7223 */ /* 0x180fe20000010826 */
[----:B------:R-:W-:Y:S01]  /*a2e0*/  FFMA.FTZ R135, R153, R42, -R38 ;  /* 0x0000002a99877223 */ /* 0x000fe20000010826 */
[----:B0-----:R-:W-:Y:S01]  /*a2f0*/  F2FP.F16.F32.PACK_AB R144, R23, R144 ;  /* 0x000000901790723e */ /* 0x001fe200000000ff */
[----:B------:R-:W-:Y:S01]  /*a300*/  MUFU.EX2 R151, R151 ;  /* 0x0000009700977308 */ /* 0x000fe20000000800 */
[----:B-1----:R-:W-:Y:S01]  /*a310*/  FFMA.FTZ R4, R77, R4, R10 ;  /* 0x000000044d047223 */ /* 0x002fe2000001000a */
[-CC-:B------:R-:W-:Y:S01]  /*a320*/  FFMA.FTZ R129, R145, R42.reuse, -R38.reuse ;  /* 0x0000002a91817223 */ /* 0x180fe20000010826 */
[-CC-:B------:R-:W-:Y:S01]  /*a330*/  FFMA.FTZ R67, R67, R42.reuse, -R38.reuse ;  /* 0x0000002a43437223 */ /* 0x180fe20000010826 */
[-CC-:B------:R-:W-:Y:S01]  /*a340*/  FFMA.FTZ R131, R147, R42.reuse, -R38.reuse ;  /* 0x0000002a93837223 */ /* 0x180fe20000010826 */
[-CC-:B------:R-:W-:Y:S01]  /*a350*/  FFMA.FTZ R125, R48, R42.reuse, -R38.reuse ;  /* 0x0000002a307d7223 */ /* 0x180fe20000010826 */
[-CC-:B------:R-:W-:Y:S01]  /*a360*/  FFMA.FTZ R71, R71, R42.reuse, -R38.reuse ;  /* 0x0000002a47477223 */ /* 0x180fe20000010826 */
[-C--:B------:R-:W-:Y:S01]  /*a370*/  FFMA.FTZ R75, R75, R42.reuse, -R38 ;  /* 0x0000002a4b4b7223 */ /* 0x080fe20000010826 */
[----:B------:R-:W-:Y:S01]  /*a380*/  MUFU.EX2 R40, R40 ;  /* 0x0000002800287308 */ /* 0x000fe20000000800 */
[----:B--2---:R-:W-:Y:S01]  /*a390*/  FADD.FTZ R60, R149, R4 ;  /* 0x00000004953c7221 */ /* 0x004fe20000010000 */
[--C-:B------:R-:W-:Y:S01]  /*a3a0*/  FFMA.FTZ R4, R63, R42, -R38.reuse ;  /* 0x0000002a3f047223 */ /* 0x100fe20000010826 */
[----:B------:R-:W-:Y:S01]  /*a3b0*/  F2FP.F16.F32.PACK_AB R149, R149, R10 ;  /* 0x0000000a9595723e */ /* 0x000fe200000000ff */
[-CC-:B------:R-:W-:Y:S01]  /*a3c0*/  FFMA.FTZ R79, R79, R42.reuse, -R38.reuse ;  /* 0x0000002a4f4f7223 */ /* 0x180fe20000010826 */
[-CC-:B------:R-:W-:Y:S01]  /*a3d0*/  FFMA.FTZ R52, R52, R42.reuse, -R38.reuse ;  /* 0x0000002a34347223 */ /* 0x180fe20000010826 */
[----:B------:R-:W-:Y:S01]  /*a3e0*/  FFMA.FTZ R83, R83, R42, -R38 ;  /* 0x0000002a53537223 */ /* 0x000fe20000010826 */
[C---:B------:R-:W-:Y:S01]  /*a3f0*/  ISETP.GT.AND P2, PT, R6.reuse, UR6, PT ;  /* 0x0000000606007c0c */ /* 0x040fe2000bf44270 */
[----:B------:R-:W-:Y:S01]  /*a400*/  MUFU.EX2 R13, R13 ;  /* 0x0000000d000d7308 */ /* 0x000fe20000000800 */
[----:B------:R-:W-:-:S07]  /*a410*/  VIADD R6, R6, 0xffffffff ;  /* 0xffffffff06067836 */ /* 0x000fce0000000000 */
[----:B------:R-:W0:Y:S08]  /*a420*/  MUFU.EX2 R24, R24 ;  /* 0x0000001800187308 */ /* 0x000e300000000800 */
[----:B------:R-:W-:Y:S08]  /*a430*/  MUFU.EX2 R15, R15 ;  /* 0x0000000f000f7308 */ /* 0x000ff00000000800 */
[----:B------:R-:W1:Y:S01]  /*a440*/  MUFU.EX2 R44, R44 ;  /* 0x0000002c002c7308 */ /* 0x000e620000000800 */
[----:B0-----:R-:W-:-:S07]  /*a450*/  F2FP.F16.F32.PACK_AB R145, R24, R13 ;  /* 0x0000000d1891723e */ /* 0x001fce00000000ff */
[----:B------:R-:W0:Y:S01]  /*a460*/  MUFU.EX2 R140, R140 ;  /* 0x0000008c008c7308 */ /* 0x000e220000000800 */
[----:B------:R-:W-:Y:S02]  /*a470*/  WARPGROUP.DEPBAR.LE gsb0, 0x0 ;  /* 0x00008000000079c5 */ /* 0x000fe40000010000 */
[----:B------:R2:W-:Y:S06]  /*a480*/  BAR.ARV R27, 0x100 ;  /* 0x0004001b0000751d */ /* 0x0005ec0000002000 */
[----:B------:R3:W-:Y:S01]  /*a490*/  @!P1 SYNCS.ARRIVE.TRANS64.RED.A1T0 RZ, [R29+URZ], RZ ;  /* 0x000000ff1dff99a7 */ /* 0x0007e2000810043f */
[----:B------:R-:W4:Y:S01]  /*a4a0*/  MUFU.EX2 R19, R19 ;  /* 0x0000001300137308 */ /* 0x000f220000000800 */
[----:B--2---:R-:W-:Y:S01]  /*a4b0*/  FADD.FTZ R27, R151, R60 ;  /* 0x0000003c971b7221 */ /* 0x004fe20000010000 */
[----:B-1----:R-:W-:Y:S01]  /*a4c0*/  F2FP.F16.F32.PACK_AB R147, R44, R15 ;  /* 0x0000000f2c93723e */ /* 0x002fe200000000ff */
[-C--:B------:R-:W-:Y:S01]  /*a4d0*/  FMUL.FTZ R88, R88, R12.reuse ;  /* 0x0000000c58587220 */ /* 0x080fe20000410000 */
[----:B------:R-:W-:Y:S01]  /*a4e0*/  FMUL.FTZ R89, R89, R12 ;  /* 0x0000000c59597220 */ /* 0x000fe20000410000 */
[----:B------:R-:W-:Y:S01]  /*a4f0*/  FADD.FTZ R60, R40, R27 ;  /* 0x0000001b283c7221 */ /* 0x000fe20000010000 */
[----:B------:R-:W-:Y:S01]  /*a500*/  FADD.FTZ R27, R23, R62 ;  /* 0x0000003e171b7221 */ /* 0x000fe20000010000 */
[----:B---3--:R-:W-:Y:S01]  /*a510*/  IMAD.U32 R29, RZ, RZ, UR7 ;  /* 0x00000007ff1d7e24 */ /* 0x008fe2000f8e00ff */
[----:B------:R-:W1:Y:S01]  /*a520*/  MUFU.EX2 R139, R139 ;  /* 0x0000008b008b7308 */ /* 0x000e620000000800 */
[----:B------:R-:W-:Y:S01]  /*a530*/  FADD.FTZ R5, R13, R60 ;  /* 0x0000003c0d057221 */ /* 0x000fe20000010000 */
[----:B------:R-:W-:Y:S01]  /*a540*/  FADD.FTZ R62, R146, R27 ;  /* 0x0000001b923e7221 */ /* 0x000fe20000010000 */
[----:B------:R-:W-:Y:S01]  /*a550*/  UMOV UR7, UR4 ;  /* 0x0000000400077c82 */ /* 0x000fe20008000000 */
[----:B------:R-:W-:Y:S01]  /*a560*/  @!P1 LEA R29, R29, UR38, 0x3 ;  /* 0x000000261d1d9c11 */ /* 0x000fe2000f8e18ff */
[----:B------:R-:W-:Y:S01]  /*a570*/  FADD.FTZ R60, R24, R5 ;  /* 0x00000005183c7221 */ /* 0x000fe20000010000 */
[C---:B------:R-:W-:Y:S01]  /*a580*/  FADD.FTZ R27, R137.reuse, R62 ;  /* 0x0000003e891b7221 */ /* 0x040fe20000010000 */
[----:B------:R-:W-:Y:S01]  /*a590*/  F2FP.F16.F32.PACK_AB R146, R137, R146 ;  /* 0x000000928992723e */ /* 0x000fe200000000ff */
[----:B------:R-:W2:Y:S01]  /*a5a0*/  MUFU.EX2 R32, R32 ;  /* 0x0000002000207308 */ /* 0x000ea20000000800 */
[----:B------:R-:W-:Y:S01]  /*a5b0*/  FADD.FTZ R5, R15, R60 ;  /* 0x0000003c0f057221 */ /* 0x000fe20000010000 */
[----:B------:R-:W-:-:S02]  /*a5c0*/  @!P1 VIADD R29, R29, 0x16860 ;  /* 0x000168601d1d9836 */ /* 0x000fc40000000000 */
[----:B0-----:R-:W-:Y:S01]  /*a5d0*/  FADD.FTZ R62, R140, R27 ;  /* 0x0000001b8c3e7221 */ /* 0x001fe20000010000 */
[----:B------:R-:W-:Y:S01]  /*a5e0*/  FFMA.FTZ R27, R50, R42, -R38 ;  /* 0x0000002a321b7223 */ /* 0x000fe20000010826 */
[----:B------:R-:W-:Y:S01]  /*a5f0*/  FADD.FTZ R60, R44, R5 ;  /* 0x000000052c3c7221 */ /* 0x000fe20000010000 */
[----:B------:R-:W-:Y:S01]  /*a600*/  FMUL.FTZ R92, R92, R12 ;  /* 0x0000000c5c5c7220 */ /* 0x000fe20000410000 */
[----:B------:R-:W-:Y:S01]  /*a610*/  @!P1 PRMT R29, RZ, 0x654, R29 ;  /* 0x00000654ff1d9816 */ /* 0x000fe2000000001d */
[----:B------:R0:W-:Y:S01]  /*a620*/  MUFU.EX2 R36, R46 ;  /* 0x0000002e00247308 */ /* 0x0001e20000000800 */
[----:B----4-:R-:W-:Y:S01]  /*a630*/  FADD.FTZ R5, R19, R60 ;  /* 0x0000003c13057221 */ /* 0x010fe20000010000 */
[----:B-1----:R-:W-:Y:S01]  /*a640*/  F2FP.F16.F32.PACK_AB R140, R139, R140 ;  /* 0x0000008c8b8c723e */ /* 0x002fe200000000ff */
[----:B------:R1:W-:Y:S01]  /*a650*/  @!P1 SYNCS.ARRIVE.TRANS64.RED.A1T0 RZ, [R29+URZ], RZ ;  /* 0x000000ff1dff99a7 */ /* 0x0003e2000810043f */
[-C--:B------:R-:W-:Y:S01]  /*a660*/  FMUL.FTZ R93, R93, R12.reuse ;  /* 0x0000000c5d5d7220 */ /* 0x080fe20000410000 */
[-C--:B------:R-:W-:Y:S01]  /*a670*/  FMUL.FTZ R96, R96, R12.reuse ;  /* 0x0000000c60607220 */ /* 0x080fe20000410000 */
[-C--:B------:R-:W-:Y:S01]  /*a680*/  FMUL.FTZ R97, R97, R12.reuse ;  /* 0x0000000c61617220 */ /* 0x080fe20000410000 */
[----:B------:R-:W-:Y:S01]  /*a690*/  FMUL.FTZ R100, R100, R12 ;  /* 0x0000000c64647220 */ /* 0x000fe20000410000 */
[----:B------:R-:W3:Y:S01]  /*a6a0*/  MUFU.EX2 R142, R142 ;  /* 0x0000008e008e7308 */ /* 0x000ee20000000800 */
[-C--:B0-----:R-:W-:Y:S01]  /*a6b0*/  FFMA.FTZ R46, R37, R42.reuse, -R38 ;  /* 0x0000002a252e7223 */ /* 0x081fe20000010826 */
[----:B--2---:R-:W-:Y:S01]  /*a6c0*/  FADD.FTZ R50, R32, R5 ;  /* 0x0000000520327221 */ /* 0x004fe20000010000 */
[----:B-1----:R-:W-:Y:S01]  /*a6d0*/  FADD.FTZ R29, R139, R62 ;  /* 0x0000003e8b1d7221 */ /* 0x002fe20000010000 */
[-CC-:B------:R-:W-:Y:S01]  /*a6e0*/  FFMA.FTZ R5, R141, R42.reuse, -R38.reuse ;  /* 0x0000002a8d057223 */ /* 0x180fe20000010826 */
[----:B------:R-:W-:Y:S01]  /*a6f0*/  FFMA.FTZ R38, R87, R42, -R38 ;  /* 0x0000002a57267223 */ /* 0x000fe20000010826 */
[-C--:B------:R-:W-:Y:S01]  /*a700*/  FMUL.FTZ R101, R101, R12.reuse ;  /* 0x0000000c65657220 */ /* 0x080fe20000410000 */
[-C--:B------:R-:W-:Y:S01]  /*a710*/  FMUL.FTZ R104, R104, R12.reuse ;  /* 0x0000000c68687220 */ /* 0x080fe20000410000 */
[----:B------:R-:W0:Y:S01]  /*a720*/  MUFU.EX2 R143, R143 ;  /* 0x0000008f008f7308 */ /* 0x000e220000000800 */
[-C--:B------:R-:W-:Y:S01]  /*a730*/  FMUL.FTZ R105, R105, R12.reuse ;  /* 0x0000000c69697220 */ /* 0x080fe20000410000 */
[-C--:B------:R-:W-:Y:S01]  /*a740*/  FMUL.FTZ R108, R108, R12.reuse ;  /* 0x0000000c6c6c7220 */ /* 0x080fe20000410000 */
[-C--:B------:R-:W-:Y:S01]  /*a750*/  FMUL.FTZ R109, R109, R12.reuse ;  /* 0x0000000c6d6d7220 */ /* 0x080fe20000410000 */
[-C--:B------:R-:W-:Y:S01]  /*a760*/  FMUL.FTZ R112, R112, R12.reuse ;  /* 0x0000000c70707220 */ /* 0x080fe20000410000 */
[-C--:B------:R-:W-:Y:S01]  /*a770*/  FMUL.FTZ R113, R113, R12.reuse ;  /* 0x0000000c71717220 */ /* 0x080fe20000410000 */
[-C--:B------:R-:W-:Y:S01]  /*a780*/  FMUL.FTZ R116, R116, R12.reuse ;  /* 0x0000000c74747220 */ /* 0x080fe20000410000 */
[----:B------:R-:W-:Y:S01]  /*a790*/  FMUL.FTZ R117, R117, R12 ;  /* 0x0000000c75757220 */ /* 0x000fe20000410000 */
[----:B------:R-:W1:Y:S01]  /*a7a0*/  MUFU.EX2 R31, R31 ;  /* 0x0000001f001f7308 */ /* 0x000e620000000800 */
[----:B---3--:R-:W-:Y:S01]  /*a7b0*/  FADD.FTZ R60, R142, R29 ;  /* 0x0000001d8e3c7221 */ /* 0x008fe20000010000 */
[----:B------:R-:W-:Y:S01]  /*a7c0*/  F2FP.F16.F32.PACK_AB R151, R40, R151 ;  /* 0x000000972897723e */ /* 0x000fe200000000ff */
[----:B------:R-:W-:Y:S01]  /*a7d0*/  FMUL.FTZ R90, R90, R77 ;  /* 0x0000004d5a5a7220 */ /* 0x000fe20000410000 */
[----:B------:R-:W-:Y:S01]  /*a7e0*/  F2FP.F16.F32.PACK_AB R141, R32, R19 ;  /* 0x00000013208d723e */ /* 0x000fe200000000ff */
[-C--:B------:R-:W-:Y:S01]  /*a7f0*/  FMUL.FTZ R91, R91, R77.reuse ;  /* 0x0000004d5b5b7220 */ /* 0x080fe20000410000 */
[-C--:B------:R-:W-:Y:S01]  /*a800*/  FMUL.FTZ R94, R94, R77.reuse ;  /* 0x0000004d5e5e7220 */ /* 0x080fe20000410000 */
[-C--:B------:R-:W-:Y:S01]  /*a810*/  FMUL.FTZ R95, R95, R77.reuse ;  /* 0x0000004d5f5f7220 */ /* 0x080fe20000410000 */
[----:B------:R-:W2:Y:S01]  /*a820*/  MUFU.EX2 R46, R46 ;  /* 0x0000002e002e7308 */ /* 0x000ea20000000800 */
[----:B0-----:R-:W-:Y:S01]  /*a830*/  FADD.FTZ R29, R143, R50 ;  /* 0x000000328f1d7221 */ /* 0x001fe20000010000 */
[-C--:B------:R-:W-:Y:S01]  /*a840*/  FMUL.FTZ R98, R98, R77.reuse ;  /* 0x0000004d62627220 */ /* 0x080fe20000410000 */
[-C--:B------:R-:W-:Y:S01]  /*a850*/  FMUL.FTZ R99, R99, R77.reuse ;  /* 0x0000004d63637220 */ /* 0x080fe20000410000 */
[-C--:B------:R-:W-:Y:S01]  /*a860*/  FMUL.FTZ R102, R102, R77.reuse ;  /* 0x0000004d66667220 */ /* 0x080fe20000410000 */
[-C--:B------:R-:W-:Y:S01]  /*a870*/  FMUL.FTZ R103, R103, R77.reuse ;  /* 0x0000004d67677220 */ /* 0x080fe20000410000 */
[-C--:B------:R-:W-:Y:S01]  /*a880*/  FMUL.FTZ R106, R106, R77.reuse ;  /* 0x0000004d6a6a7220 */ /* 0x080fe20000410000 */
[-C--:B------:R-:W-:Y:S01]  /*a890*/  FMUL.FTZ R107, R107, R77.reuse ;  /* 0x0000004d6b6b7220 */ /* 0x080fe20000410000 */
[----:B------:R-:W0:Y:S01]  /*a8a0*/  MUFU.EX2 R136, R136 ;  /* 0x0000008800887308 */ /* 0x000e220000000800 */
[C---:B-1----:R-:W-:Y:S01]  /*a8b0*/  FADD.FTZ R33, R31.reuse, R60 ;  /* 0x0000003c1f217221 */ /* 0x042fe20000010000 */
[----:B------:R-:W-:Y:S01]  /*a8c0*/  F2FP.F16.F32.PACK_AB R142, R31, R142 ;  /* 0x0000008e1f8e723e */ /* 0x000fe200000000ff */
[-C--:B------:R-:W-:Y:S01]  /*a8d0*/  FMUL.FTZ R110, R110, R77.reuse ;  /* 0x0000004d6e6e7220 */ /* 0x080fe20000410000 */
[-C--:B------:R-:W-:Y:S01]  /*a8e0*/  FMUL.FTZ R111, R111, R77.reuse ;  /* 0x0000004d6f6f7220 */ /* 0x080fe20000410000 */
[-C--:B------:R-:W-:Y:S01]  /*a8f0*/  FMUL.FTZ R114, R114, R77.reuse ;  /* 0x0000004d72727220 */ /* 0x080fe20000410000 */
[-C--:B------:R-:W-:Y:S01]  /*a900*/  FMUL.FTZ R115, R115, R77.reuse ;  /* 0x0000004d73737220 */ /* 0x080fe20000410000 */
[----:B------:R-:W-:Y:S01]  /*a910*/  FMUL.FTZ R118, R118, R77 ;  /* 0x0000004d76767220 */ /* 0x000fe20000410000 */
[----:B------:R-:W1:Y:S01]  /*a920*/  MUFU.EX2 R21, R21 ;  /* 0x0000001500157308 */ /* 0x000e620000000800 */
[C---:B--2---:R-:W-:Y:S01]  /*a930*/  FADD.FTZ R60, R46.reuse, R29 ;  /* 0x0000001d2e3c7221 */ /* 0x044fe20000010000 */
[----:B------:R-:W-:Y:S01]  /*a940*/  F2FP.F16.F32.PACK_AB R143, R46, R143 ;  /* 0x0000008f2e8f723e */ /* 0x000fe200000000ff */
[----:B------:R-:W-:Y:S01]  /*a950*/  FMUL.FTZ R119, R119, R77 ;  /* 0x0000004d77777220 */ /* 0x000fe20000410000 */
[----:B------:R-:W-:-:S04]  /*a960*/  IMAD.MOV.U32 R12, RZ, RZ, R7 ;  /* 0x000000ffff0c7224 */ /* 0x000fc800078e0007 */
[----:B------:R-:W2:Y:S01]  /*a970*/  MUFU.EX2 R54, R54 ;  /* 0x0000003600367308 */ /* 0x000ea20000000800 */
[----:B0-----:R-:W-:Y:S01]  /*a980*/  FADD.FTZ R33, R136, R33 ;  /* 0x0000002188217221 */ /* 0x001fe20000010000 */
[----:B------:R-:W-:-:S03]  /*a990*/  F2FP.F16.F32.PACK_AB R136, R20, R136 ;  /* 0x000000881488723e */ /* 0x000fc600000000ff */
[----:B------:R-:W-:-:S03]  /*a9a0*/  FADD.FTZ R33, R20, R33 ;  /* 0x0000002114217221 */ /* 0x000fc60000010000 */
        /* <DEDUP_REMOVED lines=64> */
[----:B------:R-:W-:Y:S01]  /*adb0*/  F2FP.F16.F32.PACK_AB R125, R10, R125 ;  /* 0x0000007d0a7d723e */ /* 0x000fe200000000ff */
[----:B------:R-:W-:-:S05]  /*adc0*/  IMAD.MOV.U32 R10, RZ, RZ, R11 ;  /* 0x000000ffff0a7224 */ /* 0x000fca00078e000b */
        /* <DEDUP_REMOVED lines=14> */
[----:B------:R2:W3:Y:S01]  /*aeb0*/  MUFU.EX2 R14, R5 ;  /* 0x00000005000e7308 */ /* 0x0004e20000000800 */
[----:B0-----:R-:W-:-:S07]  /*aec0*/  F2FP.F16.F32.PACK_AB R120, R69, R34 ;  /* 0x000000224578723e */ /* 0x001fce00000000ff */
[----:B------:R-:W0:Y:S01]  /*aed0*/  MUFU.EX2 R73, R73 ;  /* 0x0000004900497308 */ /* 0x000e220000000800 */
[----:B--2---:R-:W-:Y:S01]  /*aee0*/  FADD.FTZ R5, R69, R4 ;  /* 0x0000000445057221 */ /* 0x004fe20000010000 */
[C---:B-1----:R-:W-:Y:S01]  /*aef0*/  FADD.FTZ R13, R83.reuse, R13 ;  /* 0x0000000d530d7221 */ /* 0x042fe20000010000 */
[----:B------:R-:W-:Y:S02]  /*af00*/  F2FP.F16.F32.PACK_AB R121, R83, R52 ;  /* 0x000000345379723e */ /* 0x000fe400000000ff */
[----:B------:R-:W-:-:S03]  /*af10*/  FADD.FTZ R4, R36, R5 ;  /* 0x0000000524047221 */ /* 0x000fc60000010000 */
[----:B------:R-:W1:Y:S01]  /*af20*/  MUFU.EX2 R38, R38 ;  /* 0x0000002600267308 */ /* 0x000e620000000800 */
[----:B---3--:R-:W-:Y:S01]  /*af30*/  FADD.FTZ R13, R14, R13 ;  /* 0x0000000d0e0d7221 */ /* 0x008fe20000010000 */
[C---:B0-----:R-:W-:Y:S01]  /*af40*/  FADD.FTZ R5, R73.reuse, R4 ;  /* 0x0000000449057221 */ /* 0x041fe20000010000 */
[----:B------:R-:W-:Y:S02]  /*af50*/  F2FP.F16.F32.PACK_AB R122, R73, R36 ;  /* 0x00000024497a723e */ /* 0x000fe400000000ff */
[C---:B-1----:R-:W-:Y:S01]  /*af60*/  FADD.FTZ R4, R38.reuse, R13 ;  /* 0x0000000d26047221 */ /* 0x042fe20000010000 */
[----:B------:R-:W-:Y:S01]  /*af70*/  F2FP.F16.F32.PACK_AB R123, R38, R14 ;  /* 0x0000000e267b723e */ /* 0x000fe200000000ff */
[----:B------:R-:W-:Y:S06]  /*af80*/  @P2 BRA `(.L_x_870) ;  /* 0xffffffd800e42947 */ /* 0x000fec000383ffff */
.L_x_861:
[----:B------:R-:W-:-:S13]  /*af90*/  ISETP.GE.AND P2, PT, R6, UR37, PT ;  /* 0x0000002506007c0c */ /* 0x000fda000bf46270 */
[----:B------:R-:W-:Y:S05]  /*afa0*/  @!P2 BRA `(.L_x_871) ;  /* 0x00000034006ca947 */ /* 0x000fea0003800000 */
[----:B------:R-:W-:Y:S01]  /*afb0*/  VIADD R13, R17, 0x9 ;  /* 0x00000009110d7836 */ /* 0x000fe20000000000 */
[----:B------:R-:W-:Y:S01]  /*afc0*/  ISETP.GE.U32.AND P2, PT, R2, 0x180, PT ;  /* 0x000001800200780c */ /* 0x000fe20003f46070 */
[----:B------:R-:W-:Y:S01]  /*afd0*/  IMAD.MOV.U32 R12, RZ, RZ, R11 ;  /* 0x000000ffff0c7224 */ /* 0x000fe200078e000b */
[----:B------:R-:W-:Y:S01]  /*afe0*/  UMOV UR7, UR5 ;  /* 0x0000000500077c82 */ /* 0x000fe20008000000 */
[----:B------:R-:W-:Y:S01]  /*aff0*/  IMAD.MOV.U32 R10, RZ, RZ, R7 ;  /* 0x000000ffff0a7224 */ /* 0x000fe200078e0007 */
[----:B------:R-:W-:Y:S01]  /*b000*/  SEL R13, R13, 0x9, !P2 ;  /* 0x000000090d0d7807 */ /* 0x000fe20005000000 */
[----:B------:R-:W-:Y:S01]  /*b010*/  VIADD R17, R17, 0x8 ;  /* 0x0000000811117836 */ /* 0x000fe20000000000 */
[----:B------:R-:W-:Y:S01]  /*b020*/  UMOV UR6, UR4 ;  /* 0x0000000400067c82 */ /* 0x000fe20008000000 */
[----:B------:R-:W-:Y:S01]  /*b030*/  ULDC UR26, c[0x0][0x9e4] ;  /* 0x00027900001a7ab9 */ /* 0x000fe20000000800 */
[----:B------:R-:W-:Y:S01]  /*b040*/  ULDC UR27, c[0x0][0x288] ;  /* 0x0000a200001b7ab9 */ /* 0x000fe20000000800 */
[----:B------:R-:W-:Y:S01]  /*b050*/  ULDC UR28, c[0x0][0x2f0] ;  /* 0x0000bc00001c7ab9 */ /* 0x000fe20000000800 */
[----:B------:R-:W-:Y:S01]  /*b060*/  ULDC UR29, c[0x0][0x9d8] ;  /* 0x00027600001d7ab9 */ /* 0x000fe20000000800 */
[----:B------:R-:W-:-:S05]  /*b070*/  ULDC UR30, c[0x0][0x9e0] ;  /* 0x00027800001e7ab9 */ /* 0x000fca0000000800 */
.L_x_888:
        /* <DEDUP_REMOVED lines=9> */
.L_x_873:
[----:B------:R-:W-:Y:S01]  /*b110*/  ULEA UR10, UR4, UR38, 0x3 ;  /* 0x00000026040a7291 */ /* 0x000fe2000f8e183f */
[----:B------:R-:W-:-:S05]  /*b120*/  IMAD.U32 R7, RZ, RZ, UR5 ;  /* 0x00000005ff077e24 */ /* 0x000fca000f8e00ff */
[----:B------:R-:W-:-:S04]  /*b130*/  SHF.L.U32 R7, R7, 0x1f, RZ ;  /* 0x0000001f07077819 */ /* 0x000fc800000006ff */
[----:B------:R0:W1:Y:S01]  /*b140*/  SYNCS.PHASECHK.TRANS64.TRYWAIT P2, [UR10+0x16830], R7 ;  /* 0x01683007ff0075a7 */ /* 0x000062000804014a */
[----:B------:R-:W-:Y:S05]  /*b150*/  @!P0 BRA `(.L_x_874) ;  /* 0x0000000000048947 */ /* 0x000fea0003800000 */
[----:B------:R-:W-:Y:S01]  /*b160*/  BPT.TRAP 0x1 ;  /* 0x000000040000795c */ /* 0x000fe20000300000 */
.L_x_874:
[----:B-1----:R-:W-:Y:S05]  /*b170*/  @P2 BRA `(.L_x_872) ;  /* 0x0000000000082947 */ /* 0x002fea0003800000 */
[----:B------:R-:W1:Y:S02]  /*b180*/  SYNCS.PHASECHK.TRANS64.TRYWAIT P2, [UR10+0x16830], R7 ;  /* 0x01683007ff0075a7 */ /* 0x000e64000804014a */
[----:B-1----:R-:W-:Y:S05]  /*b190*/  @!P2 BRA `(.L_x_875) ;  /* 0x00000088006ca947 */ /* 0x002fea0003800000 */
.L_x_872:
[----:B------:R2:W-:Y:S01]  /*b1a0*/  BAR.SYNC.DEFER_BLOCKING R17, 0x100 ;  /* 0x000400110000751d */ /* 0x0005e20000010000 */
[----:B------:R-:W-:Y:S01]  /*b1b0*/  R2UR UR20, R8 ;  /* 0x00000000081472ca */ /* 0x000fe200000e0000 */
[----:B------:R-:W-:Y:S01]  /*b1c0*/  ULEA UR22, UR4, UR24, 0xa ;  /* 0x0000001804167291 */ /* 0x000fe2000f8e503f */
[----:B------:R-:W-:-:S03]  /*b1d0*/  R2UR UR21, R9 ;  /* 0x00000000091572ca */ /* 0x000fc600000e0000 */
[----:B------:R-:W-:Y:S01]  /*b1e0*/  UMOV UR23, 0x40000040 ;  /* 0x4000004000177882 */ /* 0x000fe20000000000 */
[----:B------:R-:W-:Y:S01]  /*b1f0*/  UIADD3 UR14, UR22, 0x2, URZ ;  /* 0x00000002160e7890 */ /* 0x000fe2000fffe03f */
[----:B------:R-:W-:Y:S01]  /*b200*/  UMOV UR15, 0x40000040 ;  /* 0x40000040000f7882 */ /* 0x000fe20000000000 */
[----:B------:R-:W-:Y:S01]  /*b210*/  UIADD3 UR18, UR22, 0x4, URZ ;  /* 0x0000000416127890 */ /* 0x000fe2000fffe03f */
[----:B------:R-:W-:Y:S01]  /*b220*/  UMOV UR19, 0x40000040 ;  /* 0x4000004000137882 */ /* 0x000fe20000000000 */
[----:B------:R-:W-:Y:S01]  /*b230*/  UIADD3 UR10, UR22, 0x6, URZ ;  /* 0x00000006160a7890 */ /* 0x000fe2000fffe03f */
        /* <DEDUP_REMOVED lines=13> */
[----:B--2---:R-:W-:Y:S05]  /*b310*/  @P3 BRA `(.L_x_876) ;  /* 0x00000000002c3947 */ /* 0x004fea0003800000 */
[----:B------:R-:W-:Y:S05]  /*b320*/  @!P0 BRA `(.L_x_877) ;  /* 0x0000000000048947 */ /* 0x000fea0003800000 */
[----:B------:R-:W-:Y:S01]  /*b330*/  BPT.TRAP 0x1 ;  /* 0x000000040000795c */ /* 0x000fe20000300000 */
.L_x_877:
[----:B------:R-:W-:Y:S01]  /*b340*/  ULEA UR10, UR6, UR38, 0x3 ;  /* 0x00000026060a7291 */ /* 0x000fe2000f8e183f */
[----:B01----:R-:W-:-:S05]  /*b350*/  IMAD.U32 R7, RZ, RZ, UR7 ;  /* 0x00000007ff077e24 */ /* 0x003fca000f8e00ff */
[----:B------:R-:W-:-:S04]  /*b360*/  SHF.L.U32 R7, R7, 0x1f, RZ ;  /* 0x0000001f07077819 */ /* 0x000fc800000006ff */
[----:B------:R0:W1:Y:S01]  /*b370*/  SYNCS.PHASECHK.TRANS64.TRYWAIT P2, [UR10+0x16850], R7 ;  /* 0x01685007ff0075a7 */ /* 0x000062000804014a */
[----:B------:R-:W-:Y:S05]  /*b380*/  @!P0 BRA `(.L_x_878) ;  /* 0x0000000000048947 */ /* 0x000fea0003800000 */
[----:B------:R-:W-:Y:S01]  /*b390*/  BPT.TRAP 0x1 ;  /* 0x000000040000795c */ /* 0x000fe20000300000 */
.L_x_878:
[----:B-1----:R-:W-:Y:S05]  /*b3a0*/  @P2 BRA `(.L_x_876) ;  /* 0x0000000000082947 */ /* 0x002fea0003800000 */
[----:B------:R-:W1:Y:S02]  /*b3b0*/  SYNCS.PHASECHK.TRANS64.TRYWAIT P2, [UR10+0x16850], R7 ;  /* 0x01685007ff0075a7 */ /* 0x000e64000804014a */
[----:B-1----:R-:W-:Y:S05]  /*b3c0*/  @!P2 BRA `(.L_x_879) ;  /* 0x0000008400f8a947 */ /* 0x002fea0003800000 */
.L_x_876:
[----:B------:R-:W-:Y:S01]  /*b3d0*/  UIADD3 UR7, UR38, 0x400, URZ ;  /* 0x0000040026077890 */ /* 0x000fe2000fffe03f */
[----:B------:R-:W-:Y:S01]  /*b3e0*/  WARPGROUP.ARRIVE ;  /* 0x00000000000079c5 */ /* 0x000fe20000000000 */
[----:B------:R-:W-:Y:S01]  /*b3f0*/  UMOV UR11, 0x40000040 ;  /* 0x40000040000b7882 */ /* 0x000fe20000000000 */
[----:B------:R-:W-:Y:S01]  /*b400*/  PLOP3.LUT P2, PT, PT, PT, UP0, 0x80, 0x0 ;  /* 0x000000000000781c */ /* 0x000fe20003f4f008 */
[----:B------:R-:W-:Y:S01]  /*b410*/  USHF.R.U32.HI UR7, URZ, 0x4, UR7 ;  /* 0x000000043f077899 */ /* 0x000fe20008011607 */
[----:B------:R-:W-:Y:S01]  /*b420*/  FMUL.FTZ R19, R31, UR29 ;  /* 0x0000001d1f137c20 */ /* 0x000fe20008410000 */
[----:B------:R-:W-:Y:S01]  /*b430*/  FMUL.FTZ R31, R37, UR29 ;  /* 0x0000001d251f7c20 */ /* 0x000fe20008410000 */
[----:B------:R-:W-:Y:S01]  /*b440*/  IMAD.U32 R37, RZ, RZ, UR4 ;  /* 0x00000004ff257e24 */ /* 0x000fe2000f8e00ff */
[----:B------:R-:W-:Y:S01]  /*b450*/  ULOP3.LUT UR7, UR7, 0x3fff, URZ, 0xc0, !UPT ;  /* 0x00003fff07077892 */ /* 0x000fe2000f8ec03f */
[----:B------:R-:W-:Y:S01]  /*b460*/  FMUL.FTZ R18, R30, UR29 ;  /* 0x0000001d1e127c20 */ /* 0x000fe20008410000 */
[----:B------:R-:W-:Y:S01]  /*b470*/  FMUL.FTZ R20, R28, UR29 ;  /* 0x0000001d1c147c20 */ /* 0x000fe20008410000 */
[----:B------:R-:W-:Y:S01]  /*b480*/  FMUL.FTZ R30, R43, UR29 ;  /* 0x0000001d2b1e7c20 */ /* 0x000fe20008410000 */
[----:B------:R-:W-:Y:S01]  /*b490*/  ULEA UR7, UR6, UR7, 0xa ;  /* 0x0000000706077291 */ /* 0x000fe2000f8e503f */
[----:B------:R-:W-:Y:S01]  /*b4a0*/  FMUL.FTZ R28, R42, UR29 ;  /* 0x0000001d2a1c7c20 */ /* 0x000fe20008410000 */
[----:B------:R-:W-:Y:S01]  /*b4b0*/  FMUL.FTZ R43, R58, UR29 ;  /* 0x0000001d3a2b7c20 */ /* 0x000fe20008410000 */
[----:B------:R-:W-:Y:S01]  /*b4c0*/  FMUL.FTZ R42, R45, UR29 ;  /* 0x0000001d2d2a7c20 */ /* 0x000fe20008410000 */
[----:B------:R-:W-:Y:S01]  /*b4d0*/  FMUL.FTZ R44, R44, UR29 ;  /* 0x0000001d2c2c7c20 */ /* 0x000fe20008410000 */
[----:B------:R-:W-:Y:S01]  /*b4e0*/  FMUL.FTZ R45, R62, UR29 ;  /* 0x0000001d3e2d7c20 */ /* 0x000fe20008410000 */
[----:B------:R-:W-:Y:S01]  /*b4f0*/  @!P1 LEA R37, R37, UR38, 0x3 ;  /* 0x0000002625259c11 */ /* 0x000fe2000f8e18ff */
        /* <DEDUP_REMOVED lines=8> */
[----:B------:R-:W-:-:S02]  /*b580*/  IMAD.MOV.U32 R76, RZ, RZ, R0 ;  /* 0x000000ffff4c7224 */ /* 0x000fc400078e0000 */
[----:B------:R-:W-:Y:S01]  /*b590*/  FMUL.FTZ R46, R63, UR29 ;  /* 0x0000001d3f2e7c20 */ /* 0x000fe20008410000 */
[----:B------:R-:W-:Y:S01]  /*b5a0*/  FMUL.FTZ R63, R65, UR29 ;  /* 0x0000001d413f7c20 */ /* 0x000fe20008410000 */
[----:B------:R-:W-:Y:S01]  /*b5b0*/  FMUL.FTZ R65, R68, UR29 ;  /* 0x0000001d44417c20 */ /* 0x000fe20008410000 */
[----:B------:R-:W-:Y:S02]  /*b5c0*/  IMAD.SHL.U32 R68, R6, 0x80, RZ ;  /* 0x0000008006447824 */ /* 0x000fe400078e00ff */
[----:B------:R-:W-:Y:S01]  /*b5d0*/  FMUL.FTZ R15, R25, UR29 ;  /* 0x0000001d190f7c20 */ /* 0x000fe20008410000 */
[----:B------:R-:W-:Y:S01]  /*b5e0*/  FMUL.FTZ R21, R29, UR29 ;  /* 0x0000001d1d157c20 */ /* 0x000fe20008410000 */
[----:B01----:R-:W-:Y:S01]  /*b5f0*/  FMUL.FTZ R7, R24, UR29 ;  /* 0x0000001d18077c20 */ /* 0x003fe20008410000 */
        /* <DEDUP_REMOVED lines=8> */
[----:B------:R-:W-:Y:S01]  /*b680*/  IADD3 R36, -R68, 0x1, RZ ;  /* 0x0000000144247810 */ /* 0x000fe20007ffe1ff */
        /* <DEDUP_REMOVED lines=16> */
[----:B------:R-:W0:Y:S08]  /*b790*/  MUFU.TANH R7, R7 ;  /* 0x0000000700077308 */ /* 0x000e300000002400 */
[----:B------:R-:W1:Y:S08]  /*b7a0*/  MUFU.TANH R15, R15 ;  /* 0x0000000f000f7308 */ /* 0x000e700000002400 */
        /* <DEDUP_REMOVED lines=56> */
[----:B------:R-:W-:Y:S01]  /*bb30*/  FMUL.FTZ R75, R84, UR29 ;  /* 0x0000001d544b7c20 */ /* 0x000fe20008410000 */
[----:B------:R-:W-:Y:S01]  /*bb40*/  HGMMA.64x64x16.F32 R88, R132, gdesc[UR8].tnspB, R88, gsb0 ;  /* 0x40e0000884587df0 */ /* 0x000fe20008000858 */
[----:B------:R-:W-:Y:S01]  /*bb50*/  UIADD3 UR10, UR7, 0x280, URZ ;  /* 0x00000280070a7890 */ /* 0x000fe2000fffe03f */
[----:B------:R-:W0:Y:S01]  /*bb60*/  MUFU.TANH R136, R136 ;  /* 0x0000008800887308 */ /* 0x000e220000002400 */
[----:B------:R-:W-:-:S07]  /*bb70*/  UMOV UR11, 0x40000040 ;  /* 0x40000040000b7882 */ /* 0x000fce0000000000 */
        /* <DEDUP_REMOVED lines=11> */
[----:B------:R-:W-:-:S04]  /*bc30*/  FMUL.FTZ R134, R48, UR29 ;  /* 0x0000001d30867c20 */ /* 0x000fc80008410000 */
[----:B------:R5:W0:Y:S01]  /*bc40*/  MUFU.TANH R132, R44 ;  /* 0x0000002c00847308 */ /* 0x000a220000002400 */
[----:B------:R-:W-:Y:S01]  /*bc50*/  FMUL.FTZ R133, R49, UR29 ;  /* 0x0000001d31857c20 */ /* 0x000fe20008410000 */
[----:B------:R-:W-:Y:S01]  /*bc60*/  FMUL.FTZ R135, R53, UR29 ;  /* 0x0000001d35877c20 */ /* 0x000fe20008410000 */
[----:B------:R-:W-:Y:S01]  /*bc70*/  FMUL.FTZ R48, R67, UR29 ;  /* 0x0000001d43307c20 */ /* 0x000fe20008410000 */
[----:B------:R-:W-:Y:S01]  /*bc80*/  HGMMA.64x64x16.F32 R88, R128, gdesc[UR8].tnspB, R88, gsb0 ;  /* 0x40e0000880587df0 */ /* 0x000fe20008000858 */
[----:B------:R-:W-:Y:S01]  /*bc90*/  UIADD3 UR10, UR7, 0x300, URZ ;  /* 0x00000300070a7890 */ /* 0x000fe2000fffe03f */
[----:B------:R-:W-:Y:S01]  /*bca0*/  FMUL.FTZ R49, R70, UR29 ;  /* 0x0000001d46317c20 */ /* 0x000fe20008410000 */
[----:B------:R-:W-:Y:S01]  /*bcb0*/  UMOV UR11, 0x40000040 ;  /* 0x40000040000b7882 */ /* 0x000fe20000000000 */
[----:B------:R-:W-:Y:S01]  /*bcc0*/  FMUL.FTZ R67, R77, UR29 ;  /* 0x0000001d4d437c20 */ /* 0x000fe20008410000 */
[----:B-----5:R-:W-:Y:S01]  /*bcd0*/  FMUL.FTZ R44, R59, UR29 ;  /* 0x0000001d3b2c7c20 */ /* 0x020fe20008410000 */
[----:B------:R-:W-:Y:S01]  /*bce0*/  FMUL.FTZ R59, R61, UR29 ;  /* 0x0000001d3d3b7c20 */ /* 0x000fe20008410000 */
[----:B------:R-:W-:Y:S01]  /*bcf0*/  FMUL.FTZ R61, R64, UR29 ;  /* 0x0000001d403d7c20 */ /* 0x000fe20008410000 */
[----:B------:R-:W-:Y:S01]  /*bd00*/  FMUL.FTZ R64, R73, UR29 ;  /* 0x0000001d49407c20 */ /* 0x000fe20008410000 */
[----:B------:R-:W-:Y:S01]  /*bd10*/  FMUL.FTZ R53, R78, UR29 ;  /* 0x0000001d4e357c20 */ /* 0x000fe20008410000 */
[----:B------:R-:W-:Y:S01]  /*bd20*/  FMUL.FTZ R70, R85, UR29 ;  /* 0x0000001d55467c20 */ /* 0x000fe20008410000 */
        /* <DEDUP_REMOVED lines=20> */
[----:B------:R-:W-:-:S04]  /*be70*/  @UP0 ULDC UR7, c[0x0][0x450] ;  /* 0x0001140000070ab9 */ /* 0x000fc80000000800 */
[----:B------:R-:W-:Y:S01]  /*be80*/  @P2 SHF.R.U32.HI R76, RZ, UR7, R58 ;  /* 0x00000007ff4c2c19 */ /* 0x000fe2000801163a */
[----:B------:R-:W-:Y:S01]  /*be90*/  @!P1 VIADD R58, R37, 0x16840 ;  /* 0x00016840253a9836 */ /* 0x000fe20000000000 */
[----:B------:R-:W0:Y:S01]  /*bea0*/  MUFU.TANH R53, R53 ;  /* 0x0000003500357308 */ /* 0x000e220000002400 */
[----:B------:R-:W-:Y:S02]  /*beb0*/  IMAD R37, R3, -0x2, R36 ;  /* 0xfffffffe03257824 */ /* 0x000fe400078e0224 */
[----:B------:R-:W5:Y:S01]  /*bec0*/  SHFL.IDX PT, R73, R76, RZ, 0x1c1f ;  /* 0x001c1fff4c497589 */ /* 0x000f6200000e0000 */
[----:B------:R-:W-:Y:S01]  /*bed0*/  @!P1 PRMT R58, RZ, 0x654, R58 ;  /* 0x00000654ff3a9816 */ /* 0x000fe2000000003a */
[----:B------:R-:W-:-:S03]  /*bee0*/  IMAD R37, R16, UR28, R37 ;  /* 0x0000001c10257c24 */ /* 0x000fc6000f8e0225 */
[----:B------:R-:W0:Y:S01]  /*bef0*/  MUFU.TANH R75, R75 ;  /* 0x0000004b004b7308 */ /* 0x000e220000002400 */
[----:B------:R-:W-:-:S04]  /*bf00*/  VIADD R37, R37, -UR27 ;  /* 0x8000001b25257c36 */ /* 0x000fc80008000000 */
[C---:B------:R-:W-:Y:S02]  /*bf10*/  VIADD R74, R37.reuse, UR30 ;  /* 0x0000001e254a7c36 */ /* 0x040fe40008000000 */
[----:B------:R-:W-:Y:S01]  /*bf20*/  VIADD R72, R37, UR25 ;  /* 0x0000001925487c36 */ /* 0x000fe20008000000 */
[----:B------:R-:W0:Y:S08]  /*bf30*/  MUFU.TANH R70, R70 ;  /* 0x0000004600467308 */ /* 0x000e300000002400 */
[----:B------:R-:W0:Y:S01]  /*bf40*/  MUFU.TANH R57, R57 ;  /* 0x0000003900397308 */ /* 0x000e220000002400 */
[----:B-----5:R-:W-:-:S02]  /*bf50*/  IMAD.IADD R80, R74, 0x1, R73 ;  /* 0x000000014a507824 */ /* 0x020fc400078e0249 */
[----:B------:R-:W-:Y:S01]  /*bf60*/  IMAD.IADD R78, R72, 0x1, R73 ;  /* 0x00000001484e7824 */ /* 0x000fe200078e0249 */
[----:B------:R-:W-:Y:S02]  /*bf70*/  WARPGROUP.DEPBAR.LE gsb0, 0x0 ;  /* 0x00008000000079c5 */ /* 0x000fe40000010000 */
[----:B------:R-:W-:-:S06]  /*bf80*/  WARPGROUP.ARRIVE ;  /* 0x00000000000079c5 */ /* 0x000fcc0000000000 */
[----:B------:R-:W-:Y:S03]  /*bf90*/  HGMMA.64x64x16.F32 R88, R120, gdesc[UR8].tnspB, R88, gsb0 ;  /* 0x40e0000878587df0 */ /* 0x000fe60008000858 */
[----:B------:R-:W-:Y:S02]  /*bfa0*/  WARPGROUP.DEPBAR.LE gsb0, 0x0 ;  /* 0x00008000000079c5 */ /* 0x000fe40000010000 */
[----:B------:R0:W-:Y:S06]  /*bfb0*/  BAR.ARV R13, 0x100 ;  /* 0x0004000d0000751d */ /* 0x0001ec0000002000 */
[----:B------:R5:W-:Y:S02]  /*bfc0*/  @!P1 SYNCS.ARRIVE.TRANS64.RED.A1T0 RZ, [R58+URZ], RZ ;  /* 0x000000ff3aff99a7 */ /* 0x000be4000810043f */
[----:B-----5:R-:W-:-:S06]  /*bfd0*/  FMUL.FTZ R58, R87, UR29 ;  /* 0x0000001d573a7c20 */ /* 0x020fcc0008410000 */
[----:B------:R-:W0:Y:S01]  /*bfe0*/  MUFU.TANH R58, R58 ;  /* 0x0000003a003a7308 */ /* 0x000e220000002400 */
[----:B-1234-:R-:W-:Y:S05]  /*bff0*/  @!P6 BRA `(.L_x_880) ;  /* 0x00000000005ce947 */ /* 0x01efea0003800000 */
[----:B------:R-:W-:Y:S01]  /*c000*/  IMAD R36, R16, UR28, R73 ;  /* 0x0000001c10247c24 */ /* 0x000fe2000f8e0249 */
[----:B------:R-:W-:Y:S03]  /*c010*/  BSSY B0, `(.L_x_881) ;  /* 0x0000011000007945 */ /* 0x000fe60003800000 */
[----:B------:R-:W-:-:S05]  /*c020*/  VIADD R73, R36, -UR27 ;  /* 0x8000001b24497c36 */ /* 0x000fca0008000000 */
[----:B------:R-:W-:-:S13]  /*c030*/  ISETP.GT.AND P2, PT, R73, -0x1, PT ;  /* 0xffffffff4900780c */ /* 0x000fda0003f44270 */
[----:B------:R-:W-:Y:S05]  /*c040*/  @P2 BRA `(.L_x_882) ;  /* 0x0000000000202947 */ /* 0x000fea0003800000 */
[----:B------:R-:W-:Y:S01]  /*c050*/  IMAD.U32 R77, RZ, RZ, UR26 ;  /* 0x0000001aff4d7e24 */ /* 0x000fe2000f8e00ff */
[----:B------:R-:W-:-:S04]  /*c060*/  LOP3.LUT R73, RZ, R73, RZ, 0x33, !PT ;  /* 0x00000049ff497212 */ /* 0x000fc800078e33ff */
[----:B------:R-:W-:-:S13]  /*c070*/  ISETP.NE.AND P2, PT, R77, 0x1, PT ;  /* 0x000000014d00780c */ /* 0x000fda0003f45270 */
[----:B------:R-:W1:Y:S02]  /*c080*/  @P2 LDC.64 R36, c[0x0][0x9e8] ;  /* 0x00027a00ff242b82 */ /* 0x000e640000000a00 */
[----:B-1----:R-:W-:-:S05]  /*c090*/  @P2 IMAD.HI.U32 R36, R73, R36, RZ ;  /* 0x0000002449242227 */ /* 0x002fca00078e00ff */
[----:B------:R-:W-:-:S04]  /*c0a0*/  @P2 SHF.R.U32.HI R73, RZ, R37, R36 ;  /* 0x00000025ff492219 */ /* 0x000fc80000011624 */
[----:B------:R-:W-:Y:S01]  /*c0b0*/  LOP3.LUT R73, RZ, R73, RZ, 0x33, !PT ;  /* 0x00000049ff497212 */ /* 0x000fe200078e33ff */
[----:B------:R-:W-:Y:S06]  /*c0c0*/  BRA `(.L_x_883) ;  /* 0x0000000000147947 */ /* 0x000fec0003800000 */
.L_x_882:
[----:B------:R-:W-:-:S05]  /*c0d0*/  IMAD.U32 R77, RZ, RZ, UR26 ;  /* 0x0000001aff4d7e24 */ /* 0x000fca000f8e00ff */
[----:B------:R-:W-:-:S13]  /*c0e0*/  ISETP.NE.AND P2, PT, R77, 0x1, PT ;  /* 0x000000014d00780c */ /* 0x000fda0003f45270 */
[----:B------:R-:W1:Y:S02]  /*c0f0*/  @P2 LDC.64 R36, c[0x0][0x9e8] ;  /* 0x00027a00ff242b82 */ /* 0x000e640000000a00 */
[----:B-1----:R-:W-:-:S05]  /*c100*/  @P2 IMAD.HI.U32 R36, R73, R36, RZ ;  /* 0x0000002449242227 */ /* 0x002fca00078e00ff */
[----:B------:R-:W-:-:S07]  /*c110*/  @P2 SHF.R.U32.HI R73, RZ, R37, R36 ;  /* 0x00000025ff492219 */ /* 0x000fce0000011624 */
.L_x_883:
[----:B------:R-:W-:Y:S05]  /*c120*/  BSYNC B0 ;  /* 0x0000000000007941 */ /* 0x000fea0003800000 */
.L_x_881:
[----:B------:R-:W-:-:S04]  /*c130*/  IMAD R36, R73, R77, -R68 ;  /* 0x0000004d49247224 */ /* 0x000fc800078e0a44 */
[----:B------:R-:W-:-:S05]  /*c140*/  IMAD R37, R3, -0x2, R36 ;  /* 0xfffffffe03257824 */ /* 0x000fca00078e0224 */
[----:B------:R-:W-:Y:S02]  /*c150*/  VIADDMNMX R80, R37, R77, R80, PT ;  /* 0x0000004d25507246 */ /* 0x000fe40003800150 */
[----:B------:R-:W-:-:S07]  /*c160*/  VIMNMX R78, R78, R37, !PT ;  /* 0x000000254e4e7248 */ /* 0x000fce0007fe0100 */
.L_x_880:
[----:B------:R-:W-:-:S04]  /*c170*/  ISETP.GT.AND P2, PT, R6, -0x1, PT ;  /* 0xffffffff0600780c */ /* 0x000fc80003f44270 */
[C---:B------:R-:W-:Y:S02]  /*c180*/  ISETP.GT.AND P4, PT, R78.reuse, RZ, P2 ;  /* 0x000000ff4e00720c */ /* 0x040fe40001784270 */
[----:B------:R-:W-:Y:S02]  /*c190*/  ISETP.GT.AND P5, PT, R78, 0x1, P2 ;  /* 0x000000014e00780c */ /* 0x000fe400017a4270 */
[C---:B------:R-:W-:Y:S02]  /*c1a0*/  ISETP.LT.OR P4, PT, R80.reuse, 0x1, P4 ;  /* 0x000000015000780c */ /* 0x040fe40002781670 */
[----:B------:R-:W-:Y:S02]  /*c1b0*/  ISETP.LT.OR P5, PT, R80, 0x2, P5 ;  /* 0x000000025000780c */ /* 0x000fe40002fa1670 */
[----:B0-----:R-:W-:Y:S02]  /*c1c0*/  FSEL R121, R7, -INF , !P4 ;  /* 0xff80000007797808 */ /* 0x001fe40006000000 */
[----:B------:R-:W-:Y:S01]  /*c1d0*/  FSEL R125, R15, -INF , !P5 ;  /* 0xff8000000f7d7808 */ /* 0x000fe20006800000 */
[----:B------:R-:W0:Y:S01]  /*c1e0*/  SHFL.IDX PT, R7, R76, 0x1, 0x1c1f ;  /* 0x003c1f004c077f89 */ /* 0x000e2200000e0000 */
[----:B------:R-:W-:-:S02]  /*c1f0*/  ISETP.GT.AND P3, PT, R78, 0x8, P2 ;  /* 0x000000084e00780c */ /* 0x000fc40001764270 */
[C---:B------:R-:W-:Y:S02]  /*c200*/  ISETP.GT.AND P4, PT, R78.reuse, 0x9, P2 ;  /* 0x000000094e00780c */ /* 0x040fe40001784270 */
[----:B------:R-:W-:Y:S02]  /*c210*/  ISETP.GT.AND P5, PT, R78, 0x10, P2 ;  /* 0x000000104e00780c */ /* 0x000fe400017a4270 */
[C---:B------:R-:W-:Y:S02]  /*c220*/  ISETP.LT.OR P3, PT, R80.reuse, 0x9, P3 ;  /* 0x000000095000780c */ /* 0x040fe40001f61670 */
[C---:B------:R-:W-:Y:S02]  /*c230*/  ISETP.LT.OR P4, PT, R80.reuse, 0xa, P4 ;  /* 0x0000000a5000780c */ /* 0x040fe40002781670 */
[----:B------:R-:W-:Y:S02]  /*c240*/  ISETP.LT.OR P5, PT, R80, 0x11, P5 ;  /* 0x000000115000780c */ /* 0x000fe40002fa1670 */
[----:B------:R-:W-:-:S02]  /*c250*/  FSEL R131, R20, -INF , !P3 ;  /* 0xff80000014837808 */ /* 0x000fc40005800000 */
[----:B------:R-:W-:Y:S02]  /*c260*/  FSEL R139, R21, -INF , !P4 ;  /* 0xff800000158b7808 */ /* 0x000fe40006000000 */
[----:B------:R-:W-:Y:S02]  /*c270*/  FSEL R143, R25, -INF , !P5 ;  /* 0xff800000198f7808 */ /* 0x000fe40006800000 */
[C---:B------:R-:W-:Y:S02]  /*c280*/  ISETP.GT.AND P3, PT, R78.reuse, 0x11, P2 ;  /* 0x000000114e00780c */ /* 0x040fe40001764270 */
[C---:B------:R-:W-:Y:S02]  /*c290*/  ISETP.GT.AND P4, PT, R78.reuse, 0x18, P2 ;  /* 0x000000184e00780c */ /* 0x040fe40001784270 */
[----:B------:R-:W-:Y:S01]  /*c2a0*/  ISETP.GT.AND P5, PT, R78, 0x19, P2 ;  /* 0x000000194e00780c */ /* 0x000fe200017a4270 */
[----:B0-----:R-:W-:Y:S01]  /*c2b0*/  IMAD.IADD R36, R72, 0x1, R7 ;  /* 0x0000000148247824 */ /* 0x001fe200078e0207 */
[----:B------:R-:W-:-:S02]  /*c2c0*/  ISETP.LT.OR P3, PT, R80, 0x12, P3 ;  /* 0x000000125000780c */ /* 0x000fc40001f61670 */
[C---:B------:R-:W-:Y:S02]  /*c2d0*/  ISETP.LT.OR P4, PT, R80.reuse, 0x19, P4 ;  /* 0x000000195000780c */ /* 0x040fe40002781670 */
[----:B------:R-:W-:Y:S02]  /*c2e0*/  ISETP.LT.OR P5, PT, R80, 0x1a, P5 ;  /* 0x0000001a5000780c */ /* 0x000fe40002fa1670 */
[----:B------:R-:W-:Y:S02]  /*c2f0*/  FSEL R145, R27, -INF , !P3 ;  /* 0xff8000001b917808 */ /* 0x000fe40005800000 */
[----:B------:R-:W-:Y:S02]  /*c300*/  FSEL R153, R29, -INF , !P4 ;  /* 0xff8000001d997808 */ /* 0x000fe40006000000 */
[----:B------:R-:W-:Y:S02]  /*c310*/  FSEL R149, R31, -INF , !P5 ;  /* 0xff8000001f957808 */ /* 0x000fe40006800000 */
[----:B------:R-:W-:-:S02]  /*c320*/  ISETP.GT.AND P3, PT, R78, 0x20, P2 ;  /* 0x000000204e00780c */ /* 0x000fc40001764270 */
[C---:B------:R-:W-:Y:S02]  /*c330*/  ISETP.GT.AND P4, PT, R78.reuse, 0x21, P2 ;  /* 0x000000214e00780c */ /* 0x040fe40001784270 */
[----:B------:R-:W-:Y:S02]  /*c340*/  ISETP.GT.AND P5, PT, R78, 0x28, P2 ;  /* 0x000000284e00780c */ /* 0x000fe400017a4270 */
[C---:B------:R-:W-:Y:S02]  /*c350*/  ISETP.LT.OR P3, PT, R80.reuse, 0x21, P3 ;  /* 0x000000215000780c */ /* 0x040fe40001f61670 */
[C---:B------:R-:W-:Y:S02]  /*c360*/  ISETP.LT.OR P4, PT, R80.reuse, 0x22, P4 ;  /* 0x000000225000780c */ /* 0x040fe40002781670 */
[----:B------:R-:W-:Y:S02]  /*c370*/  ISETP.LT.OR P5, PT, R80, 0x29, P5 ;  /* 0x000000295000780c */ /* 0x000fe40002fa1670 */
[----:B------:R-:W-:Y:S01]  /*c380*/  FSEL R147, R32, -INF , !P3 ;  /* 0xff80000020937808 */ /* 0x000fe20005800000 */
[----:B------:R-:W-:Y:S01]  /*c390*/  IMAD.IADD R32, R74, 0x1, R7 ;  /* 0x000000014a207824 */ /* 0x000fe200078e0207 */
[----:B------:R-:W-:-:S02]  /*c3a0*/  FSEL R33, R33, -INF , !P4 ;  /* 0xff80000021217808 */ /* 0x000fc40006000000 */
[----:B------:R-:W-:Y:S02]  /*c3b0*/  FSEL R25, R132, -INF , !P5 ;  /* 0xff80000084197808 */ /* 0x000fe40006800000 */
[C---:B------:R-:W-:Y:S02]  /*c3c0*/  ISETP.GT.AND P3, PT, R78.reuse, 0x29, P2 ;  /* 0x000000294e00780c */ /* 0x040fe40001764270 */
[C---:B------:R-:W-:Y:S02]  /*c3d0*/  ISETP.GT.AND P4, PT, R78.reuse, 0x30, P2 ;  /* 0x000000304e00780c */ /* 0x040fe40001784270 */
[----:B------:R-:W-:Y:S02]  /*c3e0*/  ISETP.GT.AND P5, PT, R78, 0x31, P2 ;  /* 0x000000314e00780c */ /* 0x000fe400017a4270 */
[C---:B------:R-:W-:Y:S02]  /*c3f0*/  ISETP.LT.OR P3, PT, R80.reuse, 0x2a, P3 ;  /* 0x0000002a5000780c */ /* 0x040fe40001f61670 */
[----:B------:R-:W-:-:S02]  /*c400*/  ISETP.LT.OR P4, PT, R80, 0x31, P4 ;  /* 0x000000315000780c */ /* 0x000fc40002781670 */
[----:B------:R-:W-:Y:S02]  /*c410*/  ISETP.LT.OR P5, PT, R80, 0x32, P5 ;  /* 0x000000325000780c */ /* 0x000fe40002fa1670 */
[----:B------:R-:W-:Y:S02]  /*c420*/  FSEL R15, R42, -INF , !P3 ;  /* 0xff8000002a0f7808 */ /* 0x000fe40005800000 */
[----:B------:R-:W-:Y:S02]  /*c430*/  FSEL R27, R134, -INF , !P4 ;  /* 0xff800000861b7808 */ /* 0x000fe40006000000 */
[----:B------:R-:W-:Y:S02]  /*c440*/  FSEL R133, R133, -INF , !P5 ;  /* 0xff80000085857808 */ /* 0x000fe40006800000 */
[C---:B------:R-:W-:Y:S02]  /*c450*/  ISETP.GT.AND P3, PT, R78.reuse, 0x38, P2 ;  /* 0x000000384e00780c */ /* 0x040fe40001764270 */
[----:B------:R-:W-:-:S02]  /*c460*/  ISETP.GT.AND P4, PT, R78, 0x39, P2 ;  /* 0x000000394e00780c */ /* 0x000fc40001784270 */
[----:B------:R-:W-:Y:S02]  /*c470*/  ISETP.GT.AND P5, PT, R78, 0x40, P2 ;  /* 0x000000404e00780c */ /* 0x000fe400017a4270 */
        /* <DEDUP_REMOVED lines=50> */
[----:B------:R-:W-:Y:S01]  /*c7a0*/  FSEL R67, R70, -INF , !P5 ;  /* 0xff80000046437808 */ /* 0x000fe20006800000 */
[----:B------:R-:W-:Y:S06]  /*c7b0*/  @!P6 BRA `(.L_x_884) ;  /* 0x00000000005ce947 */ /* 0x000fec0003800000 */
        /* <DEDUP_REMOVED lines=13> */
.L_x_886:
[----:B------:R-:W-:-:S05]  /*c890*/  IMAD.U32 R42, RZ, RZ, UR26 ;  /* 0x0000001aff2a7e24 */ /* 0x000fca000f8e00ff */
[----:B------:R-:W-:-:S13]  /*c8a0*/  ISETP.NE.AND P3, PT, R42, 0x1, PT ;  /* 0x000000012a00780c */ /* 0x000fda0003f65270 */
[----:B------:R-:W0:Y:S02]  /*c8b0*/  @P3 LDC.64 R20, c[0x0][0x9e8] ;  /* 0x00027a00ff143b82 */ /* 0x000e240000000a00 */
[----:B0-----:R-:W-:-:S05]  /*c8c0*/  @P3 IMAD.HI.U32 R20, R7, R20, RZ ;  /* 0x0000001407143227 */ /* 0x001fca00078e00ff */
[----:B------:R-:W-:-:S07]  /*c8d0*/  @P3 SHF.R.U32.HI R7, RZ, R21, R20 ;  /* 0x00000015ff073219 */ /* 0x000fce0000011614 */
.L_x_887:
[----:B------:R-:W-:Y:S05]  /*c8e0*/  BSYNC B0 ;  /* 0x0000000000007941 */ /* 0x000fea0003800000 */
.L_x_885:
[----:B------:R-:W-:-:S04]  /*c8f0*/  IMAD R68, R7, R42, -R68 ;  /* 0x0000002a07447224 */ /* 0x000fc800078e0a44 */
[----:B------:R-:W-:-:S05]  /*c900*/  IMAD R7, R3, -0x2, R68 ;  /* 0xfffffffe03077824 */ /* 0x000fca00078e0244 */
[----:B------:R-:W-:Y:S02]  /*c910*/  VIADDMNMX R32, R7, R42, R32, PT ;  /* 0x0000002a07207246 */ /* 0x000fe40003800120 */
[----:B------:R-:W-:-:S07]  /*c920*/  VIMNMX R36, R36, R7, !PT ;  /* 0x0000000724247248 */ /* 0x000fce0007fe0100 */
.L_x_884:
[----:B------:R-:W-:Y:S01]  /*c930*/  FMNMX.FTZ R20, R121, R10, !PT ;  /* 0x0000000a79147209 */ /* 0x000fe20007810000 */
[----:B------:R-:W0:Y:S01]  /*c940*/  LDC R42, c[0x0][0x988] ;  /* 0x00026200ff2a7b82 */ /* 0x000e220000000800 */
[----:B------:R-:W-:Y:S01]  /*c950*/  ISETP.GT.AND P4, PT, R36, 0x8, P2 ;  /* 0x000000082400780c */ /* 0x000fe20001784270 */
[----:B------:R-:W-:Y:S01]  /*c960*/  UMOV UR7, UR5 ;  /* 0x0000000500077c82 */ /* 0x000fe20008000000 */
[----:B------:R-:W-:Y:S02]  /*c970*/  FMNMX.FTZ R20, R125, R20, !PT ;  /* 0x000000147d147209 */ /* 0x000fe40007810000 */
[----:B------:R-:W-:Y:S02]  /*c980*/  ISETP.LT.OR P4, PT, R32, 0x9, P4 ;  /* 0x000000092000780c */ /* 0x000fe40002781670 */
[----:B------:R-:W-:Y:S02]  /*c990*/  FMNMX.FTZ R20, R131, R20, !PT ;  /* 0x0000001483147209 */ /* 0x000fe40007810000 */
[----:B------:R-:W-:-:S02]  /*c9a0*/  FSEL R85, R18, -INF , !P4 ;  /* 0xff80000012557808 */ /* 0x000fc40006000000 */
[----:B------:R-:W-:Y:S02]  /*c9b0*/  FMNMX.FTZ R20, R139, R20, !PT ;  /* 0x000000148b147209 */ /* 0x000fe40007810000 */
[----:B------:R-:W-:Y:S02]  /*c9c0*/  ISETP.GT.AND P4, PT, R36, 0x11, P2 ;  /* 0x000000112400780c */ /* 0x000fe40001784270 */
        /* <DEDUP_REMOVED lines=11> */
[----:B------:R-:W-:Y:S02]  /*ca80*/  FSEL R123, R26, -INF , !P4 ;  /* 0xff8000001a7b7808 */ /* 0x000fe40006000000 */
        /* <DEDUP_REMOVED lines=9> */
[----:B------:R-:W-:-:S02]  /*cb20*/  ISETP.GT.AND P5, PT, R36, 0x10, P2 ;  /* 0x000000102400780c */ /* 0x000fc400017a4270 */
[----:B------:R-:W-:Y:S02]  /*cb30*/  FMNMX.FTZ R20, R135, R20, !PT ;  /* 0x0000001487147209 */ /* 0x000fe40007810000 */
[----:B------:R-:W-:Y:S02]  /*cb40*/  ISETP.GT.AND P3, PT, R36, 0x9, P2 ;  /* 0x000000092400780c */ /* 0x000fe40001764270 */
[----:B------:R-:W-:Y:S02]  /*cb50*/  FMNMX.FTZ R20, R137, R20, !PT ;  /* 0x0000001489147209 */ /* 0x000fe40007810000 */
[----:B------:R-:W-:Y:S02]  /*cb60*/  FSEL R129, R30, -INF , !P4 ;  /* 0xff8000001e817808 */ /* 0x000fe40006000000 */
[----:B------:R-:W-:Y:S02]  /*cb70*/  FMNMX.FTZ R20, R31, R20, !PT ;  /* 0x000000141f147209 */ /* 0x000fe40007810000 */
[----:B------:R-:W-:-:S02]  /*cb80*/  ISETP.GT.AND P4, PT, R36, RZ, P2 ;  /* 0x000000ff2400720c */ /* 0x000fc40001784270 */
[----:B------:R-:W-:Y:S02]  /*cb90*/  FMNMX.FTZ R20, R37, R20, !PT ;  /* 0x0000001425147209 */ /* 0x000fe40007810000 */
[C---:B------:R-:W-:Y:S02]  /*cba0*/  ISETP.LT.OR P5, PT, R32.reuse, 0x11, P5 ;  /* 0x000000112000780c */ /* 0x040fe40002fa1670 */
[----:B------:R-:W-:Y:S02]  /*cbb0*/  FMNMX.FTZ R20, R59, R20, !PT ;  /* 0x000000143b147209 */ /* 0x000fe40007810000 */
[C---:B------:R-:W-:Y:S02]  /*cbc0*/  ISETP.LT.OR P3, PT, R32.reuse, 0xa, P3 ;  /* 0x0000000a2000780c */ /* 0x040fe40001f61670 */
[----:B------:R-:W-:Y:S02]  /*cbd0*/  FMNMX.FTZ R20, R61, R20, !PT ;  /* 0x000000143d147209 */ /* 0x000fe40007810000 */
[----:B------:R-:W-:-:S02]  /*cbe0*/  ISETP.LT.OR P4, PT, R32, 0x1, P4 ;  /* 0x000000012000780c */ /* 0x000fc40002781670 */
[----:B------:R-:W-:Y:S02]  /*cbf0*/  FMNMX.FTZ R20, R63, R20, !PT ;  /* 0x000000143f147209 */ /* 0x000fe40007810000 */
[----:B------:R-:W-:Y:S02]  /*cc00*/  FSEL R87, R22, -INF , !P5 ;  /* 0xff80000016577808 */ /* 0x000fe40006800000 */
[----:B------:R-:W-:Y:S02]  /*cc10*/  FMNMX.FTZ R20, R65, R20, !PT ;  /* 0x0000001441147209 */ /* 0x000fe40007810000 */
[----:B------:R-:W-:Y:S02]  /*cc20*/  FSEL R19, R19, -INF , !P3 ;  /* 0xff80000013137808 */ /* 0x000fe40005800000 */
[----:B------:R-:W-:Y:S02]  /*cc30*/  FMNMX.FTZ R20, R83, R20, !PT ;  /* 0x0000001453147209 */ /* 0x000fe40007810000 */
[----:B------:R-:W-:-:S02]  /*cc40*/  ISETP.GT.AND P3, PT, R36, 0x18, P2 ;  /* 0x000000182400780c */ /* 0x000fc40001764270 */
[----:B------:R-:W-:Y:S02]  /*cc50*/  FMNMX.FTZ R20, R73, R20, !PT ;  /* 0x0000001449147209 */ /* 0x000fe40007810000 */
[----:B------:R-:W-:Y:S02]  /*cc60*/  FSEL R141, R11, -INF , !P4 ;  /* 0xff8000000b8d7808 */ /* 0x000fe40006000000 */
[----:B------:R-:W-:Y:S02]  /*cc70*/  FMNMX.FTZ R20, R77, R20, !PT ;  /* 0x000000144d147209 */ /* 0x000fe40007810000 */
[----:B------:R-:W-:Y:S02]  /*cc80*/  ISETP.LT.OR P3, PT, R32, 0x19, P3 ;  /* 0x000000192000780c */ /* 0x000fe40001f61670 */
[----:B------:R-:W-:Y:S02]  /*cc90*/  FMNMX.FTZ R20, R69, R20, !PT ;  /* 0x0000001445147209 */ /* 0x000fe40007810000 */
[----:B------:R-:W-:-:S02]  /*cca0*/  FMNMX.FTZ R18, R141, R12, !PT ;  /* 0x0000000c8d127209 */ /* 0x000fc40007810000 */
[----:B------:R-:W-:Y:S02]  /*ccb0*/  FMNMX.FTZ R20, R81, R20, !PT ;  /* 0x0000001451147209 */ /* 0x000fe40007810000 */
[----:B------:R-:W-:Y:S02]  /*ccc0*/  FMNMX.FTZ R18, R21, R18, !PT ;  /* 0x0000001215127209 */ /* 0x000fe40007810000 */
[----:B------:R-:W-:Y:S02]  /*ccd0*/  FMNMX.FTZ R20, R71, R20, !PT ;  /* 0x0000001447147209 */ /* 0x000fe40007810000 */
[----:B------:R-:W-:Y:S02]  /*cce0*/  FMNMX.FTZ R18, R85, R18, !PT ;  /* 0x0000001255127209 */ /* 0x000fe40007810000 */
[----:B------:R-:W-:Y:S02]  /*ccf0*/  FMNMX.FTZ R20, R79, R20, !PT ;  /* 0x000000144f147209 */ /* 0x000fe40007810000 */
[----:B------:R-:W-:-:S02]  /*cd00*/  FMNMX.FTZ R18, R19, R18, !PT ;  /* 0x0000001213127209 */ /* 0x000fc40007810000 */
[----:B------:R-:W-:Y:S02]  /*cd10*/  FMNMX.FTZ R20, R75, R20, !PT ;  /* 0x000000144b147209 */ /* 0x000fe40007810000 */
[----:B------:R-:W-:Y:S02]  /*cd20*/  FMNMX.FTZ R18, R87, R18, !PT ;  /* 0x0000001257127209 */ /* 0x000fe40007810000 */
[----:B------:R-:W-:Y:S02]  /*cd30*/  FMNMX.FTZ R20, R67, R20, !PT ;  /* 0x0000001443147209 */ /* 0x000fe40007810000 */
[----:B------:R-:W-:Y:S02]  /*cd40*/  FMNMX.FTZ R18, R23, R18, !PT ;  /* 0x0000001217127209 */ /* 0x000fe40007810000 */
[----:B------:R-:W-:Y:S01]  /*cd50*/  ISETP.GT.AND P4, PT, R36, 0x30, P2 ;  /* 0x000000302400780c */ /* 0x000fe20001784270 */
[----:B------:R-:W1:Y:S03]  /*cd60*/  SHFL.BFLY PT, R7, R20, 0x2, 0x1f ;  /* 0x0c401f0014077f89 */ /* 0x000e6600000e0000 */
[----:B------:R-:W-:-:S02]  /*cd70*/  ISETP.LT.OR P4, PT, R32, 0x31, P4 ;  /* 0x000000312000780c */ /* 0x000fc40002781670 */
        /* <DEDUP_REMOVED lines=10> */
[--C-:B------:R-:W-:Y:S01]  /*ce20*/  FFMA.FTZ R150, R131, R42, -R14.reuse ;  /* 0x0000002a83967223 */ /* 0x100fe2000001080e */
[----:B------:R-:W-:Y:S01]  /*ce30*/  FMNMX.FTZ R18, R121, R18, !PT ;  /* 0x0000001279127209 */ /* 0x000fe20007810000 */
[-CC-:B------:R-:W-:Y:S01]  /*ce40*/  FFMA.FTZ R144, R143, R42.reuse, -R14.reuse ;  /* 0x0000002a8f907223 */ /* 0x180fe2000001080e */
[----:B------:R-:W-:Y:S01]  /*ce50*/  ISETP.LT.OR P3, PT, R32, 0x21, P3 ;  /* 0x000000212000780c */ /* 0x000fe20001f61670 */
[--C-:B------:R-:W-:Y:S01]  /*ce60*/  FFMA.FTZ R11, R145, R42, -R14.reuse ;  /* 0x0000002a910b7223 */ /* 0x100fe2000001080e */
[----:B------:R-:W-:Y:S01]  /*ce70*/  FMNMX.FTZ R18, R123, R18, !PT ;  /* 0x000000127b127209 */ /* 0x000fe20007810000 */
        /* <DEDUP_REMOVED lines=8> */
[-CC-:B------:R-:W-:Y:S01]  /*cf00*/  FFMA.FTZ R136, R27, R42.reuse, -R14.reuse ;  /* 0x0000002a1b887223 */ /* 0x180fe2000001080e */
[----:B------:R-:W-:Y:S01]  /*cf10*/  FSEL R143, R38, -INF , !P4 ;  /* 0xff800000268f7808 */ /* 0x000fe20006000000 */
[-CC-:B------:R-:W-:Y:S01]  /*cf20*/  FFMA.FTZ R27, R135, R42.reuse, -R14.reuse ;  /* 0x0000002a871b7223 */ /* 0x180fe2000001080e */
[----:B------:R-:W-:Y:S01]  /*cf30*/  FSEL R131, R34, -INF , !P3 ;  /* 0xff80000022837808 */ /* 0x000fe20005800000 */
[-CC-:B------:R-:W-:Y:S01]  /*cf40*/  FFMA.FTZ R132, R137, R42.reuse, -R14.reuse ;  /* 0x0000002a89847223 */ /* 0x180fe2000001080e */
[C---:B------:R-:W-:Y:S01]  /*cf50*/  ISETP.GT.AND P3, PT, R36.reuse, 0x29, P2 ;  /* 0x000000292400780c */ /* 0x040fe20001764270 */
[-CC-:B------:R-:W-:Y:S01]  /*cf60*/  FFMA.FTZ R134, R37, R42.reuse, -R14.reuse ;  /* 0x0000002a25867223 */ /* 0x180fe2000001080e */
[----:B------:R-:W-:Y:S01]  /*cf70*/  ISETP.GT.AND P4, PT, R36, 0x38, P2 ;  /* 0x000000382400780c */ /* 0x000fe20001784270 */
[--C-:B------:R-:W-:Y:S01]  /*cf80*/  FFMA.FTZ R37, R63, R42, -R14.reuse ;  /* 0x0000002a3f257223 */ /* 0x100fe2000001080e */
[----:B------:R-:W-:Y:S01]  /*cf90*/  ISETP.LT.OR P3, PT, R32, 0x2a, P3 ;  /* 0x0000002a2000780c */ /* 0x000fe20001f61670 */
[----:B------:R-:W-:Y:S01]  /*cfa0*/  MUFU.EX2 R148, R148 ;  /* 0x0000009400947308 */ /* 0x000fe20000000800 */
[----:B------:R-:W-:Y:S01]  /*cfb0*/  FMNMX.FTZ R18, R129, R18, !PT ;  /* 0x0000001281127209 */ /* 0x000fe20007810000 */
[-CC-:B------:R-:W-:Y:S01]  /*cfc0*/  FFMA.FTZ R139, R139, R42.reuse, -R14.reuse ;  /* 0x0000002a8b8b7223 */ /* 0x180fe2000001080e */
[----:B------:R-:W-:Y:S01]  /*cfd0*/  FSEL R35, R35, -INF , !P3 ;  /* 0xff80000023237808 */ /* 0x000fe20005800000 */
[-CC-:B------:R-:W-:Y:S01]  /*cfe0*/  FFMA.FTZ R130, R65, R42.reuse, -R14.reuse ;  /* 0x0000002a41827223 */ /* 0x180fe2000001080e */
[----:B------:R-:W-:Y:S01]  /*cff0*/  ISETP.GT.AND P3, PT, R36, 0x31, P2 ;  /* 0x000000312400780c */ /* 0x000fe20001764270 */
[-CC-:B------:R-:W-:Y:S01]  /*d000*/  FFMA.FTZ R65, R67, R42.reuse, -R14.reuse ;  /* 0x0000002a43417223 */ /* 0x180fe2000001080e */
[C---:B------:R-:W-:Y:S01]  /*d010*/  ISETP.LT.OR P4, PT, R32.reuse, 0x39, P4 ;  /* 0x000000392000780c */ /* 0x040fe20002781670 */
[----:B------:R-:W-:Y:S01]  /*d020*/  MUFU.EX2 R127, R127 ;  /* 0x0000007f007f7308 */ /* 0x000fe20000000800 */
[----:B------:R-:W-:Y:S01]  /*d030*/  ISETP.LT.OR P3, PT, R32, 0x32, P3 ;  /* 0x000000322000780c */ /* 0x000fe20001f61670 */
[--C-:B------:R-:W-:Y:S01]  /*d040*/  FFMA.FTZ R33, R33, R42, -R14.reuse ;  /* 0x0000002a21217223 */ /* 0x100fe2000001080e */
[----:B------:R-:W-:Y:S01]  /*d050*/  FMNMX.FTZ R18, R131, R18, !PT ;  /* 0x0000001283127209 */ /* 0x000fe20007810000 */
[-CC-:B------:R-:W-:Y:S01]  /*d060*/  FFMA.FTZ R15, R15, R42.reuse, -R14.reuse ;  /* 0x0000002a0f0f7223 */ /* 0x180fe2000001080e */
[----:B------:R-:W-:Y:S01]  /*d070*/  FSEL R145, R39, -INF , !P3 ;  /* 0xff80000027917808 */ /* 0x000fe20005800000 */
[-CC-:B------:R-:W-:Y:S01]  /*d080*/  FFMA.FTZ R138, R29, R42.reuse, -R14.reuse ;  /* 0x0000002a1d8a7223 */ /* 0x180fe2000001080e */
[----:B------:R-:W-:Y:S01]  /*d090*/  ISETP.GT.AND P3, PT, R36, 0x39, P2 ;  /* 0x000000392400780c */ /* 0x000fe20001764270 */
[----:B------:R0:W-:Y:S01]  /*d0a0*/  MUFU.EX2 R39, R11 ;  /* 0x0000000b00277308 */ /* 0x0001e20000000800 */
[----:B------:R-:W-:Y:S01]  /*d0b0*/  FSEL R151, R40, -INF , !P4 ;  /* 0xff80000028977808 */ /* 0x000fe20006000000 */
[--C-:B------:R-:W-:Y:S01]  /*d0c0*/  FFMA.FTZ R29, R31, R42, -R14.reuse ;  /* 0x0000002a1f1d7223 */ /* 0x100fe2000001080e */
[----:B------:R-:W-:Y:S01]  /*d0d0*/  FMNMX.FTZ R18, R35, R18, !PT ;  /* 0x0000001223127209 */ /* 0x000fe20007810000 */
[-CC-:B------:R-:W-:Y:S01]  /*d0e0*/  FFMA.FTZ R122, R75, R42.reuse, -R14.reuse ;  /* 0x0000002a4b7a7223 */ /* 0x180fe2000001080e */
[----:B------:R-:W-:Y:S01]  /*d0f0*/  ISETP.GT.AND P4, PT, R36, 0x40, P2 ;  /* 0x000000402400780c */ /* 0x000fe20001784270 */
[--C-:B------:R-:W-:Y:S01]  /*d100*/  FFMA.FTZ R31, R59, R42, -R14.reuse ;  /* 0x0000002a3b1f7223 */ /* 0x100fe2000001080e */
[C---:B------:R-:W-:Y:S01]  /*d110*/  ISETP.LT.OR P3, PT, R32.reuse, 0x3a, P3 ;  /* 0x0000003a2000780c */ /* 0x040fe20001f61670 */
[----:B------:R-:W-:Y:S01]  /*d120*/  MUFU.EX2 R150, R150 ;  /* 0x0000009600967308 */ /* 0x000fe20000000800 */
[----:B------:R-:W-:Y:S01]  /*d130*/  FMNMX.FTZ R18, R143, R18, !PT ;  /* 0x000000128f127209 */ /* 0x000fe20007810000 */
[-CC-:B------:R-:W-:Y:S01]  /*d140*/  FFMA.FTZ R128, R61, R42.reuse, -R14.reuse ;  /* 0x0000002a3d807223 */ /* 0x180fe2000001080e */
[----:B------:R-:W-:Y:S01]  /*d150*/  ISETP.LT.OR P4, PT, R32, 0x41, P4 ;  /* 0x000000412000780c */ /* 0x000fe20002781670 */
[-CC-:B------:R-:W-:Y:S01]  /*d160*/  FFMA.FTZ R124, R73, R42.reuse, -R14.reuse ;  /* 0x0000002a497c7223 */ /* 0x180fe2000001080e */
[----:B------:R-:W-:Y:S01]  /*d170*/  FSEL R153, R41, -INF , !P3 ;  /* 0xff80000029997808 */ /* 0x000fe20005800000 */
[--C-:B------:R-:W-:Y:S01]  /*d180*/  FFMA.FTZ R41, R149, R42, -R14.reuse ;  /* 0x0000002a95297223 */ /* 0x100fe2000001080e */
[C---:B------:R-:W-:Y:S01]  /*d190*/  ISETP.GT.AND P3, PT, R36.reuse, 0x41, P2 ;  /* 0x000000412400780c */ /* 0x040fe20001764270 */
[----:B------:R-:W-:Y:S01]  /*d1a0*/  MUFU.EX2 R139, R139 ;  /* 0x0000008b008b7308 */ /* 0x000fe20000000800 */
[----:B------:R-:W-:Y:S01]  /*d1b0*/  FMNMX.FTZ R18, R145, R18, !PT ;  /* 0x0000001291127209 */ /* 0x000fe20007810000 */
[-CC-:B------:R-:W-:Y:S01]  /*d1c0*/  FFMA.FTZ R126, R69, R42.reuse, -R14.reuse ;  /* 0x0000002a457e7223 */ /* 0x180fe2000001080e */
[----:B------:R-:W-:Y:S01]  /*d1d0*/  FSEL R43, R43, -INF , !P4 ;  /* 0xff8000002b2b7808 */ /* 0x000fe20006000000 */
[-CC-:B------:R-:W-:Y:S01]  /*d1e0*/  FFMA.FTZ R59, R81, R42.reuse, -R14.reuse ;  /* 0x0000002a513b7223 */ /* 0x180fe2000001080e */
[----:B------:R-:W-:Y:S01]  /*d1f0*/  ISETP.GT.AND P4, PT, R36, 0x48, P2 ;  /* 0x000000482400780c */ /* 0x000fe20001784270 */
[--C-:B------:R-:W-:Y:S01]  /*d200*/  FFMA.FTZ R120, R71, R42, -R14.reuse ;  /* 0x0000002a47787223 */ /* 0x100fe2000001080e */
[C---:B------:R-:W-:Y:S01]  /*d210*/  ISETP.LT.OR P3, PT, R32.reuse, 0x42, P3 ;  /* 0x000000422000780c */ /* 0x040fe20001f61670 */
[----:B------:R-:W-:Y:S01]  /*d220*/  MUFU.EX2 R144, R144 ;  /* 0x0000009000907308 */ /* 0x000fe20000000800 */
[----:B------:R-:W-:Y:S01]  /*d230*/  FMNMX.FTZ R18, R151, R18, !PT ;  /* 0x0000001297127209 */ /* 0x000fe20007810000 */
[----:B------:R-:W-:Y:S01]  /*d240*/  FFMA.FTZ R61, R79, R42, -R14 ;  /* 0x0000002a4f3d7223 */ /* 0x000fe2000001080e */
[----:B------:R-:W-:-:S02]  /*d250*/  ISETP.LT.OR P4, PT, R32, 0x49, P4 ;  /* 0x000000492000780c */ /* 0x000fc40002781670 */
[----:B------:R-:W-:Y:S02]  /*d260*/  FSEL R147, R44, -INF , !P3 ;  /* 0xff8000002c937808 */ /* 0x000fe40005800000 */
[C---:B------:R-:W-:Y:S01]  /*d270*/  ISETP.GT.AND P3, PT, R36.reuse, 0x49, P2 ;  /* 0x000000492400780c */ /* 0x040fe20001764270 */
[----:B------:R-:W-:Y:S01]  /*d280*/  MUFU.EX2 R146, R146 ;  /* 0x0000009200927308 */ /* 0x000fe20000000800 */
[----:B------:R-:W-:Y:S02]  /*d290*/  FMNMX.FTZ R18, R153, R18, !PT ;  /* 0x0000001299127209 */ /* 0x000fe40007810000 */
[----:B------:R-:W-:Y:S02]  /*d2a0*/  FSEL R45, R45, -INF , !P4 ;  /* 0xff8000002d2d7808 */ /* 0x000fe40006000000 */
[----:B------:R-:W-:Y:S02]  /*d2b0*/  ISETP.GT.AND P4, PT, R36, 0x50, P2 ;  /* 0x000000502400780c */ /* 0x000fe40001784270 */
[----:B------:R-:W-:Y:S01]  /*d2c0*/  ISETP.LT.OR P3, PT, R32, 0x4a, P3 ;  /* 0x0000004a2000780c */ /* 0x000fe20001f61670 */
[----:B------:R-:W-:Y:S01]  /*d2d0*/  MUFU.EX2 R41, R41 ;  /* 0x0000002900297308 */ /* 0x000fe20000000800 */
[----:B------:R-:W-:-:S02]  /*d2e0*/  FMNMX.FTZ R18, R43, R18, !PT ;  /* 0x000000122b127209 */ /* 0x000fc40007810000 */
[----:B------:R-:W-:Y:S02]  /*d2f0*/  ISETP.LT.OR P4, PT, R32, 0x51, P4 ;  /* 0x000000512000780c */ /* 0x000fe40002781670 */
[----:B------:R-:W-:Y:S02]  /*d300*/  FSEL R149, R46, -INF , !P3 ;  /* 0xff8000002e957808 */ /* 0x000fe40005800000 */
[C---:B------:R-:W-:Y:S01]  /*d310*/  ISETP.GT.AND P3, PT, R36.reuse, 0x51, P2 ;  /* 0x000000512400780c */ /* 0x040fe20001764270 */
[----:B------:R-:W-:Y:S01]  /*d320*/  MUFU.EX2 R140, R140 ;  /* 0x0000008c008c7308 */ /* 0x000fe20000000800 */
[----:B------:R-:W-:Y:S02]  /*d330*/  FMNMX.FTZ R18, R147, R18, !PT ;  /* 0x0000001293127209 */ /* 0x000fe40007810000 */
[----:B------:R-:W-:Y:S02]  /*d340*/  FSEL R47, R47, -INF , !P4 ;  /* 0xff8000002f2f7808 */ /* 0x000fe40006000000 */
[----:B------:R-:W-:-:S02]  /*d350*/  ISETP.GT.AND P4, PT, R36, 0x58, P2 ;  /* 0x000000582400780c */ /* 0x000fc40001784270 */
[C---:B------:R-:W-:Y:S01]  /*d360*/  ISETP.LT.OR P3, PT, R32.reuse, 0x52, P3 ;  /* 0x000000522000780c */ /* 0x040fe20001f61670 */
[----:B------:R-:W-:Y:S01]  /*d370*/  MUFU.EX2 R33, R33 ;  /* 0x0000002100217308 */ /* 0x000fe20000000800 */
[----:B------:R-:W-:Y:S02]  /*d380*/  FMNMX.FTZ R18, R45, R18, !PT ;  /* 0x000000122d127209 */ /* 0x000fe40007810000 */
[----:B------:R-:W-:Y:S02]  /*d390*/  ISETP.LT.OR P4, PT, R32, 0x59, P4 ;  /* 0x000000592000780c */ /* 0x000fe40002781670 */
[----:B------:R-:W-:Y:S02]  /*d3a0*/  FSEL R155, R48, -INF , !P3 ;  /* 0xff800000309b7808 */ /* 0x000fe40005800000 */
[----:B------:R-:W-:Y:S01]  /*d3b0*/  FMNMX.FTZ R18, R149, R18, !PT ;  /* 0x0000001295127209 */ /* 0x000fe20007810000 */
[----:B------:R-:W-:Y:S01]  /*d3c0*/  MUFU.EX2 R142, R142 ;  /* 0x0000008e008e7308 */ /* 0x000fe20000000800 */
[----:B------:R-:W-:-:S02]  /*d3d0*/  ISETP.GT.AND P3, PT, R36, 0x59, P2 ;  /* 0x000000592400780c */ /* 0x000fc40001764270 */
[----:B------:R-:W-:Y:S02]  /*d3e0*/  FSEL R49, R49, -INF , !P4 ;  /* 0xff80000031317808 */ /* 0x000fe40006000000 */
[----:B------:R-:W-:Y:S02]  /*d3f0*/  FMNMX.FTZ R18, R47, R18, !PT ;  /* 0x000000122f127209 */ /* 0x000fe40007810000 */
[----:B------:R-:W-:Y:S01]  /*d400*/  ISETP.GT.AND P4, PT, R36, 0x60, P2 ;  /* 0x000000602400780c */ /* 0x000fe20001784270 */
[----:B------:R-:W-:Y:S01]  /*d410*/  MUFU.EX2 R15, R15 ;  /* 0x0000000f000f7308 */ /* 0x000fe20000000800 */
[C---:B------:R-:W-:Y:S02]  /*d420*/  ISETP.LT.OR P3, PT, R32.reuse, 0x5a, P3 ;  /* 0x0000005a2000780c */ /* 0x040fe40001f61670 */
[----:B------:R-:W-:Y:S02]  /*d430*/  FMNMX.FTZ R18, R155, R18, !PT ;  /* 0x000000129b127209 */ /* 0x000fe40007810000 */
[----:B------:R-:W-:-:S02]  /*d440*/  ISETP.LT.OR P4, PT, R32, 0x61, P4 ;  /* 0x000000612000780c */ /* 0x000fc40002781670 */
[----:B------:R-:W-:Y:S01]  /*d450*/  FSEL R157, R50, -INF , !P3 ;  /* 0xff800000329d7808 */ /* 0x000fe20005800000 */
[----:B------:R-:W-:Y:S01]  /*d460*/  MUFU.EX2 R136, R136 ;  /* 0x0000008800887308 */ /* 0x000fe20000000800 */
[C---:B------:R-:W-:Y:S02]  /*d470*/  ISETP.GT.AND P3, PT, R36.reuse, 0x61, P2 ;  /* 0x000000612400780c */ /* 0x040fe40001764270 */
[----:B------:R-:W-:Y:S02]  /*d480*/  FMNMX.FTZ R18, R49, R18, !PT ;  /* 0x0000001231127209 */ /* 0x000fe40007810000 */
[----:B------:R-:W-:Y:S02]  /*d490*/  FSEL R51, R51, -INF , !P4 ;  /* 0xff80000033337808 */ /* 0x000fe40006000000 */
[----:B------:R-:W-:Y:S01]  /*d4a0*/  ISETP.GT.AND P4, PT, R36, 0x68, P2 ;  /* 0x000000682400780c */ /* 0x000fe20001784270 */
[----:B------:R-:W-:Y:S01]  /*d4b0*/  MUFU.EX2 R25, R25 ;  /* 0x0000001900197308 */ /* 0x000fe20000000800 */
[----:B------:R-:W-:-:S02]  /*d4c0*/  ISETP.LT.OR P3, PT, R32, 0x62, P3 ;  /* 0x000000622000780c */ /* 0x000fc40001f61670 */
[----:B------:R-:W-:Y:S02]  /*d4d0*/  FMNMX.FTZ R18, R157, R18, !PT ;  /* 0x000000129d127209 */ /* 0x000fe40007810000 */
[----:B------:R-:W-:Y:S02]  /*d4e0*/  ISETP.LT.OR P4, PT, R32, 0x69, P4 ;  /* 0x000000692000780c */ /* 0x000fe40002781670 */
[----:B------:R-:W-:Y:S01]  /*d4f0*/  FSEL R133, R52, -INF , !P3 ;  /* 0xff80000034857808 */ /* 0x000fe20005800000 */
[----:B------:R-:W-:Y:S01]  /*d500*/  MUFU.EX2 R138, R138 ;  /* 0x0000008a008a7308 */ /* 0x000fe20000000800 */
[----:B------:R-:W-:Y:S02]  /*d510*/  ISETP.GT.AND P3, PT, R36, 0x69, P2 ;  /* 0x000000692400780c */ /* 0x000fe40001764270 */
[----:B------:R-:W-:Y:S02]  /*d520*/  FMNMX.FTZ R18, R51, R18, !PT ;  /* 0x0000001233127209 */ /* 0x000fe40007810000 */
[----:B------:R-:W-:-:S02]  /*d530*/  FSEL R53, R53, -INF , !P4 ;  /* 0xff80000035357808 */ /* 0x000fc40006000000 */
[----:B------:R-:W-:Y:S01]  /*d540*/  ISETP.GT.AND P4, PT, R36, 0x70, P2 ;  /* 0x000000702400780c */ /* 0x000fe20001784270 */
[----:B------:R-:W-:Y:S01]  /*d550*/  MUFU.EX2 R27, R27 ;  /* 0x0000001b001b7308 */ /* 0x000fe20000000800 */
[C---:B------:R-:W-:Y:S02]  /*d560*/  ISETP.LT.OR P3, PT, R32.reuse, 0x6a, P3 ;  /* 0x0000006a2000780c */ /* 0x040fe40001f61670 */
[----:B------:R-:W-:Y:S02]  /*d570*/  FMNMX.FTZ R18, R133, R18, !PT ;  /* 0x0000001285127209 */ /* 0x000fe40007810000 */
[----:B------:R-:W-:Y:S02]  /*d580*/  ISETP.LT.OR P4, PT, R32, 0x71, P4 ;  /* 0x000000712000780c */ /* 0x000fe40002781670 */
[----:B------:R-:W-:Y:S01]  /*d590*/  FSEL R135, R54, -INF , !P3 ;  /* 0xff80000036877808 */ /* 0x000fe20005800000 */
[----:B------:R-:W-:Y:S01]  /*d5a0*/  MUFU.EX2 R132, R132 ;  /* 0x0000008400847308 */ /* 0x000fe20000000800 */
[----:B------:R-:W-:-:S02]  /*d5b0*/  ISETP.GT.AND P3, PT, R36, 0x71, P2 ;  /* 0x000000712400780c */ /* 0x000fc40001764270 */
[----:B------:R-:W-:Y:S02]  /*d5c0*/  FMNMX.FTZ R18, R53, R18, !PT ;  /* 0x0000001235127209 */ /* 0x000fe40007810000 */
[----:B------:R-:W-:Y:S01]  /*d5d0*/  FSEL R137, R55, -INF , !P4 ;  /* 0xff80000037897808 */ /* 0x000fe20006000000 */
[----:B------:R-:W-:Y:S01]  /*d5e0*/  FFMA.FTZ R55, R83, R42, -R14 ;  /* 0x0000002a53377223 */ /* 0x000fe2000001080e */
[----:B------:R-:W-:Y:S01]  /*d5f0*/  ISETP.GT.AND P4, PT, R36, 0x78, P2 ;  /* 0x000000782400780c */ /* 0x000fe20001784270 */
[----:B------:R-:W-:Y:S01]  /*d600*/  MUFU.EX2 R29, R29 ;  /* 0x0000001d001d7308 */ /* 0x000fe20000000800 */
[----:B------:R-:W-:Y:S02]  /*d610*/  ISETP.LT.OR P3, PT, R32, 0x72, P3 ;  /* 0x000000722000780c */ /* 0x000fe40001f61670 */
[----:B------:R-:W-:Y:S02]  /*d620*/  FMNMX.FTZ R18, R135, R18, !PT ;  /* 0x0000001287127209 */ /* 0x000fe40007810000 */
[----:B------:R-:W-:Y:S01]  /*d630*/  ISETP.GT.AND P2, PT, R36, 0x79, P2 ;  /* 0x000000792400780c */ /* 0x000fe20001744270 */
[----:B------:R-:W-:Y:S01]  /*d640*/  IMAD.U32 R36, RZ, RZ, UR6 ;  /* 0x00000006ff247e24 */ /* 0x000fe2000f8e00ff */
[----:B------:R-:W-:Y:S01]  /*d650*/  ISETP.LT.OR P4, PT, R32, 0x79, P4 ;  /* 0x000000792000780c */ /* 0x000fe20002781670 */
[----:B------:R-:W-:Y:S01]  /*d660*/  MUFU.EX2 R134, R134 ;  /* 0x0000008600867308 */ /* 0x000fe20000000800 */
[----:B------:R-:W-:Y:S01]  /*d670*/  FSEL R56, R56, -INF , !P3 ;  /* 0xff80000038387808 */ /* 0x000fe20005800000 */
[----:B------:R-:W-:Y:S01]  /*d680*/  UMOV UR6, UR4 ;  /* 0x0000000400067c82 */ /* 0x000fe20008000000 */
[----:B0-----:R-:W-:-:S02]  /*d690*/  FMNMX.FTZ R11, R137, R18, !PT ;  /* 0x00000012890b7209 */ /* 0x001fc40007810000 */
[----:B------:R-:W-:Y:S02]  /*d6a0*/  ISETP.LT.OR P2, PT, R32, 0x7a, P2 ;  /* 0x0000007a2000780c */ /* 0x000fe40001741670 */
[----:B------:R-:W-:Y:S01]  /*d6b0*/  FSEL R18, R57, -INF , !P4 ;  /* 0xff80000039127808 */ /* 0x000fe20006000000 */
[----:B------:R-:W-:Y:S01]  /*d6c0*/  FFMA.FTZ R57, R77, R42, -R14 ;  /* 0x0000002a4d397223 */ /* 0x000fe2000001080e */
[----:B------:R-:W-:Y:S01]  /*d6d0*/  FMNMX.FTZ R11, R56, R11, !PT ;  /* 0x0000000b380b7209 */ /* 0x000fe20007810000 */
[----:B------:R-:W-:Y:S01]  /*d6e0*/  MUFU.EX2 R31, R31 ;  /* 0x0000001f001f7308 */ /* 0x000fe20000000800 */
[----:B------:R-:W-:Y:S02]  /*d6f0*/  FSEL R58, R58, -INF , !P2 ;  /* 0xff8000003a3a7808 */ /* 0x000fe40005000000 */
[----:B------:R-:W-:Y:S02]  /*d700*/  FMNMX.FTZ R11, R18, R11, !PT ;  /* 0x0000000b120b7209 */ /* 0x000fe40007810000 */
[----:B------:R-:W-:-:S02]  /*d710*/  FSEL R63, R7, RZ, P5 ;  /* 0x000000ff073f7208 */ /* 0x000fc40002800000 */
[----:B------:R-:W-:Y:S01]  /*d720*/  FMNMX.FTZ R11, R58, R11, !PT ;  /* 0x0000000b3a0b7209 */ /* 0x000fe20007810000 */
[----:B------:R-:W-:Y:S01]  /*d730*/  MUFU.EX2 R128, R128 ;  /* 0x0000008000807308 */ /* 0x000fe20000000800 */
[----:B------:R-:W-:Y:S01]  /*d740*/  @!P1 LEA R36, R36, UR38, 0x3 ;  /* 0x0000002624249c11 */ /* 0x000fe2000f8e18ff */
[----:B------:R-:W-:Y:S02]  /*d750*/  FADD.FTZ R63, -R63, R10 ;  /* 0x0000000a3f3f7221 */ /* 0x000fe40000010100 */
[----:B------:R-:W0:Y:S02]  /*d760*/  SHFL.BFLY PT, R20, R11, 0x2, 0x1f ;  /* 0x0c401f000b147f89 */ /* 0x000e2400000e0000 */
[----:B------:R-:W-:Y:S01]  /*d770*/  FMUL.FTZ R63, R63, R42 ;  /* 0x0000002a3f3f7220 */ /* 0x000fe20000410000 */
[----:B------:R-:W-:Y:S01]  /*d780*/  @!P1 VIADD R36, R36, 0x16860 ;  /* 0x0001686024249836 */ /* 0x000fe20000000000 */
[----:B------:R-:W-:Y:S04]  /*d790*/  MUFU.EX2 R37, R37 ;  /* 0x0000002500257308 */ /* 0x000fe80000000800 */
[----:B------:R-:W-:-:S04]  /*d7a0*/  @!P1 PRMT R36, RZ, 0x654, R36 ;  /* 0x00000654ff249816 */ /* 0x000fc80000000024 */
[----:B------:R-:W1:Y:S01]  /*d7b0*/  MUFU.EX2 R63, R63 ;  /* 0x0000003f003f7308 */ /* 0x000e620000000800 */
[----:B------:R2:W-:Y:S07]  /*d7c0*/  @!P1 SYNCS.ARRIVE.TRANS64.RED.A1T0 RZ, [R36+URZ], RZ ;  /* 0x000000ff24ff99a7 */ /* 0x0005ee000810043f */
[----:B------:R-:W-:Y:S01]  /*d7d0*/  MUFU.EX2 R130, R130 ;  /* 0x0000008200827308 */ /* 0x000fe20000000800 */
[----:B0-----:R-:W-:-:S07]  /*d7e0*/  FMNMX.FTZ R20, R11, R20, !PT ;  /* 0x000000140b147209 */ /* 0x001fce0007810000 */
[----:B------:R-:W-:Y:S01]  /*d7f0*/  MUFU.EX2 R55, R55 ;  /* 0x0000003700377308 */ /* 0x000fe20000000800 */
[----:B------:R-:W0:Y:S01]  /*d800*/  SHFL.BFLY PT, R11, R20, 0x1, 0x1f ;  /* 0x0c201f00140b7f89 */ /* 0x000e2200000e0000 */
[----:B-1----:R-:W-:Y:S01]  /*d810*/  FFMA.FTZ R32, R63, R5, R148 ;  /* 0x000000053f207223 */ /* 0x002fe20000010094 */
[----:B------:R-:W-:Y:S01]  /*d820*/  F2FP.F16.F32.PACK_AB R148, R127, R148 ;  /* 0x000000947f94723e */ /* 0x000fe200000000ff */
[-C--:B------:R-:W-:Y:S01]  /*d830*/  FMUL.FTZ R88, R88, R63.reuse ;  /* 0x0000003f58587220 */ /* 0x080fe20000410000 */
[-C--:B------:R-:W-:Y:S01]  /*d840*/  FMUL.FTZ R89, R89, R63.reuse ;  /* 0x0000003f59597220 */ /* 0x080fe20000410000 */
[----:B------:R-:W-:Y:S01]  /*d850*/  FADD.FTZ R5, R127, R32 ;  /* 0x000000207f057221 */ /* 0x000fe20000010000 */
[-C--:B------:R-:W-:Y:S01]  /*d860*/  FMUL.FTZ R92, R92, R63.reuse ;  /* 0x0000003f5c5c7220 */ /* 0x080fe20000410000 */
[----:B------:R-:W-:Y:S01]  /*d870*/  MUFU.EX2 R124, R124 ;  /* 0x0000007c007c7308 */ /* 0x000fe20000000800 */
[-C--:B------:R-:W-:Y:S01]  /*d880*/  FMUL.FTZ R93, R93, R63.reuse ;  /* 0x0000003f5d5d7220 */ /* 0x080fe20000410000 */
[----:B------:R-:W-:Y:S01]  /*d890*/  FADD.FTZ R34, R150, R5 ;  /* 0x0000000596227221 */ /* 0x000fe20000010000 */
[----:B------:R-:W-:Y:S01]  /*d8a0*/  F2FP.F16.F32.PACK_AB R150, R139, R150 ;  /* 0x000000968b96723e */ /* 0x000fe200000000ff */
[-C--:B------:R-:W-:Y:S01]  /*d8b0*/  FMUL.FTZ R96, R96, R63.reuse ;  /* 0x0000003f60607220 */ /* 0x080fe20000410000 */
[-C--:B------:R-:W-:Y:S01]  /*d8c0*/  FMUL.FTZ R97, R97, R63.reuse ;  /* 0x0000003f61617220 */ /* 0x080fe20000410000 */
[-C--:B------:R-:W-:Y:S01]  /*d8d0*/  FMUL.FTZ R100, R100, R63.reuse ;  /* 0x0000003f64647220 */ /* 0x080fe20000410000 */
[-C--:B------:R-:W-:Y:S01]  /*d8e0*/  FMUL.FTZ R101, R101, R63.reuse ;  /* 0x0000003f65657220 */ /* 0x080fe20000410000 */
[----:B------:R-:W-:Y:S01]  /*d8f0*/  MUFU.EX2 R57, R57 ;  /* 0x0000003900397308 */ /* 0x000fe20000000800 */
[-C--:B------:R-:W-:Y:S01]  /*d900*/  FMUL.FTZ R104, R104, R63.reuse ;  /* 0x0000003f68687220 */ /* 0x080fe20000410000 */
[-C--:B------:R-:W-:Y:S01]  /*d910*/  FMUL.FTZ R105, R105, R63.reuse ;  /* 0x0000003f69697220 */ /* 0x080fe20000410000 */
[-C--:B------:R-:W-:Y:S01]  /*d920*/  FMUL.FTZ R108, R108, R63.reuse ;  /* 0x0000003f6c6c7220 */ /* 0x080fe20000410000 */
[-C--:B------:R-:W-:Y:S01]  /*d930*/  FMUL.FTZ R109, R109, R63.reuse ;  /* 0x0000003f6d6d7220 */ /* 0x080fe20000410000 */
[-C--:B------:R-:W-:Y:S01]  /*d940*/  FMUL.FTZ R112, R112, R63.reuse ;  /* 0x0000003f70707220 */ /* 0x080fe20000410000 */
[-C--:B------:R-:W-:Y:S01]  /*d950*/  FMUL.FTZ R113, R113, R63.reuse ;  /* 0x0000003f71717220 */ /* 0x080fe20000410000 */
[----:B------:R-:W-:Y:S01]  /*d960*/  FMUL.FTZ R116, R116, R63 ;  /* 0x0000003f74747220 */ /* 0x000fe20000410000 */
[----:B------:R-:W-:Y:S01]  /*d970*/  MUFU.EX2 R126, R126 ;  /* 0x0000007e007e7308 */ /* 0x000fe20000000800 */
[----:B0-----:R-:W-:Y:S01]  /*d980*/  FMNMX.FTZ R11, R20, R11, !PT ;  /* 0x0000000b140b7209 */ /* 0x001fe20007810000 */
[----:B------:R-:W-:-:S03]  /*d990*/  FMUL.FTZ R117, R117, R63 ;  /* 0x0000003f75757220 */ /* 0x000fc60000410000 */
[C---:B------:R-:W-:Y:S01]  /*d9a0*/  FSETP.NEU.FTZ.AND P2, PT, R11.reuse, -INF , PT ;  /* 0xff8000000b00780b */ /* 0x040fe20003f5d000 */
[C---:B------:R-:W-:Y:S02]  /*d9b0*/  FMUL.FTZ R28, R11.reuse, R42 ;  /* 0x0000002a0b1c7220 */ /* 0x040fe40000410000 */
[----:B------:R-:W-:Y:S01]  /*d9c0*/  MUFU.EX2 R59, R59 ;  /* 0x0000003b003b7308 */ /* 0x000fe20000000800 */
[----:B------:R-:W-:Y:S02]  /*d9d0*/  FSEL R5, R11, RZ, P2 ;  /* 0x000000ff0b057208 */ /* 0x000fe40001000000 */
[----:B------:R-:W-:Y:S02]  /*d9e0*/  FSEL R28, R28, RZ, P2 ;  /* 0x000000ff1c1c7208 */ /* 0x000fe40001000000 */
[C---:B------:R-:W-:Y:S01]  /*d9f0*/  ISETP.GT.AND P2, PT, R6.reuse, UR37, PT ;  /* 0x0000002506007c0c */ /* 0x040fe2000bf44270 */
[----:B------:R-:W-:Y:S01]  /*da00*/  FADD.FTZ R5, -R5, R12 ;  /* 0x0000000c05057221 */ /* 0x000fe20000010100 */
[----:B------:R-:W-:-:S02]  /*da10*/  VIADD R6, R6, 0xffffffff ;  /* 0xffffffff06067836 */ /* 0x000fc40000000000 */
[-C--:B------:R-:W-:Y:S01]  /*da20*/  FFMA.FTZ R67, R19, R42.reuse, -R28 ;  /* 0x0000002a13437223 */ /* 0x080fe2000001081c */
[----:B------:R-:W-:Y:S01]  /*da30*/  FADD.FTZ R19, R139, R34 ;  /* 0x000000228b137221 */ /* 0x000fe20000010000 */
[-CC-:B------:R-:W-:Y:S01]  /*da40*/  FFMA.FTZ R10, R141, R42.reuse, -R28.reuse ;  /* 0x0000002a8d0a7223 */ /* 0x180fe2000001081c */
[-C--:B------:R-:W-:Y:S01]  /*da50*/  FMUL.FTZ R5, R5, R42.reuse ;  /* 0x0000002a05057220 */ /* 0x080fe20000410000 */
[-CC-:B------:R-:W-:Y:S01]  /*da60*/  FFMA.FTZ R21, R21, R42.reuse, -R28.reuse ;  /* 0x0000002a15157223 */ /* 0x180fe2000001081c */
        /* <DEDUP_REMOVED lines=24> */
[----:B------:R-:W-:Y:S01]  /*dbf0*/  FADD.FTZ R34, R142, R75 ;  /* 0x0000004b8e227221 */ /* 0x000fe20000010000 */
[-CC-:B------:R-:W-:Y:S01]  /*dc00*/  FFMA.FTZ R73, R153, R42.reuse, -R28.reuse ;  /* 0x0000002a99497223 */ /* 0x180fe2000001081c */
[----:B------:R-:W-:Y:S01]  /*dc10*/  FFMA.FTZ R12, R43, R42, -R28 ;  /* 0x0000002a2b0c7223 */ /* 0x000fe2000001081c */
[----:B------:R-:W0:Y:S01]  /*dc20*/  MUFU.EX2 R14, R14 ;  /* 0x0000000e000e7308 */ /* 0x000e220000000800 */
[----:B------:R-:W-:Y:S01]  /*dc30*/  FADD.FTZ R75, R15, R34 ;  /* 0x000000220f4b7221 */ /* 0x000fe20000010000 */
[----:B-1----:R-:W-:Y:S01]  /*dc40*/  FFMA.FTZ R34, R19, R4, R10 ;  /* 0x0000000413227223 */ /* 0x002fe2000001000a */
[--C-:B------:R-:W-:Y:S01]  /*dc50*/  FFMA.FTZ R43, R147, R42, -R28.reuse ;  /* 0x0000002a932b7223 */ /* 0x100fe2000001081c */
[----:B------:R-:W-:Y:S01]  /*dc60*/  F2FP.F16.F32.PACK_AB R144, R39, R144 ;  /* 0x000000902790723e */ /* 0x000fe200000000ff */
[----:B--2---:R-:W-:Y:S01]  /*dc70*/  FADD.FTZ R36, R136, R75 ;  /* 0x0000004b88247221 */ /* 0x004fe20000010000 */
[----:B------:R-:W-:Y:S01]  /*dc80*/  FFMA.FTZ R45, R149, R42, -R28 ;  /* 0x0000002a952d7223 */ /* 0x000fe2000001081c */
[----:B------:R-:W-:Y:S01]  /*dc90*/  F2FP.F16.F32.PACK_AB R142, R15, R142 ;  /* 0x0000008e0f8e723e */ /* 0x000fe200000000ff */
[----:B------:R-:W1:Y:S01]  /*dca0*/  MUFU.EX2 R67, R67 ;  /* 0x0000004300437308 */ /* 0x000e620000000800 */
[----:B---3--:R-:W-:Y:S01]  /*dcb0*/  FADD.FTZ R75, R21, R34 ;  /* 0x00000022154b7221 */ /* 0x008fe20000010000 */
[----:B------:R-:W-:Y:S01]  /*dcc0*/  FADD.FTZ R77, R25, R36 ;  /* 0x00000024194d7221 */ /* 0x000fe20000010000 */
[-CC-:B------:R-:W-:Y:S01]  /*dcd0*/  FFMA.FTZ R34, R155, R42.reuse, -R28.reuse ;  /* 0x0000002a9b227223 */ /* 0x180fe2000001081c */
[-CC-:B------:R-:W-:Y:S01]  /*dce0*/  FFMA.FTZ R125, R51, R42.reuse, -R28.reuse ;  /* 0x0000002a337d7223 */ /* 0x180fe2000001081c */
[-CC-:B------:R-:W-:Y:S01]  /*dcf0*/  FFMA.FTZ R133, R133, R42.reuse, -R28.reuse ;  /* 0x0000002a85857223 */ /* 0x180fe2000001081c */
[----:B------:R-:W-:Y:S01]  /*dd00*/  FADD.FTZ R38, R138, R77 ;  /* 0x0000004d8a267221 */ /* 0x000fe20000010000 */
[----:B------:R-:W-:Y:S01]  /*dd10*/  FFMA.FTZ R53, R53, R42, -R28 ;  /* 0x0000002a35357223 */ /* 0x000fe2000001081c */
[----:B------:R-:W2:Y:S01]  /*dd20*/  MUFU.EX2 R20, R20 ;  /* 0x0000001400147308 */ /* 0x000ea20000000800 */
[----:B0-----:R-:W-:Y:S01]  /*dd30*/  FADD.FTZ R36, R14, R75 ;  /* 0x0000004b0e247221 */ /* 0x001fe20000010000 */
[----:B------:R-:W-:Y:S01]  /*dd40*/  FADD.FTZ R49, R27, R38 ;  /* 0x000000261b317221 */ /* 0x000fe20000010000 */
[----:B------:R-:W-:Y:S01]  /*dd50*/  F2FP.F16.F32.PACK_AB R136, R25, R136 ;  /* 0x000000881988723e */ /* 0x000fe200000000ff */
[-CC-:B------:R-:W-:Y:S01]  /*dd60*/  FFMA.FTZ R135, R135, R42.reuse, -R28.reuse ;  /* 0x0000002a87877223 */ /* 0x180fe2000001081c */
[-CC-:B------:R-:W-:Y:S01]  /*dd70*/  FFMA.FTZ R137, R137, R42.reuse, -R28.reuse ;  /* 0x0000002a89897223 */ /* 0x180fe2000001081c */
[----:B------:R-:W-:Y:S01]  /*dd80*/  FADD.FTZ R40, R132, R49 ;  /* 0x0000003184287221 */ /* 0x000fe20000010000 */
[-C--:B------:R-:W-:Y:S01]  /*dd90*/  FFMA.FTZ R56, R56, R42.reuse, -R28 ;  /* 0x0000002a38387223 */ /* 0x080fe2000001081c */
[----:B------:R-:W0:Y:S01]  /*dda0*/  MUFU.EX2 R23, R23 ;  /* 0x0000001700177308 */ /* 0x000e220000000800 */
[----:B-1----:R-:W-:Y:S01]  /*ddb0*/  FADD.FTZ R47, R67, R36 ;  /* 0x00000024432f7221 */ /* 0x002fe20000010000 */
[-CC-:B------:R-:W-:Y:S01]  /*ddc0*/  FFMA.FTZ R36, R157, R42.reuse, -R28.reuse ;  /* 0x0000002a9d247223 */ /* 0x180fe2000001081c */
[-CC-:B------:R-:W-:Y:S01]  /*ddd0*/  FFMA.FTZ R18, R18, R42.reuse, -R28.reuse ;  /* 0x0000002a12127223 */ /* 0x180fe2000001081c */
[----:B------:R-:W-:Y:S01]  /*dde0*/  FFMA.FTZ R28, R58, R42, -R28 ;  /* 0x0000002a3a1c7223 */ /* 0x000fe2000001081c */
[----:B------:R-:W-:Y:S01]  /*ddf0*/  F2FP.F16.F32.PACK_AB R149, R21, R10 ;  /* 0x0000000a1595723e */ /* 0x000fe200000000ff */
[-C--:B------:R-:W-:Y:S01]  /*de00*/  FMUL.FTZ R90, R90, R19.reuse ;  /* 0x000000135a5a7220 */ /* 0x080fe20000410000 */
[----:B------:R-:W-:Y:S01]  /*de10*/  F2FP.F16.F32.PACK_AB R146, R41, R146 ;  /* 0x000000922992723e */ /* 0x000fe200000000ff */
[----:B------:R-:W-:Y:S01]  /*de20*/  MUFU.EX2 R22, R22 ;  /* 0x0000001600167308 */ /* 0x000fe20000000800 */
[----:B--2---:R-:W-:Y:S01]  /*de30*/  FADD.FTZ R38, R20, R47 ;  /* 0x0000002f14267221 */ /* 0x004fe20000010000 */
[----:B------:R-:W-:Y:S01]  /*de40*/  FADD.FTZ R47, R29, R40 ;  /* 0x000000281d2f7221 */ /* 0x000fe20000010000 */
[----:B------:R-:W-:Y:S01]  /*de50*/  F2FP.F16.F32.PACK_AB R140, R33, R140 ;  /* 0x0000008c218c723e */ /* 0x000fe200000000ff */
[-C--:B------:R-:W-:Y:S01]  /*de60*/  FMUL.FTZ R91, R91, R19.reuse ;  /* 0x000000135b5b7220 */ /* 0x080fe20000410000 */
[----:B------:R-:W-:Y:S01]  /*de70*/  F2FP.F16.F32.PACK_AB R138, R27, R138 ;  /* 0x0000008a1b8a723e */ /* 0x000fe200000000ff */
[----:B------:R-:W-:Y:S01]  /*de80*/  FADD.FTZ R40, R134, R47 ;  /* 0x0000002f86287221 */ /* 0x000fe20000010000 */
[----:B------:R-:W-:Y:S01]  /*de90*/  F2FP.F16.F32.PACK_AB R132, R29, R132 ;  /* 0x000000841d84723e */ /* 0x000fe200000000ff */
[----:B------:R-:W1:Y:S01]  /*dea0*/  MUFU.EX2 R69, R69 ;  /* 0x0000004500457308 */ /* 0x000e620000000800 */
[C---:B------:R-:W-:Y:S01]  /*deb0*/  F2FP.F16.F32.PACK_AB R134, R31.reuse, R134 ;  /* 0x000000861f86723e */ /* 0x040fe200000000ff */
[----:B------:R-:W-:Y:S01]  /*dec0*/  FADD.FTZ R47, R31, R40 ;  /* 0x000000281f2f7221 */ /* 0x000fe20000010000 */
[----:B------:R-:W-:Y:S01]  /*ded0*/  F2FP.F16.F32.PACK_AB R151, R67, R14 ;  /* 0x0000000e4397723e */ /* 0x000fe200000000ff */
[-C--:B------:R-:W-:Y:S01]  /*dee0*/  FMUL.FTZ R94, R94, R19.reuse ;  /* 0x000000135e5e7220 */ /* 0x080fe20000410000 */
[----:B0-----:R-:W-:Y:S01]  /*def0*/  F2FP.F16.F32.PACK_AB R145, R23, R20 ;  /* 0x000000141791723e */ /* 0x001fe200000000ff */
        /* <DEDUP_REMOVED lines=9> */
[-C--:B------:R-:W-:Y:S01]  /*df90*/  FMUL.FTZ R111, R111, R19.reuse ;  /* 0x000000136f6f7220 */ /* 0x080fe20000410000 */
[----:B------:R-:W2:Y:S01]  /*dfa0*/  MUFU.EX2 R24, R24 ;  /* 0x0000001800187308 */ /* 0x000ea20000000800 */
[----:B-1----:R-:W-:Y:S01]  /*dfb0*/  F2FP.F16.F32.PACK_AB R147, R69, R22 ;  /* 0x000000164593723e */ /* 0x002fe200000000ff */
[-C--:B------:R-:W-:Y:S01]  /*dfc0*/  FMUL.FTZ R114, R114, R19.reuse ;  /* 0x0000001372727220 */ /* 0x080fe20000410000 */
[-C--:B------:R-:W-:Y:S01]  /*dfd0*/  FMUL.FTZ R115, R115, R19.reuse ;  /* 0x0000001373737220 */ /* 0x080fe20000410000 */
[-C--:B------:R-:W-:Y:S01]  /*dfe0*/  FMUL.FTZ R118, R118, R19.reuse ;  /* 0x0000001376767220 */ /* 0x080fe20000410000 */
[----:B------:R-:W-:Y:S01]  /*dff0*/  FMUL.FTZ R119, R119, R19 ;  /* 0x0000001377777220 */ /* 0x000fe20000410000 */
[----:B------:R-:W-:-:S02]  /*e000*/  IMAD.MOV.U32 R10, RZ, RZ, R7 ;  /* 0x000000ffff0a7224 */ /* 0x000fc400078e0007 */
[----:B------:R1:W-:Y:S08]  /*e010*/  MUFU.EX2 R4, R5 ;  /* 0x0000000500047308 */ /* 0x0003f00000000800 */
[----:B------:R-:W3:Y:S01]  /*e020*/  MUFU.EX2 R26, R26 ;  /* 0x0000001a001a7308 */ /* 0x000ee20000000800 */
[----:B-1----:R-:W-:-:S04]  /*e030*/  FADD.FTZ R5, R23, R38 ;  /* 0x0000002617057221 */ /* 0x002fc80000010000 */
[----:B------:R-:W-:-:S03]  /*e040*/  FADD.FTZ R38, R22, R5 ;  /* 0x0000000516267221 */ /* 0x000fc60000010000 */
[----:B------:R-:W1:Y:S01]  /*e050*/  MUFU.EX2 R35, R35 ;  /* 0x0000002300237308 */ /* 0x000e620000000800 */
[----:B------:R-:W-:-:S04]  /*e060*/  FADD.FTZ R38, R69, R38 ;  /* 0x0000002645267221 */ /* 0x000fc80000010000 */
[----:B0-----:R-:W-:Y:S01]  /*e070*/  FADD.FTZ R5, R141, R38 ;  /* 0x000000268d057221 */ /* 0x001fe20000010000 */
[----:B------:R-:W-:Y:S01]  /*e080*/  FADD.FTZ R38, R128, R47 ;  /* 0x0000002f80267221 */ /* 0x000fe20000010000 */
[C---:B------:R-:W-:Y:S01]  /*e090*/  F2FP.F16.F32.PACK_AB R128, R37.reuse, R128 ;  /* 0x000000802580723e */ /* 0x040fe200000000ff */
[----:B------:R-:W0:Y:S01]  /*e0a0*/  MUFU.EX2 R30, R30 ;  /* 0x0000001e001e7308 */ /* 0x000e220000000800 */
[C---:B--2---:R-:W-:Y:S01]  /*e0b0*/  FADD.FTZ R5, R24.reuse, R5 ;  /* 0x0000000518057221 */ /* 0x044fe20000010000 */
[----:B------:R-:W-:Y:S01]  /*e0c0*/  FADD.FTZ R47, R37, R38 ;  /* 0x00000026252f7221 */ /* 0x000fe20000010000 */
[----:B------:R-:W-:Y:S02]  /*e0d0*/  F2FP.F16.F32.PACK_AB R141, R24, R141 ;  /* 0x0000008d188d723e */ /* 0x000fe400000000ff */
[----:B---3--:R-:W-:Y:S01]  /*e0e0*/  FADD.FTZ R38, R26, R5 ;  /* 0x000000051a267221 */ /* 0x008fe20000010000 */
[----:B------:R-:W-:Y:S01]  /*e0f0*/  FADD.FTZ R40, R130, R47 ;  /* 0x0000002f82287221 */ /* 0x000fe20000010000 */
[----:B------:R-:W-:Y:S01]  /*e100*/  F2FP.F16.F32.PACK_AB R130, R55, R130 ;  /* 0x000000823782723e */ /* 0x000fe200000000ff */
[----:B------:R-:W2:Y:S01]  /*e110*/  MUFU.EX2 R71, R71 ;  /* 0x0000004700477308 */ /* 0x000ea20000000800 */
[----:B-1----:R-:W-:Y:S01]  /*e120*/  FADD.FTZ R5, R35, R38 ;  /* 0x0000002623057221 */ /* 0x002fe20000010000 */
[----:B------:R-:W-:Y:S01]  /*e130*/  FADD.FTZ R39, R55, R40 ;  /* 0x0000002837277221 */ /* 0x000fe20000010000 */
[----:B------:R-:W-:-:S03]  /*e140*/  F2FP.F16.F32.PACK_AB R143, R35, R26 ;  /* 0x0000001a238f723e */ /* 0x000fc600000000ff */
[----:B------:R-:W-:Y:S01]  /*e150*/  FADD.FTZ R40, R124, R39 ;  /* 0x000000277c287221 */ /* 0x000fe20000010000 */
[C---:B------:R-:W-:Y:S01]  /*e160*/  F2FP.F16.F32.PACK_AB R124, R57.reuse, R124 ;  /* 0x0000007c397c723e */ /* 0x040fe200000000ff */
[----:B------:R-:W1:Y:S01]  /*e170*/  MUFU.EX2 R32, R32 ;  /* 0x0000002000207308 */ /* 0x000e620000000800 */
[----:B0-----:R-:W-:Y:S01]  /*e180*/  FADD.FTZ R38, R30, R5 ;  /* 0x000000051e267221 */ /* 0x001fe20000010000 */
[----:B------:R-:W-:-:S04]  /*e190*/  FADD.FTZ R15, R57, R40 ;  /* 0x00000028390f7221 */ /* 0x000fc80000010000 */
[----:B------:R-:W-:Y:S01]  /*e1a0*/  FADD.FTZ R40, R126, R15 ;  /* 0x0000000f7e287221 */ /* 0x000fe20000010000 */
[----:B------:R-:W-:Y:S01]  /*e1b0*/  F2FP.F16.F32.PACK_AB R126, R59, R126 ;  /* 0x0000007e3b7e723e */ /* 0x000fe200000000ff */
[----:B------:R-:W0:Y:S01]  /*e1c0*/  MUFU.EX2 R73, R73 ;  /* 0x0000004900497308 */ /* 0x000e220000000800 */
[----:B--2---:R-:W-:Y:S01]  /*e1d0*/  FADD.FTZ R5, R71, R38 ;  /* 0x0000002647057221 */ /* 0x004fe20000010000 */
[----:B------:R-:W-:-:S06]  /*e1e0*/  FADD.FTZ R15, R59, R40 ;  /* 0x000000283b0f7221 */ /* 0x000fcc0000010000 */
[----:B------:R-:W2:Y:S01]  /*e1f0*/  MUFU.EX2 R12, R12 ;  /* 0x0000000c000c7308 */ /* 0x000ea20000000800 */
[----:B-1----:R-:W-:-:S07]  /*e200*/  FADD.FTZ R38, R32, R5 ;  /* 0x0000000520267221 */ /* 0x002fce0000010000 */
[----:B------:R-:W1:Y:S01]  /*e210*/  MUFU.EX2 R43, R43 ;  /* 0x0000002b002b7308 */ /* 0x000e620000000800 */
[C---:B0-----:R-:W-:Y:S01]  /*e220*/  FADD.FTZ R5, R73.reuse, R38 ;  /* 0x0000002649057221 */ /* 0x041fe20000010000 */
[----:B------:R-:W-:-:S06]  /*e230*/  F2FP.F16.F32.PACK_AB R139, R73, R32 ;  /* 0x00000020498b723e */ /* 0x000fcc00000000ff */
[----:B------:R-:W0:Y:S01]  /*e240*/  MUFU.EX2 R120, R120 ;  /* 0x0000007800787308 */ /* 0x000e220000000800 */
[----:B--2---:R-:W-:-:S07]  /*e250*/  FADD.FTZ R38, R12, R5 ;  /* 0x000000050c267221 */ /* 0x004fce0000010000 */
[----:B------:R-:W2:Y:S01]  /*e260*/  MUFU.EX2 R61, R61 ;  /* 0x0000003d003d7308 */ /* 0x000ea20000000800 */
[----:B-1----:R-:W-:-:S04]  /*e270*/  FADD.FTZ R5, R43, R38 ;  /* 0x000000262b057221 */ /* 0x002fc80000010000 */
[----:B------:R-:W-:-:S03]  /*e280*/  FADD.FTZ R38, R4, R5 ;  /* 0x0000000504267221 */ /* 0x000fc60000010000 */
[----:B------:R-:W1:Y:S01]  /*e290*/  MUFU.EX2 R45, R45 ;  /* 0x0000002d002d7308 */ /* 0x000e620000000800 */
[----:B0-----:R-:W-:-:S07]  /*e2a0*/  FADD.FTZ R40, R120, R15 ;  /* 0x0000000f78287221 */ /* 0x001fce0000010000 */
[----:B------:R-:W0:Y:S01]  /*e2b0*/  MUFU.EX2 R122, R122 ;  /* 0x0000007a007a7308 */ /* 0x000e220000000800 */
[C---:B--2---:R-:W-:Y:S01]  /*e2c0*/  FADD.FTZ R15, R61.reuse, R40 ;  /* 0x000000283d0f7221 */ /* 0x044fe20000010000 */
[----:B------:R-:W-:-:S06]  /*e2d0*/  F2FP.F16.F32.PACK_AB R120, R61, R120 ;  /* 0x000000783d78723e */ /* 0x000fcc00000000ff */
[----:B------:R-:W2:Y:S01]  /*e2e0*/  MUFU.EX2 R129, R129 ;  /* 0x0000008100817308 */ /* 0x000ea20000000800 */
[----:B-1----:R-:W-:-:S07]  /*e2f0*/  FADD.FTZ R38, R45, R38 ;  /* 0x000000262d267221 */ /* 0x002fce0000010000 */
[----:B------:R-:W1:Y:S01]  /*e300*/  MUFU.EX2 R34, R34 ;  /* 0x0000002200227308 */ /* 0x000e620000000800 */
[----:B0-----:R-:W-:-:S07]  /*e310*/  FADD.FTZ R40, R122, R15 ;  /* 0x0000000f7a287221 */ /* 0x001fce0000010000 */
[----:B------:R-:W0:Y:S01]  /*e320*/  MUFU.EX2 R131, R131 ;  /* 0x0000008300837308 */ /* 0x000e220000000800 */
[----:B--2---:R-:W-:-:S07]  /*e330*/  FADD.FTZ R15, R129, R38 ;  /* 0x00000026810f7221 */ /* 0x004fce0000010000 */
[----:B------:R-:W2:Y:S01]  /*e340*/  MUFU.EX2 R36, R36 ;  /* 0x0000002400247308 */ /* 0x000ea20000000800 */
[C---:B-1----:R-:W-:Y:S01]  /*e350*/  FADD.FTZ R38, R34.reuse, R15 ;  /* 0x0000000f22267221 */ /* 0x042fe20000010000 */
[----:B------:R-:W-:-:S06]  /*e360*/  F2FP.F16.F32.PACK_AB R129, R34, R129 ;  /* 0x000000812281723e */ /* 0x000fcc00000000ff */
[----:B------:R-:W1:Y:S01]  /*e370*/  MUFU.EX2 R125, R125 ;  /* 0x0000007d007d7308 */ /* 0x000e620000000800 */
[----:B0-----:R-:W-:-:S07]  /*e380*/  FADD.FTZ R15, R131, R38 ;  /* 0x00000026830f7221 */ /* 0x001fce0000010000 */
[----:B------:R0:W3:Y:S01]  /*e390*/  MUFU.EX2 R25, R133 ;  /* 0x0000008500197308 */ /* 0x0000e20000000800 */
[C---:B--2---:R-:W-:Y:S01]  /*e3a0*/  FADD.FTZ R38, R36.reuse, R15 ;  /* 0x0000000f24267221 */ /* 0x044fe20000010000 */
[----:B------:R-:W-:-:S06]  /*e3b0*/  F2FP.F16.F32.PACK_AB R131, R36, R131 ;  /* 0x000000832483723e */ /* 0x000fcc00000000ff */
[----:B------:R-:W2:Y:S01]  /*e3c0*/  MUFU.EX2 R53, R53 ;  /* 0x0000003500357308 */ /* 0x000ea20000000800 */
[----:B-1----:R-:W-:Y:S01]  /*e3d0*/  FADD.FTZ R38, R125, R38 ;  /* 0x000000267d267221 */ /* 0x002fe20000010000 */
[----:B0-----:R-:W-:Y:S01]  /*e3e0*/  F2FP.F16.F32.PACK_AB R133, R43, R12 ;  /* 0x0000000c2b85723e */ /* 0x001fe200000000ff */
[----:B------:R-:W-:-:S05]  /*e3f0*/  IMAD.MOV.U32 R12, RZ, RZ, R11 ;  /* 0x000000ffff0c7224 */ /* 0x000fca00078e000b */
        /* <DEDUP_REMOVED lines=22> */
.L_x_871:
[----:B------:R-:W-:Y:S06]  /*e560*/  BAR.ARV 0x8, 0x200 ;  /* 0x0208000000007b1d */ /* 0x000fec0000002000 */
[----:B------:R-:W-:Y:S05]  /*e570*/  @!P0 BRA `(.L_x_889) ;  /* 0x0000000000048947 */ /* 0x000fea0003800000 */
[----:B------:R-:W-:Y:S01]  /*e580*/  BPT.TRAP 0x1 ;  /* 0x000000040000795c */ /* 0x000fe20000300000 */
.L_x_889:
[----:B------:R-:W-:Y:S01]  /*e590*/  ULEA UR7, UR4, UR38, 0x3 ;  /* 0x0000002604077291 */ /* 0x000fe2000f8e183f */
[----:B------:R-:W-:-:S05]  /*e5a0*/  IMAD.U32 R0, RZ, RZ, UR5 ;  /* 0x00000005ff007e24 */ /* 0x000fca000f8e00ff */
[----:B------:R-:W-:-:S04]  /*e5b0*/  SHF.L.U32 R0, R0, 0x1f, RZ ;  /* 0x0000001f00007819 */ /* 0x000fc800000006ff */
[----:B------:R0:W1:Y:S01]  /*e5c0*/  SYNCS.PHASECHK.TRANS64.TRYWAIT P2, [UR7+0x16850], R0 ;  /* 0x01685000ff0075a7 */ /* 0x0000620008040147 */
[----:B------:R-:W-:Y:S05]  /*e5d0*/  @!P0 BRA `(.L_x_890) ;  /* 0x0000000000048947 */ /* 0x000fea0003800000 */
[----:B------:R-:W-:Y:S01]  /*e5e0*/  BPT.TRAP 0x1 ;  /* 0x000000040000795c */ /* 0x000fe20000300000 */
.L_x_890:
[----:B-1----:R-:W-:Y:S05]  /*e5f0*/  @P2 BRA `(.L_x_891) ;  /* 0x0000000000082947 */ /* 0x002fea0003800000 */
[----:B------:R-:W1:Y:S02]  /*e600*/  SYNCS.PHASECHK.TRANS64.TRYWAIT P0, [UR7+0x16850], R0 ;  /* 0x01685000ff0075a7 */ /* 0x000e640008000147 */
[----:B-1----:R-:W-:Y:S05]  /*e610*/  @!P0 BRA `(.L_x_892) ;  /* 0x00000054007c8947 */ /* 0x002fea0003800000 */
.L_x_891:
[----:B------:R-:W-:Y:S01]  /*e620*/  UIADD3 UR38, UR38, 0x400, URZ ;  /* 0x0000040026267890 */ /* 0x000fe2000fffe03f */
[----:B------:R-:W-:Y:S01]  /*e630*/  WARPGROUP.ARRIVE ;  /* 0x00000000000079c5 */ /* 0x000fe20000000000 */
[----:B------:R-:W-:Y:S01]  /*e640*/  UMOV UR11, 0x40000040 ;  /* 0x40000040000b7882 */ /* 0x000fe20000000000 */
[----:B01----:R-:W0:Y:S01]  /*e650*/  SHFL.BFLY PT, R0, R5, 0x2, 0x1f ;  /* 0x0c401f0005007f89 */ /* 0x003e2200000e0000 */
[----:B------:R-:W-:Y:S01]  /*e660*/  USHF.R.U32.HI UR38, URZ, 0x4, UR38 ;  /* 0x000000043f267899 */ /* 0x000fe20008011626 */
[----:B------:R-:W-:Y:S02]  /*e670*/  IMAD.U32 R12, RZ, RZ, UR7 ;  /* 0x00000007ff0c7e24 */ /* 0x000fe4000f8e00ff */
[----:B------:R-:W1:Y:S01]  /*e680*/  SHFL.BFLY PT, R3, R4, 0x2, 0x1f ;  /* 0x0c401f0004037f89 */ /* 0x000e6200000e0000 */
[----:B------:R-:W-:Y:S01]  /*e690*/  ULOP3.LUT UR38, UR38, 0x3fff, URZ, 0xc0, !UPT ;  /* 0x00003fff26267892 */ /* 0x000fe2000f8ec03f */
[----:B------:R-:W-:Y:S02]  /*e6a0*/  @!P1 VIADD R12, R12, 0x16860 ;  /* 0x000168600c0c9836 */ /* 0x000fe40000000000 */
[----:B------:R-:W-:Y:S01]  /*e6b0*/  IMAD.MOV.U32 R8, RZ, RZ, RZ ;  /* 0x000000ffff087224 */ /* 0x000fe200078e00ff */
[----:B------:R-:W-:-:S02]  /*e6c0*/  ULEA UR4, UR4, UR38, 0xa ;  /* 0x0000002604047291 */ /* 0x000fc4000f8e503f */
[----:B------:R-:W-:Y:S02]  /*e6d0*/  @!P1 PRMT R12, RZ, 0x654, R12 ;  /* 0x00000654ff0c9816 */ /* 0x000fe4000000000c */
[----:B------:R-:W-:-:S03]  /*e6e0*/  UIADD3 UR6, UR4, 0x80, URZ ;  /* 0x0000008004067890 */ /* 0x000fc6000fffe03f */
[----:B------:R-:W-:Y:S02]  /*e6f0*/  UMOV UR10, UR4 ;  /* 0x00000004000a7c82 */ /* 0x000fe40008000000 */
[----:B------:R-:W-:Y:S01]  /*e700*/  HGMMA.64x64x16.F32 R88, R148, gdesc[UR8].tnspB, R88, gsb0 ;  /* 0x40e0000894587df0 */ /* 0x000fe20008000858 */
[----:B------:R-:W-:Y:S01]  /*e710*/  UMOV UR11, 0x40000040 ;  /* 0x40000040000b7882 */ /* 0x000fe20000000000 */
[----:B------:R-:W-:Y:S01]  /*e720*/  UMOV UR10, UR6 ;  /* 0x00000006000a7c82 */ /* 0x000fe20008000000 */
[----:B------:R-:W-:Y:S01]  /*e730*/  UIADD3 UR6, UR4, 0x100, URZ ;  /* 0x0000010004067890 */ /* 0x000fe2000fffe03f */
[----:B0-----:R-:W-:Y:S01]  /*e740*/  FADD.FTZ R0, R0, R5 ;  /* 0x0000000500007221 */ /* 0x001fe20000010000 */
[----:B-1----:R-:W-:Y:S01]  /*e750*/  FADD.FTZ R6, R3, R4 ;  /* 0x0000000403067221 */ /* 0x002fe20000010000 */
[----:B------:R-:W-:-:S03]  /*e760*/  IMAD.MOV.U32 R4, RZ, RZ, RZ ;  /* 0x000000ffff047224 */ /* 0x000fc600078e00ff */
[----:B------:R-:W0:Y:S04]  /*e770*/  SHFL.BFLY PT, R3, R0, 0x1, 0x1f ;  /* 0x0c201f0000037f89 */ /* 0x000e2800000e0000 */
[----:B------:R-:W1:Y:S01]  /*e780*/  SHFL.BFLY PT, R9, R6, 0x1, 0x1f ;  /* 0x0c201f0006097f89 */ /* 0x000e6200000e0000 */
[----:B0-----:R-:W-:Y:S01]  /*e790*/  FADD.FTZ R13, R0, R3 ;  /* 0x00000003000d7221 */ /* 0x001fe20000010000 */
[----:B------:R-:W-:Y:S02]  /*e7a0*/  IMAD.MOV.U32 R3, RZ, RZ, -0x800000 ;  /* 0xff800000ff037424 */ /* 0x000fe400078e00ff */
[----:B------:R-:W-:Y:S02]  /*e7b0*/  IMAD.MOV.U32 R0, RZ, RZ, -0x800000 ;  /* 0xff800000ff007424 */ /* 0x000fe400078e00ff */
[----:B-1----:R-:W-:Y:S01]  /*e7c0*/  FADD.FTZ R14, R6, R9 ;  /* 0x00000009060e7221 */ /* 0x002fe20000010000 */
[----:B------:R-:W-:-:S04]  /*e7d0*/  FSETP.NE.FTZ.AND P0, PT, R13, RZ, PT ;  /* 0x000000ff0d00720b */ /* 0x000fc80003f15000 */
[----:B------:R-:W-:-:S09]  /*e7e0*/  FSETP.NE.FTZ.AND P2, PT, R14, RZ, PT ;  /* 0x000000ff0e00720b */ /* 0x000fd20003f55000 */
[----:B------:R-:W0:Y:S01]  /*e7f0*/  @P0 MUFU.LG2 R5, R13 ;  /* 0x0000000d00050308 */ /* 0x000e220000000c00 */
[----:B------:R-:W-:-:S03]  /*e800*/  @P0 FMUL.FTZ R6, R42, 0.69314718246459960938 ;  /* 0x3f3172182a060820 */ /* 0x000fc60000410000 */
[----:B------:R-:W-:-:S04]  /*e810*/  @P2 FMUL.FTZ R15, R42, 0.69314718246459960938 ;  /* 0x3f3172182a0f2820 */ /* 0x000fc80000410000 */
[----:B------:R-:W1:Y:S08]  /*e820*/  @P2 MUFU.LG2 R9, R14 ;  /* 0x0000000e00092308 */ /* 0x000e700000000c00 */
[----:B------:R-:W2:Y:S01]  /*e830*/  @P0 MUFU.RCP R4, R13 ;  /* 0x0000000d00040308 */ /* 0x000ea20000001000 */
[----:B0-----:R-:W-:-:S04]  /*e840*/  @P0 FMUL.FTZ R5, R5, 0.69314718246459960938 ;  /* 0x3f31721805050820 */ /* 0x001fc80000410000 */
[----:B------:R-:W-:Y:S01]  /*e850*/  @P0 FFMA.FTZ R3, R6, R7, R5 ;  /* 0x0000000706030223 */ /* 0x000fe20000010005 */
[----:B------:R-:W-:Y:S01]  /*e860*/  PLOP3.LUT P0, PT, PT, PT, PT, 0x8, 0x0 ;  /* 0x000000000000781c */ /* 0x000fe20003f0e170 */
[----:B------:R-:W-:Y:S02]  /*e870*/  WARPGROUP.DEPBAR.LE gsb0, 0x0 ;  /* 0x00008000000079c5 */ /* 0x000fe40000010000 */
[----:B------:R-:W-:Y:S01]  /*e880*/  WARPGROUP.ARRIVE ;  /* 0x00000000000079c5 */ /* 0x000fe20000000000 */
[----:B------:R-:W0:Y:S01]  /*e890*/  @P2 MUFU.RCP R8, R14 ;  /* 0x0000000e00082308 */ /* 0x000e220000001000 */
[----:B-1----:R-:W-:-:S04]  /*e8a0*/  @P2 FMUL.FTZ R10, R9, 0.69314718246459960938 ;  /* 0x3f317218090a2820 */ /* 0x002fc80000410000 */
[----:B------:R-:W-:Y:S01]  /*e8b0*/  HGMMA.64x64x16.F32 R88, R144, gdesc[UR8].tnspB, R88, gsb0 ;  /* 0x40e0000890587df0 */ /* 0x000fe20008000858 */
[----:B------:R-:W-:Y:S01]  /*e8c0*/  UMOV UR10, UR6 ;  /* 0x00000006000a7c82 */ /* 0x000fe20008000000 */
[----:B------:R-:W-:Y:S01]  /*e8d0*/  UMOV UR11, 0x40000040 ;  /* 0x40000040000b7882 */ /* 0x000fe20000000000 */
[----:B------:R-:W-:Y:S01]  /*e8e0*/  UIADD3 UR6, UR4, 0x180, URZ ;  /* 0x0000018004067890 */ /* 0x000fe2000fffe03f */
[----:B------:R-:W-:Y:S01]  /*e8f0*/  @P2 FFMA.FTZ R0, R15, R11, R10 ;  /* 0x0000000b0f002223 */ /* 0x000fe2000001000a */
[----:B------:R-:W-:Y:S02]  /*e900*/  WARPGROUP.DEPBAR.LE gsb0, 0x0 ;  /* 0x00008000000079c5 */ /* 0x000fe40000010000 */
[----:B------:R-:W-:-:S06]  /*e910*/  WARPGROUP.ARRIVE ;  /* 0x00000000000079c5 */ /* 0x000fcc0000000000 */
[----:B------:R-:W-:Y:S01]  /*e920*/  HGMMA.64x64x16.F32 R88, R140, gdesc[UR8].tnspB, R88, gsb0 ;  /* 0x40e000088c587df0 */ /* 0x000fe20008000858 */
[----:B------:R-:W-:Y:S01]  /*e930*/  UMOV UR10, UR6 ;  /* 0x00000006000a7c82 */ /* 0x000fe20008000000 */
[----:B------:R-:W-:Y:S01]  /*e940*/  UMOV UR11, 0x40000040 ;  /* 0x40000040000b7882 */ /* 0x000fe20000000000 */
[----:B------:R-:W-:Y:S01]  /*e950*/  UIADD3 UR6, UR4, 0x200, URZ ;  /* 0x0000020004067890 */ /* 0x000fe2000fffe03f */
        /* <DEDUP_REMOVED lines=11> */
[----:B------:R-:W-:Y:S02]  /*ea10*/  UIADD3 UR6, UR4, 0x300, URZ ;  /* 0x0000030004067890 */ /* 0x000fe4000fffe03f */
[----:B------:R-:W-:Y:S01]  /*ea20*/  UIADD3 UR4, UR4, 0x380, URZ ;  /* 0x0000038004047890 */ /* 0x000fe2000fffe03f */
[----:B------:R-:W-:Y:S02]  /*ea30*/  WARPGROUP.DEPBAR.LE gsb0, 0x0 ;  /* 0x00008000000079c5 */ /* 0x000fe40000010000 */
[----:B------:R-:W-:-:S06]  /*ea40*/  WARPGROUP.ARRIVE ;  /* 0x00000000000079c5 */ /* 0x000fcc0000000000 */
[----:B------:R-:W-:Y:S01]  /*ea50*/  HGMMA.64x64x16.F32 R88, R128, gdesc[UR8].tnspB, R88, gsb0 ;  /* 0x40e0000880587df0 */ /* 0x000fe20008000858 */
[----:B------:R-:W-:Y:S01]  /*ea60*/  UMOV UR10, UR6 ;  /* 0x00000006000a7c82 */ /* 0x000fe20008000000 */
[----:B------:R-:W-:Y:S01]  /*ea70*/  UMOV UR11, 0x40000040 ;  /* 0x40000040000b7882 */ /* 0x000fe20000000000 */
[----:B------:R-:W-:Y:S02]  /*ea80*/  WARPGROUP.DEPBAR.LE gsb0, 0x0 ;  /* 0x00008000000079c5 */ /* 0x000fe40000010000 */
[----:B------:R-:W-:-:S06]  /*ea90*/  WARPGROUP.ARRIVE ;  /* 0x00000000000079c5 */ /* 0x000fcc0000000000 */
[----:B------:R-:W-:Y:S01]  /*eaa0*/  HGMMA.64x64x16.F32 R88, R124, gdesc[UR8].tnspB, R88, gsb0 ;  /* 0x40e000087c587df0 */ /* 0x000fe20008000858 */
[----:B------:R-:W-:Y:S01]  /*eab0*/  UMOV UR10, UR4 ;  /* 0x00000004000a7c82 */ /* 0x000fe20008000000 */
[----:B------:R-:W-:Y:S01]  /*eac0*/  UMOV UR11, 0x40000040 ;  /* 0x40000040000b7882 */ /* 0x000fe20000000000 */
[----:B------:R-:W-:Y:S02]  /*ead0*/  WARPGROUP.DEPBAR.LE gsb0, 0x0 ;  /* 0x00008000000079c5 */ /* 0x000fe40000010000 */
[----:B------:R-:W-:-:S06]  /*eae0*/  WARPGROUP.ARRIVE ;  /* 0x00000000000079c5 */ /* 0x000fcc0000000000 */
[----:B------:R-:W-:Y:S03]  /*eaf0*/  HGMMA.64x64x16.F32 R88, R120, gdesc[UR8].tnspB, R88, gsb0 ;  /* 0x40e0000878587df0 */ /* 0x000fe60008000858 */
[----:B------:R-:W-:Y:S02]  /*eb00*/  WARPGROUP.DEPBAR.LE gsb0, 0x0 ;  /* 0x00008000000079c5 */ /* 0x000fe40000010000 */
[----:B------:R1:W-:Y:S01]  /*eb10*/  @!P1 SYNCS.ARRIVE.TRANS64.RED.A1T0 RZ, [R12+URZ], RZ ;  /* 0x000000ff0cff99a7 */ /* 0x0003e2000810043f */
[-C--:B--2---:R-:W-:Y:S01]  /*eb20*/  FMUL.FTZ R88, R88, R4.reuse ;  /* 0x0000000458587220 */ /* 0x084fe20000410000 */
        /* <DEDUP_REMOVED lines=31> */
.L_x_822:
[----:B------:R-:W-:Y:S05]  /*ed20*/  @P0 BRA `(.L_x_893) ;  /* 0x0000000c00c80947 */ /* 0x000fea0003800000 */
[----:B------:R-:W-:Y:S01]  /*ed30*/  VIADD R2, R2, 0xffffff80 ;  /* 0xffffff8002027836 */ /* 0x000fe20000000000 */
[----:B------:R-:W0:Y:S01]  /*ed40*/  LDC R17, c[0x0][0xbe8] ;  /* 0x0002fa00ff117b82 */ /* 0x000e220000000800 */
[----:B------:R-:W1:Y:S01]  /*ed50*/  S2R R19, SR_CTAID.X ;  /* 0x0000000000137919 */ /* 0x000e620000002500 */
[----:B------:R-:W-:Y:S02]  /*ed60*/  USHF.R.S32.HI UR7, URZ, 0x1f, UR36 ;  /* 0x0000001f3f077899 */ /* 0x000fe40008011424 */
[----:B------:R-:W-:Y:S01]  /*ed70*/  IMAD R16, RZ, RZ, -UR36 ;  /* 0x80000024ff107e24 */ /* 0x000fe2000f8e02ff */
[----:B------:R-:W-:Y:S01]  /*ed80*/  SHF.R.S32.HI R5, RZ, 0x1f, R2 ;  /* 0x0000001fff057819 */ /* 0x000fe20000011402 */
[----:B------:R-:W-:Y:S01]  /*ed90*/  ULDC.64 UR8, c[0x0][0xbd0] ;  /* 0x0002f40000087ab9 */ /* 0x000fe20000000a00 */
[----:B------:R-:W-:Y:S01]  /*eda0*/  BSSY B0, `(.L_x_894) ;  /* 0x00000b6000007945 */ /* 0x000fe20003800000 */
[----:B------:R-:W-:Y:S01]  /*edb0*/  UIMAD UR6, UR7, UR8, URZ ;  /* 0x00000008070672a4 */ /* 0x000fe2000f8e023f */
[CC--:B------:R-:W-:Y:S01]  /*edc0*/  LEA.HI R4, R5.reuse, R2.reuse, RZ, 0x7 ;  /* 0x0000000205047211 */ /* 0x0c0fe200078f38ff */
[----:B------:R-:W2:Y:S01]  /*edd0*/  S2UR UR12, SR_CTAID.Z ;  /* 0x00000000000c79c3 */ /* 0x000ea20000002700 */
[----:B------:R-:W-:Y:S01]  /*ede0*/  LEA.HI R8, R5, R2, RZ, 0x2 ;  /* 0x0000000205087211 */ /* 0x000fe200078f10ff */
[----:B------:R-:W-:Y:S01]  /*edf0*/  UIMAD.WIDE.U32 UR4, UR36, UR8, URZ ;  /* 0x00000008240472a5 */ /* 0x000fe2000f8e003f */
[----:B------:R-:W-:Y:S01]  /*ee00*/  LOP3.LUT R7, R4, 0xffffff80, RZ, 0xc0, !PT ;  /* 0xffffff8004077812 */ /* 0x000fe200078ec0ff */
[----:B------:R-:W-:Y:S01]  /*ee10*/  UIMAD UR6, UR36, UR9, UR6 ;  /* 0x00000009240672a4 */ /* 0x000fe2000f8e0206 */
[----:B------:R-:W-:-:S02]  /*ee20*/  SHF.R.S32.HI R4, RZ, 0x7, R4 ;  /* 0x00000007ff047819 */ /* 0x000fc40000011404 */
[----:B------:R-:W-:Y:S01]  /*ee30*/  LOP3.LUT R13, R8, 0xfffffffc, RZ, 0xc0, !PT ;  /* 0xfffffffc080d7812 */ /* 0x000fe200078ec0ff */
[----:B------:R-:W-:Y:S01]  /*ee40*/  IMAD.IADD R22, R2, 0x1, -R7 ;  /* 0x0000000102167824 */ /* 0x000fe200078e0a07 */
[----:B------:R-:W3:Y:S01]  /*ee50*/  S2UR UR11, SR_CTAID.Y ;  /* 0x00000000000b79c3 */ /* 0x000ee20000002600 */
[----:B------:R-:W-:Y:S01]  /*ee60*/  IMAD.HI R5, R4, 0x55555556, RZ ;  /* 0x5555555604057827 */ /* 0x000fe200078e02ff */
[----:B------:R-:W-:Y:S02]  /*ee70*/  UIADD3 UR6, UR5, UR6, URZ ;  /* 0x0000000605067290 */ /* 0x000fe4000fffe03f */
[----:B------:R-:W-:Y:S01]  /*ee80*/  SHF.R.S32.HI R9, RZ, 0x1f, R22 ;  /* 0x0000001fff097819 */ /* 0x000fe20000011416 */
[----:B------:R-:W-:-:S03]  /*ee90*/  IMAD.IADD R13, R2, 0x1, -R13 ;  /* 0x00000001020d7824 */ /* 0x000fc600078e0a0d */
[----:B------:R-:W-:Y:S01]  /*eea0*/  BAR.SYNC.DEFER_BLOCKING 0x1, 0x180 ;  /* 0x0046000000007b1d */ /* 0x000fe20000010000 */
[----:B0-----:R-:W-:Y:S02]  /*eeb0*/  ISETP.NE.AND P0, PT, R17, 0x1, PT ;  /* 0x000000011100780c */ /* 0x001fe40003f05270 */
[----:B------:R-:W-:Y:S02]  /*eec0*/  LEA.HI R23, R9, R22, RZ, 0x2 ;  /* 0x0000001609177211 */ /* 0x000fe400078f10ff */
[----:B------:R-:W-:-:S03]  /*eed0*/  LEA.HI R5, R5, R5, RZ, 0x1 ;  /* 0x0000000505057211 */ /* 0x000fc600078f08ff */
[----:B------:R-:W3:Y:S01]  /*eee0*/  LDC R21, c[0x0][0xc50] ;  /* 0x00031400ff157b82 */ /* 0x000ee20000000800 */
[--C-:B------:R-:W-:Y:S01]  /*eef0*/  SHF.R.S32.HI R6, RZ, 0x2, R23.reuse ;  /* 0x00000002ff067819 */ /* 0x100fe20000011417 */
[----:B------:R-:W-:Y:S01]  /*ef00*/  ULDC.64 UR8, c[0x0][0xb38] ;  /* 0x0002ce0000087ab9 */ /* 0x000fe20000000a00 */
[----:B------:R-:W-:Y:S01]  /*ef10*/  SHF.R.S32.HI R7, RZ, 0x1f, R23 ;  /* 0x0000001fff077819 */ /* 0x000fe20000011417 */
[----:B--2---:R-:W-:Y:S01]  /*ef20*/  USHF.R.S32.HI UR10, URZ, 0x1f, UR12 ;  /* 0x0000001f3f0a7899 */ /* 0x004fe2000801140c */
[----:B------:R-:W-:Y:S01]  /*ef30*/  LEA.HI R9, R9, R22, RZ, 0x5 ;  /* 0x0000001609097211 */ /* 0x000fe200078f28ff */
[----:B------:R-:W-:Y:S01]  /*ef40*/  UIMAD UR7, UR7, UR8, URZ ;  /* 0x00000008070772a4 */ /* 0x000fe2000f8e023f */
[----:B------:R-:W-:Y:S01]  /*ef50*/  LEA.HI R7, R7, R6, RZ, 0x3 ;  /* 0x0000000607077211 */ /* 0x000fe200078f18ff */
[----:B------:R-:W0:Y:S01]  /*ef60*/  LDC.64 R14, c[0x0][0xb40] ;  /* 0x0002d000ff0e7b82 */ /* 0x000e220000000a00 */
[----:B------:R-:W-:Y:S02]  /*ef70*/  SHF.R.S32.HI R9, RZ, 0x5, R9 ;  /* 0x00000005ff097819 */ /* 0x000fe40000011409 */
[----:B------:R-:W-:Y:S01]  /*ef80*/  LOP3.LUT R11, R7, 0xfffffff8, RZ, 0xc0, !PT ;  /* 0xfffffff8070b7812 */ /* 0x000fe200078ec0ff */
[----:B------:R-:W-:Y:S01]  /*ef90*/  IMAD R7, R5, -0x3, R4 ;  /* 0xfffffffd05077824 */ /* 0x000fe200078e0204 */
[----:B------:R-:W-:Y:S01]  /*efa0*/  LEA.HI R4, R13, R13, RZ, 0x1 ;  /* 0x0000000d0d047211 */ /* 0x000fe200078f08ff */
[----:B------:R-:W-:Y:S01]  /*efb0*/  IMAD.U32 R5, RZ, RZ, UR5 ;  /* 0x00000005ff057e24 */ /* 0x000fe2000f8e00ff */
[----:B------:R-:W-:Y:S01]  /*efc0*/  LOP3.LUT R23, R23, 0x7ffffffc, RZ, 0xc0, !PT ;  /* 0x7ffffffc17177812 */ /* 0x000fe200078ec0ff */
[----:B------:R-:W-:Y:S01]  /*efd0*/  IMAD.IADD R2, R6, 0x1, -R11 ;  /* 0x0000000106027824 */ /* 0x000fe200078e0a0b */
[----:B------:R-:W-:Y:S01]  /*efe0*/  LOP3.LUT R4, R4, 0x1ffffffe, RZ, 0xc0, !PT ;  /* 0x1ffffffe04047812 */ /* 0x000fe200078ec0ff */
[----:B------:R-:W2:Y:S01]  /*eff0*/  LDC.64 R10, c[0x0][0xbd8] ;  /* 0x0002f600ff0a7b82 */ /* 0x000ea20000000a00 */
[----:B------:R-:W-:Y:S01]  /*f000*/  IMAD.U32 R5, RZ, RZ, UR6 ;  /* 0x00000006ff057e24 */ /* 0x000fe2000f8e00ff */
[----:B------:R-:W-:Y:S01]  /*f010*/  UIMAD UR6, UR36, UR9, UR7 ;  /* 0x00000009240672a4 */ /* 0x000fe2000f8e0207 */
[----:B------:R-:W-:-:S02]  /*f020*/  IMAD R2, R9, 0x10, R2 ;  /* 0x0000001009027824 */ /* 0x000fc400078e0202 */
[----:B------:R-:W-:Y:S02]  /*f030*/  IMAD.IADD R25, R13, 0x1, -R4 ;  /* 0x000000010d197824 */ /* 0x000fe400078e0a04 */
[----:B------:R-:W-:Y:S01]  /*f040*/  IMAD R2, R7, 0x40, R2 ;  /* 0x0000004007027824 */ /* 0x000fe200078e0202 */
[----:B------:R-:W4:Y:S01]  /*f050*/  @P0 LDC R9, c[0x0][0xbec] ;  /* 0x0002fb00ff090b82 */ /* 0x000f220000000800 */
[----:B------:R-:W-:Y:S01]  /*f060*/  IMAD.U32 R4, RZ, RZ, UR4 ;  /* 0x00000004ff047e24 */ /* 0x000fe2000f8e00ff */
[----:B------:R-:W-:Y:S01]  /*f070*/  UIMAD.WIDE.U32 UR4, UR36, UR8, URZ ;  /* 0x00000008240472a5 */ /* 0x000fe2000f8e003f */
[--C-:B------:R-:W-:Y:S02]  /*f080*/  IMAD R6, R25, 0x8, R2.reuse ;  /* 0x0000000819067824 */ /* 0x100fe400078e0202 */
[----:B---3--:R-:W-:Y:S01]  /*f090*/  IMAD R21, R21, R16, UR11 ;  /* 0x0000000b15157e24 */ /* 0x008fe2000f8e0210 */
[----:B------:R-:W-:Y:S01]  /*f0a0*/  UIADD3 UR6, UR5, UR6, URZ ;  /* 0x0000000605067290 */ /* 0x000fe2000fffe03f */
[----:B0-----:R-:W-:Y:S01]  /*f0b0*/  IMAD R12, R14, UR10, RZ ;  /* 0x0000000a0e0c7c24 */ /* 0x001fe2000f8e02ff */
[----:B------:R-:W0:Y:S01]  /*f0c0*/  @P0 LDC R13, c[0x0][0xbf0] ;  /* 0x0002fc00ff0d0b82 */ /* 0x000e220000000800 */
[----:B------:R-:W-:Y:S01]  /*f0d0*/  IMAD.U32 R7, RZ, RZ, UR5 ;  /* 0x00000005ff077e24 */ /* 0x000fe2000f8e00ff */
[----:B------:R-:W-:Y:S01]  /*f0e0*/  ULDC.64 UR8, c[0x0][0xb28] ;  /* 0x0002ca0000087ab9 */ /* 0x000fe20000000a00 */
[----:B-1----:R-:W-:-:S02]  /*f0f0*/  IMAD R2, R19, 0xc0, R2 ;  /* 0x000000c013027824 */ /* 0x002fc400078e0202 */
[----:B------:R-:W-:Y:S01]  /*f100*/  IMAD.U32 R7, RZ, RZ, UR6 ;  /* 0x00000006ff077e24 */ /* 0x000fe2000f8e00ff */
[----:B------:R-:W-:Y:S01]  /*f110*/  ULDC.64 UR6, c[0x0][0xb48] ;  /* 0x0002d20000067ab9 */ /* 0x000fe20000000a00 */
[----:B------:R-:W-:Y:S01]  /*f120*/  VIADD R16, R2, 0x8 ;  /* 0x0000000802107836 */ /* 0x000fe20000000000 */
[----:B------:R-:W1:Y:S01]  /*f130*/  @P0 LDC R27, c[0x0][0xbec] ;  /* 0x0002fb00ff1b0b82 */ /* 0x000e620000000800 */
[C---:B--2---:R-:W-:Y:S02]  /*f140*/  IMAD R8, R10.reuse, UR10, RZ ;  /* 0x0000000a0a087c24 */ /* 0x044fe4000f8e02ff */
[----:B------:R-:W-:-:S04]  /*f150*/  IMAD.WIDE.U32 R4, R10, UR12, R4 ;  /* 0x0000000c0a047c25 */ /* 0x000fc8000f8e0004 */
[----:B------:R-:W-:Y:S01]  /*f160*/  IMAD R11, R11, UR12, R8 ;  /* 0x0000000c0b0b7c24 */ /* 0x000fe2000f8e0208 */
[----:B------:R-:W2:Y:S01]  /*f170*/  @P0 LDC R18, c[0x0][0xbf0] ;  /* 0x0002fc00ff120b82 */ /* 0x000ea20000000800 */
[----:B------:R-:W-:Y:S02]  /*f180*/  IMAD R8, R19, 0xc0, R6 ;  /* 0x000000c013087824 */ /* 0x000fe400078e0206 */
[----:B------:R-:W-:Y:S01]  /*f190*/  IMAD.U32 R6, RZ, RZ, UR4 ;  /* 0x00000004ff067e24 */ /* 0x000fe2000f8e00ff */
[----:B------:R-:W-:Y:S01]  /*f1a0*/  ULDC.64 UR4, c[0x0][0xbe0] ;  /* 0x0002f80000047ab9 */ /* 0x000fe20000000a00 */
[----:B----4-:R-:W-:-:S04]  /*f1b0*/  @P0 IMAD.HI.U32 R10, R8, R9, RZ ;  /* 0x00000009080a0227 */ /* 0x010fc800078e00ff */
[----:B------:R-:W-:Y:S01]  /*f1c0*/  IMAD.MOV.U32 R9, RZ, RZ, R8 ;  /* 0x000000ffff097224 */ /* 0x000fe200078e0008 */
[----:B0-----:R-:W-:Y:S01]  /*f1d0*/  @P0 SHF.R.U32.HI R9, RZ, R13, R10 ;  /* 0x0000000dff090219 */ /* 0x001fe2000001160a */
[----:B------:R-:W-:Y:S01]  /*f1e0*/  IMAD R13, R15, UR12, R12 ;  /* 0x0000000c0f0d7c24 */ /* 0x000fe2000f8e020c */
[----:B------:R-:W-:Y:S01]  /*f1f0*/  SHF.R.S32.HI R12, RZ, 0x1f, R21 ;  /* 0x0000001fff0c7819 */ /* 0x000fe20000011415 */
[----:B------:R-:W-:-:S04]  /*f200*/  IMAD.WIDE.U32 R6, R14, UR12, R6 ;  /* 0x0000000c0e067c25 */ /* 0x000fc8000f8e0006 */
[----:B------:R-:W-:Y:S02]  /*f210*/  IMAD.IADD R5, R5, 0x1, R11 ;  /* 0x0000000105057824 */ /* 0x000fe400078e020b */
[----:B-1----:R-:W-:-:S04]  /*f220*/  @P0 IMAD.HI.U32 R27, R8, R27, RZ ;  /* 0x0000001b081b0227 */ /* 0x002fc800078e00ff */
[----:B------:R-:W-:Y:S02]  /*f230*/  IMAD.IADD R7, R7, 0x1, R13 ;  /* 0x0000000107077824 */ /* 0x000fe400078e020d */
[----:B------:R-:W-:Y:S02]  /*f240*/  IMAD R13, R12, UR6, RZ ;  /* 0x000000060c0d7c24 */ /* 0x000fe4000f8e02ff */
[----:B------:R-:W-:-:S04]  /*f250*/  IMAD.WIDE.U32 R4, R21, UR4, R4 ;  /* 0x0000000415047c25 */ /* 0x000fc8000f8e0004 */
[----:B------:R-:W-:Y:S01]  /*f260*/  IMAD.MOV.U32 R11, RZ, RZ, R8 ;  /* 0x000000ffff0b7224 */ /* 0x000fe200078e0008 */
[----:B--2---:R-:W-:Y:S01]  /*f270*/  @P0 SHF.R.U32.HI R11, RZ, R18, R27 ;  /* 0x00000012ff0b0219 */ /* 0x004fe2000001161b */
[----:B------:R-:W-:Y:S01]  /*f280*/  IMAD R10, R12, UR4, RZ ;  /* 0x000000040c0a7c24 */ /* 0x000fe2000f8e02ff */
[----:B------:R-:W-:Y:S01]  /*f290*/  IADD3 R4, P0, R9, R4, RZ ;  /* 0x0000000409047210 */ /* 0x000fe20007f1e0ff */
[C---:B------:R-:W-:Y:S01]  /*f2a0*/  IMAD R15, R21.reuse, UR7, R13 ;  /* 0x00000007150f7c24 */ /* 0x040fe2000f8e020d */
[--C-:B------:R-:W-:Y:S01]  /*f2b0*/  SHF.R.S32.HI R13, RZ, 0x1f, R9.reuse ;  /* 0x0000001fff0d7819 */ /* 0x100fe20000011409 */
[----:B------:R-:W-:Y:S02]  /*f2c0*/  IMAD.MOV R9, RZ, RZ, -R9 ;  /* 0x000000ffff097224 */ /* 0x000fe400078e0a09 */
[----:B------:R-:W-:Y:S01]  /*f2d0*/  IMAD R12, R21, UR5, R10 ;  /* 0x00000005150c7c24 */ /* 0x000fe2000f8e020a */
[--C-:B------:R-:W-:Y:S01]  /*f2e0*/  SHF.R.S32.HI R10, RZ, 0x1f, R11.reuse ;  /* 0x0000001fff0a7819 */ /* 0x100fe2000001140b */
[----:B------:R-:W-:Y:S01]  /*f2f0*/  IMAD.MOV R14, RZ, RZ, -R11 ;  /* 0x000000ffff0e7224 */ /* 0x000fe200078e0a0b */
[----:B------:R-:W-:Y:S01]  /*f300*/  ULDC.64 UR4, c[0x0][0xb30] ;  /* 0x0002cc0000047ab9 */ /* 0x000fe20000000a00 */
[----:B------:R-:W-:Y:S01]  /*f310*/  IMAD R9, R17, R9, R8 ;  /* 0x0000000911097224 */ /* 0x000fe200078e0208 */
[----:B------:R-:W-:Y:S01]  /*f320*/  IADD3.X R5, R13, R5, R12, P0, !PT ;  /* 0x000000050d057210 */ /* 0x000fe200007fe40c */
[----:B------:R-:W-:Y:S01]  /*f330*/  IMAD.WIDE.U32 R6, R21, UR6, R6 ;  /* 0x0000000615067c25 */ /* 0x000fe2000f8e0006 */
[----:B------:R-:W-:-:S03]  /*f340*/  ULDC.64 UR6, c[0x0][0xbc8] ;  /* 0x0002f20000067ab9 */ /* 0x000fc60000000a00 */
[----:B------:R-:W-:Y:S02]  /*f350*/  IMAD R10, R10, UR4, RZ ;  /* 0x000000040a0a7c24 */ /* 0x000fe4000f8e02ff */
[----:B------:R-:W-:Y:S01]  /*f360*/  IMAD R13, R17, R14, R8 ;  /* 0x0000000e110d7224 */ /* 0x000fe200078e0208 */
[----:B------:R-:W-:Y:S01]  /*f370*/  SHF.R.S32.HI R8, RZ, 0x1f, R9 ;  /* 0x0000001fff087819 */ /* 0x000fe20000011409 */
[----:B------:R-:W-:Y:S02]  /*f380*/  IMAD.IADD R7, R7, 0x1, R15 ;  /* 0x0000000107077824 */ /* 0x000fe400078e020f */
[C---:B------:R-:W-:Y:S01]  /*f390*/  IMAD R15, R11.reuse, UR5, R10 ;  /* 0x000000050b0f7c24 */ /* 0x040fe2000f8e020a */
[----:B------:R-:W-:Y:S01]  /*f3a0*/  SHF.R.S32.HI R10, RZ, 0x1f, R13 ;  /* 0x0000001fff0a7819 */ /* 0x000fe2000001140d */
[----:B------:R-:W-:Y:S01]  /*f3b0*/  IMAD.WIDE.U32 R6, R11, UR4, R6 ;  /* 0x000000040b067c25 */ /* 0x000fe2000f8e0006 */
[----:B------:R-:W0:Y:S01]  /*f3c0*/  S2UR UR5, SR_CgaCtaId ;  /* 0x00000000000579c3 */ /* 0x000e220000008800 */
[----:B------:R-:W-:-:S02]  /*f3d0*/  UMOV UR4, 0x400 ;  /* 0x0000040000047882 */ /* 0x000fc40000000000 */
        /* <DEDUP_REMOVED lines=9> */
[----:B------:R-:W-:Y:S01]  /*f470*/  ULDC.64 UR8, c[0x0][0xb00] ;  /* 0x0002c00000087ab9 */ /* 0x000fe20000000a00 */
[----:B------:R-:W-:Y:S02]  /*f480*/  ULDC UR6, c[0x0][0xa88] ;  /* 0x0002a20000067ab9 */ /* 0x000fe40000000800 */
[----:B------:R-:W-:Y:S01]  /*f490*/  IMAD.IADD R9, R5, 0x1, R11 ;  /* 0x0000000105097824 */ /* 0x000fe200078e020b */
[----:B------:R-:W-:Y:S01]  /*f4a0*/  LEA R18, P1, R6, UR8, 0x2 ;  /* 0x0000000806127c11 */ /* 0x000fe2000f8210ff */
[----:B------:R-:W-:Y:S01]  /*f4b0*/  IMAD.IADD R5, R7, 0x1, R15 ;  /* 0x0000000107057824 */ /* 0x000fe200078e020f */
[----:B0-----:R-:W-:Y:S01]  /*f4c0*/  ULEA UR4, UR5, UR4, 0x18 ;  /* 0x0000000405047291 */ /* 0x001fe2000f8ec03f */
[----:B------:R-:W-:Y:S01]  /*f4d0*/  IMAD R17, R17, UR6, RZ ;  /* 0x0000000611117c24 */ /* 0x000fe2000f8e02ff */
[----:B------:R-:W-:Y:S01]  /*f4e0*/  LEA.HI.X R9, R4, UR7, R9, 0x2, P0 ;  /* 0x0000000704097c11 */ /* 0x000fe200080f1409 */
[----:B------:R-:W-:Y:S01]  /*f4f0*/  IMAD.IADD R19, R22, 0x1, -R23 ;  /* 0x0000000116137824 */ /* 0x000fe200078e0a17 */
[----:B------:R-:W-:Y:S01]  /*f500*/  LEA.HI.X R20, R6, UR9, R5, 0x2, P1 ;  /* 0x0000000906147c11 */ /* 0x000fe200088f1405 */
[----:B------:R-:W-:Y:S01]  /*f510*/  SHFL.IDX PT, R4, R8, RZ, 0x1c1f ;  /* 0x001c1fff08047589 */ /* 0x000fe200000e0000 */
[----:B------:R-:W-:Y:S01]  /*f520*/  LOP3.LUT P0, RZ, R22, 0x3, RZ, 0xc0, !PT ;  /* 0x0000000316ff7812 */ /* 0x000fe2000780c0ff */
[----:B------:R-:W-:Y:S01]  /*f530*/  UIADD3 UR4, UR4, 0x16820, URZ ;  /* 0x0001682004047890 */ /* 0x000fe2000fffe03f */
[CC--:B------:R-:W-:Y:S01]  /*f540*/  ISETP.GE.AND P2, PT, R2.reuse, R17.reuse, PT ;  /* 0x000000110200720c */ /* 0x0c0fe20003f46270 */
[----:B------:R-:W0:Y:S01]  /*f550*/  SHFL.IDX PT, R5, R9, RZ, 0x1c1f ;  /* 0x001c1fff09057589 */ /* 0x000e2200000e0000 */
[-C--:B------:R-:W-:Y:S01]  /*f560*/  ISETP.GE.OR P1, PT, R2, R17.reuse, P0 ;  /* 0x000000110200720c */ /* 0x080fe20000726670 */
[----:B------:R-:W-:Y:S01]  /*f570*/  UPRMT UR4, URZ, 0x654, UR4 ;  /* 0x000006543f047896 */ /* 0x000fe20008000004 */
[----:B------:R-:W-:Y:S01]  /*f580*/  ISETP.GE.OR P0, PT, R16, R17, P0 ;  /* 0x000000111000720c */ /* 0x000fe20000706670 */
[----:B------:R-:W-:Y:S01]  /*f590*/  SHFL.IDX PT, R6, R8, 0x1, 0x1c1f ;  /* 0x003c1f0008067f89 */ /* 0x000fe200000e0000 */
[----:B------:R-:W-:-:S03]  /*f5a0*/  IMAD.SHL.U32 R19, R19, 0x2, RZ ;  /* 0x0000000213137824 */ /* 0x000fc600078e00ff */
[----:B------:R-:W1:Y:S03]  /*f5b0*/  SHFL.IDX PT, R7, R9, 0x1, 0x1c1f ;  /* 0x003c1f0009077f89 */ /* 0x000e6600000e0000 */
[----:B------:R-:W-:Y:S01]  /*f5c0*/  SYNCS.ARRIVE.TRANS64.RED.A1T0 RZ, [UR4], RZ ;  /* 0x000000ffffff79a7 */ /* 0x000fe20008100404 */
[----:B------:R2:W3:Y:S04]  /*f5d0*/  SHFL.IDX PT, R14, R18, RZ, 0x1c1f ;  /* 0x001c1fff120e7589 */ /* 0x0004e800000e0000 */
[----:B------:R2:W4:Y:S04]  /*f5e0*/  SHFL.IDX PT, R15, R20, RZ, 0x1c1f ;  /* 0x001c1fff140f7589 */ /* 0x00052800000e0000 */
[----:B0-----:R2:W-:Y:S04]  /*f5f0*/  @!P1 ST.E desc[UR48][R4.64], R3 ;  /* 0x0000000304009985 */ /* 0x0015e8000c101930 */
[----:B-1----:R2:W-:Y:S01]  /*f600*/  @!P0 ST.E desc[UR48][R6.64], R0 ;  /* 0x0000000006008985 */ /* 0x0025e2000c101930 */
[----:B------:R-:W-:Y:S05]  /*f610*/  @P2 BRA `(.L_x_895) ;  /* 0x0000000000b82947 */ /* 0x000fea0003800000 */
[----:B------:R-:W-:Y:S01]  /*f620*/  ULDC UR4, c[0x0][0xac8] ;  /* 0x0002b20000047ab9 */ /* 0x000fe20000000800 */
[C---:B--2---:R-:W-:Y:S01]  /*f630*/  VIADD R0, R19.reuse, 0x8 ;  /* 0x0000000813007836 */ /* 0x044fe20000000000 */
[C---:B------:R-:W-:Y:S01]  /*f640*/  ISETP.GE.AND P0, PT, R19.reuse, UR4, PT ;  /* 0x0000000413007c0c */ /* 0x040fe2000bf06270 */
[C---:B------:R-:W-:Y:S02]  /*f650*/  VIADD R4, R19.reuse, 0x10 ;  /* 0x0000001013047836 */ /* 0x040fe40000000000 */
[C---:B------:R-:W-:Y:S02]  /*f660*/  VIADD R5, R19.reuse, 0x18 ;  /* 0x0000001813057836 */ /* 0x040fe40000000000 */
[C---:B------:R-:W-:Y:S01]  /*f670*/  VIADD R6, R19.reuse, 0x20 ;  /* 0x0000002013067836 */ /* 0x040fe20000000000 */
[----:B------:R-:W-:Y:S01]  /*f680*/  ISETP.GE.AND P1, PT, R4, UR4, PT ;  /* 0x0000000404007c0c */ /* 0x000fe2000bf26270 */
[----:B------:R-:W-:Y:S01]  /*f690*/  VIADD R7, R19, 0x28 ;  /* 0x0000002813077836 */ /* 0x000fe20000000000 */
[----:B------:R-:W-:Y:S01]  /*f6a0*/  ISETP.GE.AND P2, PT, R5, UR4, PT ;  /* 0x0000000405007c0c */ /* 0x000fe2000bf46270 */
[C---:B------:R-:W-:Y:S01]  /*f6b0*/  VIADD R9, R19.reuse, 0x30 ;  /* 0x0000003013097836 */ /* 0x040fe20000000000 */
[----:B------:R-:W-:Y:S01]  /*f6c0*/  ISETP.GE.AND P3, PT, R6, UR4, PT ;  /* 0x0000000406007c0c */ /* 0x000fe2000bf66270 */
[----:B------:R-:W-:Y:S01]  /*f6d0*/  VIADD R11, R19, 0x38 ;  /* 0x00000038130b7836 */ /* 0x000fe20000000000 */
[----:B------:R-:W-:Y:S01]  /*f6e0*/  ISETP.GE.AND P4, PT, R7, UR4, PT ;  /* 0x0000000407007c0c */ /* 0x000fe2000bf86270 */
[----:B---34-:R-:W-:Y:S01]  /*f6f0*/  @!P0 IMAD.WIDE R2, R19, 0x4, R14 ;  /* 0x0000000413028825 */ /* 0x018fe200078e020e */
[----:B------:R-:W-:-:S02]  /*f700*/  ISETP.GE.AND P5, PT, R9, UR4, PT ;  /* 0x0000000409007c0c */ /* 0x000fc4000bfa6270 */
[----:B------:R-:W-:Y:S02]  /*f710*/  ISETP.GE.AND P6, PT, R11, UR4, PT ;  /* 0x000000040b007c0c */ /* 0x000fe4000bfc6270 */
[----:B------:R0:W-:Y:S01]  /*f720*/  @!P0 ST.E.64 desc[UR48][R2.64], R88 ;  /* 0x0000005802008985 */ /* 0x0001e2000c101b30 */
[----:B------:R-:W-:Y:S02]  /*f730*/  ISETP.GE.AND P0, PT, R0, UR4, PT ;  /* 0x0000000400007c0c */ /* 0x000fe4000bf06270 */
[----:B------:R-:W-:Y:S02]  /*f740*/  @!P1 LEA.HI R4, R4, R4, RZ, 0x1 ;  /* 0x0000000404049211 */ /* 0x000fe400078f08ff */
[----:B------:R-:W-:Y:S02]  /*f750*/  @!P3 LEA.HI R6, R6, R6, RZ, 0x1 ;  /* 0x000000060606b211 */ /* 0x000fe400078f08ff */
[----:B------:R-:W-:Y:S02]  /*f760*/  @!P4 LEA.HI R8, R7, R7, RZ, 0x1 ;  /* 0x000000070708c211 */ /* 0x000fe400078f08ff */
[----:B------:R-:W-:-:S02]  /*f770*/  @!P5 LEA.HI R10, R9, R9, RZ, 0x1 ;  /* 0x00000009090ad211 */ /* 0x000fc400078f08ff */
[----:B------:R-:W-:Y:S02]  /*f780*/  @!P6 LEA.HI R12, R11, R11, RZ, 0x1 ;  /* 0x0000000b0b0ce211 */ /* 0x000fe400078f08ff */
[----:B------:R-:W-:Y:S02]  /*f790*/  @!P3 LOP3.LUT R9, R6, 0xfffffffe, RZ, 0xc0, !PT ;  /* 0xfffffffe0609b812 */ /* 0x000fe400078ec0ff */
[----:B------:R-:W-:Y:S02]  /*f7a0*/  @!P0 LEA.HI R0, R0, R0, RZ, 0x1 ;  /* 0x0000000000008211 */ /* 0x000fe400078f08ff */
[----:B0-----:R-:W-:Y:S02]  /*f7b0*/  @!P2 LEA.HI R2, R5, R5, RZ, 0x1 ;  /* 0x000000050502a211 */ /* 0x001fe400078f08ff */
[----:B------:R-:W-:Y:S02]  /*f7c0*/  @!P0 LOP3.LUT R3, R0, 0xfffffffe, RZ, 0xc0, !PT ;  /* 0xfffffffe00038812 */ /* 0x000fe400078ec0ff */
[----:B------:R-:W-:-:S02]  /*f7d0*/  @!P1 LOP3.LUT R5, R4, 0xfffffffe, RZ, 0xc0, !PT ;  /* 0xfffffffe04059812 */ /* 0x000fc400078ec0ff */
[----:B------:R-:W-:Y:S01]  /*f7e0*/  @!P2 LOP3.LUT R7, R2, 0xfffffffe, RZ, 0xc0, !PT ;  /* 0xfffffffe0207a812 */ /* 0x000fe200078ec0ff */
[--C-:B------:R-:W-:Y:S01]  /*f7f0*/  @!P0 IMAD.WIDE R2, R3, 0x4, R14.reuse ;  /* 0x0000000403028825 */ /* 0x100fe200078e020e */
[----:B------:R-:W-:Y:S02]  /*f800*/  @!P4 LOP3.LUT R11, R8, 0xfffffffe, RZ, 0xc0, !PT ;  /* 0xfffffffe080bc812 */ /* 0x000fe400078ec0ff */
[----:B------:R-:W-:Y:S01]  /*f810*/  @!P5 LOP3.LUT R13, R10, 0xfffffffe, RZ, 0xc0, !PT ;  /* 0xfffffffe0a0dd812 */ /* 0x000fe200078ec0ff */
[--C-:B------:R-:W-:Y:S01]  /*f820*/  @!P1 IMAD.WIDE R4, R5, 0x4, R14.reuse ;  /* 0x0000000405049825 */ /* 0x100fe200078e020e */
[----:B------:R-:W-:Y:S01]  /*f830*/  @!P6 LOP3.LUT R21, R12, 0xfffffffe, RZ, 0xc0, !PT ;  /* 0xfffffffe0c15e812 */ /* 0x000fe200078ec0ff */
[----:B------:R0:W-:Y:S02]  /*f840*/  @!P0 ST.E.64 desc[UR48][R2.64], R92 ;  /* 0x0000005c02008985 */ /* 0x0001e4000c101b30 */
[--C-:B------:R-:W-:Y:S02]  /*f850*/  @!P2 IMAD.WIDE R6, R7, 0x4, R14.reuse ;  /* 0x000000040706a825 */ /* 0x100fe400078e020e */
[----:B------:R0:W-:Y:S02]  /*f860*/  @!P1 ST.E.64 desc[UR48][R4.64], R96 ;  /* 0x0000006004009985 */ /* 0x0001e4000c101b30 */
[----:B------:R-:W-:-:S02]  /*f870*/  @!P3 IMAD.WIDE R8, R9, 0x4, R14 ;  /* 0x000000040908b825 */ /* 0x000fc400078e020e */
[----:B------:R0:W-:Y:S02]  /*f880*/  @!P2 ST.E.64 desc[UR48][R6.64], R100 ;  /* 0x000000640600a985 */ /* 0x0001e4000c101b30 */
[--C-:B------:R-:W-:Y:S02]  /*f890*/  @!P4 IMAD.WIDE R10, R11, 0x4, R14.reuse ;  /* 0x000000040b0ac825 */ /* 0x100fe400078e020e */
[----:B------:R0:W-:Y:S02]  /*f8a0*/  @!P3 ST.E.64 desc[UR48][R8.64], R104 ;  /* 0x000000680800b985 */ /* 0x0001e4000c101b30 */
[--C-:B------:R-:W-:Y:S02]  /*f8b0*/  @!P5 IMAD.WIDE R12, R13, 0x4, R14.reuse ;  /* 0x000000040d0cd825 */ /* 0x100fe400078e020e */
[----:B------:R0:W-:Y:S02]  /*f8c0*/  @!P4 ST.E.64 desc[UR48][R10.64], R108 ;  /* 0x0000006c0a00c985 */ /* 0x0001e4000c101b30 */
[----:B------:R-:W-:-:S02]  /*f8d0*/  @!P6 IMAD.WIDE R14, R21, 0x4, R14 ;  /* 0x00000004150ee825 */ /* 0x000fc400078e020e */
[----:B------:R0:W-:Y:S04]  /*f8e0*/  @!P5 ST.E.64 desc[UR48][R12.64], R112 ;  /* 0x000000700c00d985 */ /* 0x0001e8000c101b30 */
[----:B------:R0:W-:Y:S02]  /*f8f0*/  @!P6 ST.E.64 desc[UR48][R14.64], R116 ;  /* 0x000000740e00e985 */ /* 0x0001e4000c101b30 */
.L_x_895:
[----:B------:R-:W-:Y:S05]  /*f900*/  BSYNC B0 ;  /* 0x0000000000007941 */ /* 0x000fea0003800000 */
.L_x_894:
[----:B------:R-:W-:Y:S01]  /*f910*/  ISETP.GE.AND P0, PT, R16, R17, PT ;  /* 0x000000111000720c */ /* 0x000fe20003f06270 */
[----:B0-----:R0:W1:Y:S04]  /*f920*/  SHFL.IDX PT, R13, R20, 0x1, 0x1c1f ;  /* 0x003c1f00140d7f89 */ /* 0x00106800000e0000 */
[----:B------:R0:W0:Y:S08]  /*f930*/  SHFL.IDX PT, R12, R18, 0x1, 0x1c1f ;  /* 0x003c1f00120c7f89 */ /* 0x00003000000e0000 */
[----:B------:R-:W-:Y:S05]  /*f940*/  @P0 BRA `(.L_x_814) ;  /* 0x0000003c00e80947 */ /* 0x000fea0003800000 */
[C---:B--2---:R-:W-:Y:S01]  /*f950*/  VIADD R0, R19.reuse, 0x8 ;  /* 0x0000000813007836 */ /* 0x044fe20000000000 */
[----:B------:R-:W-:Y:S01]  /*f960*/  ULDC UR4, c[0x0][0xac8] ;  /* 0x0002b20000047ab9 */ /* 0x000fe20000000800 */
[C---:B------:R-:W-:Y:S01]  /*f970*/  VIADD R6, R19.reuse, 0x10 ;  /* 0x0000001013067836 */ /* 0x040fe20000000000 */
[C---:B------:R-:W-:Y:S01]  /*f980*/  ISETP.GE.AND P0, PT, R19.reuse, UR4, PT ;  /* 0x0000000413007c0c */ /* 0x040fe2000bf06270 */
[C---:B------:R-:W-:Y:S01]  /*f990*/  VIADD R7, R19.reuse, 0x18 ;  /* 0x0000001813077836 */ /* 0x040fe20000000000 */
[----:B------:R-:W-:Y:S01]  /*f9a0*/  ISETP.GE.AND P1, PT, R0, UR4, PT ;  /* 0x0000000400007c0c */ /* 0x000fe2000bf26270 */
[C---:B------:R-:W-:Y:S01]  /*f9b0*/  VIADD R8, R19.reuse, 0x20 ;  /* 0x0000002013087836 */ /* 0x040fe20000000000 */
[----:B------:R-:W-:Y:S01]  /*f9c0*/  ISETP.GE.AND P2, PT, R6, UR4, PT ;  /* 0x0000000406007c0c */ /* 0x000fe2000bf46270 */
[----:B------:R-:W-:Y:S01]  /*f9d0*/  VIADD R9, R19, 0x28 ;  /* 0x0000002813097836 */ /* 0x000fe20000000000 */
[----:B------:R-:W-:Y:S01]  /*f9e0*/  ISETP.GE.AND P3, PT, R7, UR4, PT ;  /* 0x0000000407007c0c */ /* 0x000fe2000bf66270 */
[----:B------:R-:W-:Y:S01]  /*f9f0*/  VIADD R11, R19, 0x30 ;  /* 0x00000030130b7836 */ /* 0x000fe20000000000 */
[----:B------:R-:W-:-:S02]  /*fa00*/  ISETP.GE.AND P4, PT, R8, UR4, PT ;  /* 0x0000000408007c0c */ /* 0x000fc4000bf86270 */
[----:B------:R-:W-:Y:S02]  /*fa10*/  ISETP.GE.AND P5, PT, R9, UR4, PT ;  /* 0x0000000409007c0c */ /* 0x000fe4000bfa6270 */
[----:B------:R-:W-:Y:S01]  /*fa20*/  ISETP.GE.AND P6, PT, R11, UR4, PT ;  /* 0x000000040b007c0c */ /* 0x000fe2000bfc6270 */
[C---:B01----:R-:W-:Y:S02]  /*fa30*/  @!P0 IMAD.WIDE R2, R19.reuse, 0x4, R12 ;  /* 0x0000000413028825 */ /* 0x043fe400078e020c */
[----:B------:R-:W-:Y:S02]  /*fa40*/  @!P1 LEA.HI R0, R0, R0, RZ, 0x1 ;  /* 0x0000000000009211 */ /* 0x000fe400078f08ff */
[----:B------:R-:W-:Y:S01]  /*fa50*/  @!P2 LEA.HI R6, R6, R6, RZ, 0x1 ;  /* 0x000000060606a211 */ /* 0x000fe200078f08ff */
[----:B------:R0:W-:Y:S01]  /*fa60*/  @!P0 ST.E.64 desc[UR48][R2.64], R90 ;  /* 0x0000005a02008985 */ /* 0x0001e2000c101b30 */
[----:B------:R-:W-:Y:S01]  /*fa70*/  @!P1 LOP3.LUT R5, R0, 0xfffffffe, RZ, 0xc0, !PT ;  /* 0xfffffffe00059812 */ /* 0x000fe200078ec0ff */
[----:B------:R-:W-:Y:S01]  /*fa80*/  VIADD R19, R19, 0x38 ;  /* 0x0000003813137836 */ /* 0x000fe20000000000 */
[----:B------:R-:W-:-:S02]  /*fa90*/  @!P3 LEA.HI R0, R7, R7, RZ, 0x1 ;  /* 0x000000070700b211 */ /* 0x000fc400078f08ff */
[----:B------:R-:W-:Y:S01]  /*faa0*/  @!P4 LEA.HI R8, R8, R8, RZ, 0x1 ;  /* 0x000000080808c211 */ /* 0x000fe200078f08ff */
[--C-:B------:R-:W-:Y:S01]  /*fab0*/  @!P1 IMAD.WIDE R4, R5, 0x4, R12.reuse ;  /* 0x0000000405049825 */ /* 0x100fe200078e020c */
[----:B------:R-:W-:Y:S02]  /*fac0*/  @!P5 LEA.HI R10, R9, R9, RZ, 0x1 ;  /* 0x00000009090ad211 */ /* 0x000fe400078f08ff */
[----:B---3--:R-:W-:Y:S02]  /*fad0*/  @!P6 LEA.HI R14, R11, R11, RZ, 0x1 ;  /* 0x0000000b0b0ee211 */ /* 0x008fe400078f08ff */
[----:B------:R-:W-:Y:S01]  /*fae0*/  @!P2 LOP3.LUT R7, R6, 0xfffffffe, RZ, 0xc0, !PT ;  /* 0xfffffffe0607a812 */ /* 0x000fe200078ec0ff */
[----:B------:R1:W-:Y:S01]  /*faf0*/  @!P1 ST.E.64 desc[UR48][R4.64], R94 ;  /* 0x0000005e04009985 */ /* 0x0003e2000c101b30 */
[----:B------:R-:W-:Y:S02]  /*fb00*/  @!P3 LOP3.LUT R9, R0, 0xfffffffe, RZ, 0xc0, !PT ;  /* 0xfffffffe0009b812 */ /* 0x000fe400078ec0ff */
[----:B------:R-:W-:Y:S01]  /*fb10*/  @!P4 LOP3.LUT R11, R8, 0xfffffffe, RZ, 0xc0, !PT ;  /* 0xfffffffe080bc812 */ /* 0x000fe200078ec0ff */
[----:B0-----:R-:W-:Y:S01]  /*fb20*/  @!P2 IMAD.WIDE R2, R7, 0x4, R12 ;  /* 0x000000040702a825 */ /* 0x001fe200078e020c */
[----:B----4-:R-:W-:-:S02]  /*fb30*/  @!P5 LOP3.LUT R15, R10, 0xfffffffe, RZ, 0xc0, !PT ;  /* 0xfffffffe0a0fd812 */ /* 0x010fc400078ec0ff */
[----:B------:R-:W-:Y:S01]  /*fb40*/  @!P6 LOP3.LUT R17, R14, 0xfffffffe, RZ, 0xc0, !PT ;  /* 0xfffffffe0e11e812 */ /* 0x000fe200078ec0ff */
[--C-:B------:R-:W-:Y:S01]  /*fb50*/  @!P4 IMAD.WIDE R6, R11, 0x4, R12.reuse ;  /* 0x000000040b06c825 */ /* 0x100fe200078e020c */
[----:B------:R0:W-:Y:S01]  /*fb60*/  @!P2 ST.E.64 desc[UR48][R2.64], R98 ;  /* 0x000000620200a985 */ /* 0x0001e2000c101b30 */
[----:B------:R-:W-:Y:S02]  /*fb70*/  ISETP.GE.AND P0, PT, R19, UR4, PT ;  /* 0x0000000413007c0c */ /* 0x000fe4000bf06270 */
[----:B------:R-:W-:-:S04]  /*fb80*/  @!P6 IMAD.WIDE R10, R17, 0x4, R12 ;  /* 0x00000004110ae825 */ /* 0x000fc800078e020c */
[----:B-1----:R-:W-:-:S04]  /*fb90*/  @!P3 IMAD.WIDE R4, R9, 0x4, R12 ;  /* 0x000000040904b825 */ /* 0x002fc800078e020c */
[----:B------:R-:W-:Y:S01]  /*fba0*/  @!P5 IMAD.WIDE R8, R15, 0x4, R12 ;  /* 0x000000040f08d825 */ /* 0x000fe200078e020c */
[----:B------:R0:W-:Y:S04]  /*fbb0*/  @!P3 ST.E.64 desc[UR48][R4.64], R102 ;  /* 0x000000660400b985 */ /* 0x0001e8000c101b30 */
[----:B------:R0:W-:Y:S04]  /*fbc0*/  @!P4 ST.E.64 desc[UR48][R6.64], R106 ;  /* 0x0000006a0600c985 */ /* 0x0001e8000c101b30 */
[----:B------:R0:W-:Y:S04]  /*fbd0*/  @!P5 ST.E.64 desc[UR48][R8.64], R110 ;  /* 0x0000006e0800d985 */ /* 0x0001e8000c101b30 */
[----:B------:R0:W-:Y:S01]  /*fbe0*/  @!P6 ST.E.64 desc[UR48][R10.64], R114 ;  /* 0x000000720a00e985 */ /* 0x0001e2000c101b30 */
[----:B------:R-:W-:Y:S05]  /*fbf0*/  @P0 BRA `(.L_x_814) ;  /* 0x0000003c003c0947 */ /* 0x000fea0003800000 */
[----:B------:R-:W-:-:S04]  /*fc00*/  LEA.HI R19, R19, R19, RZ, 0x1 ;  /* 0x0000001313137211 */ /* 0x000fc800078f08ff */
[----:B0-----:R-:W-:-:S05]  /*fc10*/  LOP3.LUT R3, R19, 0xfffffffe, RZ, 0xc0, !PT ;  /* 0xfffffffe13037812 */ /* 0x001fca00078ec0ff */
[----:B------:R-:W-:-:S05]  /*fc20*/  IMAD.WIDE R2, R3, 0x4, R12 ;  /* 0x0000000403027825 */ /* 0x000fca00078e020c */
[----:B------:R0:W-:Y:S01]  /*fc30*/  ST.E.64 desc[UR48][R2.64], R118 ;  /* 0x0000007602007985 */ /* 0x0001e2000c101b30 */
[----:B------:R-:W-:Y:S05]  /*fc40*/  BRA `(.L_x_814) ;  /* 0x0000003c00287947 */ /* 0x000fea0003800000 */
.L_x_893:
[----:B------:R-:W-:-:S05]  /*fc50*/  VIADD R0, R2, 0xffffff80 ;  /* 0xffffff8002007836 */ /* 0x000fca0000000000 */
[----:B------:R-:W-:-:S13]  /*fc60*/  ISETP.GT.AND P0, PT, R0, 0xbf, PT ;  /* 0x000000bf0000780c */ /* 0x000fda0003f04270 */
[----:B------:R-:W-:Y:S05]  /*fc70*/  @P0 BRA `(.L_x_814) ;  /* 0x0000003c001c0947 */ /* 0x000fea0003800000 */
[----:B------:R-:W0:Y:S01]  /*fc80*/  S2R R3, SR_CTAID.X ;  /* 0x0000000000037919 */ /* 0x000e220000002500 */
[----:B------:R-:W1:Y:S01]  /*fc90*/  LDC R6, c[0x0][0xbe8] ;  /* 0x0002fa00ff067b82 */ /* 0x000e620000000800 */
[----:B------:R-:W-:Y:S01]  /*fca0*/  ULDC UR4, c[0x0][0xa88] ;  /* 0x0002a20000047ab9 */ /* 0x000fe20000000800 */
[----:B0-----:R-:W-:Y:S02]  /*fcb0*/  IMAD R2, R3, 0xc0, R2 ;  /* 0x000000c003027824 */ /* 0x001fe400078e0202 */
[----:B-1----:R-:W-:Y:S02]  /*fcc0*/  IMAD R3, R6, UR4, RZ ;  /* 0x0000000406037c24 */ /* 0x002fe4000f8e02ff */
[----:B------:R-:W-:-:S05]  /*fcd0*/  VIADD R0, R2, 0xffffff80 ;  /* 0xffffff8002007836 */ /* 0x000fca0000000000 */
[----:B------:R-:W-:-:S13]  /*fce0*/  ISETP.GE.AND P0, PT, R0, R3, PT ;  /* 0x000000030000720c */ /* 0x000fda0003f06270 */
[----:B------:R-:W-:Y:S05]  /*fcf0*/  @P0 BRA `(.L_x_814) ;  /* 0x0000003800fc0947 */ /* 0x000fea0003800000 */
[----:B------:R-:W-:Y:S01]  /*fd00*/  ISETP.NE.AND P0, PT, R6, 0x1, PT ;  /* 0x000000010600780c */ /* 0x000fe20003f05270 */
[----:B------:R-:W0:Y:S01]  /*fd10*/  S2UR UR7, SR_CTAID.Z ;  /* 0x00000000000779c3 */ /* 0x000e220000002700 */
[----:B------:R-:W-:Y:S01]  /*fd20*/  USHF.R.S32.HI UR6, URZ, 0x1f, UR36 ;  /* 0x0000001f3f067899 */ /* 0x000fe20008011424 */
[----:B------:R-:W-:Y:S01]  /*fd30*/  IMAD.MOV.U32 R5, RZ, RZ, R0 ;  /* 0x000000ffff057224 */ /* 0x000fe200078e0000 */
[----:B------:R-:W-:Y:S02]  /*fd40*/  ULDC.64 UR8, c[0x0][0xbd0] ;  /* 0x0002f40000087ab9 */ /* 0x000fe40000000a00 */
[----:B------:R-:W-:Y:S02]  /*fd50*/  UIMAD UR6, UR6, UR8, URZ ;  /* 0x00000008060672a4 */ /* 0x000fe4000f8e023f */
[----:B------:R-:W-:Y:S01]  /*fd60*/  UIMAD.WIDE.U32 UR4, UR36, UR8, URZ ;  /* 0x00000008240472a5 */ /* 0x000fe2000f8e003f */
[----:B------:R-:W1:Y:S01]  /*fd70*/  LDC.64 R10, c[0x0][0xbd8] ;  /* 0x0002f600ff0a7b82 */ /* 0x000e620000000a00 */
[----:B------:R-:W-:-:S04]  /*fd80*/  UIMAD UR6, UR36, UR9, UR6 ;  /* 0x00000009240672a4 */ /* 0x000fc8000f8e0206 */
[----:B------:R-:W-:Y:S02]  /*fd90*/  UIADD3 UR6, UR5, UR6, URZ ;  /* 0x0000000605067290 */ /* 0x000fe4000fffe03f */
[----:B------:R-:W-:Y:S01]  /*fda0*/  IMAD.U32 R3, RZ, RZ, UR5 ;  /* 0x00000005ff037e24 */ /* 0x000fe2000f8e00ff */
[----:B------:R-:W2:Y:S01]  /*fdb0*/  @P0 LDC R7, c[0x0][0xbec] ;  /* 0x0002fb00ff070b82 */ /* 0x000ea20000000800 */
[----:B------:R-:W-:Y:S01]  /*fdc0*/  IMAD.U32 R2, RZ, RZ, UR4 ;  /* 0x00000004ff027e24 */ /* 0x000fe2000f8e00ff */
[----:B------:R-:W-:Y:S01]  /*fdd0*/  ULDC.64 UR4, c[0x0][0xbe0] ;  /* 0x0002f80000047ab9 */ /* 0x000fe20000000a00 */
[----:B------:R-:W-:-:S05]  /*fde0*/  IMAD.U32 R3, RZ, RZ, UR6 ;  /* 0x00000006ff037e24 */ /* 0x000fca000f8e00ff */
[----:B------:R-:W3:Y:S01]  /*fdf0*/  @P0 LDC R9, c[0x0][0xbf0] ;  /* 0x0002fc00ff090b82 */ /* 0x000ee20000000800 */
[----:B0-----:R-:W-:-:S07]  /*fe00*/  USHF.R.S32.HI UR8, URZ, 0x1f, UR7 ;  /* 0x0000001f3f087899 */ /* 0x001fce0008011407 */
[----:B------:R-:W0:Y:S01]  /*fe10*/  S2UR UR10, SR_CTAID.Y ;  /* 0x00000000000a79c3 */ /* 0x000e220000002600 */
[C---:B-1----:R-:W-:Y:S02]  /*fe20*/  IMAD R12, R10.reuse, UR8, RZ ;  /* 0x000000080a0c7c24 */ /* 0x042fe4000f8e02ff */
[----:B------:R-:W-:-:S04]  /*fe30*/  IMAD.WIDE.U32 R2, R10, UR7, R2 ;  /* 0x000000070a027c25 */ /* 0x000fc8000f8e0002 */
[----:B------:R-:W-:Y:S01]  /*fe40*/  IMAD R11, R11, UR7, R12 ;  /* 0x000000070b0b7c24 */ /* 0x000fe2000f8e020c */
[----:B------:R-:W0:Y:S01]  /*fe50*/  LDC R8, c[0x0][0xc50] ;  /* 0x00031400ff087b82 */ /* 0x000e220000000800 */
[----:B--2---:R-:W-:-:S04]  /*fe60*/  @P0 IMAD.HI.U32 R4, R0, R7, RZ ;  /* 0x0000000700040227 */ /* 0x004fc800078e00ff */
[----:B------:R-:W-:Y:S02]  /*fe70*/  IMAD R7, RZ, RZ, -UR36 ;  /* 0x80000024ff077e24 */ /* 0x000fe4000f8e02ff */
[----:B------:R-:W-:Y:S01]  /*fe80*/  IMAD.IADD R3, R11, 0x1, R3 ;  /* 0x000000010b037824 */ /* 0x000fe200078e0203 */
[----:B---3--:R-:W-:Y:S01]  /*fe90*/  @P0 SHF.R.U32.HI R5, RZ, R9, R4 ;  /* 0x00000009ff050219 */ /* 0x008fe20000011604 */
[----:B0-----:R-:W-:-:S04]  /*fea0*/  IMAD R9, R8, R7, UR10 ;  /* 0x0000000a08097e24 */ /* 0x001fc8000f8e0207 */
[----:B------:R-:W-:Y:S02]  /*feb0*/  IMAD.MOV R7, RZ, RZ, -R5 ;  /* 0x000000ffff077224 */ /* 0x000fe400078e0a05 */
[----:B------:R-:W-:Y:S01]  /*fec0*/  IMAD.WIDE.U32 R2, R9, UR4, R2 ;  /* 0x0000000409027c25 */ /* 0x000fe2000f8e0002 */
[----:B------:R-:W-:-:S03]  /*fed0*/  SHF.R.S32.HI R4, RZ, 0x1f, R9 ;  /* 0x0000001fff047819 */ /* 0x000fc60000011409 */
[----:B------:R-:W-:Y:S01]  /*fee0*/  IMAD R7, R6, R7, R0 ;  /* 0x0000000706077224 */ /* 0x000fe200078e0200 */
[----:B------:R-:W-:Y:S01]  /*fef0*/  IADD3 R2, P0, R5, R2, RZ ;  /* 0x0000000205027210 */ /* 0x000fe20007f1e0ff */
[----:B------:R-:W-:-:S03]  /*ff00*/  IMAD R4, R4, UR4, RZ ;  /* 0x0000000404047c24 */ /* 0x000fc6000f8e02ff */
[----:B------:R-:W-:Y:S01]  /*ff10*/  SHF.R.S32.HI R0, RZ, 0x1f, R7 ;  /* 0x0000001fff007819 */ /* 0x000fe20000011407 */
[----:B------:R-:W-:Y:S01]  /*ff20*/  IMAD R4, R9, UR5, R4 ;  /* 0x0000000509047c24 */ /* 0x000fe2000f8e0204 */
[----:B------:R-:W-:Y:S01]  /*ff30*/  SHF.R.S32.HI R9, RZ, 0x1f, R5 ;  /* 0x0000001fff097819 */ /* 0x000fe20000011405 */
[----:B------:R-:W-:Y:S02]  /*ff40*/  ULDC.64 UR4, c[0x0][0xbc8] ;  /* 0x0002f20000047ab9 */ /* 0x000fe40000000a00 */
[----:B------:R-:W-:Y:S01]  /*ff50*/  IMAD R0, R0, UR4, RZ ;  /* 0x0000000400007c24 */ /* 0x000fe2000f8e02ff */
[----:B------:R-:W-:-:S03]  /*ff60*/  IADD3.X R3, R9, R3, R4, P0, !PT ;  /* 0x0000000309037210 */ /* 0x000fc600007fe404 */
[C---:B------:R-:W-:Y:S02]  /*ff70*/  IMAD R5, R7.reuse, UR5, R0 ;  /* 0x0000000507057c24 */ /* 0x040fe4000f8e0200 */
[----:B------:R-:W-:Y:S01]  /*ff80*/  IMAD.WIDE.U32 R2, R7, UR4, R2 ;  /* 0x0000000407027c25 */ /* 0x000fe2000f8e0002 */
[----:B------:R-:W-:-:S03]  /*ff90*/  ULDC.64 UR4, c[0x0][0xba8] ;  /* 0x0002ea0000047ab9 */ /* 0x000fc60000000a00 */
[----:B------:R-:W-:Y:S01]  /*ffa0*/  IMAD.IADD R3, R3, 0x1, R5 ;  /* 0x0000000103037824 */ /* 0x000fe200078e0205 */
[----:B------:R-:W-:-:S04]  /*ffb0*/  LEA R4, P0, R2, UR4, 0x2 ;  /* 0x0000000402047c11 */ /* 0x000fc8000f8010ff */
[----:B------:R-:W-:Y:S01]  /*ffc0*/  LEA.HI.X R5, R2, UR5, R3, 0x2, P0 ;  /* 0x0000000502057c11 */ /* 0x000fe200080f1403 */
[----:B------:R-:W-:-:S05]  /*ffd0*/  IMAD.MOV.U32 R3, RZ, RZ, -0x800000 ;  /* 0xff800000ff037424 */ /* 0x000fca00078e00ff */
[----:B------:R0:W-:Y:S01]  /*ffe0*/  STG.E desc[UR48][R4.64], R3 ;  /* 0x0000000304007986 */ /* 0x0001e2000c101930 */
[----:B------:R-:W-:Y:S05]  /*fff0*/  BRA `(.L_x_814) ;  /* 0x00000038003c7947 */ /* 0x000fea0003800000 */
.L_x_812:
        /* <DEDUP_REMOVED lines=18> */
.L_x_896:
[----:B------:R-:W-:Y:S01]  /*10120*/  ULDC UR7, c[0x0][0xc50] ;  /* 0x0003140000077ab9 */ /* 0x000fe20000000800 */
[----:B------:R-:W-:Y:S01]  /*10130*/  UMOV UR36, UR6 ;  /* 0x0000000600247c82 */ /* 0x000fe20008000000 */
[----:B------:R-:W-:-:S11]  /*10140*/  UISETP.NE.AND UP0, UPT, UR7, 0x1, UPT ;  /* 0x000000010700788c */ /* 0x000fd6000bf05270 */
[----:B------:R-:W-:Y:S01]  /*10150*/  @UP0 ULDC UR4, c[0x0][0xc54] ;  /* 0x0003150000040ab9 */ /* 0x000fe20000000800 */
[----:B------:R-:W-:Y:S01]  /*10160*/  @UP0 ULDC UR8, c[0x0][0xc58] ;  /* 0x0003160000080ab9 */ /* 0x000fe20000000800 */
[----:B------:R-:W-:-:S04]  /*10170*/  UIMAD.WIDE.U32 UR4, UR6, UR4, URZ ;  /* 0x00000004060472a5 */ /* 0x000fc8000f8e003f */
[----:B------:R-:W-:-:S12]  /*10180*/  @UP0 USHF.R.U32.HI UR36, URZ, UR8, UR5 ;  /* 0x000000083f240299 */ /* 0x000fd80008011605 */
.L_x_897:
[----:B------:R-:W-:Y:S01]  /*10190*/  ISETP.GE.AND P0, PT, R27, RZ, PT ;  /* 0x000000ff1b00720c */ /* 0x000fe20003f06270 */
[----:B------:R-:W-:Y:S01]  /*101a0*/  UIADD3 UR42, -UR36, URZ, URZ ;  /* 0x0000003f242a7290 */ /* 0x000fe2000fffe13f */
[----:B------:R-:W-:Y:S02]  /*101b0*/  IMAD.MOV.U32 R3, RZ, RZ, 0x1 ;  /* 0x00000001ff037424 */ /* 0x000fe400078e00ff */
[----:B------:R-:W-:Y:S01]  /*101c0*/  IMAD.MOV.U32 R0, RZ, RZ, RZ ;  /* 0x000000ffff007224 */ /* 0x000fe200078e00ff */
[----:B------:R-:W-:Y:S01]  /*101d0*/  UIMAD UR42, UR7, UR42, UR6 ;  /* 0x0000002a072a72a4 */ /* 0x000fe2000f8e0206 */
[----:B------:R-:W-:-:S07]  /*101e0*/  IMAD.MOV.U32 R4, RZ, RZ, 0x1 ;  /* 0x00000001ff047424 */ /* 0x000fce00078e00ff */
[----:B------:R-:W-:Y:S05]  /*101f0*/  @!P0 BRA `(.L_x_898) ;  /* 0x0000003400088947 */ /* 0x000fea0003800000 */
[----:B------:R-:W0:Y:S01]  /*10200*/  S2UR UR40, SR_CTAID.X ;  /* 0x00000000002879c3 */ /* 0x000e220000002500 */
[----:B------:R-:W-:Y:S01]  /*10210*/  ULDC.64 UR4, c[0x0][0x418] ;  /* 0x0001060000047ab9 */ /* 0x000fe20000000a00 */
[----:B------:R-:W-:Y:S01]  /*10220*/  ULDC UR6, c[0x0][0x448] ;  /* 0x0001120000067ab9 */ /* 0x000fe20000000800 */
[----:B------:R-:W-:Y:S02]  /*10230*/  UISETP.NE.U32.AND UP0, UPT, UR4, URZ, UPT ;  /* 0x0000003f0400728c */ /* 0x000fe4000bf05070 */
[----:B------:R-:W-:Y:S02]  /*10240*/  UISETP.NE.AND UP1, UPT, UR6, 0x1, UPT ;  /* 0x000000010600788c */ /* 0x000fe4000bf25270 */
[----:B------:R-:W-:Y:S01]  /*10250*/  UISETP.NE.AND.EX UP0, UPT, UR5, URZ, UPT, UP0 ;  /* 0x0000003f0500728c */ /* 0x000fe2000bf05300 */
[----:B------:R-:W-:Y:S02]  /*10260*/  ULDC UR6, c[0x0][0x424] ;  /* 0x0001090000067ab9 */ /* 0x000fe40000000800 */
[----:B------:R-:W-:Y:S01]  /*10270*/  ULDC.64 UR4, c[0x0][0x9e0] ;  /* 0x0002780000047ab9 */ /* 0x000fe20000000a00 */
[----:B------:R-:W-:-:S02]  /*10280*/  USEL UR9, UR6, 0x1, UP0 ;  /* 0x0000000106097887 */ /* 0x000fc40008000000 */
[----:B------:R-:W-:Y:S01]  /*10290*/  UISETP.GE.AND UP0, UPT, UR5, 0x1, UPT ;  /* 0x000000010500788c */ /* 0x000fe2000bf06270 */
[----:B------:R-:W-:Y:S02]  /*102a0*/  ULDC UR10, c[0x0][0x288] ;  /* 0x0000a200000a7ab9 */ /* 0x000fe40000000800 */
[----:B------:R-:W-:Y:S01]  /*102b0*/  @UP1 ULDC UR7, c[0x0][0x44c] ;  /* 0x0001130000071ab9 */ /* 0x000fe20000000800 */
[----:B------:R-:W-:Y:S01]  /*102c0*/  ULDC UR12, c[0x0][0x2f0] ;  /* 0x0000bc00000c7ab9 */ /* 0x000fe20000000800 */
[----:B------:R-:W-:Y:S01]  /*102d0*/  UIADD3 UR11, -UR10, 0x1, URZ ;  /* 0x000000010a0b7890 */ /* 0x000fe2000fffe13f */
[----:B------:R-:W-:Y:S01]  /*102e0*/  PLOP3.LUT P1, PT, PT, PT, UP0, 0x80, 0x0 ;  /* 0x000000000000781c */ /* 0x000fe20003f2f008 */
[----:B------:R-:W-:Y:S01]  /*102f0*/  UIMAD UR13, UR9, UR12, 0x7f ;  /* 0x0000007f090d74a4 */ /* 0x000fe2000f8e020c */
[----:B------:R-:W-:Y:S01]  /*10300*/  @UP1 ULDC UR14, c[0x0][0x450] ;  /* 0x00011400000e1ab9 */ /* 0x000fe20000000800 */
[----:B------:R-:W-:Y:S02]  /*10310*/  UIMAD UR11, UR9, UR12, UR11 ;  /* 0x0000000c090b72a4 */ /* 0x000fe4000f8e020b */
[----:B0-----:R-:W-:-:S04]  /*10320*/  UIMAD UR40, UR40, 0xc0, URZ ;  /* 0x000000c0282878a4 */ /* 0x001fc8000f8e023f */
[----:B------:R-:W-:-:S04]  /*10330*/  UIADD3 UR8, UR40, 0xbf, URZ ;  /* 0x000000bf28087890 */ /* 0x000fc8000fffe03f */
[----:B------:R-:W-:-:S04]  /*10340*/  UIMAD.WIDE.U32 UR6, UR8, UR7, URZ ;  /* 0x00000007080672a5 */ /* 0x000fc8000f8e003f */
[----:B------:R-:W-:Y:S02]  /*10350*/  @UP1 USHF.R.U32.HI UR8, URZ, UR14, UR7 ;  /* 0x0000000e3f081299 */ /* 0x000fe40008011607 */
[----:B------:R-:W-:Y:S02]  /*10360*/  USHF.R.S32.HI UR7, URZ, 0x1f, UR13 ;  /* 0x0000001f3f077899 */ /* 0x000fe4000801140d */
[----:B------:R-:W-:Y:S02]  /*10370*/  UIADD3 UR6, UR11, UR8, URZ ;  /* 0x000000080b067290 */ /* 0x000fe4000fffe03f */
[----:B------:R-:W-:Y:S02]  /*10380*/  ULEA.HI UR7, UR7, UR13, URZ, 0x7 ;  /* 0x0000000d07077291 */ /* 0x000fe4000f8f383f */
[----:B------:R-:W-:Y:S02]  /*10390*/  UIADD3 UR4, UR6, UR4, URZ ;  /* 0x0000000406047290 */ /* 0x000fe4000fffe03f */
[----:B------:R-:W-:Y:S01]  /*103a0*/  USHF.R.S32.HI UR39, URZ, 0x7, UR7 ;  /* 0x000000073f277899 */ /* 0x000fe20008011407 */
[----:B------:R-:W-:Y:S11]  /*103b0*/  @!P1 BRA `(.L_x_899) ;  /* 0x0000000000449947 */ /* 0x000ff60003800000 */
        /* <DEDUP_REMOVED lines=10> */
.L_x_900:
[----:B------:R-:W-:-:S11]  /*10460*/  UISETP.NE.AND UP0, UPT, UR5, 0x1, UPT ;  /* 0x000000010500788c */ /* 0x000fd6000bf05270 */
[----:B------:R-:W-:Y:S02]  /*10470*/  @UP0 ULDC.64 UR14, c[0x0][0x9e8] ;  /* 0x00027a00000e0ab9 */ /* 0x000fe40000000a00 */
[----:B------:R-:W-:-:S04]  /*10480*/  UIMAD.WIDE.U32 UR6, UR8, UR14, URZ ;  /* 0x0000000e080672a5 */ /* 0x000fc8000f8e003f */
[----:B------:R-:W-:-:S12]  /*10490*/  @UP0 USHF.R.U32.HI UR8, URZ, UR15, UR7 ;  /* 0x0000000f3f080299 */ /* 0x000fd80008011607 */
.L_x_901:
[----:B------:R-:W-:-:S04]  /*104a0*/  UIMAD UR8, UR8, UR5, UR5 ;  /* 0x00000005080872a4 */ /* 0x000fc8000f8e0205 */
[----:B------:R-:W-:-:S04]  /*104b0*/  UISETP.LT.AND UP0, UPT, UR4, UR8, UPT ;  /* 0x000000080400728c */ /* 0x000fc8000bf01270 */
[----:B------:R-:W-:-:S12]  /*104c0*/  USEL UR4, UR4, UR8, UP0 ;  /* 0x0000000804047287 */ /* 0x000fd80008000000 */
.L_x_899:
[----:B------:R-:W-:Y:S01]  /*104d0*/  UIADD3 UR4, UR4, 0x7f, URZ ;  /* 0x0000007f04047890 */ /* 0x000fe2000fffe03f */
[----:B------:R-:W-:Y:S01]  /*104e0*/  @UP1 ULDC UR6, c[0x0][0x44c] ;  /* 0x0001130000061ab9 */ /* 0x000fe20000000800 */
[----:B------:R-:W-:Y:S02]  /*104f0*/  @UP1 ULDC UR11, c[0x0][0x450] ;  /* 0x00011400000b1ab9 */ /* 0x000fe40000000800 */
[----:B------:R-:W-:Y:S02]  /*10500*/  USHF.R.S32.HI UR8, URZ, 0x1f, UR4 ;  /* 0x0000001f3f087899 */ /* 0x000fe40008011404 */
[----:B------:R-:W-:Y:S02]  /*10510*/  UIMAD.WIDE.U32 UR6, UR40, UR6, URZ ;  /* 0x00000006280672a5 */ /* 0x000fe4000f8e003f */
[----:B------:R-:W-:Y:S02]  /*10520*/  ULEA.HI UR8, UR8, UR4, URZ, 0x7 ;  /* 0x0000000408087291 */ /* 0x000fe4000f8f383f */
[----:B------:R-:W-:Y:S01]  /*10530*/  UIMAD UR9, UR9, UR12, -UR10 ;  /* 0x0000000c090972a4 */ /* 0x000fe2000f8e0a0a */
[----:B------:R-:W-:Y:S01]  /*10540*/  UMOV UR4, UR40 ;  /* 0x0000002800047c82 */ /* 0x000fe20008000000 */
[----:B------:R-:W-:-:S02]  /*10550*/  USHF.R.S32.HI UR44, URZ, 0x7, UR8 ;  /* 0x000000073f2c7899 */ /* 0x000fc40008011408 */
[----:B------:R-:W-:Y:S02]  /*10560*/  @UP1 USHF.R.U32.HI UR4, URZ, UR11, UR7 ;  /* 0x0000000b3f041299 */ /* 0x000fe40008011607 */
[----:B------:R-:W-:Y:S02]  /*10570*/  UISETP.LT.AND UP0, UPT, UR39, UR44, UPT ;  /* 0x0000002c2700728c */ /* 0x000fe4000bf01270 */
[----:B------:R-:W-:Y:S01]  /*10580*/  UIADD3 UR4, UR9, UR4, URZ ;  /* 0x0000000409047290 */ /* 0x000fe2000fffe03f */
[----:B------:R-:W-:Y:S01]  /*10590*/  ULDC UR8, c[0x0][0x9dc] ;  /* 0x0002770000087ab9 */ /* 0x000fe20000000800 */
[----:B------:R-:W-:Y:S02]  /*105a0*/  USEL UR12, UR39, UR44, UP0 ;  /* 0x0000002c270c7287 */ /* 0x000fe40008000000 */
        /* <DEDUP_REMOVED lines=12> */
.L_x_903:
[----:B------:R-:W-:-:S11]  /*10670*/  UISETP.NE.AND UP0, UPT, UR5, 0x1, UPT ;  /* 0x000000010500788c */ /* 0x000fd6000bf05270 */
[----:B------:R-:W-:Y:S02]  /*10680*/  @UP0 ULDC.64 UR10, c[0x0][0x9e8] ;  /* 0x00027a00000a0ab9 */ /* 0x000fe40000000a00 */
[----:B------:R-:W-:-:S04]  /*10690*/  UIMAD.WIDE.U32 UR6, UR4, UR10, URZ ;  /* 0x0000000a040672a5 */ /* 0x000fc8000f8e003f */
[----:B------:R-:W-:-:S12]  /*106a0*/  @UP0 USHF.R.U32.HI UR4, URZ, UR11, UR7 ;  /* 0x0000000b3f040299 */ /* 0x000fd80008011607 */
.L_x_904:
[----:B------:R-:W-:-:S04]  /*106b0*/  UIMAD UR4, UR4, UR5, URZ ;  /* 0x00000005040472a4 */ /* 0x000fc8000f8e023f */
[----:B------:R-:W-:-:S04]  /*106c0*/  UISETP.LT.AND UP0, UPT, UR8, UR4, UPT ;  /* 0x000000040800728c */ /* 0x000fc8000bf01270 */
[----:B------:R-:W-:-:S12]  /*106d0*/  USEL UR8, UR8, UR4, !UP0 ;  /* 0x0000000408087287 */ /* 0x000fd8000c000000 */
.L_x_902:
[----:B------:R-:W-:Y:S02]  /*106e0*/  USHF.R.S32.HI UR4, URZ, 0x1f, UR8 ;  /* 0x0000001f3f047899 */ /* 0x000fe40008011408 */
[----:B------:R-:W-:Y:S02]  /*106f0*/  USHF.R.U32.HI UR9, URZ, 0x10, UR42 ;  /* 0x000000103f097899 */ /* 0x000fe4000801162a */
[----:B------:R-:W-:Y:S02]  /*10700*/  ULEA.HI UR4, UR4, UR8, URZ, 0x7 ;  /* 0x0000000804047291 */ /* 0x000fe4000f8f383f */
[----:B------:R-:W-:Y:S02]  /*10710*/  ULOP3.LUT UR42, UR42, 0xffff, URZ, 0xc0, !UPT ;  /* 0x0000ffff2a2a7892 */ /* 0x000fe4000f8ec03f */
[----:B------:R-:W-:Y:S01]  /*10720*/  USHF.R.S32.HI UR4, URZ, 0x7, UR4 ;  /* 0x000000073f047899 */ /* 0x000fe20008011404 */
[----:B------:R-:W-:-:S03]  /*10730*/  UMOV UR46, URZ ;  /* 0x0000003f002e7c82 */ /* 0x000fc60008000000 */
[----:B------:R-:W-:-:S04]  /*10740*/  UISETP.LT.AND UP0, UPT, URZ, UR4, UPT ;  /* 0x000000043f00728c */ /* 0x000fc8000bf01270 */
[----:B------:R-:W-:Y:S02]  /*10750*/  USEL UR43, URZ, UR4, !UP0 ;  /* 0x000000043f2b7287 */ /* 0x000fe4000c000000 */
[----:B------:R-:W-:Y:S02]  /*10760*/  UISETP.NE.AND UP0, UPT, UR9, URZ, UPT ;  /* 0x0000003f0900728c */ /* 0x000fe4000bf05270 */
[----:B------:R-:W-:-:S06]  /*10770*/  UISETP.GT.AND UP1, UPT, UR12, UR43, UPT ;  /* 0x0000002b0c00728c */ /* 0x000fcc000bf24270 */
[----:B------:R-:W-:-:S03]  /*10780*/  PLOP3.LUT P0, PT, PT, PT, UP1, 0x80, 0x0 ;  /* 0x000000000000781c */ /* 0x000fc60003f0f018 */
[----:B------:R-:W-:-:S10]  /*10790*/  @!UP0 ULDC UR9, c[0x0][0x9f0] ;  /* 0x00027c0000098ab9 */ /* 0x000fd40000000800 */
[----:B------:R-:W-:Y:S05]  /*107a0*/  @!P0 BRA `(.L_x_905) ;  /* 0x0000000000848947 */ /* 0x000fea0003800000 */
[----:B------:R-:W-:Y:S01]  /*107b0*/  IMAD.U32 R4, RZ, RZ, UR9 ;  /* 0x00000009ff047e24 */ /* 0x000fe2000f8e00ff */
[----:B------:R-:W-:-:S04]  /*107c0*/  UIADD3 UR4, UR9, -0x1, UR12 ;  /* 0xffffffff09047890 */ /* 0x000fc8000fffe00c */
[-C--:B------:R-:W-:Y:S01]  /*107d0*/  IABS R0, R4.reuse ;  /* 0x0000000400007213 */ /* 0x080fe20000000000 */
[----:B------:R-:W-:Y:S01]  /*107e0*/  UIADD3 UR6, -UR43, UR4, URZ ;  /* 0x000000042b067290 */ /* 0x000fe2000fffe13f */
[----:B------:R-:W-:Y:S02]  /*107f0*/  IABS R6, R4 ;  /* 0x0000000400067213 */ /* 0x000fe40000000000 */
[----:B------:R-:W-:Y:S01]  /*10800*/  R2UR UR10, R0 ;  /* 0x00000000000a72ca */ /* 0x000fe200000e0000 */
[----:B------:R-:W-:Y:S02]  /*10810*/  UMOV UR4, URZ ;  /* 0x0000003f00047c82 */ /* 0x000fe40008000000 */
[----:B------:R-:W-:Y:S01]  /*10820*/  IABS R5, UR6 ;  /* 0x0000000600057c13 */ /* 0x000fe20008000000 */
[----:B------:R-:W-:-:S04]  /*10830*/  ULOP3.LUT UR6, UR6, UR9, URZ, 0x3c, !UPT ;  /* 0x0000000906067292 */ /* 0x000fc8000f8e3c3f */
[----:B------:R-:W-:-:S05]  /*10840*/  IMAD.MOV.U32 R4, RZ, RZ, R5 ;  /* 0x000000ffff047224 */ /* 0x000fca00078e0005 */
[----:B------:R-:W0:Y:S01]  /*10850*/  I2F.RP R0, UR10 ;  /* 0x0000000a00007d06 */ /* 0x000e220008209400 */
[----:B------:R-:W-:-:S07]  /*10860*/  R2UR UR8, R4 ;  /* 0x00000000040872ca */ /* 0x000fce00000e0000 */
[----:B0-----:R-:W0:Y:S02]  /*10870*/  MUFU.RCP R0, R0 ;  /* 0x0000000000007308 */ /* 0x001e240000001000 */
[----:B0-----:R-:W-:Y:S02]  /*10880*/  VIADD R3, R0, 0xffffffe ;  /* 0x0ffffffe00037836 */ /* 0x001fe40000000000 */
[----:B------:R-:W-:-:S04]  /*10890*/  IMAD.MOV R0, RZ, RZ, -R6 ;  /* 0x000000ffff007224 */ /* 0x000fc800078e0a06 */
        /* <DEDUP_REMOVED lines=14> */
[----:B------:R-:W-:Y:S02]  /*10980*/  UISETP.NE.AND UP0, UPT, UR9, URZ, UPT ;  /* 0x0000003f0900728c */ /* 0x000fe4000bf05270 */
[----:B------:R-:W-:-:S09]  /*10990*/  @!UP1 UIADD3 UR5, -UR5, URZ, URZ ;  /* 0x0000003f05059290 */ /* 0x000fd2000fffe13f */
[----:B------:R-:W-:-:S07]  /*109a0*/  @!UP0 ULOP3.LUT UR5, URZ, UR9, URZ, 0x33, !UPT ;  /* 0x000000093f058292 */ /* 0x000fce000f8e333f */
[----:B------:R-:W-:-:S05]  /*109b0*/  UMOV UR46, UR5 ;  /* 0x00000005002e7c82 */ /* 0x000fca0008000000 */
.L_x_905:
[----:B------:R-:W-:Y:S01]  /*109c0*/  UIMAD UR41, UR42, UR46, UR43 ;  /* 0x0000002e2a2972a4 */ /* 0x000fe2000f8e022b */
[----:B------:R-:W-:Y:S02]  /*109d0*/  IMAD.U32 R26, RZ, RZ, UR12 ;  /* 0x0000000cff1a7e24 */ /* 0x000fe4000f8e00ff */
[----:B------:R-:W-:Y:S02]  /*109e0*/  IMAD.MOV.U32 R0, RZ, RZ, RZ ;  /* 0x000000ffff007224 */ /* 0x000fe400078e00ff */
[----:B------:R-:W-:Y:S02]  /*109f0*/  IMAD.MOV.U32 R4, RZ, RZ, 0x1 ;  /* 0x00000001ff047424 */ /* 0x000fe400078e00ff */
[----:B------:R-:W-:-:S05]  /*10a00*/  IMAD.U32 R3, RZ, RZ, UR41 ;  /* 0x00000029ff037e24 */ /* 0x000fca000f8e00ff */
[----:B------:R-:W-:Y:S01]  /*10a10*/  VIADDMNMX R26, R3, UR46, R26, PT ;  /* 0x0000002e031a7c46 */ /* 0x000fe2000b80011a */
[----:B------:R-:W-:-:S03]  /*10a20*/  IMAD.MOV.U32 R3, RZ, RZ, 0x1 ;  /* 0x00000001ff037424 */ /* 0x000fc600078e00ff */
[----:B------:R-:W-:-:S13]  /*10a30*/  ISETP.GT.AND P0, PT, R26, UR41, PT ;  /* 0x000000291a007c0c */ /* 0x000fda000bf04270 */
        /* <DEDUP_REMOVED lines=11> */
[----:B------:R-:W-:Y:S02]  /*10af0*/  IMAD.U32 R4, RZ, RZ, UR4 ;  /* 0x00000004ff047e24 */ /* 0x000fe4000f8e00ff */
[----:B------:R-:W-:Y:S01]  /*10b00*/  IMAD.U32 R5, RZ, RZ, UR5 ;  /* 0x00000005ff057e24 */ /* 0x000fe2000f8e00ff */
[----:B------:R-:W0:Y:S01]  /*10b10*/  LDC.64 R14, c[0x4][R14] ;  /* 0x010000000e0e7b82 */ /* 0x000e220000000a00 */
[----:B------:R-:W-:Y:S01]  /*10b20*/  ULDC.64 UR4, c[0x4][0x8] ;  /* 0x0100020000047ab9 */ /* 0x000fe20000000a00 */
[----:B------:R-:W-:Y:S02]  /*10b30*/  IMAD.U32 R6, RZ, RZ, UR6 ;  /* 0x00000006ff067e24 */ /* 0x000fe4000f8e00ff */
[----:B------:R-:W-:-:S02]  /*10b40*/  IMAD.U32 R7, RZ, RZ, UR7 ;  /* 0x00000007ff077e24 */ /* 0x000fc4000f8e00ff */
[----:B------:R-:W-:Y:S02]  /*10b50*/  IMAD.U32 R10, RZ, RZ, UR4 ;  /* 0x00000004ff0a7e24 */ /* 0x000fe4000f8e00ff */
[----:B------:R-:W-:Y:S02]  /*10b60*/  IMAD.U32 R11, RZ, RZ, UR5 ;  /* 0x00000005ff0b7e24 */ /* 0x000fe4000f8e00ff */
[----:B------:R-:W-:Y:S02]  /*10b70*/  IMAD.MOV.U32 R8, RZ, RZ, 0x70 ;  /* 0x00000070ff087424 */ /* 0x000fe400078e00ff */
[----:B------:R-:W-:Y:S02]  /*10b80*/  IMAD.MOV.U32 R12, RZ, RZ, 0x1 ;  /* 0x00000001ff0c7424 */ /* 0x000fe400078e00ff */
[----:B------:R-:W-:-:S07]  /*10b90*/  IMAD.MOV.U32 R13, RZ, RZ, RZ ;  /* 0x000000ffff0d7224 */ /* 0x000fce00078e00ff */
[----:B------:R-:W-:-:S07]  /*10ba0*/  LEPC R20, `(.L_x_906) ;  /* 0x000000001014794e */ /* 0x000fce0000000000 */
[----:B0-----:R-:W-:Y:S05]  /*10bb0*/  CALL.ABS.NOINC R14 ;  /* 0x000000000e007343 */ /* 0x001fea0003c00000 */
.L_x_906:
        /* <DEDUP_REMOVED lines=20> */
.L_x_908:
[----:B------:R0:W1:Y:S01]  /*10d00*/  LDC.64 R14, c[0x4][R17] ;  /* 0x01000000110e7b82 */ /* 0x0000620000000a00 */
[----:B------:R-:W-:Y:S01]  /*10d10*/  ULDC.64 UR4, c[0x4][0xa8] ;  /* 0x01002a0000047ab9 */ /* 0x000fe20000000a00 */
[----:B------:R-:W-:Y:S01]  /*10d20*/  ULDC.64 UR6, c[0x4][0xb0] ;  /* 0x01002c0000067ab9 */ /* 0x000fe20000000a00 */
[----:B------:R-:W-:Y:S02]  /*10d30*/  IMAD.U32 R4, RZ, RZ, UR4 ;  /* 0x00000004ff047e24 */ /* 0x000fe4000f8e00ff */
        /* <DEDUP_REMOVED lines=11> */
.L_x_907:
[----:B------:R-:W0:Y:S01]  /*10df0*/  LDC.64 R4, c[0x0][0x9f8] ;  /* 0x00027e00ff047b82 */ /* 0x000e220000000a00 */
[----:B------:R-:W-:Y:S01]  /*10e00*/  IMAD.MOV.U32 R25, RZ, RZ, R27 ;  /* 0x000000ffff197224 */ /* 0x000fe200078e001b */
[----:B0-----:R-:W-:-:S04]  /*10e10*/  ISETP.NE.U32.AND P0, PT, R4, RZ, PT ;  /* 0x000000ff0400720c */ /* 0x001fc80003f05070 */
[----:B------:R-:W-:-:S13]  /*10e20*/  ISETP.NE.AND.EX P0, PT, R5, RZ, PT, P0 ;  /* 0x000000ff0500720c */ /* 0x000fda0003f05300 */
[----:B------:R-:W0:Y:S02]  /*10e30*/  @P0 LDC.64 R4, c[0x0][0x9f8] ;  /* 0x00027e00ff040b82 */ /* 0x000e240000000a00 */
[----:B0-----:R-:W-:-:S06]  /*10e40*/  @P0 IMAD.WIDE R6, R27, 0x4, R4 ;  /* 0x000000041b060825 */ /* 0x001fcc00078e0204 */
[----:B------:R-:W0:Y:S01]  /*10e50*/  LDC.64 R4, c[0x0][0x418] ;  /* 0x00010600ff047b82 */ /* 0x000e220000000a00 */
[----:B------:R-:W2:Y:S01]  /*10e60*/  @P0 LDG.E R25, desc[UR48][R6.64] ;  /* 0x0000003006190981 */ /* 0x000ea2000c1e1900 */
[----:B------:R-:W-:Y:S01]  /*10e70*/  UMOV UR4, 0xffffffff ;  /* 0xffffffff00047882 */ /* 0x000fe20000000000 */
[----:B------:R-:W-:Y:S01]  /*10e80*/  LOP3.LUT R18, R18, 0xfffffffe, RZ, 0xc0, !PT ;  /* 0xfffffffe12127812 */ /* 0x000fe200078ec0ff */
[----:B------:R-:W-:Y:S01]  /*10e90*/  VIADD R23, R26, 0xffffffff ;  /* 0xffffffff1a177836 */ /* 0x000fe20000000000 */
[----:B0-----:R-:W-:-:S04]  /*10ea0*/  ISETP.NE.U32.AND P0, PT, R4, RZ, PT ;  /* 0x000000ff0400720c */ /* 0x001fc80003f05070 */
[----:B------:R-:W-:-:S13]  /*10eb0*/  ISETP.NE.AND.EX P1, PT, R5, RZ, PT, P0 ;  /* 0x000000ff0500720c */ /* 0x000fda0003f25300 */
[----:B------:R-:W-:Y:S02]  /*10ec0*/  @P1 LOP3.LUT R18, R18, 0x1, RZ, 0xfc, !PT ;  /* 0x0000000112121812 */ /* 0x000fe400078efcff */
[----:B--2---:R-:W-:Y:S02]  /*10ed0*/  SHF.R.S32.HI R24, RZ, 0x1f, R25 ;  /* 0x0000001fff187819 */ /* 0x004fe40000011419 */
[----:B------:R-:W-:Y:S01]  /*10ee0*/  SEL R22, R25, RZ, !P1 ;  /* 0x000000ff19167207 */ /* 0x000fe20004800000 */
[----:B------:R-:W-:Y:S06]  /*10ef0*/  BRA.DIV UR4, `(.L_x_909) ;  /* 0x0000002e045c7947 */ /* 0x000fec000b800000 */
[----:B------:R0:W1:Y:S02]  /*10f00*/  SHFL.IDX PT, R14, R16, RZ, 0x1f ;  /* 0x00001fff100e7589 */ /* 0x00006400000e0000 */
.L_x_977:
[----:B-1----:R-:W-:Y:S02]  /*10f10*/  ISETP.NE.AND P0, PT, R14, RZ, PT ;  /* 0x000000ff0e00720c */ /* 0x002fe40003f05270 */
[----:B------:R-:W-:Y:S02]  /*10f20*/  PLOP3.LUT P2, PT, PT, PT, PT, 0x8, 0x0 ;  /* 0x000000000000781c */ /* 0x000fe40003f4e170 */
[----:B------:R-:W-:-:S11]  /*10f30*/  LOP3.LUT R18, R18, 0xfffffffd, RZ, 0xc0, !PT ;  /* 0xfffffffd12127812 */ /* 0x000fd600078ec0ff */
[----:B------:R-:W-:Y:S01]  /*10f40*/  @P2 LOP3.LUT R18, R18, 0x2, RZ, 0xfc, !PT ;  /* 0x0000000212122812 */ /* 0x000fe200078efcff */
[----:B------:R-:W-:Y:S06]  /*10f50*/  @P0 BRA `(.L_x_910) ;  /* 0x0000000000d00947 */ /* 0x000fec0003800000 */
[----:B------:R-:W-:-:S03]  /*10f60*/  UMOV UR4, 0xffffffff ;  /* 0xffffffff00047882 */ /* 0x000fc60000000000 */
[----:B------:R-:W-:Y:S05]  /*10f70*/  BRA.DIV UR4, `(.L_x_911) ;  /* 0x0000002e045c7947 */ /* 0x000fea000b800000 */
[----:B------:R-:W-:-:S13]  /*10f80*/  ELECT P6, URZ, PT ;  /* 0x00000000003f782f */ /* 0x000fda00038c0000 */
.L_x_980:
[----:B------:R-:W-:Y:S05]  /*10f90*/  @!P6 BRA `(.L_x_910) ;  /* 0x0000000000c0e947 */ /* 0x000fea0003800000 */
[----:B------:R-:W-:Y:S02]  /*10fa0*/  IMAD.MOV.U32 R0, RZ, RZ, 0x1 ;  /* 0x00000001ff007424 */ /* 0x000fe400078e00ff */
[----:B------:R-:W-:-:S03]  /*10fb0*/  IMAD.MOV.U32 R22, RZ, RZ, R25 ;  /* 0x000000ffff167224 */ /* 0x000fc600078e0019 */
[----:B------:R-:W-:Y:S01]  /*10fc0*/  SHF.L.U32 R0, R0, 0x1f, RZ ;  /* 0x0000001f00007819 */ /* 0x000fe200000006ff */
[----:B------:R-:W-:Y:S06]  /*10fd0*/  @!P1 BRA `(.L_x_912) ;  /* 0x0000000000489947 */ /* 0x000fec0003800000 */
[----:B------:R-:W1:Y:S01]  /*10fe0*/  LDC R10, c[0x0][0x43c] ;  /* 0x00010f00ff0a7b82 */ /* 0x000e620000000800 */
[----:B------:R-:W-:Y:S01]  /*10ff0*/  IMAD.MOV.U32 R3, RZ, RZ, R23 ;  /* 0x000000ffff037224 */ /* 0x000fe200078e0017 */
[----:B------:R-:W-:Y:S02]  /*11000*/  ULDC.64 UR4, c[0x0][0x428] ;  /* 0x00010a0000047ab9 */ /* 0x000fe40000000a00 */
[----:B------:R-:W-:-:S04]  /*11010*/  IMAD R8, R24, UR4, RZ ;  /* 0x0000000418087c24 */ /* 0x000fc8000f8e02ff */
[----:B------:R-:W-:Y:S01]  /*11020*/  IMAD R9, R25, UR5, R8 ;  /* 0x0000000519097c24 */ /* 0x000fe2000f8e0208 */
[----:B-1----:R-:W-:-:S13]  /*11030*/  ISETP.NE.AND P0, PT, R10, 0x1, PT ;  /* 0x000000010a00780c */ /* 0x002fda0003f05270 */
[----:B------:R-:W1:Y:S02]  /*11040*/  @P0 LDC.64 R6, c[0x0][0x440] ;  /* 0x00011000ff060b82 */ /* 0x000e640000000a00 */
[----:B-1----:R-:W-:-:S05]  /*11050*/  @P0 IMAD.HI.U32 R6, R23, R6, RZ ;  /* 0x0000000617060227 */ /* 0x002fca00078e00ff */
[----:B------:R-:W-:-:S04]  /*11060*/  @P0 SHF.R.U32.HI R3, RZ, R7, R6 ;  /* 0x00000007ff030219 */ /* 0x000fc80000011606 */
[--C-:B------:R-:W-:Y:S01]  /*11070*/  SHF.R.S32.HI R7, RZ, 0x1f, R3.reuse ;  /* 0x0000001fff077819 */ /* 0x100fe20000011403 */
[----:B------:R-:W-:-:S04]  /*11080*/  IMAD.MOV.U32 R6, RZ, RZ, R3 ;  /* 0x000000ffff067224 */ /* 0x000fc800078e0003 */
[----:B------:R-:W-:-:S04]  /*11090*/  IMAD.WIDE.U32 R6, R25, UR4, R6 ;  /* 0x0000000419067c25 */ /* 0x000fc8000f8e0006 */
[----:B------:R-:W-:Y:S01]  /*110a0*/  IMAD.IADD R7, R7, 0x1, R9 ;  /* 0x0000000107077824 */ /* 0x000fe200078e0209 */
[----:B------:R-:W-:-:S04]  /*110b0*/  LEA R4, P0, R6, R4, 0x2 ;  /* 0x0000000406047211 */ /* 0x000fc800078010ff */
[----:B------:R-:W-:-:S05]  /*110c0*/  LEA.HI.X R5, R6, R5, R7, 0x2, P0 ;  /* 0x0000000506057211 */ /* 0x000fca00000f1407 */
[----:B------:R1:W5:Y:S01]  /*110d0*/  LDG.E R22, desc[UR48][R4.64] ;  /* 0x0000003004167981 */ /* 0x000362000c1e1900 */
[----:B------:R-:W-:-:S04]  /*110e0*/  IMAD.MOV R3, RZ, RZ, -R3 ;  /* 0x000000ffff037224 */ /* 0x000fc800078e0a03 */
[----:B------:R-:W-:-:S07]  /*110f0*/  IMAD R23, R10, R3, R23 ;  /* 0x000000030a177224 */ /* 0x000fce00078e0217 */
.L_x_912:
[----:B------:R-:W2:Y:S01]  /*11100*/  SYNCS.PHASECHK.TRANS64.TRYWAIT P0, [UR38+0x16840], R0 ;  /* 0x01684000ff0075a7 */ /* 0x000ea20008000166 */
[----:B------:R-:W-:Y:S01]  /*11110*/  ISETP.NE.AND P1, PT, R19, RZ, PT ;  /* 0x000000ff1300720c */ /* 0x000fe20003f25270 */
[----:B--2---:R-:W-:-:S12]  /*11120*/  @!P0 BRA `(.L_x_913) ;  /* 0x0000002c00108947 */ /* 0x004fd80003800000 */
.L_x_981:
[----:B------:R-:W-:Y:S05]  /*11130*/  @P1 BRA `(.L_x_914) ;  /* 0x0000000000141947 */ /* 0x000fea0003800000 */
[----:B------:R-:W-:Y:S01]  /*11140*/  LOP3.LUT P0, RZ, R2, 0x1f, RZ, 0xc0, !PT ;  /* 0x0000001f02ff7812 */ /* 0x000fe2000780c0ff */
[----:B--2---:R-:W-:-:S04]  /*11150*/  IMAD.MOV.U32 R0, RZ, RZ, 0x4000 ;  /* 0x00004000ff007424 */ /* 0x004fc800078e00ff */
[----:B------:R3:W-:Y:S08]  /*11160*/  SYNCS.ARRIVE.TRANS64 RZ, [UR38+0x16830], R0 ;  /* 0x01683000ffff79a7 */ /* 0x0007f00008000026 */
[----:B---3--:R-:W-:Y:S05]  /*11170*/  @!P0 BRA `(.L_x_914) ;  /* 0x0000000000048947 */ /* 0x008fea0003800000 */
[----:B------:R-:W-:Y:S01]  /*11180*/  BPT.TRAP 0x1 ;  /* 0x000000040000795c */ /* 0x000fe20000300000 */
.L_x_914:
[----:B------:R-:W-:Y:S01]  /*11190*/  R2UR UR11, R23 ;  /* 0x00000000170b72ca */ /* 0x000fe200000e0000 */
[----:B------:R-:W-:Y:S01]  /*111a0*/  ULDC.64 UR4, c[0x0][0x198] ;  /* 0x0000660000047ab9 */ /* 0x000fe20000000a00 */
[----:B-----5:R-:W-:Y:S01]  /*111b0*/  R2UR UR13, R22 ;  /* 0x00000000160d72ca */ /* 0x020fe200000e0000 */
[----:B------:R-:W-:Y:S01]  /*111c0*/  UIADD3 UR4, UP0, UR4, 0x370, URZ ;  /* 0x0000037004047890 */ /* 0x000fe2000ff1e03f */
[----:B------:R-:W-:Y:S01]  /*111d0*/  PLOP3.LUT P0, PT, PT, PT, PT, 0x80, 0x0 ;  /* 0x000000000000781c */ /* 0x000fe20003f0f070 */
[----:B------:R-:W-:Y:S01]  /*111e0*/  UIADD3 UR8, UR38, 0xe400, URZ ;  /* 0x0000e40026087890 */ /* 0x000fe2000fffe03f */
[----:B------:R-:W-:Y:S01]  /*111f0*/  LOP3.LUT R18, R18, 0xfffffffd, RZ, 0xc0, !PT ;  /* 0xfffffffd12127812 */ /* 0x000fe200078ec0ff */
[----:B------:R-:W-:Y:S02]  /*11200*/  UIADD3 UR9, UR38, 0x16830, URZ ;  /* 0x0001683026097890 */ /* 0x000fe4000fffe03f */
[----:B------:R-:W-:Y:S01]  /*11210*/  UIADD3.X UR5, URZ, UR5, URZ, UP0, !UPT ;  /* 0x000000053f057290 */ /* 0x000fe200087fe43f */
[----:B------:R-:W-:Y:S01]  /*11220*/  UMOV UR6, 0x0 ;  /* 0x0000000000067882 */ /* 0x000fe20000000000 */
[----:B------:R-:W-:-:S02]  /*11230*/  UMOV UR7, 0x14f00000 ;  /* 0x14f0000000077882 */ /* 0x000fc40000000000 */
[----:B------:R-:W-:Y:S01]  /*11240*/  USHF.L.U32 UR11, UR11, 0x7, URZ ;  /* 0x000000070b0b7899 */ /* 0x000fe2000800063f */
[----:B------:R-:W-:Y:S01]  /*11250*/  UMOV UR10, URZ ;  /* 0x0000003f000a7c82 */ /* 0x000fe20008000000 */
[----:B------:R-:W-:Y:S02]  /*11260*/  UMOV UR12, UR36 ;  /* 0x00000024000c7c82 */ /* 0x000fe40008000000 */
[----:B------:R-:W-:-:S05]  /*11270*/  @P0 LOP3.LUT R18, R18, 0x2, RZ, 0xfc, !PT ;  /* 0x0000000212120812 */ /* 0x000fca00078efcff */
[----:B------:R3:W-:Y:S02]  /*11280*/  UTMALDG.4D [UR8], [UR4], desc[UR6] ;  /* 0x00000608040075b4 */ /* 0x0007e40008019000 */
[----:B---3--:R-:W-:Y:S01]  /*11290*/  NOP ;  /* 0x0000000000007918 */ /* 0x008fe20000000000 */
.L_x_910:
[----:B------:R-:W-:Y:S05]  /*112a0*/  WARPSYNC.ALL ;  /* 0x0000000000007948 */ /* 0x000fea0003800000 */
[----:B------:R-:W-:Y:S01]  /*112b0*/  UIADD3 UR5, UR38, 0x8400, URZ ;  /* 0x0000840026057890 */ /* 0x000fe2000fffe03f */
[----:B------:R-:W-:Y:S01]  /*112c0*/  BAR.SYNC.DEFER_BLOCKING 0x8, 0x200 ;  /* 0x0208000000007b1d */ /* 0x000fe20000010000 */
[----:B------:R-:W-:Y:S01]  /*112d0*/  USHF.R.S32.HI UR4, URZ, 0x1f, UR36 ;  /* 0x0000001f3f047899 */ /* 0x000fe20008011424 */
[----:B------:R-:W-:Y:S01]  /*112e0*/  SHF.R.S32.HI R17, RZ, 0x1f, R27 ;  /* 0x0000001fff117819 */ /* 0x000fe2000001141b */
[----:B------:R-:W-:-:S03]  /*112f0*/  ULOP3.LUT UP0, URZ, UR5, 0x3ff, URZ, 0xc0, !UPT ;  /* 0x000003ff053f7892 */ /* 0x000fc6000f80c03f */
[----:B------:R-:W-:Y:S02]  /*11300*/  ULDC.64 UR6, c[0x0][0x2d8] ;  /* 0x0000b60000067ab9 */ /* 0x000fe40000000a00 */
[----:B------:R-:W-:Y:S01]  /*11310*/  UIMAD UR4, UR4, UR6, URZ ;  /* 0x00000006040472a4 */ /* 0x000fe2000f8e023f */
[----:B------:R-:W-:Y:S01]  /*11320*/  PLOP3.LUT P0, PT, PT, PT, UP0, 0x80, 0x0 ;  /* 0x000000000000781c */ /* 0x000fe20003f0f008 */
[----:B------:R-:W-:Y:S02]  /*11330*/  UIMAD.WIDE.U32 UR50, UR36, UR6, URZ ;  /* 0x00000006243272a5 */ /* 0x000fe4000f8e003f */
[----:B------:R-:W-:-:S04]  /*11340*/  UIMAD UR4, UR36, UR7, UR4 ;  /* 0x00000007240472a4 */ /* 0x000fc8000f8e0204 */
[----:B------:R-:W-:-:S06]  /*11350*/  UIADD3 UR47, UR51, UR4, URZ ;  /* 0x00000004332f7290 */ /* 0x000fcc000fffe03f */
[----:B------:R-:W-:Y:S06]  /*11360*/  @!P0 BRA `(.L_x_915) ;  /* 0x0000000000408947 */ /* 0x000fec0003800000 */
[----:B------:R-:W-:Y:S01]  /*11370*/  MOV R14, 0x0 ;  /* 0x00000000000e7802 */ /* 0x000fe20000000f00 */
[----:B------:R-:W-:Y:S01]  /*11380*/  ULDC.64 UR4, c[0x4][0xa8] ;  /* 0x01002a0000047ab9 */ /* 0x000fe20000000a00 */
[----:B------:R-:W-:Y:S01]  /*11390*/  ULDC.64 UR6, c[0x4][0xb0] ;  /* 0x01002c0000067ab9 */ /* 0x000fe20000000a00 */
[----:B-1----:R-:W-:Y:S02]  /*113a0*/  IMAD.U32 R4, RZ, RZ, UR4 ;  /* 0x00000004ff047e24 */ /* 0x002fe4000f8e00ff */
[----:B------:R-:W-:Y:S01]  /*113b0*/  IMAD.U32 R5, RZ, RZ, UR5 ;  /* 0x00000005ff057e24 */ /* 0x000fe2000f8e00ff */
[----:B------:R-:W1:Y:S01]  /*113c0*/  LDC.64 R14, c[0x4][R14] ;  /* 0x010000000e0e7b82 */ /* 0x000e620000000a00 */
        /* <DEDUP_REMOVED lines=9> */
[----:B012---:R-:W-:Y:S05]  /*11460*/  CALL.ABS.NOINC R14 ;  /* 0x000000000e007343 */ /* 0x007fea0003c00000 */
.L_x_915:
[----:B--2---:R-:W2:Y:S01]  /*11470*/  LDC R3, c[0x0][0x448] ;  /* 0x00011200ff037b82 */ /* 0x004ea20000000800 */
[----:B-1----:R-:W-:Y:S01]  /*11480*/  IMAD.SHL.U32 R5, R2, 0x10, RZ ;  /* 0x0000001002057824 */ /* 0x002fe200078e00ff */
[----:B------:R-:W-:Y:S01]  /*11490*/  SHF.R.U32.HI R0, RZ, 0x3, R19 ;  /* 0x00000003ff007819 */ /* 0x000fe20000011613 */
[----:B------:R-:W-:Y:S01]  /*114a0*/  UMOV UR4, UR50 ;  /* 0x0000003200047c82 */ /* 0x000fe20008000000 */
[----:B------:R-:W-:Y:S01]  /*114b0*/  UMOV UR5, UR47 ;  /* 0x0000002f00057c82 */ /* 0x000fe20008000000 */
[----:B------:R-:W-:Y:S01]  /*114c0*/  ULDC.64 UR6, c[0x0][0x2c8] ;  /* 0x0000b20000067ab9 */ /* 0x000fe20000000a00 */
[----:B------:R-:W-:Y:S02]  /*114d0*/  LOP3.LUT R5, R0, 0x70, R5, 0xf8, !PT ;  /* 0x0000007000057812 */ /* 0x000fe400078ef805 */
[----:B------:R-:W1:Y:S03]  /*114e0*/  LDC.64 R6, c[0x0][0x2e0] ;  /* 0x0000b800ff067b82 */ /* 0x000e660000000a00 */
[----:B------:R-:W-:-:S04]  /*114f0*/  VIADD R10, R5, UR40 ;  /* 0x00000028050a7c36 */ /* 0x000fc80008000000 */
[----:B------:R-:W-:Y:S01]  /*11500*/  IMAD.MOV.U32 R11, RZ, RZ, R10 ;  /* 0x000000ffff0b7224 */ /* 0x000fe200078e000a */
[----:B--2---:R-:W-:-:S13]  /*11510*/  ISETP.NE.AND P0, PT, R3, 0x1, PT ;  /* 0x000000010300780c */ /* 0x004fda0003f05270 */
[----:B------:R-:W2:Y:S08]  /*11520*/  @P0 LDC R9, c[0x0][0x44c] ;  /* 0x00011300ff090b82 */ /* 0x000eb00000000800 */
[----:B------:R-:W3:Y:S08]  /*11530*/  @P0 LDC R13, c[0x0][0x450] ;  /* 0x00011400ff0d0b82 */ /* 0x000ef00000000800 */
[----:B------:R-:W4:Y:S08]  /*11540*/  @P0 LDC R15, c[0x0][0x44c] ;  /* 0x00011300ff0f0b82 */ /* 0x000f300000000800 */
[----:B------:R-:W5:Y:S01]  /*11550*/  @P0 LDC R21, c[0x0][0x450] ;  /* 0x00011400ff150b82 */ /* 0x000f620000000800 */
[----:B--2---:R-:W-:-:S05]  /*11560*/  @P0 IMAD.HI.U32 R4, R10, R9, RZ ;  /* 0x000000090a040227 */ /* 0x004fca00078e00ff */
[----:B---3--:R-:W-:Y:S01]  /*11570*/  @P0 SHF.R.U32.HI R11, RZ, R13, R4 ;  /* 0x0000000dff0b0219 */ /* 0x008fe20000011604 */
[----:B------:R-:W-:-:S04]  /*11580*/  VIADD R4, R10, 0x80 ;  /* 0x000000800a047836 */ /* 0x000fc80000000000 */
[----:B------:R-:W-:Y:S02]  /*11590*/  IMAD.MOV.U32 R5, RZ, RZ, R4 ;  /* 0x000000ffff057224 */ /* 0x000fe400078e0004 */
[----:B----4-:R-:W-:-:S05]  /*115a0*/  @P0 IMAD.HI.U32 R8, R4, R15, RZ ;  /* 0x0000000f04080227 */ /* 0x010fca00078e00ff */
[----:B-----5:R-:W-:Y:S01]  /*115b0*/  @P0 SHF.R.U32.HI R5, RZ, R21, R8 ;  /* 0x00000015ff050219 */ /* 0x020fe20000011608 */
[-C--:B-1----:R-:W-:Y:S02]  /*115c0*/  IMAD R8, R17, R6.reuse, RZ ;  /* 0x0000000611087224 */ /* 0x082fe400078e02ff */
[----:B------:R-:W-:Y:S02]  /*115d0*/  IMAD.SHL.U32 R17, R2, 0x8, RZ ;  /* 0x0000000802117824 */ /* 0x000fe400078e00ff */
[C---:B------:R-:W-:Y:S01]  /*115e0*/  IMAD R9, R27.reuse, R7, R8 ;  /* 0x000000071b097224 */ /* 0x040fe200078e0208 */
[----:B------:R-:W-:Y:S01]  /*115f0*/  SHF.R.S32.HI R8, RZ, 0x1f, R11 ;  /* 0x0000001fff087819 */ /* 0x000fe2000001140b */
[----:B------:R-:W-:Y:S01]  /*11600*/  IMAD.WIDE.U32 R6, R27, R6, UR4 ;  /* 0x000000041b067e25 */ /* 0x000fe2000f8e0006 */
[----:B------:R-:W-:-:S03]  /*11610*/  ULDC.64 UR4, c[0x0][0x2d0] ;  /* 0x0000b40000047ab9 */ /* 0x000fc60000000a00 */
[----:B------:R-:W-:Y:S02]  /*11620*/  IMAD R8, R8, UR4, RZ ;  /* 0x0000000408087c24 */ /* 0x000fe4000f8e02ff */
[----:B------:R-:W-:Y:S02]  /*11630*/  IMAD.IADD R7, R7, 0x1, R9 ;  /* 0x0000000107077824 */ /* 0x000fe400078e0209 */
[C---:B------:R-:W-:Y:S02]  /*11640*/  IMAD R13, R11.reuse, UR5, R8 ;  /* 0x000000050b0d7c24 */ /* 0x040fe4000f8e0208 */
[----:B------:R-:W-:-:S04]  /*11650*/  IMAD.WIDE.U32 R8, R11, UR4, R6 ;  /* 0x000000040b087c25 */ /* 0x000fc8000f8e0006 */
[----:B------:R-:W-:Y:S02]  /*11660*/  IMAD.MOV R11, RZ, RZ, -R11 ;  /* 0x000000ffff0b7224 */ /* 0x000fe400078e0a0b */
[----:B------:R-:W-:Y:S02]  /*11670*/  IMAD.IADD R9, R9, 0x1, R13 ;  /* 0x0000000109097824 */ /* 0x000fe400078e020d */
[----:B------:R-:W-:Y:S01]  /*11680*/  IMAD R13, R3, R11, R10 ;  /* 0x0000000b030d7224 */ /* 0x000fe200078e020a */
[--C-:B------:R-:W-:Y:S01]  /*11690*/  SHF.R.S32.HI R10, RZ, 0x1f, R5.reuse ;  /* 0x0000001fff0a7819 */ /* 0x100fe20000011405 */
[----:B------:R-:W-:Y:S02]  /*116a0*/  IMAD.MOV R11, RZ, RZ, -R5 ;  /* 0x000000ffff0b7224 */ /* 0x000fe400078e0a05 */
[----:B------:R-:W-:-:S04]  /*116b0*/  IMAD.WIDE.U32 R6, R5, UR4, R6 ;  /* 0x0000000405067c25 */ /* 0x000fc8000f8e0006 */
[----:B------:R-:W-:Y:S01]  /*116c0*/  IMAD R11, R3, R11, R4 ;  /* 0x0000000b030b7224 */ /* 0x000fe200078e0204 */
[----:B------:R-:W-:Y:S01]  /*116d0*/  SHF.R.S32.HI R4, RZ, 0x1f, R13 ;  /* 0x0000001fff047819 */ /* 0x000fe2000001140d */
[----:B------:R-:W-:Y:S02]  /*116e0*/  IMAD R10, R10, UR4, RZ ;  /* 0x000000040a0a7c24 */ /* 0x000fe4000f8e02ff */
[----:B------:R-:W-:-:S04]  /*116f0*/  IMAD.WIDE.U32 R8, R13, UR6, R8 ;  /* 0x000000060d087c25 */ /* 0x000fc8000f8e0008 */
[----:B------:R-:W-:Y:S02]  /*11700*/  IMAD R4, R4, UR6, RZ ;  /* 0x0000000604047c24 */ /* 0x000fe4000f8e02ff */
[----:B------:R-:W-:Y:S01]  /*11710*/  IMAD R15, R5, UR5, R10 ;  /* 0x00000005050f7c24 */ /* 0x000fe2000f8e020a */
[----:B------:R-:W-:Y:S01]  /*11720*/  ULDC.64 UR4, c[0x0][0x280] ;  /* 0x0000a00000047ab9 */ /* 0x000fe20000000a00 */
[----:B------:R-:W-:Y:S01]  /*11730*/  IMAD R5, R13, UR7, R4 ;  /* 0x000000070d057c24 */ /* 0x000fe2000f8e0204 */
[----:B------:R-:W-:Y:S01]  /*11740*/  SHF.R.S32.HI R4, RZ, 0x1f, R11 ;  /* 0x0000001fff047819 */ /* 0x000fe2000001140b */
[----:B------:R-:W-:Y:S02]  /*11750*/  IMAD.IADD R7, R7, 0x1, R15 ;  /* 0x0000000107077824 */ /* 0x000fe400078e020f */
[----:B------:R-:W-:Y:S01]  /*11760*/  IMAD.IADD R5, R9, 0x1, R5 ;  /* 0x0000000109057824 */ /* 0x000fe200078e0205 */
[----:B------:R-:W-:Y:S01]  /*11770*/  LEA R9, P0, R8, UR4, 0x1 ;  /* 0x0000000408097c11 */ /* 0x000fe2000f8008ff */
[----:B------:R-:W-:-:S02]  /*11780*/  IMAD R4, R4, UR6, RZ ;  /* 0x0000000604047c24 */ /* 0x000fc4000f8e02ff */
[----:B------:R-:W-:Y:S01]  /*11790*/  IMAD.WIDE.U32 R6, R11, UR6, R6 ;  /* 0x000000060b067c25 */ /* 0x000fe2000f8e0006 */
[----:B------:R-:W-:-:S03]  /*117a0*/  LEA.HI.X R8, R8, UR5, R5, 0x1, P0 ;  /* 0x0000000508087c11 */ /* 0x000fc600080f0c05 */
[----:B------:R-:W-:Y:S02]  /*117b0*/  IMAD R13, R11, UR7, R4 ;  /* 0x000000070b0d7c24 */ /* 0x000fe4000f8e0204 */
[----:B------:R-:W-:Y:S02]  /*117c0*/  IMAD.SHL.U32 R10, R19, 0x8, RZ ;  /* 0x00000008130a7824 */ /* 0x000fe400078e00ff */
[----:B------:R-:W-:Y:S01]  /*117d0*/  IMAD.IADD R5, R7, 0x1, R13 ;  /* 0x0000000107057824 */ /* 0x000fe200078e020d */
[----:B------:R-:W-:Y:S01]  /*117e0*/  LEA R7, P0, R6, UR4, 0x1 ;  /* 0x0000000406077c11 */ /* 0x000fe2000f8008ff */
[----:B------:R-:W-:-:S03]  /*117f0*/  ULDC UR4, c[0x0][0x2b8] ;  /* 0x0000ae0000047ab9 */ /* 0x000fc60000000800 */
        /* <DEDUP_REMOVED lines=8> */
[----:B------:R-:W1:Y:S01]  /*11880*/  SHFL.IDX PT, R14, R9, RZ, 0x181f ;  /* 0x00181fff090e7589 */ /* 0x000e6200000e0000 */
[----:B------:R-:W-:Y:S01]  /*11890*/  ULDC UR4, c[0x0][0x288] ;  /* 0x0000a20000047ab9 */ /* 0x000fe20000000800 */
[----:B------:R-:W-:Y:S02]  /*118a0*/  VIADD R0, R0, UR40 ;  /* 0x0000002800007c36 */ /* 0x000fe40008000000 */
[----:B------:R-:W2:Y:S01]  /*118b0*/  SHFL.IDX PT, R4, R8, RZ, 0x181f ;  /* 0x00181fff08047589 */ /* 0x000ea200000e0000 */
[----:B------:R-:W-:Y:S02]  /*118c0*/  IMAD R3, R3, UR4, RZ ;  /* 0x0000000403037c24 */ /* 0x000fe4000f8e02ff */
[C---:B------:R-:W-:Y:S01]  /*118d0*/  VIADD R12, R0.reuse, 0x10 ;  /* 0x00000010000c7836 */ /* 0x040fe20000000000 */
[----:B------:R-:W-:Y:S02]  /*118e0*/  SHFL.IDX PT, R27, R8, 0x1, 0x181f ;  /* 0x00381f00081b7f89 */ /* 0x000fe400000e0000 */
[----:B------:R-:W-:-:S02]  /*118f0*/  ISETP.GE.AND P1, PT, R0, R3, PT ;  /* 0x000000030000720c */ /* 0x000fc40003f26270 */
[----:B------:R-:W-:Y:S04]  /*11900*/  SHFL.IDX PT, R28, R9, 0x2, 0x181f ;  /* 0x00581f00091c7f89 */ /* 0x000fe800000e0000 */
[----:B------:R-:W-:Y:S07]  /*11910*/  SHFL.IDX PT, R20, R8, 0x2, 0x181f ;  /* 0x00581f0008147f89 */ /* 0x000fee00000e0000 */
[----:B------:R-:W-:-:S02]  /*11920*/  @!P1 LEA R21, R10, UR38, 0x1 ;  /* 0x000000260a159c11 */ /* 0x000fc4000f8e08ff */
[----:B-1----:R-:W-:-:S05]  /*11930*/  @!P1 LEA R14, P2, R17, R14, 0x1 ;  /* 0x0000000e110e9211 */ /* 0x002fca00078408ff */
[----:B--2---:R-:W-:Y:S02]  /*11940*/  @!P1 IMAD.X R5, RZ, RZ, R4, P2 ;  /* 0x000000ffff059224 */ /* 0x004fe400010e0604 */
[----:B------:R-:W-:Y:S02]  /*11950*/  @!P1 IMAD.MOV.U32 R4, RZ, RZ, R14 ;  /* 0x000000ffff049224 */ /* 0x000fe400078e000e */
[----:B------:R-:W1:Y:S04]  /*11960*/  SHFL.IDX PT, R14, R9, 0x1, 0x181f ;  /* 0x00381f00090e7f89 */ /* 0x000e6800000e0000 */
[----:B------:R2:W-:Y:S01]  /*11970*/  @!P1 LDGSTS.E.BYPASS.LTC128B.128 [R21+0x8400], desc[UR48][R4.64], !P0 ;  /* 0x0840000004159fae */ /* 0x0005e2000c101d70 */
[----:B------:R-:W-:Y:S01]  /*11980*/  ISETP.GE.AND P1, PT, R12, R3, PT ;  /* 0x000000030c00720c */ /* 0x000fe20003f26270 */
[----:B------:R-:W-:-:S05]  /*11990*/  VIADD R12, R0, 0x20 ;  /* 0x00000020000c7836 */ /* 0x000fca0000000000 */
[----:B------:R-:W-:Y:S01]  /*119a0*/  ISETP.GE.AND P2, PT, R12, R3, PT ;  /* 0x000000030c00720c */ /* 0x000fe20003f46270 */
[----:B------:R-:W-:Y:S01]  /*119b0*/  VIADD R12, R0, 0x30 ;  /* 0x00000030000c7836 */ /* 0x000fe20000000000 */
[----:B--2---:R-:W-:Y:S05]  /*119c0*/  SHFL.IDX PT, R21, R8, 0x3, 0x181f ;  /* 0x00781f0008157f89 */ /* 0x004fea00000e0000 */
[----:B-1----:R-:W-:Y:S02]  /*119d0*/  @!P1 LEA R4, P3, R17, R14, 0x1 ;  /* 0x0000000e11049211 */ /* 0x002fe400078608ff */
[----:B------:R-:W1:Y:S04]  /*119e0*/  SHFL.IDX PT, R14, R9, 0x3, 0x181f ;  /* 0x00781f00090e7f89 */ /* 0x000e6800000e0000 */
[C---:B------:R-:W-:Y:S01]  /*119f0*/  @!P2 LEA R29, R10.reuse, UR38, 0x1 ;  /* 0x000000260a1dac11 */ /* 0x040fe2000f8e08ff */
[----:B------:R-:W-:Y:S01]  /*11a00*/  @!P1 IMAD.X R5, RZ, RZ, R27, P3 ;  /* 0x000000ffff059224 */ /* 0x000fe200018e061b */
[----:B------:R-:W-:-:S05]  /*11a10*/  @!P1 LEA R27, R10, UR38, 0x1 ;  /* 0x000000260a1b9c11 */ /* 0x000fca000f8e08ff */
[----:B------:R2:W-:Y:S02]  /*11a20*/  @!P1 LDGSTS.E.BYPASS.LTC128B.128 [R27+0x8c00], desc[UR48][R4.64], !P0 ;  /* 0x08c00000041b9fae */ /* 0x0005e4000c101d70 */
[----:B--2---:R-:W-:Y:S02]  /*11a30*/  @!P2 LEA R4, P1, R17, R28, 0x1 ;  /* 0x0000001c1104a211 */ /* 0x004fe400078208ff */
[----:B------:R-:W2:Y:S03]  /*11a40*/  SHFL.IDX PT, R28, R9, 0x4, 0x181f ;  /* 0x00981f00091c7f89 */ /* 0x000ea600000e0000 */
[----:B------:R-:W-:Y:S01]  /*11a50*/  @!P2 IMAD.X R5, RZ, RZ, R20, P1 ;  /* 0x000000ffff05a224 */ /* 0x000fe200008e0614 */
[----:B------:R-:W-:Y:S01]  /*11a60*/  ISETP.GE.AND P1, PT, R12, R3, PT ;  /* 0x000000030c00720c */ /* 0x000fe20003f26270 */
[----:B------:R-:W3:Y:S01]  /*11a70*/  SHFL.IDX PT, R20, R8, 0x4, 0x181f ;  /* 0x00981f0008147f89 */ /* 0x000ee200000e0000 */
[----:B------:R-:W-:-:S03]  /*11a80*/  VIADD R12, R0, 0x40 ;  /* 0x00000040000c7836 */ /* 0x000fc60000000000 */
[----:B------:R1:W-:Y:S02]  /*11a90*/  @!P2 LDGSTS.E.BYPASS.LTC128B.128 [R29+0x9400], desc[UR48][R4.64], !P0 ;  /* 0x09400000041dafae */ /* 0x0003e4000c101d70 */
[----:B------:R-:W-:Y:S01]  /*11aa0*/  ISETP.GE.AND P2, PT, R12, R3, PT ;  /* 0x000000030c00720c */ /* 0x000fe20003f46270 */
[----:B------:R-:W-:-:S05]  /*11ab0*/  VIADD R12, R0, 0x50 ;  /* 0x00000050000c7836 */ /* 0x000fca0000000000 */
[C---:B------:R-:W-:Y:S02]  /*11ac0*/  @!P1 LEA R27, R10.reuse, UR38, 0x1 ;  /* 0x000000260a1b9c11 */ /* 0x040fe4000f8e08ff */
[C---:B-1----:R-:W-:Y:S02]  /*11ad0*/  @!P1 LEA R4, P3, R17.reuse, R14, 0x1 ;  /* 0x0000000e11049211 */ /* 0x042fe400078608ff */
[----:B------:R-:W1:Y:S03]  /*11ae0*/  SHFL.IDX PT, R14, R9, 0x5, 0x181f ;  /* 0x00b81f00090e7f89 */ /* 0x000e6600000e0000 */
[----:B------:R-:W-:Y:S01]  /*11af0*/  @!P2 LEA R29, R10, UR38, 0x1 ;  /* 0x000000260a1dac11 */ /* 0x000fe2000f8e08ff */
[----:B------:R-:W-:Y:S02]  /*11b00*/  @!P1 IMAD.X R5, RZ, RZ, R21, P3 ;  /* 0x000000ffff059224 */ /* 0x000fe400018e0615 */
[----:B------:R-:W4:Y:S04]  /*11b10*/  SHFL.IDX PT, R21, R8, 0x5, 0x181f ;  /* 0x00b81f0008157f89 */ /* 0x000f2800000e0000 */
[----:B------:R2:W-:Y:S02]  /*11b20*/  @!P1 LDGSTS.E.BYPASS.LTC128B.128 [R27+0x9c00], desc[UR48][R4.64], !P0 ;  /* 0x09c00000041b9fae */ /* 0x0005e4000c101d70 */
[----:B--2---:R-:W-:-:S02]  /*11b30*/  @!P2 LEA R4, P1, R17, R28, 0x1 ;  /* 0x0000001c1104a211 */ /* 0x004fc400078208ff */
[----:B------:R-:W2:Y:S03]  /*11b40*/  SHFL.IDX PT, R28, R9, 0x6, 0x181f ;  /* 0x00d81f00091c7f89 */ /* 0x000ea600000e0000 */
[----:B---3--:R-:W-:Y:S01]  /*11b50*/  @!P2 IMAD.X R5, RZ, RZ, R20, P1 ;  /* 0x000000ffff05a224 */ /* 0x008fe200008e0614 */
[----:B------:R-:W-:Y:S01]  /*11b60*/  ISETP.GE.AND P1, PT, R12, R3, PT ;  /* 0x000000030c00720c */ /* 0x000fe20003f26270 */
[----:B------:R-:W3:Y:S01]  /*11b70*/  SHFL.IDX PT, R20, R8, 0x6, 0x181f ;  /* 0x00d81f0008147f89 */ /* 0x000ee200000e0000 */
[----:B------:R-:W-:-:S03]  /*11b80*/  VIADD R12, R0, 0x60 ;  /* 0x00000060000c7836 */ /* 0x000fc60000000000 */
[----:B------:R1:W-:Y:S02]  /*11b90*/  @!P2 LDGSTS.E.BYPASS.LTC128B.128 [R29+0xa400], desc[UR48][R4.64], !P0 ;  /* 0x0a400000041dafae */ /* 0x0003e4000c101d70 */
[----:B------:R-:W-:Y:S01]  /*11ba0*/  ISETP.GE.AND P2, PT, R12, R3, PT ;  /* 0x000000030c00720c */ /* 0x000fe20003f46270 */
[----:B------:R-:W-:Y:S01]  /*11bb0*/  VIADD R12, R0, 0x70 ;  /* 0x00000070000c7836 */ /* 0x000fe20000000000 */
[----:B------:R-:W-:Y:S04]  /*11bc0*/  SHFL.IDX PT, R8, R8, 0x7, 0x181f ;  /* 0x00f81f0008087f89 */ /* 0x000fe800000e0000 */
[C---:B-1----:R-:W-:Y:S02]  /*11bd0*/  @!P1 LEA R4, P3, R17.reuse, R14, 0x1 ;  /* 0x0000000e11049211 */ /* 0x042fe400078608ff */
[----:B------:R-:W1:Y:S05]  /*11be0*/  SHFL.IDX PT, R14, R9, 0x7, 0x181f ;  /* 0x00f81f00090e7f89 */ /* 0x000e6a00000e0000 */
[C---:B------:R-:W-:Y:S01]  /*11bf0*/  @!P2 LEA R27, R10.reuse, UR38, 0x1 ;  /* 0x000000260a1bac11 */ /* 0x040fe2000f8e08ff */
[----:B----4-:R-:W-:Y:S01]  /*11c00*/  @!P1 IMAD.X R5, RZ, RZ, R21, P3 ;  /* 0x000000ffff059224 */ /* 0x010fe200018e0615 */
[----:B------:R-:W-:Y:S01]  /*11c10*/  @!P1 LEA R21, R10, UR38, 0x1 ;  /* 0x000000260a159c11 */ /* 0x000fe2000f8e08ff */
[----:B------:R-:W-:Y:S04]  /*11c20*/  SHFL.IDX PT, R9, R6, 0x1, 0x181f ;  /* 0x00381f0006097f89 */ /* 0x000fe800000e0000 */
[----:B------:R2:W-:Y:S02]  /*11c30*/  @!P1 LDGSTS.E.BYPASS.LTC128B.128 [R21+0xac00], desc[UR48][R4.64], !P0 ;  /* 0x0ac0000004159fae */ /* 0x0005e4000c101d70 */
[----:B--2---:R-:W-:-:S02]  /*11c40*/  @!P2 LEA R4, P1, R17, R28, 0x1 ;  /* 0x0000001c1104a211 */ /* 0x004fc400078208ff */
[----:B------:R-:W2:Y:S03]  /*11c50*/  SHFL.IDX PT, R28, R7, RZ, 0x181f ;  /* 0x00181fff071c7589 */ /* 0x000ea600000e0000 */
[----:B---3--:R-:W-:Y:S01]  /*11c60*/  @!P2 IMAD.X R5, RZ, RZ, R20, P1 ;  /* 0x000000ffff05a224 */ /* 0x008fe200008e0614 */
[----:B------:R-:W-:Y:S01]  /*11c70*/  ISETP.GE.AND P1, PT, R12, R3, PT ;  /* 0x000000030c00720c */ /* 0x000fe20003f26270 */
[----:B------:R-:W3:Y:S01]  /*11c80*/  SHFL.IDX PT, R20, R6, RZ, 0x181f ;  /* 0x00181fff06147589 */ /* 0x000ee200000e0000 */
[----:B------:R-:W-:-:S03]  /*11c90*/  VIADD R12, R0, 0x80 ;  /* 0x00000080000c7836 */ /* 0x000fc60000000000 */
[----:B------:R1:W-:Y:S02]  /*11ca0*/  @!P2 LDGSTS.E.BYPASS.LTC128B.128 [R27+0xb400], desc[UR48][R4.64], !P0 ;  /* 0x0b400000041bafae */ /* 0x0003e4000c101d70 */
[----:B------:R-:W-:Y:S01]  /*11cb0*/  ISETP.GE.AND P2, PT, R12, R3, PT ;  /* 0x000000030c00720c */ /* 0x000fe20003f46270 */
[----:B------:R-:W-:-:S05]  /*11cc0*/  VIADD R12, R0, 0xa0 ;  /* 0x000000a0000c7836 */ /* 0x000fca0000000000 */
[C---:B------:R-:W-:Y:S02]  /*11cd0*/  @!P1 LEA R21, R10.reuse, UR38, 0x1 ;  /* 0x000000260a159c11 */ /* 0x040fe4000f8e08ff */
[----:B-1----:R-:W-:Y:S02]  /*11ce0*/  @!P1 LEA R4, P3, R17, R14, 0x1 ;  /* 0x0000000e11049211 */ /* 0x002fe400078608ff */
[----:B------:R-:W1:Y:S03]  /*11cf0*/  SHFL.IDX PT, R14, R7, 0x1, 0x181f ;  /* 0x00381f00070e7f89 */ /* 0x000e6600000e0000 */
[----:B------:R-:W-:Y:S01]  /*11d00*/  @!P2 LEA R27, R10, UR38, 0x1 ;  /* 0x000000260a1bac11 */ /* 0x000fe2000f8e08ff */
[----:B------:R-:W-:Y:S02]  /*11d10*/  @!P1 IMAD.X R5, RZ, RZ, R8, P3 ;  /* 0x000000ffff059224 */ /* 0x000fe400018e0608 */
[----:B------:R-:W-:-:S03]  /*11d20*/  VIADD R8, R0, 0x90 ;  /* 0x0000009000087836 */ /* 0x000fc60000000000 */
[----:B------:R2:W-:Y:S02]  /*11d30*/  @!P1 LDGSTS.E.BYPASS.LTC128B.128 [R21+0xbc00], desc[UR48][R4.64], !P0 ;  /* 0x0bc0000004159fae */ /* 0x0005e4000c101d70 */
[----:B--2---:R-:W-:-:S05]  /*11d40*/  @!P2 LEA R4, P1, R17, R28, 0x1 ;  /* 0x0000001c1104a211 */ /* 0x004fca00078208ff */
[----:B---3--:R-:W-:Y:S01]  /*11d50*/  @!P2 IMAD.X R5, RZ, RZ, R20, P1 ;  /* 0x000000ffff05a224 */ /* 0x008fe200008e0614 */
[-C--:B------:R-:W-:Y:S01]  /*11d60*/  ISETP.GE.AND P1, PT, R8, R3.reuse, PT ;  /* 0x000000030800720c */ /* 0x080fe20003f26270 */
[----:B------:R-:W2:Y:S04]  /*11d70*/  SHFL.IDX PT, R20, R7, 0x2, 0x181f ;  /* 0x00581f0007147f89 */ /* 0x000ea800000e0000 */
[----:B------:R-:W3:Y:S04]  /*11d80*/  SHFL.IDX PT, R8, R6, 0x2, 0x181f ;  /* 0x00581f0006087f89 */ /* 0x000ee800000e0000 */
[----:B------:R1:W-:Y:S01]  /*11d90*/  @!P2 LDGSTS.E.BYPASS.LTC128B.128 [R27+0xc400], desc[UR48][R4.64], !P0 ;  /* 0x0c400000041bafae */ /* 0x0003e2000c101d70 */
[----:B------:R-:W-:-:S03]  /*11da0*/  ISETP.GE.AND P2, PT, R12, R3, PT ;  /* 0x000000030c00720c */ /* 0x000fc60003f46270 */
[----:B------:R-:W4:Y:S01]  /*11db0*/  SHFL.IDX PT, R6, R6, 0x3, 0x181f ;  /* 0x00781f0006067f89 */ /* 0x000f2200000e0000 */
[----:B-1----:R-:W-:-:S09]  /*11dc0*/  @!P1 LEA R4, P3, R17, R14, 0x1 ;  /* 0x0000000e11049211 */ /* 0x002fd200078608ff */
[C---:B------:R-:W-:Y:S01]  /*11dd0*/  @!P2 LEA R21, R10.reuse, UR38, 0x1 ;  /* 0x000000260a15ac11 */ /* 0x040fe2000f8e08ff */
[----:B------:R1:W0:Y:S01]  /*11de0*/  SHFL.IDX PT, R14, R7, 0x3, 0x181f ;  /* 0x00781f00070e7f89 */ /* 0x00022200000e0000 */
[----:B------:R-:W-:Y:S01]  /*11df0*/  @!P1 IMAD.X R5, RZ, RZ, R9, P3 ;  /* 0x000000ffff059224 */ /* 0x000fe200018e0609 */
[----:B------:R-:W-:-:S05]  /*11e00*/  @!P1 LEA R9, R10, UR38, 0x1 ;  /* 0x000000260a099c11 */ /* 0x000fca000f8e08ff */
[----:B------:R2:W-:Y:S02]  /*11e10*/  @!P1 LDGSTS.E.BYPASS.LTC128B.128 [R9+0xcc00], desc[UR48][R4.64], !P0 ;  /* 0x0cc0000004099fae */ /* 0x0005e4000c101d70 */
[----:B--2---:R-:W-:-:S05]  /*11e20*/  @!P2 LEA R4, P1, R17, R20, 0x1 ;  /* 0x000000141104a211 */ /* 0x004fca00078208ff */
[----:B---3--:R-:W-:-:S05]  /*11e30*/  @!P2 IMAD.X R5, RZ, RZ, R8, P1 ;  /* 0x000000ffff05a224 */ /* 0x008fca00008e0608 */
[----:B0---4-:R1:W-:Y:S03]  /*11e40*/  @!P2 LDGSTS.E.BYPASS.LTC128B.128 [R21+0xd400], desc[UR48][R4.64], !P0 ;  /* 0x0d4000000415afae */ /* 0x0113e6000c101d70 */
.L_x_1006:
[----:B------:R-:W-:-:S05]  /*11e50*/  VIADD R0, R0, 0xb0 ;  /* 0x000000b000007836 */ /* 0x000fca0000000000 */
[----:B------:R-:W-:Y:S01]  /*11e60*/  ISETP.GE.AND P1, PT, R0, R3, PT ;  /* 0x000000030000720c */ /* 0x000fe20003f26270 */
[----:B------:R-:W-:-:S05]  /*11e70*/  IMAD.MOV.U32 R0, RZ, RZ, 0x1 ;  /* 0x00000001ff007424 */ /* 0x000fca00078e00ff */
[----:B------:R-:W-:-:S07]  /*11e80*/  SHF.L.U32 R0, R0, 0x1f, RZ ;  /* 0x0000001f00007819 */ /* 0x000fce00000006ff */
        /* <DEDUP_REMOVED lines=12> */
[----:B0-----:R-:W-:-:S05]  /*11f50*/  VIADD R3, R26, 0xfffffffe ;  /* 0xfffffffe1a037836 */ /* 0x001fca0000000000 */
[----:B------:R-:W-:Y:S01]  /*11f60*/  ISETP.GE.AND P1, PT, R3, UR41, PT ;  /* 0x0000002903007c0c */ /* 0x000fe2000bf26270 */
[----:B------:R-:W0:Y:S02]  /*11f70*/  SYNCS.PHASECHK.TRANS64.TRYWAIT P0, [UR38+0x16820], R0 ;  /* 0x01682000ff0075a7 */ /* 0x000e240008000166 */
[----:B0-----:R-:W-:Y:S10]  /*11f80*/  @!P0 BRA `(.L_x_917) ;  /* 0x0000002c00288947 */ /* 0x001ff40003800000 */
.L_x_1007:
[----:B------:R-:W-:Y:S02]  /*11f90*/  IMAD.MOV.U32 R12, RZ, RZ, 0x1 ;  /* 0x00000001ff0c7424 */ /* 0x000fe400078e00ff */
[----:B0-----:R-:W-:Y:S01]  /*11fa0*/  IMAD.MOV.U32 R0, RZ, RZ, RZ ;  /* 0x000000ffff007224 */ /* 0x001fe200078e00ff */
[----:B------:R-:W-:Y:S06]  /*11fb0*/  @!P1 BRA `(.L_x_918) ;  /* 0x0000001000e09947 */ /* 0x000fec0003800000 */
[----:B------:R-:W-:Y:S01]  /*11fc0*/  UIADD3 UR4, UR42, 0x1, URZ ;  /* 0x000000012a047890 */ /* 0x000fe2000fffe03f */
[----:B------:R-:W-:Y:S01]  /*11fd0*/  LOP3.LUT R8, R2, 0x1f, RZ, 0xc0, !PT ;  /* 0x0000001f02087812 */ /* 0x000fe200078ec0ff */
[----:B------:R-:W-:Y:S01]  /*11fe0*/  ULOP3.LUT UR5, URZ, UR44, URZ, 0x33, !UPT ;  /* 0x0000002c3f057292 */ /* 0x000fe2000f8e333f */
[----:B------:R-:W-:Y:S01]  /*11ff0*/  IMAD.MOV.U32 R12, RZ, RZ, 0x1 ;  /* 0x00000001ff0c7424 */ /* 0x000fe200078e00ff */
[----:B------:R-:W-:-:S04]  /*12000*/  UIMAD UR4, UR4, UR46, URZ ;  /* 0x0000002e040472a4 */ /* 0x000fc8000f8e023f */
[----:B------:R-:W-:Y:S01]  /*12010*/  IMAD.U32 R5, RZ, RZ, UR5 ;  /* 0x00000005ff057e24 */ /* 0x000fe2000f8e00ff */
[----:B------:R-:W-:Y:S01]  /*12020*/  ULOP3.LUT UR5, URZ, UR41, URZ, 0x33, !UPT ;  /* 0x000000293f057292 */ /* 0x000fe2000f8e333f */
[----:B------:R-:W-:Y:S01]  /*12030*/  LOP3.LUT R4, RZ, UR4, RZ, 0x33, !PT ;  /* 0x00000004ff047c12 */ /* 0x000fe2000f8e33ff */
[----:B------:R-:W-:-:S03]  /*12040*/  ULOP3.LUT UR4, URZ, UR39, URZ, 0x33, !UPT ;  /* 0x000000273f047292 */ /* 0x000fc6000f8e333f */
[----:B------:R-:W-:Y:S01]  /*12050*/  VIADDMNMX R4, R4, -UR43, R5, !PT ;  /* 0x8000002b04047c46 */ /* 0x000fe2000f800105 */
[----:B------:R-:W-:-:S03]  /*12060*/  IMAD.MOV.U32 R5, RZ, RZ, 0x2 ;  /* 0x00000002ff057424 */ /* 0x000fc600078e00ff */
[----:B------:R-:W-:-:S04]  /*12070*/  VIMNMX R4, R4, UR4, !PT ;  /* 0x0000000404047c48 */ /* 0x000fc8000ffe0100 */
[----:B------:R-:W-:Y:S02]  /*12080*/  VIADDMNMX R5, R4, R5, UR5, !PT ;  /* 0x0000000504057e46 */ /* 0x000fe4000f800105 */
[----:B------:R-:W-:-:S03]  /*12090*/  LOP3.LUT R6, RZ, R4, RZ, 0x33, !PT ;  /* 0x00000004ff067212 */ /* 0x000fc600078e33ff */
[C---:B------:R-:W-:Y:S02]  /*120a0*/  VIADD R7, R5.reuse, 0xfffffffe ;  /* 0xfffffffe05077836 */ /* 0x040fe40000000000 */
[----:B------:R-:W-:Y:S02]  /*120b0*/  IMAD.IADD R10, R5, 0x1, R6 ;  /* 0x00000001050a7824 */ /* 0x000fe400078e0206 */
[----:B------:R-:W-:Y:S01]  /*120c0*/  IMAD.MOV.U32 R6, RZ, RZ, R22 ;  /* 0x000000ffff067224 */ /* 0x000fe200078e0016 */
[----:B------:R-:W-:Y:S02]  /*120d0*/  ISETP.NE.AND P0, PT, R7, R4, PT ;  /* 0x000000040700720c */ /* 0x000fe40003f05270 */
[----:B------:R-:W-:-:S11]  /*120e0*/  LOP3.LUT R9, R10, 0x1, RZ, 0xc0, !PT ;  /* 0x000000010a097812 */ /* 0x000fd600078ec0ff */
[----:B------:R-:W-:Y:S05]  /*120f0*/  @!P0 BRA `(.L_x_919) ;  /* 0x0000000c00148947 */ /* 0x000fea0003800000 */
[----:B------:R-:W-:Y:S01]  /*12100*/  BSSY B0, `(.L_x_919) ;  /* 0x00000c4000007945 */ /* 0x000fe20003800000 */
[----:B------:R-:W-:Y:S02]  /*12110*/  IMAD.IADD R10, R10, 0x1, -R9 ;  /* 0x000000010a0a7824 */ /* 0x000fe400078e0a09 */
[----:B------:R-:W-:Y:S02]  /*12120*/  IMAD.MOV.U32 R11, RZ, RZ, 0x1 ;  /* 0x00000001ff0b7424 */ /* 0x000fe400078e00ff */
[----:B------:R-:W-:-:S07]  /*12130*/  IMAD.MOV.U32 R6, RZ, RZ, R22 ;  /* 0x000000ffff067224 */ /* 0x000fce00078e0016 */
.L_x_946:
[----:B------:R-:W-:Y:S01]  /*12140*/  LOP3.LUT P0, RZ, R18, 0x2, RZ, 0xc0, !PT ;  /* 0x0000000212ff7812 */ /* 0x000fe2000780c0ff */
[----:B------:R-:W-:Y:S01]  /*12150*/  VIADD R10, R10, 0xfffffffe ;  /* 0xfffffffe0a0a7836 */ /* 0x000fe20000000000 */
[----:B------:R-:W-:Y:S04]  /*12160*/  BSSY B1, `(.L_x_920) ;  /* 0x000005b000017945 */ /* 0x000fe80003800000 */
[----:B------:R-:W-:-:S07]  /*12170*/  ISETP.NE.AND P1, PT, R10, RZ, PT ;  /* 0x000000ff0a00720c */ /* 0x000fce0003f25270 */
[----:B------:R-:W-:Y:S06]  /*12180*/  @!P0 BRA `(.L_x_921) ;  /* 0x0000000400608947 */ /* 0x000fec0003800000 */
[----:B------:R-:W-:Y:S01]  /*12190*/  LOP3.LUT P0, RZ, R18, 0x1, RZ, 0xc0, !PT ;  /* 0x0000000112ff7812 */ /* 0x000fe2000780c0ff */
[----:B------:R-:W-:Y:S01]  /*121a0*/  IMAD.MOV.U32 R14, RZ, RZ, R3 ;  /* 0x000000ffff0e7224 */ /* 0x000fe200078e0003 */
[----:B------:R-:W-:-:S11]  /*121b0*/  SHF.L.U32 R12, R11, 0x1f, RZ ;  /* 0x0000001f0b0c7819 */ /* 0x000fd600000006ff */
[----:B------:R-:W-:Y:S05]  /*121c0*/  @!P0 BRA `(.L_x_922) ;  /* 0x00000000004c8947 */ /* 0x000fea0003800000 */
[----:B------:R-:W0:Y:S01]  /*121d0*/  LDC R14, c[0x0][0x43c] ;  /* 0x00010f00ff0e7b82 */ /* 0x000e220000000800 */
[----:B------:R-:W-:Y:S01]  /*121e0*/  IMAD.MOV.U32 R13, RZ, RZ, R3 ;  /* 0x000000ffff0d7224 */ /* 0x000fe200078e0003 */
[----:B------:R-:W-:Y:S01]  /*121f0*/  ULDC.64 UR4, c[0x0][0x428] ;  /* 0x00010a0000047ab9 */ /* 0x000fe20000000a00 */
[----:B0-----:R-:W-:-:S13]  /*12200*/  ISETP.NE.AND P0, PT, R14, 0x1, PT ;  /* 0x000000010e00780c */ /* 0x001fda0003f05270 */
[----:B------:R-:W0:Y:S02]  /*12210*/  @P0 LDC.64 R4, c[0x0][0x440] ;  /* 0x00011000ff040b82 */ /* 0x000e240000000a00 */
[----:B0-----:R-:W-:-:S05]  /*12220*/  @P0 IMAD.HI.U32 R4, R3, R4, RZ ;  /* 0x0000000403040227 */ /* 0x001fca00078e00ff */
[----:B------:R-:W-:Y:S01]  /*12230*/  @P0 SHF.R.U32.HI R13, RZ, R5, R4 ;  /* 0x00000005ff0d0219 */ /* 0x000fe20000011604 */
[----:B------:R-:W-:-:S03]  /*12240*/  IMAD R4, R24, UR4, RZ ;  /* 0x0000000418047c24 */ /* 0x000fc6000f8e02ff */
[--C-:B------:R-:W-:Y:S01]  /*12250*/  SHF.R.S32.HI R5, RZ, 0x1f, R13.reuse ;  /* 0x0000001fff057819 */ /* 0x100fe2000001140d */
[----:B------:R-:W-:Y:S02]  /*12260*/  IMAD R15, R25, UR5, R4 ;  /* 0x00000005190f7c24 */ /* 0x000fe4000f8e0204 */
[----:B------:R-:W-:-:S04]  /*12270*/  IMAD.MOV.U32 R4, RZ, RZ, R13 ;  /* 0x000000ffff047224 */ /* 0x000fc800078e000d */
[----:B------:R-:W-:Y:S01]  /*12280*/  IMAD.WIDE.U32 R6, R25, UR4, R4 ;  /* 0x0000000419067c25 */ /* 0x000fe2000f8e0004 */
[----:B------:R-:W-:-:S03]  /*12290*/  ULDC.64 UR4, c[0x0][0x418] ;  /* 0x0001060000047ab9 */ /* 0x000fc60000000a00 */
[----:B------:R-:W-:Y:S01]  /*122a0*/  IMAD.IADD R5, R15, 0x1, R7 ;  /* 0x000000010f057824 */ /* 0x000fe200078e0207 */
[----:B------:R-:W-:-:S04]  /*122b0*/  LEA R4, P0, R6, UR4, 0x2 ;  /* 0x0000000406047c11 */ /* 0x000fc8000f8010ff */
[----:B------:R-:W-:-:S05]  /*122c0*/  LEA.HI.X R5, R6, UR5, R5, 0x2, P0 ;  /* 0x0000000506057c11 */ /* 0x000fca00080f1405 */
[----:B------:R0:W5:Y:S01]  /*122d0*/  LDG.E R6, desc[UR48][R4.64] ;  /* 0x0000003004067981 */ /* 0x000162000c1e1900 */
[----:B------:R-:W-:-:S04]  /*122e0*/  IMAD.MOV R7, RZ, RZ, -R13 ;  /* 0x000000ffff077224 */ /* 0x000fc800078e0a0d */
[----:B------:R-:W-:-:S07]  /*122f0*/  IMAD R14, R14, R7, R3 ;  /* 0x000000070e0e7224 */ /* 0x000fce00078e0203 */
.L_x_922:
[----:B------:R-:W1:Y:S01]  /*12300*/  SYNCS.PHASECHK.TRANS64.TRYWAIT P0, [UR38+0x16848], R12 ;  /* 0x0168480cff0075a7 */ /* 0x000e620008000166 */
[----:B------:R-:W-:Y:S01]  /*12310*/  BSSY B2, `(.L_x_923) ;  /* 0x0000003000027945 */ /* 0x000fe20003800000 */
[----:B------:R-:W-:-:S03]  /*12320*/  ISETP.NE.AND P2, PT, R19, RZ, PT ;  /* 0x000000ff1300720c */ /* 0x000fc60003f45270 */
[----:B-1----:R-:W-:Y:S10]  /*12330*/  @!P0 BRA `(.L_x_924) ;  /* 0x0000002800548947 */ /* 0x002ff40003800000 */
.L_x_1008:
[----:B------:R-:W-:Y:S05]  /*12340*/  BSYNC B2 ;  /* 0x0000000000027941 */ /* 0x000fea0003800000 */
.L_x_923:
[----:B------:R-:W-:Y:S04]  /*12350*/  BSSY B2, `(.L_x_925) ;  /* 0x0000007000027945 */ /* 0x000fe80003800000 */
[----:B------:R-:W-:Y:S05]  /*12360*/  @P2 BRA `(.L_x_926) ;  /* 0x0000000000142947 */ /* 0x000fea0003800000 */
[----:B------:R-:W-:Y:S01]  /*12370*/  ISETP.NE.AND P0, PT, R8, RZ, PT ;  /* 0x000000ff0800720c */ /* 0x000fe20003f05270 */
[----:B0-----:R-:W-:-:S04]  /*12380*/  IMAD.MOV.U32 R4, RZ, RZ, 0x4000 ;  /* 0x00004000ff047424 */ /* 0x001fc800078e00ff */
[----:B------:R1:W-:Y:S08]  /*12390*/  SYNCS.ARRIVE.TRANS64 RZ, [UR38+0x16838], R4 ;  /* 0x01683804ffff79a7 */ /* 0x0003f00008000026 */
[----:B-1----:R-:W-:Y:S05]  /*123a0*/  @!P0 BRA `(.L_x_926) ;  /* 0x0000000000048947 */ /* 0x002fea0003800000 */
[----:B------:R-:W-:Y:S01]  /*123b0*/  BPT.TRAP 0x1 ;  /* 0x000000040000795c */ /* 0x000fe20000300000 */
.L_x_926:
[----:B------:R-:W-:Y:S05]  /*123c0*/  BSYNC B2 ;  /* 0x0000000000027941 */ /* 0x000fea0003800000 */
.L_x_925:
[----:B------:R-:W-:Y:S01]  /*123d0*/  IMAD.MOV.U32 R7, RZ, RZ, RZ ;  /* 0x000000ffff077224 */ /* 0x000fe200078e00ff */
[----:B------:R-:W-:Y:S01]  /*123e0*/  ULDC.64 UR4, c[0x0][0x198] ;  /* 0x0000660000047ab9 */ /* 0x000fe20000000a00 */
[----:B------:R-:W-:Y:S01]  /*123f0*/  PLOP3.LUT P0, PT, PT, PT, PT, 0x80, 0x0 ;  /* 0x000000000000781c */ /* 0x000fe20003f0f070 */
[----:B------:R-:W-:Y:S01]  /*12400*/  UIADD3 UR4, UP0, UR4, 0x370, URZ ;  /* 0x0000037004047890 */ /* 0x000fe2000ff1e03f */
[----:B0-----:R-:W-:Y:S01]  /*12410*/  IMAD.SHL.U32 R4, R14, 0x80, RZ ;  /* 0x000000800e047824 */ /* 0x001fe200078e00ff */
[----:B------:R-:W-:Y:S01]  /*12420*/  R2UR UR34, R7 ;  /* 0x00000000072272ca */ /* 0x000fe200000e0000 */
[----:B------:R-:W-:Y:S02]  /*12430*/  UIADD3 UR32, UR38, 0x12400, URZ ;  /* 0x0001240026207890 */ /* 0x000fe4000fffe03f */
[----:B------:R-:W-:Y:S02]  /*12440*/  UIADD3 UR33, UR38, 0x16838, URZ ;  /* 0x0001683826217890 */ /* 0x000fe4000fffe03f */
[----:B------:R-:W-:Y:S01]  /*12450*/  UIADD3.X UR5, URZ, UR5, URZ, UP0, !UPT ;  /* 0x000000053f057290 */ /* 0x000fe200087fe43f */
[----:B------:R-:W-:Y:S01]  /*12460*/  UMOV UR6, 0x0 ;  /* 0x0000000000067882 */ /* 0x000fe20000000000 */
[----:B------:R-:W-:-:S10]  /*12470*/  UMOV UR7, 0x14f00000 ;  /* 0x14f0000000077882 */ /* 0x000fd40000000000 */
.L_x_927:
        /* <DEDUP_REMOVED lines=10> */
.L_x_1009:
[----:B------:R-:W-:Y:S05]  /*12520*/  BSYNC B2 ;  /* 0x0000000000027941 */ /* 0x000fea0003800000 */
.L_x_928:
[----:B------:R-:W-:Y:S01]  /*12530*/  BSSY B2, `(.L_x_930) ;  /* 0x0000009000027945 */ /* 0x000fe20003800000 */
[----:B------:R-:W-:Y:S02]  /*12540*/  IMAD.MOV.U32 R4, RZ, RZ, 0x0 ;  /* 0x00000000ff047424 */ /* 0x000fe400078e00ff */
[----:B0-----:R-:W-:Y:S01]  /*12550*/  IMAD.MOV.U32 R5, RZ, RZ, 0x14f00000 ;  /* 0x14f00000ff057424 */ /* 0x001fe200078e00ff */
[----:B------:R-:W-:Y:S06]  /*12560*/  @P2 BRA `(.L_x_931) ;  /* 0x0000000000142947 */ /* 0x000fec0003800000 */
[----:B------:R-:W-:Y:S01]  /*12570*/  ISETP.NE.AND P0, PT, R8, RZ, PT ;  /* 0x000000ff0800720c */ /* 0x000fe20003f05270 */
[----:B------:R-:W-:-:S04]  /*12580*/  IMAD.MOV.U32 R12, RZ, RZ, 0x4000 ;  /* 0x00004000ff0c7424 */ /* 0x000fc800078e00ff */
[----:B------:R0:W-:Y:S08]  /*12590*/  SYNCS.ARRIVE.TRANS64 RZ, [UR38+0x16850], R12 ;  /* 0x0168500cffff79a7 */ /* 0x0001f00008000026 */
[----:B0-----:R-:W-:Y:S05]  /*125a0*/  @!P0 BRA `(.L_x_931) ;  /* 0x0000000000048947 */ /* 0x001fea0003800000 */
[----:B------:R-:W-:Y:S01]  /*125b0*/  BPT.TRAP 0x1 ;  /* 0x000000040000795c */ /* 0x000fe20000300000 */
.L_x_931:
[----:B------:R-:W-:Y:S05]  /*125c0*/  BSYNC B2 ;  /* 0x0000000000027941 */ /* 0x000fea0003800000 */
.L_x_930:
[----:B------:R-:W-:Y:S01]  /*125d0*/  R2UR UR7, R5 ;  /* 0x00000000050772ca */ /* 0x000fe200000e0000 */
[----:B------:R-:W-:Y:S01]  /*125e0*/  ULDC.64 UR4, c[0x0][0x198] ;  /* 0x0000660000047ab9 */ /* 0x000fe20000000a00 */
[----:B------:R-:W-:Y:S01]  /*125f0*/  R2UR UR10, R7 ;  /* 0x00000000070a72ca */ /* 0x000fe200000e0000 */
[----:B------:R-:W-:Y:S01]  /*12600*/  UIADD3 UR4, UP0, UR4, 0x470, URZ ;  /* 0x0000047004047890 */ /* 0x000fe2000ff1e03f */
[----:B------:R-:W-:Y:S01]  /*12610*/  R2UR UR6, R4 ;  /* 0x00000000040672ca */ /* 0x000fe200000e0000 */
[----:B------:R-:W-:Y:S01]  /*12620*/  IMAD.SHL.U32 R4, R23, 0x80, RZ ;  /* 0x0000008017047824 */ /* 0x000fe200078e00ff */
[----:B------:R-:W-:Y:S01]  /*12630*/  PLOP3.LUT P0, PT, PT, PT, PT, 0x80, 0x0 ;  /* 0x000000000000781c */ /* 0x000fe20003f0f070 */
[----:B------:R-:W-:Y:S02]  /*12640*/  UIADD3 UR8, UR38, 0x400, URZ ;  /* 0x0000040026087890 */ /* 0x000fe4000fffe03f */
[----:B------:R-:W-:Y:S02]  /*12650*/  UIADD3 UR9, UR38, 0x16850, URZ ;  /* 0x0001685026097890 */ /* 0x000fe4000fffe03f */
[----:B------:R-:W-:-:S12]  /*12660*/  UIADD3.X UR5, URZ, UR5, URZ, UP0, !UPT ;  /* 0x000000053f057290 */ /* 0x000fd800087fe43f */
.L_x_932:
        /* <DEDUP_REMOVED lines=8> */
[----:B------:R-:W-:Y:S02]  /*126f0*/  IMAD.MOV.U32 R23, RZ, RZ, R14 ;  /* 0x000000ffff177224 */ /* 0x000fe400078e000e */
[----:B------:R-:W-:-:S07]  /*12700*/  IMAD.MOV.U32 R22, RZ, RZ, R6 ;  /* 0x000000ffff167224 */ /* 0x000fce00078e0006 */
.L_x_921:
[----:B------:R-:W-:Y:S05]  /*12710*/  BSYNC B1 ;  /* 0x0000000000017941 */ /* 0x000fea0003800000 */
.L_x_920:
[----:B------:R-:W-:Y:S01]  /*12720*/  LOP3.LUT P0, RZ, R18, 0x2, RZ, 0xc0, !PT ;  /* 0x0000000212ff7812 */ /* 0x000fe2000780c0ff */
[----:B------:R-:W-:Y:S01]  /*12730*/  BSSY B1, `(.L_x_933) ;  /* 0x000005d000017945 */ /* 0x000fe20003800000 */
[----:B------:R-:W-:-:S11]  /*12740*/  LOP3.LUT R12, R11, 0x1, RZ, 0x3c, !PT ;  /* 0x000000010b0c7812 */ /* 0x000fd600078e3cff */
[----:B------:R-:W-:Y:S05]  /*12750*/  @!P0 BRA `(.L_x_934) ;  /* 0x0000000400688947 */ /* 0x000fea0003800000 */
[----:B------:R-:W-:Y:S01]  /*12760*/  LOP3.LUT P0, RZ, R18, 0x1, RZ, 0xc0, !PT ;  /* 0x0000000112ff7812 */ /* 0x000fe2000780c0ff */
[----:B------:R-:W-:Y:S01]  /*12770*/  VIADD R13, R3, 0xffffffff ;  /* 0xffffffff030d7836 */ /* 0x000fe20000000000 */
        /* <DEDUP_REMOVED lines=21> */
.L_x_935:
[----:B------:R-:W1:Y:S01]  /*128d0*/  SYNCS.PHASECHK.TRANS64.TRYWAIT P0, [UR38+0x16840], R14 ;  /* 0x0168400eff0075a7 */ /* 0x000e620008000166 */
[----:B------:R-:W-:Y:S01]  /*128e0*/  BSSY B2, `(.L_x_936) ;  /* 0x0000003000027945 */ /* 0x000fe20003800000 */
[----:B------:R-:W-:-:S03]  /*128f0*/  ISETP.NE.AND P2, PT, R19, RZ, PT ;  /* 0x000000ff1300720c */ /* 0x000fc60003f45270 */
[----:B-1----:R-:W-:Y:S10]  /*12900*/  @!P0 BRA `(.L_x_937) ;  /* 0x0000002400108947 */ /* 0x002ff40003800000 */
.L_x_1010:
[----:B------:R-:W-:Y:S05]  /*12910*/  BSYNC B2 ;  /* 0x0000000000027941 */ /* 0x000fea0003800000 */
.L_x_936:
[----:B------:R-:W-:Y:S04]  /*12920*/  BSSY B2, `(.L_x_938) ;  /* 0x0000007000027945 */ /* 0x000fe80003800000 */
[----:B------:R-:W-:Y:S05]  /*12930*/  @P2 BRA `(.L_x_939) ;  /* 0x0000000000142947 */ /* 0x000fea0003800000 */
[----:B------:R-:W-:Y:S01]  /*12940*/  ISETP.NE.AND P0, PT, R8, RZ, PT ;  /* 0x000000ff0800720c */ /* 0x000fe20003f05270 */
[----:B0-----:R-:W-:-:S04]  /*12950*/  IMAD.MOV.U32 R4, RZ, RZ, 0x4000 ;  /* 0x00004000ff047424 */ /* 0x001fc800078e00ff */
[----:B------:R1:W-:Y:S08]  /*12960*/  SYNCS.ARRIVE.TRANS64 RZ, [UR38+0x16830], R4 ;  /* 0x01683004ffff79a7 */ /* 0x0003f00008000026 */
[----:B-1----:R-:W-:Y:S05]  /*12970*/  @!P0 BRA `(.L_x_939) ;  /* 0x0000000000048947 */ /* 0x002fea0003800000 */
[----:B------:R-:W-:Y:S01]  /*12980*/  BPT.TRAP 0x1 ;  /* 0x000000040000795c */ /* 0x000fe20000300000 */
.L_x_939:
[----:B------:R-:W-:Y:S05]  /*12990*/  BSYNC B2 ;  /* 0x0000000000027941 */ /* 0x000fea0003800000 */
.L_x_938:
        /* <DEDUP_REMOVED lines=11> */
.L_x_940:
        /* <DEDUP_REMOVED lines=12> */
.L_x_1011:
[----:B------:R-:W-:Y:S05]  /*12b10*/  BSYNC B2 ;  /* 0x0000000000027941 */ /* 0x000fea0003800000 */
.L_x_941:
[----:B------:R-:W-:Y:S01]  /*12b20*/  BSSY B2, `(.L_x_943) ;  /* 0x0000009000027945 */ /* 0x000fe20003800000 */
[----:B0-----:R-:W-:Y:S02]  /*12b30*/  IMAD.MOV.U32 R4, RZ, RZ, 0x0 ;  /* 0x00000000ff047424 */ /* 0x001fe400078e00ff */
[----:B------:R-:W-:Y:S01]  /*12b40*/  IMAD.MOV.U32 R5, RZ, RZ, 0x14f00000 ;  /* 0x14f00000ff057424 */ /* 0x000fe200078e00ff */
[----:B------:R-:W-:Y:S06]  /*12b50*/  @P2 BRA `(.L_x_944) ;  /* 0x0000000000142947 */ /* 0x000fec0003800000 */
[----:B------:R-:W-:Y:S01]  /*12b60*/  ISETP.NE.AND P0, PT, R8, RZ, PT ;  /* 0x000000ff0800720c */ /* 0x000fe20003f05270 */
[----:B------:R-:W-:-:S04]  /*12b70*/  IMAD.MOV.U32 R11, RZ, RZ, 0x4000 ;  /* 0x00004000ff0b7424 */ /* 0x000fc800078e00ff */
[----:B------:R0:W-:Y:S08]  /*12b80*/  SYNCS.ARRIVE.TRANS64 RZ, [UR38+0x16858], R11 ;  /* 0x0168580bffff79a7 */ /* 0x0001f00008000026 */
[----:B0-----:R-:W-:Y:S05]  /*12b90*/  @!P0 BRA `(.L_x_944) ;  /* 0x0000000000048947 */ /* 0x001fea0003800000 */
[----:B------:R-:W-:Y:S01]  /*12ba0*/  BPT.TRAP 0x1 ;  /* 0x000000040000795c */ /* 0x000fe20000300000 */
.L_x_944:
[----:B------:R-:W-:Y:S05]  /*12bb0*/  BSYNC B2 ;  /* 0x0000000000027941 */ /* 0x000fea0003800000 */
.L_x_943:
        /* <DEDUP_REMOVED lines=10> */
.L_x_945:
        /* <DEDUP_REMOVED lines=10> */
.L_x_934:
[----:B------:R-:W-:Y:S05]  /*12d00*/  BSYNC B1 ;  /* 0x0000000000017941 */ /* 0x000fea0003800000 */
.L_x_933:
[----:B------:R-:W-:Y:S02]  /*12d10*/  VIADD R3, R3, 0xfffffffe ;  /* 0xfffffffe03037836 */ /* 0x000fe40000000000 */
[----:B------:R-:W-:Y:S01]  /*12d20*/  IMAD.MOV.U32 R11, RZ, RZ, R12 ;  /* 0x000000ffff0b7224 */ /* 0x000fe200078e000c */
[----:B------:R-:W-:Y:S06]  /*12d30*/  @P1 BRA `(.L_x_946) ;  /* 0xfffffff400001947 */ /* 0x000fec000383ffff */
[----:B------:R-:W-:Y:S05]  /*12d40*/  BSYNC B0 ;  /* 0x0000000000007941 */ /* 0x000fea0003800000 */
.L_x_919:
[----:B------:R-:W-:Y:S01]  /*12d50*/  ISETP.NE.AND P0, PT, R9, RZ, PT ;  /* 0x000000ff0900720c */ /* 0x000fe20003f05270 */
[----:B------:R-:W-:-:S12]  /*12d60*/  BSSY B0, `(.L_x_918) ;  /* 0x000005d000007945 */ /* 0x000fd80003800000 */
[----:B------:R-:W-:Y:S05]  /*12d70*/  @!P0 BRA `(.L_x_947) ;  /* 0x00000004006c8947 */ /* 0x000fea0003800000 */
[----:B------:R-:W-:Y:S01]  /*12d80*/  LOP3.LUT P1, RZ, R18, 0x2, RZ, 0xc0, !PT ;  /* 0x0000000212ff7812 */ /* 0x000fe2000782c0ff */
[----:B------:R-:W-:-:S12]  /*12d90*/  IMAD.MOV.U32 R0, RZ, RZ, 0x1 ;  /* 0x00000001ff007424 */ /* 0x000fd800078e00ff */
[----:B------:R-:W-:Y:S05]  /*12da0*/  @!P1 BRA `(.L_x_947) ;  /* 0x0000000400609947 */ /* 0x000fea0003800000 */
[----:B------:R-:W-:Y:S02]  /*12db0*/  LOP3.LUT P1, RZ, R18, 0x1, RZ, 0xc0, !PT ;  /* 0x0000000112ff7812 */ /* 0x000fe4000782c0ff */
[----:B------:R-:W-:-:S11]  /*12dc0*/  SHF.L.U32 R9, R12, 0x1f, RZ ;  /* 0x0000001f0c097819 */ /* 0x000fd600000006ff */
        /* <DEDUP_REMOVED lines=20> */
.L_x_948:
[----:B------:R-:W1:Y:S01]  /*12f10*/  SYNCS.PHASECHK.TRANS64.TRYWAIT P0, [UR38+0x16848], R9 ;  /* 0x01684809ff0075a7 */ /* 0x000e620008000166 */
[----:B------:R-:W-:Y:S01]  /*12f20*/  BSSY B1, `(.L_x_949) ;  /* 0x0000003000017945 */ /* 0x000fe20003800000 */
[----:B------:R-:W-:-:S03]  /*12f30*/  ISETP.NE.AND P1, PT, R19, RZ, PT ;  /* 0x000000ff1300720c */ /* 0x000fc60003f25270 */
[----:B-1----:R-:W-:Y:S10]  /*12f40*/  @!P0 BRA `(.L_x_950) ;  /* 0x0000001c00b08947 */ /* 0x002ff40003800000 */
.L_x_1012:
[----:B------:R-:W-:Y:S05]  /*12f50*/  BSYNC B1 ;  /* 0x0000000000017941 */ /* 0x000fea0003800000 */
.L_x_949:
[----:B------:R-:W-:Y:S04]  /*12f60*/  BSSY B1, `(.L_x_951) ;  /* 0x0000007000017945 */ /* 0x000fe80003800000 */
[----:B------:R-:W-:Y:S05]  /*12f70*/  @P1 BRA `(.L_x_952) ;  /* 0x0000000000141947 */ /* 0x000fea0003800000 */
[----:B------:R-:W-:Y:S01]  /*12f80*/  ISETP.NE.AND P0, PT, R8, RZ, PT ;  /* 0x000000ff0800720c */ /* 0x000fe20003f05270 */
[----:B0-----:R-:W-:-:S04]  /*12f90*/  IMAD.MOV.U32 R4, RZ, RZ, 0x4000 ;  /* 0x00004000ff047424 */ /* 0x001fc800078e00ff */
[----:B------:R1:W-:Y:S08]  /*12fa0*/  SYNCS.ARRIVE.TRANS64 RZ, [UR38+0x16838], R4 ;  /* 0x01683804ffff79a7 */ /* 0x0003f00008000026 */
[----:B-1----:R-:W-:Y:S05]  /*12fb0*/  @!P0 BRA `(.L_x_952) ;  /* 0x0000000000048947 */ /* 0x002fea0003800000 */
[----:B------:R-:W-:Y:S01]  /*12fc0*/  BPT.TRAP 0x1 ;  /* 0x000000040000795c */ /* 0x000fe20000300000 */
.L_x_952:
[----:B------:R-:W-:Y:S05]  /*12fd0*/  BSYNC B1 ;  /* 0x0000000000017941 */ /* 0x000fea0003800000 */
.L_x_951:
        /* <DEDUP_REMOVED lines=11> */
.L_x_953:
        /* <DEDUP_REMOVED lines=11> */
.L_x_1013:
[----:B------:R-:W-:Y:S05]  /*13140*/  BSYNC B1 ;  /* 0x0000000000017941 */ /* 0x000fea0003800000 */
.L_x_954:
        /* <DEDUP_REMOVED lines=9> */
.L_x_957:
[----:B------:R-:W-:Y:S05]  /*131e0*/  BSYNC B1 ;  /* 0x0000000000017941 */ /* 0x000fea0003800000 */
.L_x_956:
        /* <DEDUP_REMOVED lines=10> */
.L_x_958:
        /* <DEDUP_REMOVED lines=10> */
.L_x_947:
[----:B------:R-:W-:Y:S05]  /*13330*/  BSYNC B0 ;  /* 0x0000000000007941 */ /* 0x000fea0003800000 */
.L_x_918:
[----:B------:R-:W-:Y:S01]  /*13340*/  LOP3.LUT P0, RZ, R18, 0x2, RZ, 0xc0, !PT ;  /* 0x0000000212ff7812 */ /* 0x000fe2000780c0ff */
        /* <DEDUP_REMOVED lines=8> */
.L_x_1014:
[----:B------:R-:W-:Y:S05]  /*133d0*/  BSYNC B1 ;  /* 0x0000000000017941 */ /* 0x000fea0003800000 */
.L_x_961:
[----:B------:R-:W-:Y:S04]  /*133e0*/  BSSY B1, `(.L_x_963) ;  /* 0x0000007000017945 */ /* 0x000fe80003800000 */
[----:B------:R-:W-:Y:S05]  /*133f0*/  @P1 BRA `(.L_x_964) ;  /* 0x0000000000141947 */ /* 0x000fea0003800000 */
[----:B------:R-:W-:Y:S01]  /*13400*/  LOP3.LUT P0, RZ, R2, 0x1f, RZ, 0xc0, !PT ;  /* 0x0000001f02ff7812 */ /* 0x000fe2000780c0ff */
[----:B0-----:R-:W-:-:S04]  /*13410*/  IMAD.MOV.U32 R3, RZ, RZ, 0x4000 ;  /* 0x00004000ff037424 */ /* 0x001fc800078e00ff */
[----:B------:R1:W-:Y:S08]  /*13420*/  SYNCS.ARRIVE.TRANS64 RZ, [R4+URZ+0x16850], R3 ;  /* 0x0168500304ff79a7 */ /* 0x0003f0000800003f */
[----:B------:R-:W-:Y:S05]  /*13430*/  @!P0 BRA `(.L_x_964) ;  /* 0x0000000000048947 */ /* 0x000fea0003800000 */
[----:B------:R-:W-:Y:S01]  /*13440*/  BPT.TRAP 0x1 ;  /* 0x000000040000795c */ /* 0x000fe20000300000 */
.L_x_964:
[----:B------:R-:W-:Y:S05]  /*13450*/  BSYNC B1 ;  /* 0x0000000000017941 */ /* 0x000fea0003800000 */
.L_x_963:
[----:B------:R-:W-:Y:S01]  /*13460*/  R2UR UR8, R0 ;  /* 0x00000000000872ca */ /* 0x000fe200000e0000 */
[----:B------:R-:W-:Y:S01]  /*13470*/  ULDC.64 UR4, c[0x0][0x198] ;  /* 0x0000660000047ab9 */ /* 0x000fe20000000a00 */
[----:B------:R-:W-:Y:S01]  /*13480*/  R2UR UR9, R4 ;  /* 0x00000000040972ca */ /* 0x000fe200000e0000 */
[----:B------:R-:W-:Y:S01]  /*13490*/  UIADD3 UR4, UP0, UR4, 0x470, URZ ;  /* 0x0000047004047890 */ /* 0x000fe2000ff1e03f */
[----:B------:R-:W-:Y:S01]  /*134a0*/  PLOP3.LUT P0, PT, PT, PT, PT, 0x80, 0x0 ;  /* 0x000000000000781c */ /* 0x000fe20003f0f070 */
[----:B------:R-:W-:Y:S01]  /*134b0*/  IMAD.SHL.U32 R23, R23, 0x80, RZ ;  /* 0x0000008017177824 */ /* 0x000fe200078e00ff */
[----:B------:R-:W-:Y:S01]  /*134c0*/  UMOV UR6, 0x0 ;  /* 0x0000000000067882 */ /* 0x000fe20000000000 */
[----:B------:R-:W-:Y:S01]  /*134d0*/  UIADD3.X UR5, URZ, UR5, URZ, UP0, !UPT ;  /* 0x000000053f057290 */ /* 0x000fe200087fe43f */
[----:B------:R-:W-:Y:S01]  /*134e0*/  UMOV UR7, 0x14f00000 ;  /* 0x14f0000000077882 */ /* 0x000fe20000000000 */
[----:B------:R-:W-:-:S04]  /*134f0*/  UMOV UR10, URZ ;  /* 0x0000003f000a7c82 */ /* 0x000fc80008000000 */
[----:B------:R-:W-:Y:S02]  /*13500*/  ULEA UR8, UR8, UR38, 0xe ;  /* 0x0000002608087291 */ /* 0x000fe4000f8e703f */
[----:B------:R-:W-:Y:S02]  /*13510*/  UIADD3 UR9, UR9, 0x16850, URZ ;  /* 0x0001685009097890 */ /* 0x000fe4000fffe03f */
[----:B------:R-:W-:-:S12]  /*13520*/  UIADD3 UR8, UR8, 0x400, URZ ;  /* 0x0000040008087890 */ /* 0x000fd8000fffe03f */
.L_x_965:
[----:B------:R-:W-:-:S13]  /*13530*/  @P0 ELECT P1, URZ, PT ;  /* 0x00000000003f082f */ /* 0x000fda0003820000 */
[----:B------:R-:W-:Y:S01]  /*13540*/  @P1 R2UR UR13, R22 ;  /* 0x00000000160d12ca */ /* 0x000fe200000e0000 */
[----:B------:R-:W-:Y:S01]  /*13550*/  UMOV UR12, UR36 ;  /* 0x00000024000c7c82 */ /* 0x000fe20008000000 */
[----:B------:R-:W-:Y:S02]  /*13560*/  @P1 R2UR UR11, R23 ;  /* 0x00000000170b12ca */ /* 0x000fe400000e0000 */
[----:B------:R-:W-:Y:S02]  /*13570*/  @P1 PLOP3.LUT P0, PT, P1, PT, PT, 0x8, 0x0 ;  /* 0x000000000000181c */ /* 0x000fe40000f0e170 */
[----:B------:R-:W-:-:S09]  /*13580*/  PLOP3.LUT P1, PT, PT, PT, PT, 0x8, 0x0 ;  /* 0x000000000000781c */ /* 0x000fd20003f2e170 */
[----:B------:R2:W-:Y:S02]  /*13590*/  UTMALDG.4D [UR8], [UR4], desc[UR6] ;  /* 0x00000608040075b4 */ /* 0x0005e40008019000 */
[----:B--2---:R-:W-:Y:S05]  /*135a0*/  @P0 BRA.U.ANY `(.L_x_965) ;  /* 0xfffffffd00e00947 */ /* 0x004fea000393ffff */
.L_x_960:
[----:B------:R-:W-:Y:S05]  /*135b0*/  BSYNC B0 ;  /* 0x0000000000007941 */ /* 0x000fea0003800000 */
.L_x_959:
[----:B------:R-:W-:Y:S02]  /*135c0*/  VIADD R0, R0, 0x1 ;  /* 0x0000000100007836 */ /* 0x000fe40000000000 */
[----:B01----:R-:W-:-:S03]  /*135d0*/  IMAD.MOV.U32 R4, RZ, RZ, RZ ;  /* 0x000000ffff047224 */ /* 0x003fc600078e00ff */
[----:B------:R-:W-:-:S04]  /*135e0*/  ISETP.NE.AND P0, PT, R0, 0x2, PT ;  /* 0x000000020000780c */ /* 0x000fc80003f05270 */
[----:B------:R-:W-:Y:S02]  /*135f0*/  SEL R3, RZ, 0x1, P0 ;  /* 0x00000001ff037807 */ /* 0x000fe40000000000 */
[----:B------:R-:W-:Y:S02]  /*13600*/  SEL R0, R0, RZ, P0 ;  /* 0x000000ff00007207 */ /* 0x000fe40000000000 */
[----:B------:R-:W-:-:S07]  /*13610*/  LOP3.LUT R3, R12, R3, RZ, 0x3c, !PT ;  /* 0x000000030c037212 */ /* 0x000fce00078e3cff */
.L_x_898:
[----:B------:R-:W0:Y:S01]  /*13620*/  S2R R5, SR_CgaCtaId ;  /* 0x0000000000057919 */ /* 0x000e220000008800 */
[----:B------:R-:W-:Y:S02]  /*13630*/  MOV R2, 0x400 ;  /* 0x0000040000027802 */ /* 0x000fe40000000f00 */
[----:B------:R-:W-:Y:S02]  /*13640*/  SHF.L.U32 R4, R4, 0x1f, RZ ;  /* 0x0000001f04047819 */ /* 0x000fe400000006ff */
[----:B0-----:R-:W-:-:S04]  /*13650*/  LEA R7, R5, R2, 0x18 ;  /* 0x0000000205077211 */ /* 0x001fc800078ec0ff */
[----:B------:R-:W0:Y:S02]  /*13660*/  SYNCS.PHASECHK.TRANS64.TRYWAIT P0, [R7+URZ+0x16820], R4 ;  /* 0x01682004070075a7 */ /* 0x000e24000800017f */
[----:B0-----:R-:W-:Y:S05]  /*13670*/  @!P0 BRA `(.L_x_966) ;  /* 0x0000001800288947 */ /* 0x001fea0003800000 */
.L_x_1015:
[----:B------:R-:W-:-:S03]  /*13680*/  UMOV UR4, 0xffffffff ;  /* 0xffffffff00047882 */ /* 0x000fc60000000000 */
[----:B------:R-:W-:Y:S05]  /*13690*/  BRA.DIV UR4, `(.L_x_967) ;  /* 0x0000001a04347947 */ /* 0x000fea000b800000 */
[----:B------:R1:W2:Y:S02]  /*136a0*/  SHFL.IDX PT, R14, R16, RZ, 0x1f ;  /* 0x00001fff100e7589 */ /* 0x0002a400000e0000 */
.L_x_1018:
[----:B--2---:R-:W-:-:S13]  /*136b0*/  ISETP.NE.AND P0, PT, R14, RZ, PT ;  /* 0x000000ff0e00720c */ /* 0x004fda0003f05270 */
[----:B------:R-:W-:Y:S05]  /*136c0*/  @P0 BRA `(.L_x_814) ;  /* 0x0000000000880947 */ /* 0x000fea0003800000 */
[----:B------:R-:W-:-:S03]  /*136d0*/  UMOV UR4, 0xffffffff ;  /* 0xffffffff00047882 */ /* 0x000fc60000000000 */
[----:B------:R-:W-:Y:S05]  /*136e0*/  BRA.DIV UR4, `(.L_x_968) ;  /* 0x0000001a04487947 */ /* 0x000fea000b800000 */
[----:B------:R-:W-:-:S13]  /*136f0*/  ELECT P6, URZ, PT ;  /* 0x00000000003f782f */ /* 0x000fda00038c0000 */
.L_x_1021:
[----:B------:R-:W-:Y:S05]  /*13700*/  @!P6 BRA `(.L_x_814) ;  /* 0x000000000078e947 */ /* 0x000fea0003800000 */
[----:B------:R-:W-:-:S06]  /*13710*/  ULOP3.LUT UR4, UR45, 0x2, URZ, 0xfc, !UPT ;  /* 0x000000022d047892 */ /* 0x000fcc000f8efc3f */
[----:B------:R-:W-:-:S05]  /*13720*/  IMAD.U32 R2, RZ, RZ, UR4 ;  /* 0x00000004ff027e24 */ /* 0x000fca000f8e00ff */
[----:B------:R-:W-:-:S13]  /*13730*/  ISETP.NE.AND P2, PT, R2, 0x3, PT ;  /* 0x000000030200780c */ /* 0x000fda0003f45270 */
[----:B------:R-:W-:Y:S05]  /*13740*/  @!P2 BRA `(.L_x_969) ;  /* 0x000000000004a947 */ /* 0x000fea0003800000 */
[----:B------:R-:W-:Y:S01]  /*13750*/  BPT.TRAP 0x1 ;  /* 0x000000040000795c */ /* 0x000fe20000300000 */
.L_x_969:
[----:B------:R-:W-:Y:S01]  /*13760*/  VIADD R9, R7, 0x16840 ;  /* 0x0001684007097836 */ /* 0x000fe20000000000 */
[----:B------:R-:W-:Y:S01]  /*13770*/  SHF.L.U32 R5, R3, 0x1f, RZ ;  /* 0x0000001f03057819 */ /* 0x000fe200000006ff */
[C---:B------:R-:W-:Y:S02]  /*13780*/  VIADD R2, R0.reuse, 0x1 ;  /* 0x0000000100027836 */ /* 0x040fe40000000000 */
[----:B------:R-:W-:-:S03]  /*13790*/  IMAD R6, R0, 0x8, R9 ;  /* 0x0000000800067824 */ /* 0x000fc600078e0209 */
[C---:B------:R-:W-:Y:S01]  /*137a0*/  ISETP.NE.AND P1, PT, R2.reuse, 0x2, PT ;  /* 0x000000020200780c */ /* 0x040fe20003f25270 */
[----:B------:R-:W2:Y:S03]  /*137b0*/  SYNCS.PHASECHK.TRANS64.TRYWAIT P0, [R6+URZ], R5 ;  /* 0x00000005060075a7 */ /* 0x000ea6000800017f */
[----:B0-----:R-:W-:Y:S02]  /*137c0*/  SEL R4, RZ, 0x1, P1 ;  /* 0x00000001ff047807 */ /* 0x001fe40000800000 */
[----:B------:R-:W-:Y:S02]  /*137d0*/  SEL R8, R2, RZ, P1 ;  /* 0x000000ff02087207 */ /* 0x000fe40000800000 */
[----:B------:R-:W-:-:S03]  /*137e0*/  LOP3.LUT R2, R3, R4, RZ, 0x3c, !PT ;  /* 0x0000000403027212 */ /* 0x000fc600078e3cff */
[----:B------:R-:W-:Y:S01]  /*137f0*/  IMAD R3, R8, 0x8, R9 ;  /* 0x0000000808037824 */ /* 0x000fe200078e0209 */
[----:B------:R-:W-:Y:S01]  /*13800*/  SHF.L.U32 R2, R2, 0x1f, RZ ;  /* 0x0000001f02027819 */ /* 0x000fe200000006ff */
[----:B--2---:R-:W-:Y:S06]  /*13810*/  @!P0 BRA `(.L_x_970) ;  /* 0x00000018001c8947 */ /* 0x004fec0003800000 */
.L_x_1022:
[----:B------:R-:W2:Y:S02]  /*13820*/  SYNCS.PHASECHK.TRANS64.TRYWAIT P0, [R3+URZ], R2 ;  /* 0x00000002030075a7 */ /* 0x000ea4000800017f */
[----:B--2---:R-:W-:Y:S05]  /*13830*/  @!P0 BRA `(.L_x_971) ;  /* 0x0000001800288947 */ /* 0x004fea0003800000 */
.L_x_1023:
[----:B------:R-:W-:Y:S05]  /*13840*/  @!P2 BRA `(.L_x_972) ;  /* 0x000000000004a947 */ /* 0x000fea0003800000 */
[----:B------:R-:W-:Y:S01]  /*13850*/  BPT.TRAP 0x1 ;  /* 0x000000040000795c */ /* 0x000fe20000300000 */
.L_x_972:
[----:B--2---:R-:W-:-:S04]  /*13860*/  VIADD R3, R7, 0x16860 ;  /* 0x0001686007037836 */ /* 0x004fc80000000000 */
[----:B------:R-:W-:-:S04]  /*13870*/  IMAD R0, R0, 0x8, R3 ;  /* 0x0000000800007824 */ /* 0x000fc800078e0203 */
[----:B------:R-:W2:Y:S02]  /*13880*/  SYNCS.PHASECHK.TRANS64.TRYWAIT P0, [R0+URZ], R5 ;  /* 0x00000005000075a7 */ /* 0x000ea4000800017f */
[----:B--2---:R-:W-:Y:S05]  /*13890*/  @!P0 BRA `(.L_x_973) ;  /* 0x0000001800248947 */ /* 0x004fea0003800000 */
.L_x_1024:
[----:B------:R-:W-:-:S07]  /*138a0*/  IMAD R3, R8, 0x8, R3 ;  /* 0x0000000808037824 */ /* 0x000fce00078e0203 */
.L_x_974:
[----:B---3--:R3:W4:Y:S02]  /*138b0*/  SYNCS.PHASECHK.TRANS64.TRYWAIT P0, [R3+URZ], R2 ;  /* 0x00000002030075a7 */ /* 0x008724000800017f */
[----:B----4-:R-:W-:Y:S05]  /*138c0*/  @!P0 NANOSLEEP.SYNCS 0x989680 ;  /* 0x009896800000895d */ /* 0x010fea0003900000 */
[----:B------:R-:W4:Y:S02]  /*138d0*/  @!P0 SYNCS.PHASECHK.TRANS64 P0, [R3+URZ], R2 ;  /* 0x00000002030085a7 */ /* 0x000f24000800007f */
[----:B----4-:R-:W-:Y:S05]  /*138e0*/  @!P0 BRA `(.L_x_974) ;  /* 0xfffffffc00f08947 */ /* 0x010fea000383ffff */
.L_x_814:
[----:B------:R-:W-:Y:S05]  /*138f0*/  BSYNC B6 ;  /* 0x0000000000067941 */ /* 0x000fea0003800000 */
.L_x_811:
[----:B------:R-:W-:Y:S05]  /*13900*/  EXIT ;  /* 0x000000000000794d */ /* 0x000fea0003800000 */
.L_x_824:
[----:B0-----:R-:W-:-:S04]  /*13910*/  IMAD.U32 R3, RZ, RZ, UR38 ;  /* 0x00000026ff037e24 */ /* 0x001fc8000f8e00ff */
[----:B------:R0:W1:Y:S03]  /*13920*/  SYNCS.PHASECHK.TRANS64.TRYWAIT P0, [R3+URZ+0x16800], R0 ;  /* 0x01680000030075a7 */ /* 0x000066000800017f */
[----:B-1----:R-:W-:Y:S05]  /*13930*/  @!P0 NANOSLEEP.SYNCS 0x989680 ;  /* 0x009896800000895d */ /* 0x002fea0003900000 */
[----:B------:R-:W1:Y:S02]  /*13940*/  @!P0 SYNCS.PHASECHK.TRANS64 P0, [R3+URZ+0x16800], R0 ;  /* 0x01680000030085a7 */ /* 0x000e64000800007f */
[----:B-1----:R-:W-:Y:S05]  /*13950*/  @!P0 BRA `(.L_x_824) ;  /* 0xfffffffc00ec8947 */ /* 0x002fea000383ffff */
[----:B------:R-:W-:Y:S05]  /*13960*/  BRA `(.L_x_975) ;  /* 0xfffffedc004c7947 */ /* 0x000fea000383ffff */
.L_x_828:
[----:B-1----:R-:W-:-:S04]  /*13970*/  IMAD.U32 R3, RZ, RZ, UR38 ;  /* 0x00000026ff037e24 */ /* 0x002fc8000f8e00ff */
[----:B------:R1:W2:Y:S03]  /*13980*/  SYNCS.PHASECHK.TRANS64.TRYWAIT P2, [R3+URZ+0x16830], R0 ;  /* 0x01683000030075a7 */ /* 0x0002a6000804017f */
[----:B--2---:R-:W-:Y:S05]  /*13990*/  @!P2 NANOSLEEP.SYNCS 0x989680 ;  /* 0x009896800000a95d */ /* 0x004fea0003900000 */
[----:B------:R-:W2:Y:S02]  /*139a0*/  @!P2 SYNCS.PHASECHK.TRANS64 P2, [R3+URZ+0x16830], R0 ;  /* 0x016830000300a5a7 */ /* 0x000ea4000804007f */
[----:B--2---:R-:W-:Y:S05]  /*139b0*/  @!P2 BRA `(.L_x_828) ;  /* 0xfffffffc00eca947 */ /* 0x004fea000383ffff */
[----:B------:R-:W-:Y:S05]  /*139c0*/  BRA `(.L_x_827) ;  /* 0xfffffedc006c7947 */ /* 0x000fea000383ffff */
.L_x_844:
[----:B-1----:R-:W-:-:S04]  /*139d0*/  IMAD.U32 R13, RZ, RZ, UR10 ;  /* 0x0000000aff0d7e24 */ /* 0x002fc8000f8e00ff */
[----:B------:R1:W2:Y:S03]  /*139e0*/  SYNCS.PHASECHK.TRANS64.TRYWAIT P2, [R13+URZ+0x16830], R10 ;  /* 0x0168300a0d0075a7 */ /* 0x0002a6000804017f */
[----:B--2---:R-:W-:Y:S05]  /*139f0*/  @!P2 NANOSLEEP.SYNCS 0x989680 ;  /* 0x009896800000a95d */ /* 0x004fea0003900000 */
[----:B------:R-:W2:Y:S02]  /*13a00*/  @!P2 SYNCS.PHASECHK.TRANS64 P2, [R13+URZ+0x16830], R10 ;  /* 0x0168300a0d00a5a7 */ /* 0x000ea4000804007f */
[----:B--2---:R-:W-:Y:S05]  /*13a10*/  @!P2 BRA `(.L_x_844) ;  /* 0xfffffffc00eca947 */ /* 0x004fea000383ffff */
[----:B------:R-:W-:Y:S05]  /*13a20*/  BRA `(.L_x_841) ;  /* 0xffffff1800607947 */ /* 0x000fea000383ffff */
.L_x_848:
[----:B-1----:R-:W-:-:S04]  /*13a30*/  IMAD.U32 R13, RZ, RZ, UR10 ;  /* 0x0000000aff0d7e24 */ /* 0x002fc8000f8e00ff */
[----:B------:R1:W2:Y:S03]  /*13a40*/  SYNCS.PHASECHK.TRANS64.TRYWAIT P2, [R13+URZ+0x16850], R10 ;  /* 0x0168500a0d0075a7 */ /* 0x0002a6000804017f */
[----:B--2---:R-:W-:Y:S05]  /*13a50*/  @!P2 NANOSLEEP.SYNCS 0x989680 ;  /* 0x009896800000a95d */ /* 0x004fea0003900000 */
[----:B------:R-:W2:Y:S02]  /*13a60*/  @!P2 SYNCS.PHASECHK.TRANS64 P2, [R13+URZ+0x16850], R10 ;  /* 0x0168500a0d00a5a7 */ /* 0x000ea4000804007f */
[----:B--2---:R-:W-:Y:S05]  /*13a70*/  @!P2 BRA `(.L_x_848) ;  /* 0xfffffffc00eca947 */ /* 0x004fea000383ffff */
[----:B------:R-:W-:Y:S05]  /*13a80*/  BRA `(.L_x_845) ;  /* 0xffffff1800d87947 */ /* 0x000fea000383ffff */
.L_x_865:
[----:B-1----:R-:W-:-:S04]  /*13a90*/  IMAD.U32 R14, RZ, RZ, UR10 ;  /* 0x0000000aff0e7e24 */ /* 0x002fc8000f8e00ff */
[----:B------:R1:W2:Y:S03]  /*13aa0*/  SYNCS.PHASECHK.TRANS64.TRYWAIT P2, [R14+URZ+0x16830], R7 ;  /* 0x016830070e0075a7 */ /* 0x0002a6000804017f */
[----:B--2---:R-:W-:Y:S05]  /*13ab0*/  @!P2 NANOSLEEP.SYNCS 0x989680 ;  /* 0x009896800000a95d */ /* 0x004fea0003900000 */
[----:B------:R-:W2:Y:S02]  /*13ac0*/  @!P2 SYNCS.PHASECHK.TRANS64 P2, [R14+URZ+0x16830], R7 ;  /* 0x016830070e00a5a7 */ /* 0x000ea4000804007f */
[----:B--2---:R-:W-:Y:S05]  /*13ad0*/  @!P2 BRA `(.L_x_865) ;  /* 0xfffffffc00eca947 */ /* 0x004fea000383ffff */
[----:B------:R-:W-:Y:S05]  /*13ae0*/  BRA `(.L_x_862) ;  /* 0xffffff5000547947 */ /* 0x000fea000383ffff */
.L_x_869:
[----:B-1----:R-:W-:-:S04]  /*13af0*/  IMAD.U32 R14, RZ, RZ, UR10 ;  /* 0x0000000aff0e7e24 */ /* 0x002fc8000f8e00ff */
[----:B------:R1:W2:Y:S03]  /*13b00*/  SYNCS.PHASECHK.TRANS64.TRYWAIT P2, [R14+URZ+0x16850], R7 ;  /* 0x016850070e0075a7 */ /* 0x0002a6000804017f */
[----:B--2---:R-:W-:Y:S05]  /*13b10*/  @!P2 NANOSLEEP.SYNCS 0x989680 ;  /* 0x009896800000a95d */ /* 0x004fea0003900000 */
[----:B------:R-:W2:Y:S02]  /*13b20*/  @!P2 SYNCS.PHASECHK.TRANS64 P2, [R14+URZ+0x16850], R7 ;  /* 0x016850070e00a5a7 */ /* 0x000ea4000804007f */
[----:B--2---:R-:W-:Y:S05]  /*13b30*/  @!P2 BRA `(.L_x_869) ;  /* 0xfffffffc00eca947 */ /* 0x004fea000383ffff */
[----:B------:R-:W-:Y:S05]  /*13b40*/  BRA `(.L_x_866) ;  /* 0xffffff5000cc7947 */ /* 0x000fea000383ffff */
.L_x_875:
[----:B-1----:R-:W-:-:S04]  /*13b50*/  IMAD.U32 R14, RZ, RZ, UR10 ;  /* 0x0000000aff0e7e24 */ /* 0x002fc8000f8e00ff */
[----:B------:R1:W2:Y:S03]  /*13b60*/  SYNCS.PHASECHK.TRANS64.TRYWAIT P2, [R14+URZ+0x16830], R7 ;  /* 0x016830070e0075a7 */ /* 0x0002a6000804017f */
[----:B--2---:R-:W-:Y:S05]  /*13b70*/  @!P2 NANOSLEEP.SYNCS 0x989680 ;  /* 0x009896800000a95d */ /* 0x004fea0003900000 */
[----:B------:R-:W2:Y:S02]  /*13b80*/  @!P2 SYNCS.PHASECHK.TRANS64 P2, [R14+URZ+0x16830], R7 ;  /* 0x016830070e00a5a7 */ /* 0x000ea4000804007f */
[----:B--2---:R-:W-:Y:S05]  /*13b90*/  @!P2 BRA `(.L_x_875) ;  /* 0xfffffffc00eca947 */ /* 0x004fea000383ffff */
[----:B------:R-:W-:Y:S05]  /*13ba0*/  BRA `(.L_x_872) ;  /* 0xffffff74007c7947 */ /* 0x000fea000383ffff */
.L_x_879:
[----:B-1----:R-:W-:-:S04]  /*13bb0*/  IMAD.U32 R14, RZ, RZ, UR10 ;  /* 0x0000000aff0e7e24 */ /* 0x002fc8000f8e00ff */
[----:B------:R1:W2:Y:S03]  /*13bc0*/  SYNCS.PHASECHK.TRANS64.TRYWAIT P2, [R14+URZ+0x16850], R7 ;  /* 0x016850070e0075a7 */ /* 0x0002a6000804017f */
[----:B--2---:R-:W-:Y:S05]  /*13bd0*/  @!P2 NANOSLEEP.SYNCS 0x989680 ;  /* 0x009896800000a95d */ /* 0x004fea0003900000 */
[----:B------:R-:W2:Y:S02]  /*13be0*/  @!P2 SYNCS.PHASECHK.TRANS64 P2, [R14+URZ+0x16850], R7 ;  /* 0x016850070e00a5a7 */ /* 0x000ea4000804007f */
[----:B--2---:R-:W-:Y:S05]  /*13bf0*/  @!P2 BRA `(.L_x_879) ;  /* 0xfffffffc00eca947 */ /* 0x004fea000383ffff */
[----:B------:R-:W-:Y:S05]  /*13c00*/  BRA `(.L_x_876) ;  /* 0xffffff7400f07947 */ /* 0x000fea000383ffff */
.L_x_892:
[----:B-1----:R-:W-:-:S04]  /*13c10*/  IMAD.U32 R3, RZ, RZ, UR7 ;  /* 0x00000007ff037e24 */ /* 0x002fc8000f8e00ff */
[----:B------:R1:W2:Y:S03]  /*13c20*/  SYNCS.PHASECHK.TRANS64.TRYWAIT P0, [R3+URZ+0x16850], R0 ;  /* 0x01685000030075a7 */ /* 0x0002a6000800017f */
[----:B--2---:R-:W-:Y:S05]  /*13c30*/  @!P0 NANOSLEEP.SYNCS 0x989680 ;  /* 0x009896800000895d */ /* 0x004fea0003900000 */
[----:B------:R-:W2:Y:S02]  /*13c40*/  @!P0 SYNCS.PHASECHK.TRANS64 P0, [R3+URZ+0x16850], R0 ;  /* 0x01685000030085a7 */ /* 0x000ea4000800007f */
[----:B--2---:R-:W-:Y:S05]  /*13c50*/  @!P0 BRA `(.L_x_892) ;  /* 0xfffffffc00ec8947 */ /* 0x004fea000383ffff */
[----:B------:R-:W-:Y:S05]  /*13c60*/  BRA `(.L_x_891) ;  /* 0xffffffa8006c7947 */ /* 0x000fea000383ffff */
.L_x_909:
[----:B------:R-:W-:Y:S02]  /*13c70*/  IMAD.MOV.U32 R13, RZ, RZ, R16 ;  /* 0x000000ffff0d7224 */ /* 0x000fe400078e0010 */
[----:B------:R-:W-:Y:S02]  /*13c80*/  IMAD.MOV.U32 R12, RZ, RZ, RZ ;  /* 0x000000ffff0c7224 */ /* 0x000fe400078e00ff */
[----:B------:R-:W-:Y:S02]  /*13c90*/  IMAD.MOV.U32 R11, RZ, RZ, 0x1f ;  /* 0x0000001fff0b7424 */ /* 0x000fe400078e00ff */
[----:B------:R-:W-:-:S07]  /*13ca0*/  IMAD.MOV.U32 R15, RZ, RZ, -0x1 ;  /* 0xffffffffff0f7424 */ /* 0x000fce00078e00ff */
[----:B------:R-:W-:Y:S05]  /*13cb0*/  WARPSYNC.COLLECTIVE R15, `(.L_x_976) ;  /* 0x000000000f087348 */ /* 0x000fea0003c00000 */
[----:B------:R0:W1:Y:S02]  /*13cc0*/  SHFL.IDX P6, R14, R13, R12, R11 ;  /* 0x0000000c0d0e7389 */ /* 0x00006400000c000b */
[----:B01----:R-:W-:Y:S01]  /*13cd0*/  ENDCOLLECTIVE ;  /* 0x000000000000791b */ /* 0x003fe20003800000 */
.L_x_976:
[----:B------:R-:W-:Y:S05]  /*13ce0*/  BRA `(.L_x_977) ;  /* 0xffffffd000887947 */ /* 0x000fea000383ffff */
.L_x_911:
[----:B------:R-:W-:Y:S01]  /*13cf0*/  BSSY B0, `(.L_x_978) ;  /* 0x0000006000007945 */ /* 0x000fe20003800000 */
[----:B------:R-:W-:-:S07]  /*13d00*/  IMAD.MOV.U32 R15, RZ, RZ, -0x1 ;  /* 0xffffffffff0f7424 */ /* 0x000fce00078e00ff */
[----:B0-----:R-:W-:Y:S05]  /*13d10*/  WARPSYNC.COLLECTIVE R15, `(.L_x_979) ;  /* 0x000000000f0c7348 */ /* 0x001fea0003c00000 */
[----:B------:R-:W-:Y:S02]  /*13d20*/  ELECT P6, UR62, PT ;  /* 0x00000000003e782f */ /* 0x000fe400038c0000 */
[----:B------:R-:W-:Y:S01]  /*13d30*/  MOV R14, UR62 ;  /* 0x0000003e000e7c02 */ /* 0x000fe20008000f00 */
[----:B0-----:R-:W-:Y:S10]  /*13d40*/  ENDCOLLECTIVE ;  /* 0x000000000000791b */ /* 0x001ff40003800000 */
.L_x_979:
[----:B------:R-:W-:Y:S05]  /*13d50*/  BSYNC B0 ;  /* 0x0000000000007941 */ /* 0x000fea0003800000 */
.L_x_978:
[----:B------:R-:W-:Y:S05]  /*13d60*/  BRA `(.L_x_980) ;  /* 0xffffffd000887947 */ /* 0x000fea000383ffff */
.L_x_913:
[----:B--2---:R-:W-:-:S04]  /*13d70*/  IMAD.U32 R3, RZ, RZ, UR38 ;  /* 0x00000026ff037e24 */ /* 0x004fc8000f8e00ff */
[----:B------:R2:W3:Y:S03]  /*13d80*/  SYNCS.PHASECHK.TRANS64.TRYWAIT P0, [R3+URZ+0x16840], R0 ;  /* 0x01684000030075a7 */ /* 0x0004e6000800017f */
[----:B---3--:R-:W-:Y:S05]  /*13d90*/  @!P0 NANOSLEEP.SYNCS 0x989680 ;  /* 0x009896800000895d */ /* 0x008fea0003900000 */
[----:B------:R-:W3:Y:S02]  /*13da0*/  @!P0 SYNCS.PHASECHK.TRANS64 P0, [R3+URZ+0x16840], R0 ;  /* 0x01684000030085a7 */ /* 0x000ee4000800007f */
[----:B---3--:R-:W-:Y:S05]  /*13db0*/  @!P0 BRA `(.L_x_913) ;  /* 0xfffffffc00ec8947 */ /* 0x008fea000383ffff */
[----:B------:R-:W-:Y:S05]  /*13dc0*/  BRA `(.L_x_981) ;  /* 0xffffffd000d87947 */ /* 0x000fea000383ffff */
.L_x_916:
[----:B------:R-:W-:Y:S02]  /*13dd0*/  IMAD.MOV.U32 R13, RZ, RZ, R8 ;  /* 0x000000ffff0d7224 */ /* 0x000fe400078e0008 */
[----:B------:R-:W-:Y:S02]  /*13de0*/  IMAD.MOV.U32 R12, RZ, RZ, RZ ;  /* 0x000000ffff0c7224 */ /* 0x000fe400078e00ff */
[----:B------:R-:W-:Y:S02]  /*13df0*/  IMAD.MOV.U32 R11, RZ, RZ, 0x181f ;  /* 0x0000181fff0b7424 */ /* 0x000fe400078e00ff */
[----:B------:R-:W-:Y:S02]  /*13e00*/  IMAD.MOV.U32 R15, RZ, RZ, -0x1 ;  /* 0xffffffffff0f7424 */ /* 0x000fe400078e00ff */
[----:B------:R-:W-:-:S07]  /*13e10*/  VIADD R0, R0, UR40 ;  /* 0x0000002800007c36 */ /* 0x000fce0008000000 */
[----:B0-----:R-:W-:Y:S05]  /*13e20*/  WARPSYNC.COLLECTIVE R15, `(.L_x_982) ;  /* 0x000000000f087348 */ /* 0x001fea0003c00000 */
[----:B------:R1:W2:Y:S02]  /*13e30*/  SHFL.IDX P6, R14, R13, R12, R11 ;  /* 0x0000000c0d0e7389 */ /* 0x0002a400000c000b */
[----:B012---:R-:W-:Y:S01]  /*13e40*/  ENDCOLLECTIVE ;  /* 0x000000000000791b */ /* 0x007fe20003800000 */
.L_x_982:
[----:B------:R-:W-:Y:S02]  /*13e50*/  IMAD.MOV.U32 R13, RZ, RZ, R9 ;  /* 0x000000ffff0d7224 */ /* 0x000fe400078e0009 */
[----:B------:R-:W-:-:S07]  /*13e60*/  IMAD.MOV.U32 R4, RZ, RZ, R14 ;  /* 0x000000ffff047224 */ /* 0x000fce00078e000e */
[----:B------:R-:W-:Y:S05]  /*13e70*/  WARPSYNC.COLLECTIVE R15, `(.L_x_983) ;  /* 0x000000000f087348 */ /* 0x000fea0003c00000 */
[----:B------:R0:W1:Y:S02]  /*13e80*/  SHFL.IDX P6, R14, R13, R12, R11 ;  /* 0x0000000c0d0e7389 */ /* 0x00006400000c000b */
[----:B01----:R-:W-:Y:S01]  /*13e90*/  ENDCOLLECTIVE ;  /* 0x000000000000791b */ /* 0x003fe20003800000 */
.L_x_983:
[----:B------:R-:W-:Y:S02]  /*13ea0*/  ULDC UR4, c[0x0][0x288] ;  /* 0x0000a20000047ab9 */ /* 0x000fe40000000800 */
[----:B------:R-:W-:-:S05]  /*13eb0*/  IMAD R3, R3, UR4, RZ ;  /* 0x0000000403037c24 */ /* 0x000fca000f8e02ff */
[C---:B------:R-:W-:Y:S01]  /*13ec0*/  ISETP.GE.AND P1, PT, R0.reuse, R3, PT ;  /* 0x000000030000720c */ /* 0x040fe20003f26270 */
[----:B------:R-:W-:Y:S02]  /*13ed0*/  VIADD R12, R0, 0x10 ;  /* 0x00000010000c7836 */ /* 0x000fe40000000000 */
[----:B------:R-:W-:-:S10]  /*13ee0*/  IMAD.MOV.U32 R13, RZ, RZ, R8 ;  /* 0x000000ffff0d7224 */ /* 0x000fd400078e0008 */
[----:B------:R-:W-:Y:S02]  /*13ef0*/  @!P1 LEA R21, R10, UR38, 0x1 ;  /* 0x000000260a159c11 */ /* 0x000fe4000f8e08ff */
[----:B------:R-:W-:-:S05]  /*13f00*/  @!P1 LEA R14, P2, R17, R14, 0x1 ;  /* 0x0000000e110e9211 */ /* 0x000fca00078408ff */
[----:B------:R-:W-:Y:S02]  /*13f10*/  @!P1 IMAD.X R5, RZ, RZ, R4, P2 ;  /* 0x000000ffff059224 */ /* 0x000fe400010e0604 */
[----:B------:R-:W-:-:S05]  /*13f20*/  @!P1 IMAD.MOV.U32 R4, RZ, RZ, R14 ;  /* 0x000000ffff049224 */ /* 0x000fca00078e000e */
[----:B------:R-:W-:Y:S01]  /*13f30*/  @!PT LDS RZ, [RZ] ;  /* 0x00000000fffff984 */ /* 0x000fe20000000800 */
[----:B------:R-:W-:Y:S01]  /*13f40*/  @!PT LDS RZ, [RZ] ;  /* 0x00000000fffff984 */ /* 0x000fe20000000800 */
[----:B------:R-:W-:Y:S01]  /*13f50*/  @!PT LDS RZ, [RZ] ;  /* 0x00000000fffff984 */ /* 0x000fe20000000800 */
[----:B------:R0:W-:Y:S01]  /*13f60*/  @!P1 LDGSTS.E.BYPASS.LTC128B.128 [R21+0x8400], desc[UR48][R4.64], !P0 ;  /* 0x0840000004159fae */ /* 0x0001e2000c101d70 */
[----:B------:R-:W-:Y:S01]  /*13f70*/  ISETP.GE.AND P1, PT, R12, R3, PT ;  /* 0x000000030c00720c */ /* 0x000fe20003f26270 */
[----:B------:R-:W-:-:S12]  /*13f80*/  IMAD.MOV.U32 R12, RZ, RZ, 0x1 ;  /* 0x00000001ff0c7424 */ /* 0x000fd800078e00ff */
[----:B0-----:R-:W-:Y:S05]  /*13f90*/  WARPSYNC.COLLECTIVE R15, `(.L_x_984) ;  /* 0x000000000f087348 */ /* 0x001fea0003c00000 */
[----:B------:R1:W2:Y:S02]  /*13fa0*/  SHFL.IDX P6, R14, R13, R12, R11 ;  /* 0x0000000c0d0e7389 */ /* 0x0002a400000c000b */
[----:B012---:R-:W-:Y:S01]  /*13fb0*/  ENDCOLLECTIVE ;  /* 0x000000000000791b */ /* 0x007fe20003800000 */
.L_x_984:
[----:B------:R-:W-:Y:S02]  /*13fc0*/  IMAD.MOV.U32 R13, RZ, RZ, R9 ;  /* 0x000000ffff0d7224 */ /* 0x000fe400078e0009 */
[----:B------:R-:W-:-:S07]  /*13fd0*/  IMAD.MOV.U32 R27, RZ, RZ, R14 ;  /* 0x000000ffff1b7224 */ /* 0x000fce00078e000e */
[----:B------:R-:W-:Y:S05]  /*13fe0*/  WARPSYNC.COLLECTIVE R15, `(.L_x_985) ;  /* 0x000000000f087348 */ /* 0x000fea0003c00000 */
[----:B------:R0:W1:Y:S02]  /*13ff0*/  SHFL.IDX P6, R14, R13, R12, R11 ;  /* 0x0000000c0d0e7389 */ /* 0x00006400000c000b */
[----:B01----:R-:W-:Y:S01]  /*14000*/  ENDCOLLECTIVE ;  /* 0x000000000000791b */ /* 0x003fe20003800000 */
.L_x_985:
[----:B------:R-:W-:Y:S02]  /*14010*/  IMAD.MOV.U32 R13, RZ, RZ, R8 ;  /* 0x000000ffff0d7224 */ /* 0x000fe400078e0008 */
[----:B------:R-:W-:Y:S01]  /*14020*/  IMAD.MOV.U32 R12, RZ, RZ, 0x2 ;  /* 0x00000002ff0c7424 */ /* 0x000fe200078e00ff */
[----:B------:R-:W-:Y:S01]  /*14030*/  @!P1 LEA R4, P3, R17, R14, 0x1 ;  /* 0x0000000e11049211 */ /* 0x000fe200078608ff */
[----:B------:R-:W-:-:S04]  /*14040*/  VIADD R14, R0, 0x20 ;  /* 0x00000020000e7836 */ /* 0x000fc80000000000 */
[----:B------:R-:W-:Y:S01]  /*14050*/  @!P1 IMAD.X R5, RZ, RZ, R27, P3 ;  /* 0x000000ffff059224 */ /* 0x000fe200018e061b */
[----:B------:R-:W-:-:S13]  /*14060*/  ISETP.GE.AND P2, PT, R14, R3, PT ;  /* 0x000000030e00720c */ /* 0x000fda0003f46270 */
[----:B------:R-:W-:Y:S05]  /*14070*/  WARPSYNC.COLLECTIVE R15, `(.L_x_986) ;  /* 0x000000000f087348 */ /* 0x000fea0003c00000 */
[----:B------:R0:W1:Y:S02]  /*14080*/  SHFL.IDX P6, R14, R13, R12, R11 ;  /* 0x0000000c0d0e7389 */ /* 0x00006400000c000b */
[----:B01----:R-:W-:Y:S01]  /*14090*/  ENDCOLLECTIVE ;  /* 0x000000000000791b */ /* 0x003fe20003800000 */
.L_x_986:
        /* <DEDUP_REMOVED lines=11> */
.L_x_987:
[----:B------:R-:W-:Y:S02]  /*14150*/  IMAD.MOV.U32 R13, RZ, RZ, R8 ;  /* 0x000000ffff0d7224 */ /* 0x000fe400078e0008 */
[----:B------:R-:W-:Y:S02]  /*14160*/  IMAD.MOV.U32 R12, RZ, RZ, 0x3 ;  /* 0x00000003ff0c7424 */ /* 0x000fe400078e00ff */
[----:B------:R-:W-:Y:S02]  /*14170*/  IMAD.MOV.U32 R28, RZ, RZ, R14 ;  /* 0x000000ffff1c7224 */ /* 0x000fe400078e000e */
[----:B------:R-:W-:-:S03]  /*14180*/  VIADD R14, R0, 0x30 ;  /* 0x00000030000e7836 */ /* 0x000fc60000000000 */
[----:B------:R-:W-:-:S05]  /*14190*/  @!P2 LEA R4, P1, R17, R28, 0x1 ;  /* 0x0000001c1104a211 */ /* 0x000fca00078208ff */
[----:B------:R-:W-:Y:S01]  /*141a0*/  @!P2 IMAD.X R5, RZ, RZ, R20, P1 ;  /* 0x000000ffff05a224 */ /* 0x000fe200008e0614 */
[----:B------:R-:W-:-:S13]  /*141b0*/  ISETP.GE.AND P1, PT, R14, R3, PT ;  /* 0x000000030e00720c */ /* 0x000fda0003f26270 */
[----:B------:R-:W-:Y:S05]  /*141c0*/  WARPSYNC.COLLECTIVE R15, `(.L_x_988) ;  /* 0x000000000f087348 */ /* 0x000fea0003c00000 */
[----:B------:R0:W1:Y:S02]  /*141d0*/  SHFL.IDX P6, R14, R13, R12, R11 ;  /* 0x0000000c0d0e7389 */ /* 0x00006400000c000b */
[----:B01----:R-:W-:Y:S01]  /*141e0*/  ENDCOLLECTIVE ;  /* 0x000000000000791b */ /* 0x003fe20003800000 */
.L_x_988:
        /* <DEDUP_REMOVED lines=10> */
.L_x_989:
        /* <DEDUP_REMOVED lines=9> */
.L_x_990:
        /* <DEDUP_REMOVED lines=10> */
.L_x_991:
        /* <DEDUP_REMOVED lines=10> */
.L_x_992:
        /* <DEDUP_REMOVED lines=9> */
.L_x_993:
        /* <DEDUP_REMOVED lines=9> */
.L_x_994:
        /* <DEDUP_REMOVED lines=11> */
.L_x_995:
[----:B------:R-:W-:Y:S02]  /*14630*/  IMAD.MOV.U32 R13, RZ, RZ, R8 ;  /* 0x000000ffff0d7224 */ /* 0x000fe400078e0008 */
[----:B------:R-:W-:Y:S02]  /*14640*/  IMAD.MOV.U32 R12, RZ, RZ, 0x7 ;  /* 0x00000007ff0c7424 */ /* 0x000fe400078e00ff */
[----:B------:R-:W-:-:S07]  /*14650*/  IMAD.MOV.U32 R28, RZ, RZ, R14 ;  /* 0x000000ffff1c7224 */ /* 0x000fce00078e000e */
[----:B------:R-:W-:Y:S05]  /*14660*/  WARPSYNC.COLLECTIVE R15, `(.L_x_996) ;  /* 0x000000000f087348 */ /* 0x000fea0003c00000 */
[----:B------:R0:W1:Y:S02]  /*14670*/  SHFL.IDX P6, R14, R13, R12, R11 ;  /* 0x0000000c0d0e7389 */ /* 0x00006400000c000b */
[----:B01----:R-:W-:Y:S01]  /*14680*/  ENDCOLLECTIVE ;  /* 0x000000000000791b */ /* 0x003fe20003800000 */
.L_x_996:
[----:B------:R-:W-:-:S05]  /*14690*/  @!P2 LEA R4, P1, R17, R28, 0x1 ;  /* 0x0000001c1104a211 */ /* 0x000fca00078208ff */
[----:B------:R-:W-:-:S05]  /*146a0*/  @!P2 IMAD.X R5, RZ, RZ, R20, P1 ;  /* 0x000000ffff05a224 */ /* 0x000fca00008e0614 */
        /* <DEDUP_REMOVED lines=9> */
.L_x_997:
[----:B------:R-:W-:-:S05]  /*14740*/  VIADD R4, R0, 0x70 ;  /* 0x0000007000047836 */ /* 0x000fca0000000000 */
[----:B------:R-:W-:Y:S01]  /*14750*/  ISETP.GE.AND P1, PT, R4, R3, PT ;  /* 0x000000030400720c */ /* 0x000fe20003f26270 */
[----:B------:R-:W-:Y:S02]  /*14760*/  IMAD.MOV.U32 R13, RZ, RZ, R6 ;  /* 0x000000ffff0d7224 */ /* 0x000fe400078e0006 */
[----:B------:R-:W-:-:S10]  /*14770*/  IMAD.MOV.U32 R12, RZ, RZ, RZ ;  /* 0x000000ffff0c7224 */ /* 0x000fd400078e00ff */
[----:B------:R-:W-:Y:S02]  /*14780*/  @!P1 LEA R21, R10, UR38, 0x1 ;  /* 0x000000260a159c11 */ /* 0x000fe4000f8e08ff */
[----:B------:R-:W-:-:S13]  /*14790*/  @!P1 LEA R4, P3, R17, R14, 0x1 ;  /* 0x0000000e11049211 */ /* 0x000fda00078608ff */
[----:B------:R-:W-:Y:S05]  /*147a0*/  WARPSYNC.COLLECTIVE R15, `(.L_x_998) ;  /* 0x000000000f087348 */ /* 0x000fea0003c00000 */
[----:B------:R0:W1:Y:S02]  /*147b0*/  SHFL.IDX P6, R14, R13, R12, R11 ;  /* 0x0000000c0d0e7389 */ /* 0x00006400000c000b */
[----:B01----:R-:W-:Y:S01]  /*147c0*/  ENDCOLLECTIVE ;  /* 0x000000000000791b */ /* 0x003fe20003800000 */
.L_x_998:
[----:B------:R-:W-:Y:S02]  /*147d0*/  @!P1 IMAD.X R5, RZ, RZ, R8, P3 ;  /* 0x000000ffff059224 */ /* 0x000fe400018e0608 */
[----:B------:R-:W-:-:S03]  /*147e0*/  VIADD R8, R0, 0x80 ;  /* 0x0000008000087836 */ /* 0x000fc60000000000 */
[----:B------:R-:W-:Y:S01]  /*147f0*/  @!PT LDS RZ, [RZ] ;  /* 0x00000000fffff984 */ /* 0x000fe20000000800 */
[----:B------:R-:W-:Y:S01]  /*14800*/  @!PT LDS RZ, [RZ] ;  /* 0x00000000fffff984 */ /* 0x000fe20000000800 */
[----:B------:R-:W-:Y:S01]  /*14810*/  @!PT LDS RZ, [RZ] ;  /* 0x00000000fffff984 */ /* 0x000fe20000000800 */
[----:B------:R0:W-:Y:S02]  /*14820*/  @!P1 LDGSTS.E.BYPASS.LTC128B.128 [R21+0xbc00], desc[UR48][R4.64], !P0 ;  /* 0x0bc0000004159fae */ /* 0x0001e4000c101d70 */
[----:B------:R-:W-:Y:S01]  /*14830*/  ISETP.GE.AND P2, PT, R8, R3, PT ;  /* 0x000000030800720c */ /* 0x000fe20003f46270 */
[----:B------:R-:W-:Y:S02]  /*14840*/  VIADD R8, R0, 0x90 ;  /* 0x0000009000087836 */ /* 0x000fe40000000000 */
[----:B------:R-:W-:-:S10]  /*14850*/  IMAD.MOV.U32 R13, RZ, RZ, R7 ;  /* 0x000000ffff0d7224 */ /* 0x000fd400078e0007 */
[----:B------:R-:W-:Y:S01]  /*14860*/  @!P2 LEA R27, R10, UR38, 0x1 ;  /* 0x000000260a1bac11 */ /* 0x000fe2000f8e08ff */
[----:B0-----:R-:W-:-:S07]  /*14870*/  IMAD.MOV.U32 R20, RZ, RZ, R14 ;  /* 0x000000ffff147224 */ /* 0x001fce00078e000e */
[----:B------:R-:W-:Y:S05]  /*14880*/  WARPSYNC.COLLECTIVE R15, `(.L_x_999) ;  /* 0x000000000f087348 */ /* 0x000fea0003c00000 */
[----:B------:R0:W1:Y:S02]  /*14890*/  SHFL.IDX P6, R14, R13, R12, R11 ;  /* 0x0000000c0d0e7389 */ /* 0x00006400000c000b */
[----:B01----:R-:W-:Y:S01]  /*148a0*/  ENDCOLLECTIVE ;  /* 0x000000000000791b */ /* 0x003fe20003800000 */
.L_x_999:
[----:B------:R-:W-:Y:S02]  /*148b0*/  IMAD.MOV.U32 R13, RZ, RZ, R6 ;  /* 0x000000ffff0d7224 */ /* 0x000fe400078e0006 */
[----:B------:R-:W-:Y:S02]  /*148c0*/  IMAD.MOV.U32 R12, RZ, RZ, 0x1 ;  /* 0x00000001ff0c7424 */ /* 0x000fe400078e00ff */
[----:B------:R-:W-:-:S07]  /*148d0*/  IMAD.MOV.U32 R28, RZ, RZ, R14 ;  /* 0x000000ffff1c7224 */ /* 0x000fce00078e000e */
[----:B------:R-:W-:Y:S05]  /*148e0*/  WARPSYNC.COLLECTIVE R15, `(.L_x_1000) ;  /* 0x000000000f087348 */ /* 0x000fea0003c00000 */
[----:B------:R0:W1:Y:S02]  /*148f0*/  SHFL.IDX P6, R14, R13, R12, R11 ;  /* 0x0000000c0d0e7389 */ /* 0x00006400000c000b */
[----:B01----:R-:W-:Y:S01]  /*14900*/  ENDCOLLECTIVE ;  /* 0x000000000000791b */ /* 0x003fe20003800000 */
.L_x_1000:
[----:B------:R-:W-:-:S05]  /*14910*/  @!P2 LEA R4, P1, R17, R28, 0x1 ;  /* 0x0000001c1104a211 */ /* 0x000fca00078208ff */
[----:B------:R-:W-:Y:S01]  /*14920*/  @!P2 IMAD.X R5, RZ, RZ, R20, P1 ;  /* 0x000000ffff05a224 */ /* 0x000fe200008e0614 */
[----:B------:R-:W-:-:S04]  /*14930*/  ISETP.GE.AND P1, PT, R8, R3, PT ;  /* 0x000000030800720c */ /* 0x000fc80003f26270 */
        /* <DEDUP_REMOVED lines=9> */
.L_x_1001:
[----:B------:R-:W-:Y:S02]  /*149d0*/  IMAD.MOV.U32 R13, RZ, RZ, R6 ;  /* 0x000000ffff0d7224 */ /* 0x000fe400078e0006 */
[----:B------:R-:W-:Y:S01]  /*149e0*/  IMAD.MOV.U32 R12, RZ, RZ, 0x2 ;  /* 0x00000002ff0c7424 */ /* 0x000fe200078e00ff */
[----:B------:R-:W-:-:S13]  /*149f0*/  @!P1 LEA R4, P3, R17, R14, 0x1 ;  /* 0x0000000e11049211 */ /* 0x000fda00078608ff */
[----:B------:R-:W-:Y:S05]  /*14a00*/  WARPSYNC.COLLECTIVE R15, `(.L_x_1002) ;  /* 0x000000000f087348 */ /* 0x000fea0003c00000 */
[----:B------:R0:W1:Y:S02]  /*14a10*/  SHFL.IDX P6, R14, R13, R12, R11 ;  /* 0x0000000c0d0e7389 */ /* 0x00006400000c000b */
[----:B01----:R-:W-:Y:S01]  /*14a20*/  ENDCOLLECTIVE ;  /* 0x000000000000791b */ /* 0x003fe20003800000 */
.L_x_1002:
[----:B------:R-:W-:Y:S01]  /*14a30*/  @!P1 IMAD.X R5, RZ, RZ, R9, P3 ;  /* 0x000000ffff059224 */ /* 0x000fe200018e0609 */
[----:B------:R-:W-:-:S05]  /*14a40*/  @!P1 LEA R9, R10, UR38, 0x1 ;  /* 0x000000260a099c11 */ /* 0x000fca000f8e08ff */
[----:B------:R-:W-:Y:S01]  /*14a50*/  @!PT LDS RZ, [RZ] ;  /* 0x00000000fffff984 */ /* 0x000fe20000000800 */
[----:B------:R-:W-:Y:S01]  /*14a60*/  @!PT LDS RZ, [RZ] ;  /* 0x00000000fffff984 */ /* 0x000fe20000000800 */
[----:B------:R-:W-:Y:S01]  /*14a70*/  @!PT LDS RZ, [RZ] ;  /* 0x00000000fffff984 */ /* 0x000fe20000000800 */
[----:B------:R0:W-:Y:S01]  /*14a80*/  @!P1 LDGSTS.E.BYPASS.LTC128B.128 [R9+0xcc00], desc[UR48][R4.64], !P0 ;  /* 0x0cc0000004099fae */ /* 0x0001e2000c101d70 */
[----:B------:R-:W-:Y:S02]  /*14a90*/  IMAD.MOV.U32 R13, RZ, RZ, R7 ;  /* 0x000000ffff0d7224 */ /* 0x000fe400078e0007 */
[----:B0-----:R-:W-:Y:S02]  /*14aa0*/  VIADD R4, R0, 0xa0 ;  /* 0x000000a000047836 */ /* 0x001fe40000000000 */
[----:B------:R-:W-:-:S07]  /*14ab0*/  IMAD.MOV.U32 R8, RZ, RZ, R14 ;  /* 0x000000ffff087224 */ /* 0x000fce00078e000e */
[----:B------:R-:W-:Y:S05]  /*14ac0*/  WARPSYNC.COLLECTIVE R15, `(.L_x_1003) ;  /* 0x000000000f087348 */ /* 0x000fea0003c00000 */
[----:B------:R0:W1:Y:S02]  /*14ad0*/  SHFL.IDX P6, R14, R13, R12, R11 ;  /* 0x0000000c0d0e7389 */ /* 0x00006400000c000b */
[----:B01----:R-:W-:Y:S01]  /*14ae0*/  ENDCOLLECTIVE ;  /* 0x000000000000791b */ /* 0x003fe20003800000 */
.L_x_1003:
[----:B------:R-:W-:Y:S01]  /*14af0*/  ISETP.GE.AND P2, PT, R4, R3, PT ;  /* 0x000000030400720c */ /* 0x000fe20003f46270 */
[----:B------:R-:W-:-:S12]  /*14b00*/  IMAD.MOV.U32 R13, RZ, RZ, R6 ;  /* 0x000000ffff0d7224 */ /* 0x000fd800078e0006 */
[----:B------:R-:W-:Y:S01]  /*14b10*/  @!P2 LEA R21, R10, UR38, 0x1 ;  /* 0x000000260a15ac11 */ /* 0x000fe2000f8e08ff */
[----:B------:R-:W-:Y:S02]  /*14b20*/  IMAD.MOV.U32 R12, RZ, RZ, 0x3 ;  /* 0x00000003ff0c7424 */ /* 0x000fe400078e00ff */
[----:B------:R-:W-:-:S07]  /*14b30*/  IMAD.MOV.U32 R20, RZ, RZ, R14 ;  /* 0x000000ffff147224 */ /* 0x000fce00078e000e */
[----:B------:R-:W-:Y:S05]  /*14b40*/  WARPSYNC.COLLECTIVE R15, `(.L_x_1004) ;  /* 0x000000000f087348 */ /* 0x000fea0003c00000 */
[----:B------:R0:W1:Y:S02]  /*14b50*/  SHFL.IDX P6, R14, R13, R12, R11 ;  /* 0x0000000c0d0e7389 */ /* 0x00006400000c000b */
[----:B01----:R-:W-:Y:S01]  /*14b60*/  ENDCOLLECTIVE ;  /* 0x000000000000791b */ /* 0x003fe20003800000 */
.L_x_1004:
        /* <DEDUP_REMOVED lines=11> */
.L_x_1005:
[----:B------:R-:W-:Y:S05]  /*14c20*/  BRA `(.L_x_1006) ;  /* 0xffffffd000887947 */ /* 0x000fea000383ffff */
.L_x_917:
[----:B0-----:R-:W-:-:S04]  /*14c30*/  IMAD.U32 R5, RZ, RZ, UR38 ;  /* 0x00000026ff057e24 */ /* 0x001fc8000f8e00ff */
[----:B------:R0:W1:Y:S03]  /*14c40*/  SYNCS.PHASECHK.TRANS64.TRYWAIT P0, [R5+URZ+0x16820], R0 ;  /* 0x01682000050075a7 */ /* 0x000066000800017f */
[----:B-1----:R-:W-:Y:S05]  /*14c50*/  @!P0 NANOSLEEP.SYNCS 0x989680 ;  /* 0x009896800000895d */ /* 0x002fea0003900000 */
[----:B------:R-:W1:Y:S02]  /*14c60*/  @!P0 SYNCS.PHASECHK.TRANS64 P0, [R5+URZ+0x16820], R0 ;  /* 0x01682000050085a7 */ /* 0x000e64000800007f */
[----:B-1----:R-:W-:Y:S05]  /*14c70*/  @!P0 BRA `(.L_x_917) ;  /* 0xfffffffc00ec8947 */ /* 0x002fea000383ffff */
[----:B------:R-:W-:Y:S05]  /*14c80*/  BRA `(.L_x_1007) ;  /* 0xffffffd000c07947 */ /* 0x000fea000383ffff */
.L_x_924:
[----:B0-----:R-:W-:-:S04]  /*14c90*/  IMAD.U32 R5, RZ, RZ, UR38 ;  /* 0x00000026ff057e24 */ /* 0x001fc8000f8e00ff */
[----:B------:R0:W1:Y:S03]  /*14ca0*/  SYNCS.PHASECHK.TRANS64.TRYWAIT P0, [R5+URZ+0x16848], R12 ;  /* 0x0168480c050075a7 */ /* 0x000066000800017f */
[----:B-1----:R-:W-:Y:S05]  /*14cb0*/  @!P0 NANOSLEEP.SYNCS 0x989680 ;  /* 0x009896800000895d */ /* 0x002fea0003900000 */
[----:B------:R-:W1:Y:S02]  /*14cc0*/  @!P0 SYNCS.PHASECHK.TRANS64 P0, [R5+URZ+0x16848], R12 ;  /* 0x0168480c050085a7 */ /* 0x000e64000800007f */
[----:B-1----:R-:W-:Y:S05]  /*14cd0*/  @!P0 BRA `(.L_x_924) ;  /* 0xfffffffc00ec8947 */ /* 0x002fea000383ffff */
[----:B------:R-:W-:Y:S05]  /*14ce0*/  BRA `(.L_x_1008) ;  /* 0xffffffd400947947 */ /* 0x000fea000383ffff */
.L_x_929:
[----:B0-----:R-:W-:-:S04]  /*14cf0*/  IMAD.U32 R5, RZ, RZ, UR38 ;  /* 0x00000026ff057e24 */ /* 0x001fc8000f8e00ff */
[----:B------:R0:W1:Y:S03]  /*14d00*/  SYNCS.PHASECHK.TRANS64.TRYWAIT P0, [R5+URZ+0x16860], R12 ;  /* 0x0168600c050075a7 */ /* 0x000066000800017f */
[----:B-1----:R-:W-:Y:S05]  /*14d10*/  @!P0 NANOSLEEP.SYNCS 0x989680 ;  /* 0x009896800000895d */ /* 0x002fea0003900000 */
[----:B------:R-:W1:Y:S02]  /*14d20*/  @!P0 SYNCS.PHASECHK.TRANS64 P0, [R5+URZ+0x16860], R12 ;  /* 0x0168600c050085a7 */ /* 0x000e64000800007f */
[----:B-1----:R-:W-:Y:S05]  /*14d30*/  @!P0 BRA `(.L_x_929) ;  /* 0xfffffffc00ec8947 */ /* 0x002fea000383ffff */
[----:B------:R-:W-:Y:S05]  /*14d40*/  BRA `(.L_x_1009) ;  /* 0xffffffd400f47947 */ /* 0x000fea000383ffff */
.L_x_937:
[----:B0-----:R-:W-:-:S04]  /*14d50*/  IMAD.U32 R5, RZ, RZ, UR38 ;  /* 0x00000026ff057e24 */ /* 0x001fc8000f8e00ff */
[----:B------:R0:W1:Y:S03]  /*14d60*/  SYNCS.PHASECHK.TRANS64.TRYWAIT P0, [R5+URZ+0x16840], R14 ;  /* 0x0168400e050075a7 */ /* 0x000066000800017f */
[----:B-1----:R-:W-:Y:S05]  /*14d70*/  @!P0 NANOSLEEP.SYNCS 0x989680 ;  /* 0x009896800000895d */ /* 0x002fea0003900000 */
[----:B------:R-:W1:Y:S02]  /*14d80*/  @!P0 SYNCS.PHASECHK.TRANS64 P0, [R5+URZ+0x16840], R14 ;  /* 0x0168400e050085a7 */ /* 0x000e64000800007f */
[----:B-1----:R-:W-:Y:S05]  /*14d90*/  @!P0 BRA `(.L_x_937) ;  /* 0xfffffffc00ec8947 */ /* 0x002fea000383ffff */
[----:B------:R-:W-:Y:S05]  /*14da0*/  BRA `(.L_x_1010) ;  /* 0xffffffd800d87947 */ /* 0x000fea000383ffff */
.L_x_942:
[----:B0-----:R-:W-:-:S04]  /*14db0*/  IMAD.U32 R5, RZ, RZ, UR38 ;  /* 0x00000026ff057e24 */ /* 0x001fc8000f8e00ff */
[----:B------:R0:W1:Y:S03]  /*14dc0*/  SYNCS.PHASECHK.TRANS64.TRYWAIT P0, [R5+URZ+0x16868], R4 ;  /* 0x01686804050075a7 */ /* 0x000066000800017f */
[----:B-1----:R-:W-:Y:S05]  /*14dd0*/  @!P0 NANOSLEEP.SYNCS 0x989680 ;  /* 0x009896800000895d */ /* 0x002fea0003900000 */
[----:B------:R-:W1:Y:S02]  /*14de0*/  @!P0 SYNCS.PHASECHK.TRANS64 P0, [R5+URZ+0x16868], R4 ;  /* 0x01686804050085a7 */ /* 0x000e64000800007f */
[----:B-1----:R-:W-:Y:S05]  /*14df0*/  @!P0 BRA `(.L_x_942) ;  /* 0xfffffffc00ec8947 */ /* 0x002fea000383ffff */
[----:B------:R-:W-:Y:S05]  /*14e00*/  BRA `(.L_x_1011) ;  /* 0xffffffdc00407947 */ /* 0x000fea000383ffff */
.L_x_950:
[----:B0-----:R-:W-:-:S04]  /*14e10*/  IMAD.U32 R4, RZ, RZ, UR38 ;  /* 0x00000026ff047e24 */ /* 0x001fc8000f8e00ff */
[----:B------:R0:W1:Y:S03]  /*14e20*/  SYNCS.PHASECHK.TRANS64.TRYWAIT P0, [R4+URZ+0x16848], R9 ;  /* 0x01684809040075a7 */ /* 0x000066000800017f */
[----:B-1----:R-:W-:Y:S05]  /*14e30*/  @!P0 NANOSLEEP.SYNCS 0x989680 ;  /* 0x009896800000895d */ /* 0x002fea0003900000 */
[----:B------:R-:W1:Y:S02]  /*14e40*/  @!P0 SYNCS.PHASECHK.TRANS64 P0, [R4+URZ+0x16848], R9 ;  /* 0x01684809040085a7 */ /* 0x000e64000800007f */
[----:B-1----:R-:W-:Y:S05]  /*14e50*/  @!P0 BRA `(.L_x_950) ;  /* 0xfffffffc00ec8947 */ /* 0x002fea000383ffff */
[----:B------:R-:W-:Y:S05]  /*14e60*/  BRA `(.L_x_1012) ;  /* 0xffffffe000387947 */ /* 0x000fea000383ffff */
.L_x_955:
[----:B0-----:R-:W-:-:S04]  /*14e70*/  IMAD.U32 R4, RZ, RZ, UR38 ;  /* 0x00000026ff047e24 */ /* 0x001fc8000f8e00ff */
[----:B------:R0:W1:Y:S03]  /*14e80*/  SYNCS.PHASECHK.TRANS64.TRYWAIT P0, [R4+URZ+0x16860], R9 ;  /* 0x01686009040075a7 */ /* 0x000066000800017f */
[----:B-1----:R-:W-:Y:S05]  /*14e90*/  @!P0 NANOSLEEP.SYNCS 0x989680 ;  /* 0x009896800000895d */ /* 0x002fea0003900000 */
[----:B------:R-:W1:Y:S02]  /*14ea0*/  @!P0 SYNCS.PHASECHK.TRANS64 P0, [R4+URZ+0x16860], R9 ;  /* 0x01686009040085a7 */ /* 0x000e64000800007f */
[----:B-1----:R-:W-:Y:S05]  /*14eb0*/  @!P0 BRA `(.L_x_955) ;  /* 0xfffffffc00ec8947 */ /* 0x002fea000383ffff */
[----:B------:R-:W-:Y:S05]  /*14ec0*/  BRA `(.L_x_1013) ;  /* 0xffffffe0009c7947 */ /* 0x000fea000383ffff */
.L_x_962:
[----:B0-----:R0:W1:Y:S02]  /*14ed0*/  SYNCS.PHASECHK.TRANS64.TRYWAIT P0, [R4+URZ+0x16860], R3 ;  /* 0x01686003040075a7 */ /* 0x001064000800017f */
[----:B-1----:R-:W-:Y:S05]  /*14ee0*/  @!P0 NANOSLEEP.SYNCS 0x989680 ;  /* 0x009896800000895d */ /* 0x002fea0003900000 */
[----:B------:R-:W1:Y:S02]  /*14ef0*/  @!P0 SYNCS.PHASECHK.TRANS64 P0, [R4+URZ+0x16860], R3 ;  /* 0x01686003040085a7 */ /* 0x000e64000800007f */
[----:B-1----:R-:W-:Y:S05]  /*14f00*/  @!P0 BRA `(.L_x_962) ;  /* 0xfffffffc00f08947 */ /* 0x002fea000383ffff */
[----:B------:R-:W-:Y:S05]  /*14f10*/  BRA `(.L_x_1014) ;  /* 0xffffffe4002c7947 */ /* 0x000fea000383ffff */
.L_x_966:
[----:B0-----:R0:W1:Y:S02]  /*14f20*/  SYNCS.PHASECHK.TRANS64.TRYWAIT P0, [R7+URZ+0x16820], R4 ;  /* 0x01682004070075a7 */ /* 0x001064000800017f */
[----:B-1----:R-:W-:Y:S05]  /*14f30*/  @!P0 NANOSLEEP.SYNCS 0x989680 ;  /* 0x009896800000895d */ /* 0x002fea0003900000 */
[----:B------:R-:W1:Y:S02]  /*14f40*/  @!P0 SYNCS.PHASECHK.TRANS64 P0, [R7+URZ+0x16820], R4 ;  /* 0x01682004070085a7 */ /* 0x000e64000800007f */
[----:B-1----:R-:W-:Y:S05]  /*14f50*/  @!P0 BRA `(.L_x_966) ;  /* 0xfffffffc00f08947 */ /* 0x002fea000383ffff */
[----:B------:R-:W-:Y:S05]  /*14f60*/  BRA `(.L_x_1015) ;  /* 0xffffffe400c47947 */ /* 0x000fea000383ffff */
.L_x_967:
[----:B------:R-:W-:Y:S01]  /*14f70*/  BSSY B0, `(.L_x_1016) ;  /* 0x0000008000007945 */ /* 0x000fe20003800000 */
[----:B------:R-:W-:Y:S02]  /*14f80*/  IMAD.MOV.U32 R13, RZ, RZ, R16 ;  /* 0x000000ffff0d7224 */ /* 0x000fe400078e0010 */
[----:B------:R-:W-:Y:S02]  /*14f90*/  IMAD.MOV.U32 R12, RZ, RZ, RZ ;  /* 0x000000ffff0c7224 */ /* 0x000fe400078e00ff */
[----:B------:R-:W-:Y:S02]  /*14fa0*/  IMAD.MOV.U32 R11, RZ, RZ, 0x1f ;  /* 0x0000001fff0b7424 */ /* 0x000fe400078e00ff */
[----:B------:R-:W-:-:S07]  /*14fb0*/  IMAD.MOV.U32 R15, RZ, RZ, -0x1 ;  /* 0xffffffffff0f7424 */ /* 0x000fce00078e00ff */
[----:B0-----:R-:W-:Y:S05]  /*14fc0*/  WARPSYNC.COLLECTIVE R15, `(.L_x_1017) ;  /* 0x000000000f087348 */ /* 0x001fea0003c00000 */
[----:B------:R1:W2:Y:S02]  /*14fd0*/  SHFL.IDX P6, R14, R13, R12, R11 ;  /* 0x0000000c0d0e7389 */ /* 0x0002a400000c000b */
[----:B012---:R-:W-:Y:S01]  /*14fe0*/  ENDCOLLECTIVE ;  /* 0x000000000000791b */ /* 0x007fe20003800000 */
.L_x_1017:
[----:B------:R-:W-:Y:S05]  /*14ff0*/  BSYNC B0 ;  /* 0x0000000000007941 */ /* 0x000fea0003800000 */
.L_x_1016:
[----:B------:R-:W-:Y:S05]  /*15000*/  BRA `(.L_x_1018) ;  /* 0xffffffe400a87947 */ /* 0x000fea000383ffff */
.L_x_968:
[----:B------:R-:W-:Y:S01]  /*15010*/  BSSY B0, `(.L_x_1019) ;  /* 0x0000006000007945 */ /* 0x000fe20003800000 */
[----:B------:R-:W-:-:S07]  /*15020*/  IMAD.MOV.U32 R15, RZ, RZ, -0x1 ;  /* 0xffffffffff0f7424 */ /* 0x000fce00078e00ff */
[----:B01----:R-:W-:Y:S05]  /*15030*/  WARPSYNC.COLLECTIVE R15, `(.L_x_1020) ;  /* 0x000000000f0c7348 */ /* 0x003fea0003c00000 */
[----:B------:R-:W-:Y:S02]  /*15040*/  ELECT P6, UR62, PT ;  /* 0x00000000003e782f */ /* 0x000fe400038c0000 */
[----:B------:R-:W-:Y:S01]  /*15050*/  MOV R14, UR62 ;  /* 0x0000003e000e7c02 */ /* 0x000fe20008000f00 */
[----:B01----:R-:W-:Y:S10]  /*15060*/  ENDCOLLECTIVE ;  /* 0x000000000000791b */ /* 0x003ff40003800000 */
.L_x_1020:
[----:B------:R-:W-:Y:S05]  /*15070*/  BSYNC B0 ;  /* 0x0000000000007941 */ /* 0x000fea0003800000 */
.L_x_1019:
[----:B------:R-:W-:Y:S05]  /*15080*/  BRA `(.L_x_1021) ;  /* 0xffffffe4009c7947 */ /* 0x000fea000383ffff */
.L_x_970:
[----:B0-----:R0:W2:Y:S02]  /*15090*/  SYNCS.PHASECHK.TRANS64.TRYWAIT P0, [R6+URZ], R5 ;  /* 0x00000005060075a7 */ /* 0x0010a4000800017f */
[----:B--2---:R-:W-:Y:S05]  /*150a0*/  @!P0 NANOSLEEP.SYNCS 0x989680 ;  /* 0x009896800000895d */ /* 0x004fea0003900000 */
[----:B------:R-:W2:Y:S02]  /*150b0*/  @!P0 SYNCS.PHASECHK.TRANS64 P0, [R6+URZ], R5 ;  /* 0x00000005060085a7 */ /* 0x000ea4000800007f */
[----:B--2---:R-:W-:Y:S05]  /*150c0*/  @!P0 BRA `(.L_x_970) ;  /* 0xfffffffc00f08947 */ /* 0x004fea000383ffff */
[----:B------:R-:W-:Y:S05]  /*150d0*/  BRA `(.L_x_1022) ;  /* 0xffffffe400d07947 */ /* 0x000fea000383ffff */
.L_x_971:
[----:B--2---:R2:W3:Y:S02]  /*150e0*/  SYNCS.PHASECHK.TRANS64.TRYWAIT P0, [R3+URZ], R2 ;  /* 0x00000002030075a7 */ /* 0x0044e4000800017f */
[----:B---3--:R-:W-:Y:S05]  /*150f0*/  @!P0 NANOSLEEP.SYNCS 0x989680 ;  /* 0x009896800000895d */ /* 0x008fea0003900000 */
[----:B------:R-:W3:Y:S02]  /*15100*/  @!P0 SYNCS.PHASECHK.TRANS64 P0, [R3+URZ], R2 ;  /* 0x00000002030085a7 */ /* 0x000ee4000800007f */
[----:B---3--:R-:W-:Y:S05]  /*15110*/  @!P0 BRA `(.L_x_971) ;  /* 0xfffffffc00f08947 */ /* 0x008fea000383ffff */
[----:B------:R-:W-:Y:S05]  /*15120*/  BRA `(.L_x_1023) ;  /* 0xffffffe400c47947 */ /* 0x000fea000383ffff */
.L_x_973:
[----:B--2---:R2:W3:Y:S02]  /*15130*/  SYNCS.PHASECHK.TRANS64.TRYWAIT P0, [R0+URZ], R5 ;  /* 0x00000005000075a7 */ /* 0x0044e4000800017f */
[----:B---3--:R-:W-:Y:S05]  /*15140*/  @!P0 NANOSLEEP.SYNCS 0x989680 ;  /* 0x009896800000895d */ /* 0x008fea0003900000 */
[----:B------:R-:W3:Y:S02]  /*15150*/  @!P0 SYNCS.PHASECHK.TRANS64 P0, [R0+URZ], R5 ;  /* 0x00000005000085a7 */ /* 0x000ee4000800007f */
[----:B---3--:R-:W-:Y:S05]  /*15160*/  @!P0 BRA `(.L_x_973) ;  /* 0xfffffffc00f08947 */ /* 0x008fea000383ffff */
[----:B------:R-:W-:Y:S05]  /*15170*/  BRA `(.L_x_1024) ;  /* 0xffffffe400c87947 */ /* 0x000fea000383ffff */
.L_x_1025:
        /* <DEDUP_REMOVED lines=16> */
.L_x_2704:


//--------------------- .text._ZN7cutlass13device_kernelIN5flash11enable_sm90INS1_16FlashAttnFwdSm90INS1_25CollectiveMainloopFwdSm90ILi2EN4cute5tupleIJNS5_1CILi1EEES8_S8_EEENS6_IJNS7_ILi192EEENS7_ILi128EEENS7_ILi64EEEEEELi64ENS_6half_tEfNS_4arch4Sm90ELb0ELb1ELb1ELb1ELb0ELb0ELb0ELb1ELb1ELb1ELb1ELb0EEENS1_21CollectiveEpilogueFwdINS6_IJSA_SC_SB_EEES9_SE_SG_Li384ELb1ELb1ELb1ELb0EEENS1_36VarlenDynamicPersistentTileSchedulerILi192ELi128ELi384ELi128ELb1ELb1ELb1ELb1ELb0ELb1EEEEEEEEEvNT_6ParamsE --------------------------
	.section	.text._ZN7cutlass13device_kernelIN5flash11enable_sm90INS1_16FlashAttnFwdSm90INS1_25CollectiveMainloopFwdSm90ILi2EN4cute5tupleIJNS5_1CILi1EEES8_S8_EEENS6_IJNS7_ILi192EEENS7_ILi128EEENS7_ILi64EEEEEELi64ENS_6half_tEfNS_4arch4Sm90ELb0ELb1ELb1ELb1ELb0ELb0ELb0ELb1ELb1ELb1ELb1ELb0EEENS1_21CollectiveEpilogueFwdINS6_IJSA_SC_SB_EEES9_SE_SG_Li384ELb1ELb1ELb1ELb0EEENS1_36VarlenDynamicPersistentTileSchedulerILi192ELi128ELi384ELi128ELb1ELb1ELb1ELb1ELb0ELb1EEEEEEEEEvNT_6ParamsE,"ax",@progbits
	.align	128
.text._ZN7cutlass13device_kernelIN5flash11enable_sm90INS1_16FlashAttnFwdSm90INS1_25CollectiveMainloopFwdSm90ILi2EN4cute5tupleIJNS5_1CILi1EEES8_S8_EEENS6_IJNS7_ILi192EEENS7_ILi128EEENS7_ILi64EEEEEELi64ENS_6half_tEfNS_4arch4Sm90ELb0ELb1ELb1ELb1ELb0ELb0ELb0ELb1ELb1ELb1ELb1ELb0EEENS1_21CollectiveEpilogueFwdINS6_IJSA_SC_SB_EEES9_SE_SG_Li384ELb1ELb1ELb1ELb0EEENS1_36VarlenDynamicPersistentTileSchedulerILi192ELi128ELi384ELi128ELb1ELb1ELb1ELb1ELb0ELb1EEEEEEEEEvNT_6ParamsE:
        .type           _ZN7cutlass13device_kernelIN5flash11enable_sm90INS1_16FlashAttnFwdSm90INS1_25CollectiveMainloopFwdSm90ILi2EN4cute5tupleIJNS5_1CILi1EEES8_S8_EEENS6_IJNS7_ILi192EEENS7_ILi128EEENS7_ILi64EEEEEELi64ENS_6half_tEfNS_4arch4Sm90ELb0ELb1ELb1ELb1ELb0ELb0ELb0ELb1ELb1ELb1ELb1ELb0EEENS1_21CollectiveEpilogueFwdINS6_IJSA_SC_SB_EEES9_SE_SG_Li384ELb1ELb1ELb1ELb0EEENS1_36VarlenDynamicPersistentTileSchedulerILi192ELi128ELi384ELi128ELb1ELb1ELb1ELb1ELb0ELb1EEEEEEEEEvNT_6ParamsE,@function
        .size           _ZN7cutlass13device_kernelIN5flash11enable_sm90INS1_16FlashAttnFwdSm90INS1_25CollectiveMainloopFwdSm90ILi2EN4cute5tupleIJNS5_1CILi1EEES8_S8_EEENS6_IJNS7_ILi192EEENS7_ILi128EEENS7_ILi64EEEEEELi64ENS_6half_tEfNS_4arch4Sm90ELb0ELb1ELb1ELb1ELb0ELb0ELb0ELb1ELb1ELb1ELb1ELb0EEENS1_21CollectiveEpilogueFwdINS6_IJSA_SC_SB_EEES9_SE_SG_Li384ELb1ELb1ELb1ELb0EEENS1_36VarlenDynamicPersistentTileSchedulerILi192ELi128ELi384ELi128ELb1ELb1ELb1ELb1ELb0ELb1EEEEEEEEEvNT_6ParamsE,(.L_x_2705 - _ZN7cutlass13device_kernelIN5flash11enable_sm90INS1_16FlashAttnFwdSm90INS1_25CollectiveMainloopFwdSm90ILi2EN4cute5tupleIJNS5_1CILi1EEES8_S8_EEENS6_IJNS7_ILi192EEENS7_ILi128EEENS7_ILi64EEEEEELi64ENS_6half_tEfNS_4arch4Sm90ELb0ELb1ELb1ELb1ELb0ELb0ELb0ELb1ELb1ELb1ELb1ELb0EEENS1_21CollectiveEpilogueFwdINS6_IJSA_SC_SB_EEES9_SE_SG_Li384ELb1ELb1ELb1ELb0EEENS1_36VarlenDynamicPersistentTileSchedulerILi192ELi128ELi384ELi128ELb1ELb1ELb1ELb1ELb0ELb1EEEEEEEEEvNT_6ParamsE)
        .other          _ZN7cutlass13device_kernelIN5flash11enable_sm90INS1_16FlashAttnFwdSm90INS1_25CollectiveMainloopFwdSm90ILi2EN4cute5tupleIJNS5_1CILi1EEES8_S8_EEENS6_IJNS7_ILi192EEENS7_ILi128EEENS7_ILi64EEEEEELi64ENS_6half_tEfNS_4arch4Sm90ELb0ELb1ELb1ELb1ELb0ELb0ELb0ELb1ELb1ELb1ELb1ELb0EEENS1_21CollectiveEpilogueFwdINS6_IJSA_SC_SB_EEES9_SE_SG_Li384ELb1ELb1ELb1ELb0EEENS1_36VarlenDynamicPersistentTileSchedulerILi192ELi128ELi384ELi128ELb1ELb1ELb1ELb1ELb0ELb1EEEEEEEEEvNT_6ParamsE,@"STO_CUDA_ENTRY STV_DEFAULT"
_ZN7cutlass13device_kernelIN5flash11enable_sm90INS1_16FlashAttnFwdSm90INS1_25CollectiveMainloopFwdSm90ILi2EN4cute5tupleIJNS5_1CILi1EEES8_S8_EEENS6_IJNS7_ILi192EEENS7_ILi128EEENS7_ILi64EEEEEELi64ENS_6half_tEfNS_4arch4Sm90ELb0ELb1ELb1ELb1ELb0ELb0ELb0ELb1ELb1ELb1ELb1ELb0EEENS1_21CollectiveEpilogueFwdINS6_IJSA_SC_SB_EEES9_SE_SG_Li384ELb1ELb1ELb1ELb0EEENS1_36VarlenDynamicPersistentTileSchedulerILi192ELi128ELi384ELi128ELb1ELb1ELb1ELb1ELb0ELb1EEEEEEEEEvNT_6ParamsE:
[----:B------:R-:W0:Y:S02]  /*0000*/  LDC R1, c[0x0][0x28] ;  /* 0x00000a00ff017b82 */ /* 0x000e240000000800 */
[----:B0-----:R-:W-:Y:S01]  /*0010*/  VIADD R1, R1, 0xffffffb8 ;  /* 0xffffffb801017836 */ /* 0x001fe20000000000 */
[----:B------:R-:W0:Y:S01]  /*0020*/  S2R R3, SR_TID.X ;  /* 0x0000000000037919 */ /* 0x000e220000002100 */
[----:B------:R-:W-:Y:S01]  /*0030*/  ELECT P0, URZ, PT ;  /* 0x00000000003f782f */ /* 0x000fe20003800000 */
[----:B------:R-:W-:Y:S01]  /*0040*/  BSSY B0, `(.L_x_1026) ;  /* 0x000000e000007945 */ /* 0x000fe20003800000 */
[--C-:B0-----:R-:W-:Y:S02]  /*0050*/  SHF.R.U32.HI R0, RZ, 0x5, R3.reuse ;  /* 0x00000005ff007819 */ /* 0x101fe40000011603 */
[----:B------:R-:W-:-:S03]  /*0060*/  SHF.R.U32.HI R3, RZ, 0x7, R3 ;  /* 0x00000007ff037819 */ /* 0x000fc60000011603 */
        /* <DEDUP_REMOVED lines=11> */
.L_x_1027:
[----:B------:R-:W-:Y:S05]  /*0120*/  BSYNC B0 ;  /* 0x0000000000007941 */ /* 0x000fea0003800000 */
.L_x_1026:
        /* <DEDUP_REMOVED lines=41> */
.L_x_1028:
        /* <DEDUP_REMOVED lines=22> */
.L_x_1029:
        /* <DEDUP_REMOVED lines=18> */
.L_x_1030:
        /* <DEDUP_REMOVED lines=22> */
.L_x_1031:
        /* <DEDUP_REMOVED lines=22> */
.L_x_1032:
[----:B------:R-:W-:Y:S01]  /*0900*/  PLOP3.LUT P0, PT, PT, PT, UP0, 0x80, 0x0 ;  /* 0x000000000000781c */ /* 0x000fe20003f0f008 */
[----:B------:R-:W-:Y:S01]  /*0910*/  UMOV UR36, 0x1 ;  /* 0x0000000100247882 */ /* 0x000fe20000000000 */
[----:B------:R-:W-:Y:S01]  /*0920*/  NOP ;  /* 0x0000000000007918 */ /* 0x000fe20000000000 */
[----:B------:R-:W-:Y:S01]  /*0930*/  USEL UR36, UR36, 0x2, !UP0 ;  /* 0x0000000224247887 */ /* 0x000fe2000c000000 */
[----:B------:R-:W-:Y:S01]  /*0940*/  ULDC.64 UR52, c[0x0][0x208] ;  /* 0x0000820000347ab9 */ /* 0x000fe20000000a00 */
[----:B012-4-:R-:W-:Y:S08]  /*0950*/  BAR.SYNC.DEFER_BLOCKING 0x0 ;  /* 0x0000000000007b1d */ /* 0x017ff00000010000 */
[----:B------:R-:W-:Y:S05]  /*0960*/  @!P0 BRA `(.L_x_1033) ;  /* 0x0000010c00908947 */ /* 0x000fea0003800000 */
.L_x_1034:
[----:B------:R-:W-:-:S08]  /*0970*/  NOP ;  /* 0x0000000000007918 */ /* 0x000fd00000000000 */
[----:B------:R-:W0:Y:S02]  /*0980*/  USETMAXREG.TRY_ALLOC.CTAPOOL UP0, 0xa0 ;  /* 0x000000a0000079c8 */ /* 0x000e240008000600 */
[----:B0-----:R-:W-:-:S13]  /*0990*/  PLOP3.LUT P0, PT, PT, PT, UP0, 0x80, 0x0 ;  /* 0x000000000000781c */ /* 0x001fda0003f0f008 */
[----:B------:R-:W-:Y:S05]  /*09a0*/  @!P0 BRA `(.L_x_1034) ;  /* 0xfffffffc00f08947 */ /* 0x000fea000383ffff */
[----:B------:R-:W0:Y:S01]  /*09b0*/  S2R R2, SR_TID.X ;  /* 0x0000000000027919 */ /* 0x000e220000002100 */
[----:B------:R-:W1:Y:S01]  /*09c0*/  S2UR UR5, SR_CgaCtaId ;  /* 0x00000000000579c3 */ /* 0x000e620000008800 */
[----:B------:R-:W-:-:S07]  /*09d0*/  UMOV UR4, 0x400 ;  /* 0x0000040000047882 */ /* 0x000fce0000000000 */
[----:B------:R-:W-:Y:S06]  /*09e0*/  BAR.ARV 0x8, 0x200 ;  /* 0x0208000000007b1d */ /* 0x000fec0000002000 */
[----:B-1----:R-:W-:Y:S01]  /*09f0*/  ULEA UR4, UR5, UR4, 0x18 ;  /* 0x0000000405047291 */ /* 0x002fe2000f8ec03f */
[----:B0-----:R-:W-:-:S04]  /*0a00*/  LOP3.LUT R0, R2, 0xffffff80, RZ, 0xc0, !PT ;  /* 0xffffff8002007812 */ /* 0x001fc800078ec0ff */
[----:B------:R-:W-:-:S13]  /*0a10*/  ISETP.NE.AND P0, PT, R0, 0x80, PT ;  /* 0x000000800000780c */ /* 0x000fda0003f05270 */
[----:B------:R-:W-:Y:S08]  /*0a20*/  @!P0 BAR.ARV 0x9, 0x100 ;  /* 0x0244000000008b1d */ /* 0x000ff00000002000 */
[----:B------:R-:W-:Y:S06]  /*0a30*/  BAR.SYNC.DEFER_BLOCKING 0x5, 0x200 ;  /* 0x0148000000007b1d */ /* 0x000fec0000010000 */
[----:B------:R-:W0:Y:S01]  /*0a40*/  LDS.128 R8, [UR4+0x168d0] ;  /* 0x0168d004ff087984 */ /* 0x000e220008000c00 */
[----:B------:R-:W-:Y:S01]  /*0a50*/  ULDC UR4, c[0x0][0xc3c] ;  /* 0x00030f0000047ab9 */ /* 0x000fe20000000800 */
[----:B------:R-:W-:Y:S06]  /*0a60*/  BAR.ARV 0x4, 0x200 ;  /* 0x0108000000007b1d */ /* 0x000fec0000002000 */
[----:B0-----:R-:W-:-:S13]  /*0a70*/  ISETP.GE.AND P0, PT, R11, UR4, PT ;  /* 0x000000040b007c0c */ /* 0x001fda000bf06270 */
[----:B------:R-:W-:Y:S05]  /*0a80*/  @P0 EXIT ;  /* 0x000000000000094d */ /* 0x000fea0003800000 */
[----:B------:R-:W-:Y:S01]  /*0a90*/  VIADD R13, R2, 0xffffff80 ;  /* 0xffffff80020d7836 */ /* 0x000fe20000000000 */
[----:B------:R-:W-:Y:S01]  /*0aa0*/  R2UR UR5, R9 ;  /* 0x00000000090572ca */ /* 0x000fe200000e0000 */
[----:B------:R-:W-:Y:S01]  /*0ab0*/  ULOP3.LUT UR49, UR36, 0x1, URZ, 0xfc, !UPT ;  /* 0x0000000124317892 */ /* 0x000fe2000f8efc3f */
[----:B------:R-:W-:Y:S01]  /*0ac0*/  R2UR UR7, R10 ;  /* 0x000000000a0772ca */ /* 0x000fe200000e0000 */
[----:B------:R-:W-:Y:S01]  /*0ad0*/  UMOV UR48, URZ ;  /* 0x0000003f00307c82 */ /* 0x000fe20008000000 */
[----:B------:R-:W-:Y:S01]  /*0ae0*/  SHF.R.S32.HI R0, RZ, 0x1f, R13 ;  /* 0x0000001fff007819 */ /* 0x000fe2000001140d */
[----:B------:R-:W-:Y:S01]  /*0af0*/  UMOV UR50, URZ ;  /* 0x0000003f00327c82 */ /* 0x000fe20008000000 */
[----:B------:R-:W-:Y:S01]  /*0b00*/  R2UR UR6, R11 ;  /* 0x000000000b0672ca */ /* 0x000fe200000e0000 */
[----:B------:R-:W-:Y:S01]  /*0b10*/  UMOV UR47, URZ ;  /* 0x0000003f002f7c82 */ /* 0x000fe20008000000 */
[CC--:B------:R-:W-:Y:S02]  /*0b20*/  LEA.HI R2, R0.reuse, R13.reuse, RZ, 0x7 ;  /* 0x0000000d00027211 */ /* 0x0c0fe400078f38ff */
[----:B------:R-:W-:-:S02]  /*0b30*/  LEA.HI R4, R0, R13, RZ, 0x5 ;  /* 0x0000000d00047211 */ /* 0x000fc400078f28ff */
[----:B------:R-:W-:Y:S02]  /*0b40*/  LEA.HI R3, R0, R13, RZ, 0x4 ;  /* 0x0000000d00037211 */ /* 0x000fe400078f20ff */
[----:B------:R-:W-:Y:S01]  /*0b50*/  LOP3.LUT R6, R2, 0xffffff80, RZ, 0xc0, !PT ;  /* 0xffffff8002067812 */ /* 0x000fe200078ec0ff */
[----:B------:R-:W-:Y:S01]  /*0b60*/  IMAD.SHL.U32 R5, R4, 0x20, RZ ;  /* 0x0000002004057824 */ /* 0x000fe200078e00ff */
[----:B------:R-:W-:Y:S02]  /*0b70*/  LOP3.LUT R4, R3, 0x3fffff0, RZ, 0xc0, !PT ;  /* 0x03fffff003047812 */ /* 0x000fe400078ec0ff */
[----:B------:R-:W-:Y:S01]  /*0b80*/  SHF.R.S32.HI R14, RZ, 0x7, R2 ;  /* 0x00000007ff0e7819 */ /* 0x000fe20000011402 */
[----:B------:R-:W-:Y:S01]  /*0b90*/  IMAD.IADD R12, R13, 0x1, -R6 ;  /* 0x000000010d0c7824 */ /* 0x000fe200078e0a06 */
[----:B------:R-:W-:Y:S01]  /*0ba0*/  LOP3.LUT R5, R5, 0xfffffc00, RZ, 0xc0, !PT ;  /* 0xfffffc0005057812 */ /* 0x000fe200078ec0ff */
[----:B------:R-:W-:Y:S01]  /*0bb0*/  IMAD.IADD R4, R13, 0x1, -R4 ;  /* 0x000000010d047824 */ /* 0x000fe200078e0a04 */
[----:B------:R-:W-:Y:S01]  /*0bc0*/  SHF.R.S32.HI R6, RZ, 0x4, R3 ;  /* 0x00000004ff067819 */ /* 0x000fe20000011403 */
[----:B------:R-:W-:Y:S01]  /*0bd0*/  IMAD.HI R2, R14, 0x55555556, RZ ;  /* 0x555555560e027827 */ /* 0x000fe200078e02ff */
[----:B------:R-:W-:-:S02]  /*0be0*/  SHF.R.S32.HI R7, RZ, 0x1f, R12 ;  /* 0x0000001fff077819 */ /* 0x000fc4000001140c */
[----:B------:R-:W-:Y:S01]  /*0bf0*/  LEA.HI R3, R3, R6, RZ, 0x1 ;  /* 0x0000000603037211 */ /* 0x000fe200078f08ff */
[----:B------:R-:W-:Y:S01]  /*0c00*/  IMAD R4, R4, 0x40, R5 ;  /* 0x0000004004047824 */ /* 0x000fe200078e0205 */
[CC--:B------:R-:W-:Y:S02]  /*0c10*/  LEA.HI R5, R7.reuse, R12.reuse, RZ, 0x2 ;  /* 0x0000000c07057211 */ /* 0x0c0fe400078f10ff */
[----:B------:R-:W-:Y:S02]  /*0c20*/  LEA.HI R7, R7, R12, RZ, 0x5 ;  /* 0x0000000c07077211 */ /* 0x000fe400078f28ff */
[--C-:B------:R-:W-:Y:S02]  /*0c30*/  SHF.R.S32.HI R8, RZ, 0x2, R5.reuse ;  /* 0x00000002ff087819 */ /* 0x100fe40000011405 */
[----:B------:R-:W-:Y:S02]  /*0c40*/  SHF.R.S32.HI R9, RZ, 0x1f, R5 ;  /* 0x0000001fff097819 */ /* 0x000fe40000011405 */
[----:B------:R-:W-:-:S02]  /*0c50*/  LOP3.LUT R3, R3, 0x1ffffffe, RZ, 0xc0, !PT ;  /* 0x1ffffffe03037812 */ /* 0x000fc400078ec0ff */
[----:B------:R-:W-:Y:S02]  /*0c60*/  LEA.HI R9, R9, R8, RZ, 0x3 ;  /* 0x0000000809097211 */ /* 0x000fe400078f18ff */
[----:B------:R-:W-:Y:S01]  /*0c70*/  LEA.HI R2, R2, R2, RZ, 0x1 ;  /* 0x0000000202027211 */ /* 0x000fe200078f08ff */
[----:B------:R-:W-:Y:S01]  /*0c80*/  IMAD.IADD R3, R6, 0x1, -R3 ;  /* 0x0000000106037824 */ /* 0x000fe200078e0a03 */
[----:B------:R-:W-:Y:S02]  /*0c90*/  LOP3.LUT R9, R9, 0xfffffff8, RZ, 0xc0, !PT ;  /* 0xfffffff809097812 */ /* 0x000fe400078ec0ff */
[----:B------:R-:W-:Y:S01]  /*0ca0*/  SHF.R.S32.HI R7, RZ, 0x5, R7 ;  /* 0x00000005ff077819 */ /* 0x000fe20000011407 */
[----:B------:R-:W-:Y:S01]  /*0cb0*/  IMAD R2, R2, -0x3, R14 ;  /* 0xfffffffd02027824 */ /* 0x000fe200078e020e */
[-C--:B------:R-:W-:Y:S01]  /*0cc0*/  LEA.HI R10, R0, R13.reuse, RZ, 0x2 ;  /* 0x0000000d000a7211 */ /* 0x080fe200078f10ff */
[----:B------:R-:W-:Y:S01]  /*0cd0*/  IMAD.IADD R8, R8, 0x1, -R9 ;  /* 0x0000000108087824 */ /* 0x000fe200078e0a09 */
[----:B------:R-:W-:Y:S01]  /*0ce0*/  LEA.HI R0, R0, R13, RZ, 0x3 ;  /* 0x0000000d00007211 */ /* 0x000fe200078f18ff */
[----:B------:R-:W-:Y:S01]  /*0cf0*/  IMAD R3, R3, 0x8, R4 ;  /* 0x0000000803037824 */ /* 0x000fe200078e0204 */
[----:B------:R-:W-:Y:S01]  /*0d00*/  LOP3.LUT R10, R10, 0xfffffffc, RZ, 0xc0, !PT ;  /* 0xfffffffc0a0a7812 */ /* 0x000fe200078ec0ff */
[----:B------:R-:W-:Y:S01]  /*0d10*/  IMAD R7, R7, 0x10, R8 ;  /* 0x0000001007077824 */ /* 0x000fe200078e0208 */
[----:B------:R-:W-:-:S02]  /*0d20*/  LOP3.LUT R5, R5, 0x7ffffffc, RZ, 0xc0, !PT ;  /* 0x7ffffffc05057812 */ /* 0x000fc400078ec0ff */
[----:B------:R0:W-:Y:S01]  /*0d30*/  STL [R1+0x38], R3 ;  /* 0x0000380301007387 */ /* 0x0001e20000100800 */
[----:B------:R-:W-:Y:S01]  /*0d40*/  IMAD R2, R2, 0x40, R7 ;  /* 0x0000004002027824 */ /* 0x000fe200078e0207 */
[----:B------:R-:W-:Y:S01]  /*0d50*/  LOP3.LUT R18, R0, 0xfffffff8, RZ, 0xc0, !PT ;  /* 0xfffffff800127812 */ /* 0x000fe200078ec0ff */
[C---:B------:R-:W-:Y:S01]  /*0d60*/  IMAD.IADD R10, R13.reuse, 0x1, -R10 ;  /* 0x000000010d0a7824 */ /* 0x040fe200078e0a0a */
[----:B------:R-:W-:Y:S01]  /*0d70*/  SHF.R.S32.HI R157, RZ, 0x3, R0 ;  /* 0x00000003ff9d7819 */ /* 0x000fe20000011400 */
[----:B------:R-:W-:Y:S01]  /*0d80*/  IMAD.IADD R5, R12, 0x1, -R5 ;  /* 0x000000010c057824 */ /* 0x000fe200078e0a05 */
[----:B------:R1:W-:Y:S01]  /*0d90*/  STL [R1+0x34], R2 ;  /* 0x0000340201007387 */ /* 0x0003e20000100800 */
[----:B------:R-:W-:Y:S02]  /*0da0*/  IMAD.IADD R18, R13, 0x1, -R18 ;  /* 0x000000010d127824 */ /* 0x000fe400078e0a12 */
[----:B------:R-:W-:Y:S01]  /*0db0*/  IMAD.SHL.U32 R16, R5, 0x2, RZ ;  /* 0x0000000205107824 */ /* 0x000fe200078e00ff */
[----:B0-----:R-:W-:Y:S01]  /*0dc0*/  LEA.HI R3, R10, R10, RZ, 0x1 ;  /* 0x0000000a0a037211 */ /* 0x001fe200078f08ff */
[----:B------:R-:W-:-:S02]  /*0dd0*/  IMAD.SHL.U32 R19, R18, 0x8, RZ ;  /* 0x0000000812137824 */ /* 0x000fc400078e00ff */
[C---:B------:R-:W-:Y:S01]  /*0de0*/  VIADD R156, R16.reuse, 0x8 ;  /* 0x00000008109c7836 */ /* 0x040fe20000000000 */
[----:B------:R-:W-:Y:S01]  /*0df0*/  LOP3.LUT R3, R3, 0x1ffffffe, RZ, 0xc0, !PT ;  /* 0x1ffffffe03037812 */ /* 0x000fe200078ec0ff */
[C---:B------:R-:W-:Y:S01]  /*0e00*/  VIADD R155, R16.reuse, 0x10 ;  /* 0x00000010109b7836 */ /* 0x040fe20000000000 */
[----:B------:R-:W-:Y:S01]  /*0e10*/  SHF.R.S32.HI R0, RZ, 0x1f, R16 ;  /* 0x0000001fff007819 */ /* 0x000fe20000011410 */
        /* <DEDUP_REMOVED lines=8> */
[----:B------:R-:W-:Y:S01]  /*0ea0*/  VIADD R22, R16, 0x38 ;  /* 0x0000003810167836 */ /* 0x000fe20000000000 */
[----:B------:R-:W-:Y:S01]  /*0eb0*/  SHF.R.S32.HI R0, RZ, 0x1f, R153 ;  /* 0x0000001fff007819 */ /* 0x000fe20000011499 */
[----:B------:R-:W-:Y:S01]  /*0ec0*/  IMAD.IADD R3, R10, 0x1, -R3 ;  /* 0x000000010a037824 */ /* 0x000fe200078e0a03 */
[----:B------:R-:W-:-:S02]  /*0ed0*/  SHF.R.S32.HI R5, RZ, 0x1f, R152 ;  /* 0x0000001fff057819 */ /* 0x000fc40000011498 */
[----:B------:R-:W-:Y:S01]  /*0ee0*/  SHF.R.S32.HI R4, RZ, 0x1f, R23 ;  /* 0x0000001fff047819 */ /* 0x000fe20000011417 */
[----:B------:R-:W-:Y:S01]  /*0ef0*/  IMAD R17, R3, 0x8, R2 ;  /* 0x0000000803117824 */ /* 0x000fe200078e0202 */
[----:B-1----:R-:W-:-:S07]  /*0f00*/  SHF.R.S32.HI R0, RZ, 0x1f, R22 ;  /* 0x0000001fff007819 */ /* 0x002fce0000011416 */
.L_x_1126:
[----:B------:R-:W-:Y:S02]  /*0f10*/  ULDC.64 UR8, c[0x0][0xa28] ;  /* 0x00028a0000087ab9 */ /* 0x000fe40000000a00 */
[----:B------:R-:W-:-:S04]  /*0f20*/  UISETP.NE.U32.AND UP0, UPT, UR8, URZ, UPT ;  /* 0x0000003f0800728c */ /* 0x000fc8000bf05070 */
[----:B------:R-:W-:-:S03]  /*0f30*/  UISETP.NE.AND.EX UP0, UPT, UR9, URZ, UPT, UP0 ;  /* 0x0000003f0900728c */ /* 0x000fc6000bf05300 */
[----:B------:R-:W-:Y:S02]  /*0f40*/  ULDC.64 UR8, c[0x0][0xa18] ;  /* 0x0002860000087ab9 */ /* 0x000fe40000000a00 */
[----:B------:R-:W-:Y:S01]  /*0f50*/  UISETP.NE.U32.AND UP1, UPT, UR8, URZ, UPT ;  /* 0x0000003f0800728c */ /* 0x000fe2000bf25070 */
[----:B------:R-:W-:-:S03]  /*0f60*/  PLOP3.LUT P0, PT, PT, PT, UP0, 0x80, 0x0 ;  /* 0x000000000000781c */ /* 0x000fc60003f0f008 */
[----:B------:R-:W-:-:S03]  /*0f70*/  UISETP.NE.AND.EX UP1, UPT, UR9, URZ, UPT, UP1 ;  /* 0x0000003f0900728c */ /* 0x000fc6000bf25310 */
[----:B------:R-:W-:Y:S02]  /*0f80*/  @UP0 ULDC.64 UR8, c[0x0][0xa28] ;  /* 0x00028a0000080ab9 */ /* 0x000fe40000000a00 */
[----:B------:R-:W-:Y:S01]  /*0f90*/  @UP0 UIMAD.WIDE UR8, UR6, 0x4, UR8 ;  /* 0x00000004060808a5 */ /* 0x000fe2000f8e0208 */
[----:B------:R-:W-:-:S05]  /*0fa0*/  PLOP3.LUT P2, PT, PT, PT, UP1, 0x80, 0x0 ;  /* 0x000000000000781c */ /* 0x000fca0003f4f018 */
[----:B------:R-:W-:Y:S01]  /*0fb0*/  @UP1 ULDC.64 UR10, c[0x0][0xa18] ;  /* 0x00028600000a1ab9 */ /* 0x000fe20000000a00 */
[----:B0123--:R-:W-:Y:S02]  /*0fc0*/  IMAD.U32 R2, RZ, RZ, UR8 ;  /* 0x00000008ff027e24 */ /* 0x00ffe4000f8e00ff */
[----:B------:R-:W-:Y:S01]  /*0fd0*/  IMAD.U32 R3, RZ, RZ, UR9 ;  /* 0x00000009ff037e24 */ /* 0x000fe2000f8e00ff */
[----:B------:R-:W-:Y:S02]  /*0fe0*/  @UP1 UIMAD.WIDE UR8, UR6, 0x4, UR10 ;  /* 0x00000004060818a5 */ /* 0x000fe4000f8e020a */
[----:B------:R-:W-:Y:S02]  /*0ff0*/  ULOP3.LUT UR4, UR7, 0xff000000, URZ, 0xc0, !UPT ;  /* 0xff00000007047892 */ /* 0x000fe4000f8ec03f */
[----:B------:R-:W2:Y:S01]  /*1000*/  @P0 LDG.E R2, desc[UR52][R2.64] ;  /* 0x0000003402020981 */ /* 0x000ea2000c1e1900 */
[----:B------:R-:W-:Y:S01]  /*1010*/  ULDC.64 UR10, c[0x0][0xa20] ;  /* 0x00028800000a7ab9 */ /* 0x000fe20000000a00 */
[----:B------:R-:W-:-:S02]  /*1020*/  IMAD.U32 R4, RZ, RZ, UR8 ;  /* 0x00000008ff047e24 */ /* 0x000fc4000f8e00ff */
[----:B------:R-:W-:Y:S01]  /*1030*/  IMAD.U32 R5, RZ, RZ, UR9 ;  /* 0x00000009ff057e24 */ /* 0x000fe2000f8e00ff */
[----:B------:R-:W-:-:S04]  /*1040*/  ULDC.64 UR8, c[0x0][0x418] ;  /* 0x0001060000087ab9 */ /* 0x000fc80000000a00 */
[----:B------:R-:W3:Y:S01]  /*1050*/  @P2 LDG.E R4, desc[UR52][R4.64] ;  /* 0x0000003404042981 */ /* 0x000ee2000c1e1900 */
[----:B------:R-:W-:Y:S01]  /*1060*/  UISETP.NE.U32.AND UP0, UPT, UR8, URZ, UPT ;  /* 0x0000003f0800728c */ /* 0x000fe2000bf05070 */
[----:B------:R-:W-:Y:S01]  /*1070*/  ISETP.NE.U32.AND P1, PT, RZ, UR10, PT ;  /* 0x0000000aff007c0c */ /* 0x000fe2000bf25070 */
[----:B------:R-:W-:Y:S02]  /*1080*/  ULOP3.LUT UR42, UR7, 0xff0000, URZ, 0xc0, !UPT ;  /* 0x00ff0000072a7892 */ /* 0x000fe4000f8ec03f */
[----:B------:R-:W-:Y:S01]  /*1090*/  UISETP.NE.AND.EX UP0, UPT, UR9, URZ, UPT, UP0 ;  /* 0x0000003f0900728c */ /* 0x000fe2000bf05300 */
[----:B------:R-:W-:Y:S01]  /*10a0*/  ISETP.NE.AND.EX P1, PT, RZ, UR11, PT, P1 ;  /* 0x0000000bff007c0c */ /* 0x000fe2000bf25310 */
[----:B------:R-:W-:Y:S01]  /*10b0*/  ULDC UR8, c[0x0][0x424] ;  /* 0x0001090000087ab9 */ /* 0x000fe20000000800 */
[----:B------:R-:W-:Y:S02]  /*10c0*/  USHF.R.U32.HI UR4, URZ, 0x8, UR4 ;  /* 0x000000083f047899 */ /* 0x000fe40008011604 */
[----:B------:R-:W-:Y:S01]  /*10d0*/  USEL UR8, UR8, 0x1, UP0 ;  /* 0x0000000108087887 */ /* 0x000fe20008000000 */
[----:B------:R-:W-:Y:S01]  /*10e0*/  ULDC UR9, c[0x0][0x2f0] ;  /* 0x0000bc0000097ab9 */ /* 0x000fe20000000800 */
[----:B------:R-:W-:Y:S01]  /*10f0*/  UMOV UR40, URZ ;  /* 0x0000003f00287c82 */ /* 0x000fe20008000000 */
[----:B------:R-:W-:Y:S01]  /*1100*/  ULEA.HI UR42, UR42, UR4, URZ, 0x10 ;  /* 0x000000042a2a7291 */ /* 0x000fe2000f8f803f */
[----:B------:R-:W-:Y:S01]  /*1110*/  ULDC UR46, c[0x0][0x288] ;  /* 0x0000a200002e7ab9 */ /* 0x000fe20000000800 */
[----:B------:R-:W-:-:S02]  /*1120*/  UIMAD UR4, UR8, UR9, URZ ;  /* 0x00000009080472a4 */ /* 0x000fc4000f8e023f */
[----:B------:R-:W-:Y:S01]  /*1130*/  ULOP3.LUT UR37, UR7, 0xffff, URZ, 0xc0, !UPT ;  /* 0x0000ffff07257892 */ /* 0x000fe2000f8ec03f */
[----:B--2---:R-:W-:Y:S02]  /*1140*/  @P0 R2UR UR40, R2 ;  /* 0x00000000022802ca */ /* 0x004fe400000e0000 */
[----:B---3--:R-:W-:Y:S01]  /*1150*/  @P2 R2UR UR46, R4 ;  /* 0x00000000042e22ca */ /* 0x008fe200000e0000 */
[----:B----45:R-:W-:-:S14]  /*1160*/  @P2 BRA `(.L_x_1035) ;  /* 0x0000000000342947 */ /* 0x030fdc0003800000 */
[----:B------:R-:W-:Y:S02]  /*1170*/  ULDC.64 UR8, c[0x0][0xa00] ;  /* 0x0002800000087ab9 */ /* 0x000fe40000000a00 */
[----:B------:R-:W-:-:S04]  /*1180*/  ISETP.NE.U32.AND P0, PT, RZ, UR8, PT ;  /* 0x00000008ff007c0c */ /* 0x000fc8000bf05070 */
[----:B------:R-:W-:-:S13]  /*1190*/  ISETP.NE.AND.EX P0, PT, RZ, UR9, PT, P0 ;  /* 0x00000009ff007c0c */ /* 0x000fda000bf05300 */
[----:B------:R-:W-:Y:S05]  /*11a0*/  @!P0 BRA `(.L_x_1035) ;  /* 0x0000000000248947 */ /* 0x000fea0003800000 */
[----:B------:R-:W-:Y:S02]  /*11b0*/  ULDC.64 UR8, c[0x0][0xa00] ;  /* 0x0002800000087ab9 */ /* 0x000fe40000000a00 */
[----:B------:R-:W-:-:S06]  /*11c0*/  UIMAD.WIDE UR8, UR6, 0x4, UR8 ;  /* 0x00000004060878a5 */ /* 0x000fcc000f8e0208 */
[----:B------:R-:W-:Y:S02]  /*11d0*/  IMAD.U32 R2, RZ, RZ, UR8 ;  /* 0x00000008ff027e24 */ /* 0x000fe4000f8e00ff */
[----:B------:R-:W-:-:S05]  /*11e0*/  IMAD.U32 R3, RZ, RZ, UR9 ;  /* 0x00000009ff037e24 */ /* 0x000fca000f8e00ff */
[----:B------:R-:W2:Y:S04]  /*11f0*/  LDG.E R4, desc[UR52][R2.64] ;  /* 0x0000003402047981 */ /* 0x000ea8000c1e1900 */
[----:B------:R-:W3:Y:S01]  /*1200*/  LDG.E R0, desc[UR52][R2.64+0x4] ;  /* 0x0000043402007981 */ /* 0x000ee2000c1e1900 */
[----:B--2---:R-:W-:Y:S02]  /*1210*/  R2UR UR46, R4 ;  /* 0x00000000042e72ca */ /* 0x004fe400000e0000 */
[----:B---3--:R-:W-:-:S13]  /*1220*/  R2UR UR7, R0 ;  /* 0x00000000000772ca */ /* 0x008fda00000e0000 */
[----:B------:R-:W-:-:S12]  /*1230*/  UIADD3 UR46, -UR46, UR7, URZ ;  /* 0x000000072e2e7290 */ /* 0x000fd8000fffe13f */
.L_x_1035:
[----:B------:R-:W-:Y:S01]  /*1240*/  UMOV UR38, UR6 ;  /* 0x0000000600267c82 */ /* 0x000fe20008000000 */
[----:B------:R-:W-:Y:S05]  /*1250*/  @!P1 BRA `(.L_x_1036) ;  /* 0x00000000001c9947 */ /* 0x000fea0003800000 */
[----:B------:R-:W-:Y:S02]  /*1260*/  ULDC.64 UR8, c[0x0][0xa20] ;  /* 0x0002880000087ab9 */ /* 0x000fe40000000a00 */
[----:B------:R-:W-:-:S06]  /*1270*/  UIMAD.WIDE UR6, UR6, 0x4, UR8 ;  /* 0x00000004060678a5 */ /* 0x000fcc000f8e0208 */
[----:B------:R-:W-:Y:S02]  /*1280*/  IMAD.U32 R2, RZ, RZ, UR6 ;  /* 0x00000006ff027e24 */ /* 0x000fe4000f8e00ff */
[----:B------:R-:W-:-:S05]  /*1290*/  IMAD.U32 R3, RZ, RZ, UR7 ;  /* 0x00000007ff037e24 */ /* 0x000fca000f8e00ff */
[----:B------:R-:W2:Y:S02]  /*12a0*/  LDG.E R2, desc[UR52][R2.64] ;  /* 0x0000003402027981 */ /* 0x000ea4000c1e1900 */
[----:B--2---:R-:W-:Y:S01]  /*12b0*/  R2UR UR4, R2 ;  /* 0x00000000020472ca */ /* 0x004fe200000e0000 */
[----:B------:R-:W-:-:S14]  /*12c0*/  BRA `(.L_x_1037) ;  /* 0x0000000000347947 */ /* 0x000fdc0003800000 */
.L_x_1036:
        /* <DEDUP_REMOVED lines=13> */
.L_x_1037:
[----:B------:R-:W-:Y:S01]  /*13a0*/  ULDC UR6, c[0x0][0x448] ;  /* 0x0001120000067ab9 */ /* 0x000fe20000000800 */
[----:B------:R-:W-:Y:S02]  /*13b0*/  UIMAD UR39, UR5, 0xc0, URZ ;  /* 0x000000c0052778a4 */ /* 0x000fe4000f8e023f */
[----:B------:R-:W-:Y:S02]  /*13c0*/  UISETP.NE.AND UP0, UPT, UR6, 0x1, UPT ;  /* 0x000000010600788c */ /* 0x000fe4000bf05270 */
[----:B------:R-:W-:Y:S02]  /*13d0*/  UIADD3 UR40, -UR40, UR4, URZ ;  /* 0x0000000428287290 */ /* 0x000fe4000fffe13f */
[----:B------:R-:W-:Y:S01]  /*13e0*/  UIADD3 UR8, UR39, 0xbf, URZ ;  /* 0x000000bf27087890 */ /* 0x000fe2000fffe03f */
[----:B------:R-:W-:Y:S01]  /*13f0*/  ULDC.64 UR4, c[0x0][0x9e0] ;  /* 0x0002780000047ab9 */ /* 0x000fe20000000a00 */
[----:B------:R-:W-:Y:S02]  /*1400*/  UIADD3 UR9, UR40, 0x1, -UR46 ;  /* 0x0000000128097890 */ /* 0x000fe4000fffe82e */
[----:B------:R-:W-:-:S03]  /*1410*/  UISETP.GE.AND UP1, UPT, UR5, 0x1, UPT ;  /* 0x000000010500788c */ /* 0x000fc6000bf26270 */
[----:B------:R-:W-:Y:S01]  /*1420*/  @UP0 ULDC UR6, c[0x0][0x44c] ;  /* 0x0001130000060ab9 */ /* 0x000fe20000000800 */
[----:B------:R-:W-:Y:S01]  /*1430*/  @UP0 ULDC UR10, c[0x0][0x450] ;  /* 0x00011400000a0ab9 */ /* 0x000fe20000000800 */
[----:B------:R-:W-:Y:S01]  /*1440*/  UIMAD.WIDE.U32 UR6, UR8, UR6, URZ ;  /* 0x00000006080672a5 */ /* 0x000fe2000f8e003f */
[----:B------:R-:W-:-:S03]  /*1450*/  PLOP3.LUT P1, PT, PT, PT, UP1, 0x80, 0x0 ;  /* 0x000000000000781c */ /* 0x000fc60003f2f018 */
[----:B------:R-:W-:-:S04]  /*1460*/  @UP0 USHF.R.U32.HI UR8, URZ, UR10, UR7 ;  /* 0x0000000a3f080299 */ /* 0x000fc80008011607 */
[----:B------:R-:W-:-:S04]  /*1470*/  UIADD3 UR9, UR9, UR8, URZ ;  /* 0x0000000809097290 */ /* 0x000fc8000fffe03f */
[----:B------:R-:W-:Y:S02]  /*1480*/  UIADD3 UR4, UR9, UR4, URZ ;  /* 0x0000000409047290 */ /* 0x000fe4000fffe03f */
[----:B------:R-:W-:Y:S10]  /*1490*/  @!P1 BRA `(.L_x_1038) ;  /* 0x0000000000449947 */ /* 0x000ff40003800000 */
        /* <DEDUP_REMOVED lines=10> */
.L_x_1039:
[----:B------:R-:W-:-:S11]  /*1540*/  UISETP.NE.AND UP1, UPT, UR5, 0x1, UPT ;  /* 0x000000010500788c */ /* 0x000fd6000bf25270 */
[----:B------:R-:W-:Y:S02]  /*1550*/  @UP1 ULDC.64 UR10, c[0x0][0x9e8] ;  /* 0x00027a00000a1ab9 */ /* 0x000fe40000000a00 */
[----:B------:R-:W-:-:S04]  /*1560*/  UIMAD.WIDE.U32 UR6, UR8, UR10, URZ ;  /* 0x0000000a080672a5 */ /* 0x000fc8000f8e003f */
[----:B------:R-:W-:-:S12]  /*1570*/  @UP1 USHF.R.U32.HI UR8, URZ, UR11, UR7 ;  /* 0x0000000b3f081299 */ /* 0x000fd80008011607 */
.L_x_1040:
[----:B------:R-:W-:-:S04]  /*1580*/  UIMAD UR8, UR8, UR5, UR5 ;  /* 0x00000005080872a4 */ /* 0x000fc8000f8e0205 */
[----:B------:R-:W-:-:S04]  /*1590*/  UISETP.LT.AND UP1, UPT, UR4, UR8, UPT ;  /* 0x000000080400728c */ /* 0x000fc8000bf21270 */
[----:B------:R-:W-:-:S12]  /*15a0*/  USEL UR4, UR4, UR8, UP1 ;  /* 0x0000000804047287 */ /* 0x000fd80008800000 */
.L_x_1038:
[----:B------:R-:W-:Y:S02]  /*15b0*/  UIADD3 UR8, UR40, 0x7f, URZ ;  /* 0x0000007f28087890 */ /* 0x000fe4000fffe03f */
[----:B------:R-:W-:Y:S02]  /*15c0*/  UIADD3 UR9, UR4, 0x7f, URZ ;  /* 0x0000007f04097890 */ /* 0x000fe4000fffe03f */
[----:B------:R-:W-:Y:S02]  /*15d0*/  USHF.R.S32.HI UR4, URZ, 0x1f, UR8 ;  /* 0x0000001f3f047899 */ /* 0x000fe40008011408 */
[----:B------:R-:W-:Y:S01]  /*15e0*/  USHF.R.S32.HI UR10, URZ, 0x1f, UR9 ;  /* 0x0000001f3f0a7899 */ /* 0x000fe20008011409 */
[----:B------:R-:W-:Y:S01]  /*15f0*/  @UP0 ULDC UR6, c[0x0][0x44c] ;  /* 0x0001130000060ab9 */ /* 0x000fe20000000800 */
[----:B------:R-:W-:Y:S02]  /*1600*/  ULEA.HI UR4, UR4, UR8, URZ, 0x7 ;  /* 0x0000000804047291 */ /* 0x000fe4000f8f383f */
[----:B------:R-:W-:-:S02]  /*1610*/  ULEA.HI UR10, UR10, UR9, URZ, 0x7 ;  /* 0x000000090a0a7291 */ /* 0x000fc4000f8f383f */
[----:B------:R-:W-:Y:S01]  /*1620*/  UIMAD.WIDE.U32 UR6, UR39, UR6, URZ ;  /* 0x00000006270672a5 */ /* 0x000fe2000f8e003f */
[----:B------:R-:W-:Y:S01]  /*1630*/  @UP0 ULDC UR12, c[0x0][0x450] ;  /* 0x00011400000c0ab9 */ /* 0x000fe20000000800 */
[----:B------:R-:W-:Y:S01]  /*1640*/  UMOV UR11, UR39 ;  /* 0x00000027000b7c82 */ /* 0x000fe20008000000 */
[----:B------:R-:W-:Y:S02]  /*1650*/  USHF.R.S32.HI UR4, URZ, 0x7, UR4 ;  /* 0x000000073f047899 */ /* 0x000fe40008011404 */
[----:B------:R-:W-:Y:S02]  /*1660*/  USHF.R.S32.HI UR10, URZ, 0x7, UR10 ;  /* 0x000000073f0a7899 */ /* 0x000fe4000801140a */
[----:B------:R-:W-:Y:S02]  /*1670*/  UIADD3 UR51, UR40, -UR46, URZ ;  /* 0x8000002e28337290 */ /* 0x000fe4000fffe03f */
[----:B------:R-:W-:Y:S02]  /*1680*/  @UP0 USHF.R.U32.HI UR11, URZ, UR12, UR7 ;  /* 0x0000000c3f0b0299 */ /* 0x000fe40008011607 */
[----:B------:R-:W-:-:S02]  /*1690*/  UISETP.LT.AND UP0, UPT, UR4, UR10, UPT ;  /* 0x0000000a0400728c */ /* 0x000fc4000bf01270 */
        /* <DEDUP_REMOVED lines=15> */
.L_x_1042:
[----:B------:R-:W-:-:S11]  /*1790*/  UISETP.NE.AND UP0, UPT, UR5, 0x1, UPT ;  /* 0x000000010500788c */ /* 0x000fd6000bf05270 */
[----:B------:R-:W-:Y:S02]  /*17a0*/  @UP0 ULDC.64 UR10, c[0x0][0x9e8] ;  /* 0x00027a00000a0ab9 */ /* 0x000fe40000000a00 */
[----:B------:R-:W-:-:S04]  /*17b0*/  UIMAD.WIDE.U32 UR8, UR7, UR10, URZ ;  /* 0x0000000a070872a5 */ /* 0x000fc8000f8e003f */
[----:B------:R-:W-:-:S12]  /*17c0*/  @UP0 USHF.R.U32.HI UR7, URZ, UR11, UR9 ;  /* 0x0000000b3f070299 */ /* 0x000fd80008011609 */
.L_x_1043:
[----:B------:R-:W-:-:S04]  /*17d0*/  UIMAD UR5, UR7, UR5, URZ ;  /* 0x00000005070572a4 */ /* 0x000fc8000f8e023f */
[----:B------:R-:W-:-:S04]  /*17e0*/  UISETP.LT.AND UP0, UPT, UR4, UR5, UPT ;  /* 0x000000050400728c */ /* 0x000fc8000bf01270 */
[----:B------:R-:W-:-:S12]  /*17f0*/  USEL UR4, UR4, UR5, !UP0 ;  /* 0x0000000504047287 */ /* 0x000fd8000c000000 */
.L_x_1041:
[----:B------:R-:W-:Y:S02]  /*1800*/  USHF.R.S32.HI UR5, URZ, 0x1f, UR4 ;  /* 0x0000001f3f057899 */ /* 0x000fe40008011404 */
[----:B------:R-:W-:Y:S02]  /*1810*/  ULOP3.LUT UR41, UR42, 0xff, URZ, 0xc0, !UPT ;  /* 0x000000ff2a297892 */ /* 0x000fe4000f8ec03f */
[----:B------:R-:W-:Y:S02]  /*1820*/  ULEA.HI UR5, UR5, UR4, URZ, 0x7 ;  /* 0x0000000405057291 */ /* 0x000fe4000f8f383f */
[----:B------:R-:W-:Y:S02]  /*1830*/  USHF.R.U32.HI UR42, URZ, 0x10, UR42 ;  /* 0x000000103f2a7899 */ /* 0x000fe4000801162a */
[----:B------:R-:W-:Y:S01]  /*1840*/  USHF.R.S32.HI UR5, URZ, 0x7, UR5 ;  /* 0x000000073f057899 */ /* 0x000fe20008011405 */
[----:B------:R-:W-:-:S03]  /*1850*/  UMOV UR4, URZ ;  /* 0x0000003f00047c82 */ /* 0x000fc60008000000 */
[----:B------:R-:W-:-:S04]  /*1860*/  UISETP.LT.AND UP0, UPT, URZ, UR5, UPT ;  /* 0x000000053f00728c */ /* 0x000fc8000bf01270 */
[----:B------:R-:W-:-:S04]  /*1870*/  USEL UR43, URZ, UR5, !UP0 ;  /* 0x000000053f2b7287 */ /* 0x000fc8000c000000 */
[----:B------:R-:W-:-:S06]  /*1880*/  UISETP.GT.AND UP0, UPT, UR6, UR43, UPT ;  /* 0x0000002b0600728c */ /* 0x000fcc000bf04270 */
[----:B------:R-:W-:-:S13]  /*1890*/  PLOP3.LUT P0, PT, PT, PT, UP0, 0x80, 0x0 ;  /* 0x000000000000781c */ /* 0x000fda0003f0f008 */
[----:B------:R-:W-:Y:S05]  /*18a0*/  @!P0 BRA `(.L_x_1044) ;  /* 0x0000000000948947 */ /* 0x000fea0003800000 */
[----:B------:R-:W-:Y:S01]  /*18b0*/  UISETP.NE.AND UP0, UPT, UR42, URZ, UPT ;  /* 0x0000003f2a00728c */ /* 0x000fe2000bf05270 */
[----:B------:R-:W-:-:S03]  /*18c0*/  ULDC UR4, c[0x0][0x9f0] ;  /* 0x00027c0000047ab9 */ /* 0x000fc60000000800 */
[----:B------:R-:W-:-:S04]  /*18d0*/  USEL UR10, UR42, UR4, UP0 ;  /* 0x000000042a0a7287 */ /* 0x000fc80008000000 */
[----:B------:R-:W-:Y:S02]  /*18e0*/  UIADD3 UR4, UR10, -0x1, UR6 ;  /* 0xffffffff0a047890 */ /* 0x000fe4000fffe006 */
[----:B------:R-:W-:Y:S02]  /*18f0*/  IMAD.U32 R3, RZ, RZ, UR10 ;  /* 0x0000000aff037e24 */ /* 0x000fe4000f8e00ff */
[----:B------:R-:W-:-:S03]  /*1900*/  UIADD3 UR7, -UR43, UR4, URZ ;  /* 0x000000042b077290 */ /* 0x000fc6000fffe13f */
[-C--:B------:R-:W-:Y:S01]  /*1910*/  IABS R0, R3.reuse ;  /* 0x0000000300007213 */ /* 0x080fe20000000000 */
[----:B------:R-:W-:Y:S01]  /*1920*/  UMOV UR4, URZ ;  /* 0x0000003f00047c82 */ /* 0x000fe20008000000 */
[----:B------:R-:W-:Y:S01]  /*1930*/  IABS R5, R3 ;  /* 0x0000000300057213 */ /* 0x000fe20000000000 */
[----:B------:R-:W-:Y:S01]  /*1940*/  IMAD.U32 R4, RZ, RZ, UR7 ;  /* 0x00000007ff047e24 */ /* 0x000fe2000f8e00ff */
[----:B------:R-:W-:Y:S01]  /*1950*/  R2UR UR11, R0 ;  /* 0x00000000000b72ca */ /* 0x000fe200000e0000 */
[----:B------:R-:W-:-:S03]  /*1960*/  ULOP3.LUT UR7, UR7, UR10, URZ, 0x3c, !UPT ;  /* 0x0000000a07077292 */ /* 0x000fc6000f8e3c3f */
[----:B------:R-:W-:-:S05]  /*1970*/  IABS R4, R4 ;  /* 0x0000000400047213 */ /* 0x000fca0000000000 */
[----:B------:R-:W-:-:S04]  /*1980*/  IMAD.MOV.U32 R3, RZ, RZ, R4 ;  /* 0x000000ffff037224 */ /* 0x000fc800078e0004 */
        /* <DEDUP_REMOVED lines=23> */
.L_x_1044:
[----:B------:R-:W-:Y:S01]  /*1b00*/  UIMAD UR43, UR41, UR4, UR43 ;  /* 0x00000004292b72a4 */ /* 0x000fe2000f8e022b */
[----:B------:R-:W-:Y:S01]  /*1b10*/  IMAD.U32 R88, RZ, RZ, UR6 ;  /* 0x00000006ff587e24 */ /* 0x000fe2000f8e00ff */
[----:B------:R-:W-:Y:S01]  /*1b20*/  PLOP3.LUT P0, PT, PT, PT, PT, 0x80, 0x0 ;  /* 0x000000000000781c */ /* 0x000fe20003f0f070 */
[----:B------:R-:W-:Y:S01]  /*1b30*/  IMAD.U32 R3, RZ, RZ, UR4 ;  /* 0x00000004ff037e24 */ /* 0x000fe2000f8e00ff */
[----:B------:R-:W-:Y:S02]  /*1b40*/  CS2R R20, SRZ ;  /* 0x0000000000147805 */ /* 0x000fe4000001ff00 */
[----:B------:R-:W-:Y:S02]  /*1b50*/  CS2R R118, SRZ ;  /* 0x0000000000767805 */ /* 0x000fe4000001ff00 */
[----:B------:R-:W-:Y:S02]  /*1b60*/  CS2R R116, SRZ ;  /* 0x0000000000747805 */ /* 0x000fe4000001ff00 */
[----:B------:R-:W-:-:S02]  /*1b70*/  CS2R R114, SRZ ;  /* 0x0000000000727805 */ /* 0x000fc4000001ff00 */
[----:B------:R-:W-:Y:S02]  /*1b80*/  VIADDMNMX R88, R3, UR43, R88, PT ;  /* 0x0000002b03587c46 */ /* 0x000fe4000b800158 */
[----:B------:R-:W-:Y:S02]  /*1b90*/  CS2R R112, SRZ ;  /* 0x0000000000707805 */ /* 0x000fe4000001ff00 */
[----:B------:R-:W-:Y:S02]  /*1ba0*/  CS2R R110, SRZ ;  /* 0x00000000006e7805 */ /* 0x000fe4000001ff00 */
[----:B------:R-:W-:Y:S02]  /*1bb0*/  CS2R R108, SRZ ;  /* 0x00000000006c7805 */ /* 0x000fe4000001ff00 */
[----:B------:R-:W-:Y:S02]  /*1bc0*/  ISETP.GT.AND P1, PT, R88, UR43, PT ;  /* 0x0000002b58007c0c */ /* 0x000fe4000bf24270 */
        /* <DEDUP_REMOVED lines=10> */
[----:B------:R-:W-:Y:S06]  /*1c70*/  @!P1 BRA `(.L_x_1045) ;  /* 0x000000d400cc9947 */ /* 0x000fec0003800000 */
[----:B------:R-:W0:Y:S01]  /*1c80*/  S2R R0, SR_TID.X ;  /* 0x0000000000007919 */ /* 0x000e220000002100 */
[----:B------:R-:W1:Y:S01]  /*1c90*/  S2UR UR6, SR_CgaCtaId ;  /* 0x00000000000679c3 */ /* 0x000e620000008800 */
[----:B------:R-:W-:Y:S02]  /*1ca0*/  UMOV UR45, 0x400 ;  /* 0x00000400002d7882 */ /* 0x000fe40000000000 */
[----:B-1----:R-:W-:Y:S01]  /*1cb0*/  ULEA UR45, UR6, UR45, 0x18 ;  /* 0x0000002d062d7291 */ /* 0x002fe2000f8ec03f */
[----:B0-----:R-:W-:-:S05]  /*1cc0*/  VIADD R4, R0, 0xffffff80 ;  /* 0xffffff8000047836 */ /* 0x001fca0000000000 */
[----:B------:R-:W-:-:S04]  /*1cd0*/  SHF.R.S32.HI R0, RZ, 0x1f, R4 ;  /* 0x0000001fff007819 */ /* 0x000fc80000011404 */
[----:B------:R-:W-:-:S04]  /*1ce0*/  LEA.HI R0, R0, R4, RZ, 0x7 ;  /* 0x0000000400007211 */ /* 0x000fc800078f38ff */
[----:B------:R-:W-:-:S06]  /*1cf0*/  SHF.R.S32.HI R0, RZ, 0x7, R0 ;  /* 0x00000007ff007819 */ /* 0x000fcc0000011400 */
[----:B------:R-:W0:Y:S02]  /*1d00*/  SHFL.IDX PT, R0, R0, RZ, 0x1f ;  /* 0x00001fff00007589 */ /* 0x000e2400000e0000 */
[----:B0-----:R-:W-:-:S13]  /*1d10*/  R2UR UR44, R0 ;  /* 0x00000000002c72ca */ /* 0x001fda00000e0000 */
        /* <DEDUP_REMOVED lines=26> */
.L_x_1046:
[----:B------:R-:W-:Y:S01]  /*1ec0*/  ULEA.HI UR4, UR48, UR48, URZ, 0x1 ;  /* 0x0000003030047291 */ /* 0x000fe2000f8f083f */
[----:B------:R-:W-:-:S03]  /*1ed0*/  IMAD.U32 R2, RZ, RZ, UR49 ;  /* 0x00000031ff027e24 */ /* 0x000fc6000f8e00ff */
[----:B------:R-:W-:Y:S02]  /*1ee0*/  ULOP3.LUT UR4, UR4, 0xfffffffe, URZ, 0xc0, !UPT ;  /* 0xfffffffe04047892 */ /* 0x000fe4000f8ec03f */
[----:B------:R-:W-:Y:S02]  /*1ef0*/  ISETP.NE.AND P0, PT, R2, 0x3, PT ;  /* 0x000000030200780c */ /* 0x000fe40003f05270 */
[----:B------:R-:W-:-:S06]  /*1f00*/  UIADD3 UR4, UR48, -UR4, URZ ;  /* 0x8000000430047290 */ /* 0x000fcc000fffe03f */
[----:B------:R-:W-:-:S05]  /*1f10*/  IMAD.U32 R0, RZ, RZ, UR4 ;  /* 0x00000004ff007e24 */ /* 0x000fca000f8e00ff */
[----:B------:R-:W-:-:S04]  /*1f20*/  SHF.L.U32 R0, R0, 0x1f, RZ ;  /* 0x0000001f00007819 */ /* 0x000fc800000006ff */
[----:B------:R-:W0:Y:S02]  /*1f30*/  SYNCS.PHASECHK.TRANS64.TRYWAIT P1, [UR45+0x16800], R0 ;  /* 0x01680000ff0075a7 */ /* 0x000e24000802016d */
[----:B0-----:R-:W-:Y:S05]  /*1f40*/  @!P1 BRA `(.L_x_1047) ;  /* 0x0000015c00909947 */ /* 0x001fea0003800000 */
.L_x_1249:
[----:B------:R-:W-:Y:S05]  /*1f50*/  @!P0 BRA `(.L_x_1048) ;  /* 0x0000000000048947 */ /* 0x000fea0003800000 */
[----:B------:R-:W-:Y:S01]  /*1f60*/  BPT.TRAP 0x1 ;  /* 0x000000040000795c */ /* 0x000fe20000300000 */
.L_x_1048:
[----:B------:R-:W-:Y:S02]  /*1f70*/  IMAD.U32 R90, RZ, RZ, UR47 ;  /* 0x0000002fff5a7e24 */ /* 0x000fe4000f8e00ff */
[----:B0-----:R-:W-:-:S03]  /*1f80*/  IMAD.U32 R3, RZ, RZ, UR50 ;  /* 0x00000032ff037e24 */ /* 0x001fc6000f8e00ff */
[----:B------:R-:W-:Y:S02]  /*1f90*/  LEA R90, R90, UR45, 0x3 ;  /* 0x0000002d5a5a7c11 */ /* 0x000fe4000f8e18ff */
[----:B------:R-:W-:-:S04]  /*1fa0*/  SHF.L.U32 R3, R3, 0x1f, RZ ;  /* 0x0000001f03037819 */ /* 0x000fc800000006ff */
[----:B------:R0:W1:Y:S01]  /*1fb0*/  SYNCS.PHASECHK.TRANS64.TRYWAIT P2, [R90+URZ+0x16830], R3 ;  /* 0x016830035a0075a7 */ /* 0x000062000804017f */
[----:B------:R-:W-:Y:S05]  /*1fc0*/  @!P0 BRA `(.L_x_1049) ;  /* 0x0000000000048947 */ /* 0x000fea0003800000 */
[----:B------:R-:W-:Y:S01]  /*1fd0*/  BPT.TRAP 0x1 ;  /* 0x000000040000795c */ /* 0x000fe20000300000 */
.L_x_1049:
[----:B------:R-:W2:Y:S02]  /*1fe0*/  S2R R0, SR_TID.X ;  /* 0x0000000000007919 */ /* 0x000ea40000002100 */
[----:B--2---:R-:W-:Y:S01]  /*1ff0*/  LOP3.LUT P1, RZ, R0, 0x7f, RZ, 0xc0, !PT ;  /* 0x0000007f00ff7812 */ /* 0x004fe2000782c0ff */
[----:B-1----:R-:W-:-:S12]  /*2000*/  @P2 BRA `(.L_x_1050) ;  /* 0x0000000000082947 */ /* 0x002fd80003800000 */
[----:B------:R-:W1:Y:S02]  /*2010*/  SYNCS.PHASECHK.TRANS64.TRYWAIT P2, [R90+URZ+0x16830], R3 ;  /* 0x016830035a0075a7 */ /* 0x000e64000804017f */
[----:B-1----:R-:W-:Y:S05]  /*2020*/  @!P2 BRA `(.L_x_1051) ;  /* 0x0000015c0070a947 */ /* 0x002fea0003800000 */
.L_x_1050:
[----:B------:R-:W-:Y:S05]  /*2030*/  WARPSYNC.ALL ;  /* 0x0000000000007948 */ /* 0x000fea0003800000 */
[----:B------:R-:W-:Y:S01]  /*2040*/  UIADD3 UR4, UR45, 0xe400, URZ ;  /* 0x0000e4002d047890 */ /* 0x000fe2000fffe03f */
[----:B------:R-:W-:Y:S01]  /*2050*/  WARPGROUP.ARRIVE ;  /* 0x00000000000079c5 */ /* 0x000fe20000000000 */
[----:B------:R-:W-:Y:S01]  /*2060*/  ULOP3.LUT UR16, UR54, 0x10000, URZ, 0xfc, !UPT ;  /* 0x0001000036107892 */ /* 0x000fe2000f8efc3f */
[----:B01----:R-:W-:Y:S01]  /*2070*/  @!P1 VIADD R90, R90, 0x16840 ;  /* 0x000168405a5a9836 */ /* 0x003fe20000000000 */
[----:B------:R-:W-:Y:S01]  /*2080*/  USHF.R.U32.HI UR4, URZ, 0x4, UR4 ;  /* 0x000000043f047899 */ /* 0x000fe20008011604 */
[----:B------:R-:W-:Y:S01]  /*2090*/  UMOV UR17, 0x40000040 ;  /* 0x4000004000117882 */ /* 0x000fe20000000000 */
[----:B------:R-:W-:-:S02]  /*20a0*/  UMOV UR19, 0x40000040 ;  /* 0x4000004000137882 */ /* 0x000fc40000000000 */
[----:B------:R-:W-:Y:S01]  /*20b0*/  ULOP3.LUT UR4, UR4, 0x3fff, URZ, 0xc0, !UPT ;  /* 0x00003fff04047892 */ /* 0x000fe2000f8ec03f */
[----:B------:R-:W-:Y:S01]  /*20c0*/  @!P1 PRMT R90, RZ, 0x654, R90 ;  /* 0x00000654ff5a9816 */ /* 0x000fe2000000005a */
[----:B------:R-:W-:Y:S01]  /*20d0*/  UMOV UR5, 0x40000040 ;  /* 0x4000004000057882 */ /* 0x000fe20000000000 */
[----:B------:R-:W-:Y:S01]  /*20e0*/  UMOV UR7, 0x40000040 ;  /* 0x4000004000077882 */ /* 0x000fe20000000000 */
[----:B------:R-:W-:Y:S02]  /*20f0*/  ULOP3.LUT UR20, UR4, 0x10000, URZ, 0xfc, !UPT ;  /* 0x0001000004147892 */ /* 0x000fe4000f8efc3f */
[----:B------:R-:W-:Y:S02]  /*2100*/  UIADD3 UR4, UR16, 0x2, URZ ;  /* 0x0000000210047890 */ /* 0x000fe4000fffe03f */
[----:B------:R-:W-:Y:S02]  /*2110*/  ULEA UR18, UR47, UR20, 0xa ;  /* 0x000000142f127291 */ /* 0x000fe4000f8e503f */
[----:B------:R-:W-:-:S02]  /*2120*/  UIADD3 UR8, UR16, 0x4, URZ ;  /* 0x0000000410087890 */ /* 0x000fc4000fffe03f */
[----:B------:R-:W-:Y:S02]  /*2130*/  UIADD3 UR6, UR18, 0x2, URZ ;  /* 0x0000000212067890 */ /* 0x000fe4000fffe03f */
[----:B------:R-:W-:Y:S01]  /*2140*/  UIADD3 UR10, UR18, 0x4, URZ ;  /* 0x00000004120a7890 */ /* 0x000fe2000fffe03f */
[----:B------:R-:W-:Y:S02]  /*2150*/  UMOV UR9, 0x40000040 ;  /* 0x4000004000097882 */ /* 0x000fe40000000000 */
[----:B------:R-:W-:Y:S01]  /*2160*/  HGMMA.64x128x16.F32 R24, gdesc[UR16], RZ, !UPT, gsb0 ;  /* 0x01e00000101879f0 */ /* 0x000fe2000c0008ff */
[----:B------:R-:W-:Y:S01]  /*2170*/  UMOV UR11, 0x40000040 ;  /* 0x40000040000b7882 */ /* 0x000fe20000000000 */
[----:B------:R-:W-:Y:S02]  /*2180*/  UIADD3 UR12, UR16, 0x6, URZ ;  /* 0x00000006100c7890 */ /* 0x000fe4000fffe03f */
[----:B------:R-:W-:Y:S01]  /*2190*/  UIADD3 UR14, UR18, 0x6, URZ ;  /* 0x00000006120e7890 */ /* 0x000fe2000fffe03f */
[----:B------:R-:W-:Y:S01]  /*21a0*/  UMOV UR13, 0x40000040 ;  /* 0x40000040000d7882 */ /* 0x000fe20000000000 */
[----:B------:R-:W-:Y:S01]  /*21b0*/  UMOV UR15, 0x40000040 ;  /* 0x40000040000f7882 */ /* 0x000fe20000000000 */
[----:B------:R-:W-:-:S02]  /*21c0*/  ULDC UR21, c[0x0][0x9dc] ;  /* 0x0002770000157ab9 */ /* 0x000fc40000000800 */
[----:B------:R-:W-:Y:S01]  /*21d0*/  ULOP3.LUT UR21, URZ, UR21, URZ, 0x33, !UPT ;  /* 0x000000153f157292 */ /* 0x000fe2000f8e333f */
[----:B------:R-:W-:Y:S02]  /*21e0*/  WARPGROUP.DEPBAR.LE gsb0, 0x0 ;  /* 0x00008000000079c5 */ /* 0x000fe40000010000 */
[----:B------:R-:W-:-:S06]  /*21f0*/  WARPGROUP.ARRIVE ;  /* 0x00000000000079c5 */ /* 0x000fcc0000000000 */
[----:B------:R-:W-:Y:S01]  /*2200*/  HGMMA.64x128x16.F32 R24, gdesc[UR4], R24, gsb0 ;  /* 0x01e00000041879f0 */ /* 0x000fe20008000818 */
[----:B------:R-:W-:Y:S01]  /*2210*/  ULDC UR7, c[0x0][0x448] ;  /* 0x0001120000077ab9 */ /* 0x000fe20000000800 */
[----:B------:R-:W-:Y:S01]  /*2220*/  ULDC UR6, c[0x0][0x9d8] ;  /* 0x0002760000067ab9 */ /* 0x000fe20000000800 */
[----:B------:R-:W-:-:S06]  /*2230*/  UISETP.NE.AND UP0, UPT, UR7, 0x1, UPT ;  /* 0x000000010700788c */ /* 0x000fcc000bf05270 */
[----:B------:R-:W-:Y:S02]  /*2240*/  PLOP3.LUT P2, PT, PT, PT, UP0, 0x80, 0x0 ;  /* 0x000000000000781c */ /* 0x000fe40003f4f008 */
[----:B------:R-:W-:-:S03]  /*2250*/  PLOP3.LUT P3, PT, PT, PT, UP0, 0x80, 0x0 ;  /* 0x000000000000781c */ /* 0x000fc60003f6f008 */
[----:B------:R-:W-:Y:S01]  /*2260*/  @UP0 ULDC UR7, c[0x0][0x44c] ;  /* 0x0001130000070ab9 */ /* 0x000fe20000000800 */
[----:B------:R-:W-:Y:S02]  /*2270*/  WARPGROUP.DEPBAR.LE gsb0, 0x0 ;  /* 0x00008000000079c5 */ /* 0x000fe40000010000 */
[----:B------:R-:W-:-:S06]  /*2280*/  WARPGROUP.ARRIVE ;  /* 0x00000000000079c5 */ /* 0x000fcc0000000000 */
[----:B------:R-:W-:Y:S03]  /*2290*/  HGMMA.64x128x16.F32 R24, gdesc[UR8], R24, gsb0 ;  /* 0x01e00000081879f0 */ /* 0x000fe60008000818 */
[----:B------:R-:W-:Y:S02]  /*22a0*/  WARPGROUP.DEPBAR.LE gsb0, 0x0 ;  /* 0x00008000000079c5 */ /* 0x000fe40000010000 */
[----:B------:R-:W-:-:S07]  /*22b0*/  WARPGROUP.ARRIVE ;  /* 0x00000000000079c5 */ /* 0x000fce0000000000 */
[----:B------:R-:W-:Y:S03]  /*22c0*/  HGMMA.64x128x16.F32 R24, gdesc[UR12], R24, gsb0 ;  /* 0x01e000000c1879f0 */ /* 0x000fe60008000818 */
[----:B------:R-:W-:Y:S02]  /*22d0*/  WARPGROUP.DEPBAR.LE gsb0, 0x0 ;  /* 0x00008000000079c5 */ /* 0x000fe40000010000 */
[----:B------:R-:W-:Y:S01]  /*22e0*/  FMUL.FTZ R96, R37, UR6 ;  /* 0x0000000625607c20 */ /* 0x000fe20008410000 */
[----:B------:R-:W-:Y:S02]  /*22f0*/  VIADD R37, R17, UR39 ;  /* 0x0000002711257c36 */ /* 0x000fe40008000000 */
[----:B------:R-:W-:Y:S01]  /*2300*/  FMUL.FTZ R9, R38, UR6 ;  /* 0x0000000626097c20 */ /* 0x000fe20008410000 */
[----:B------:R-:W-:Y:S01]  /*2310*/  FMUL.FTZ R4, R31, UR6 ;  /* 0x000000061f047c20 */ /* 0x000fe20008410000 */
[----:B------:R-:W-:Y:S01]  /*2320*/  FMUL.FTZ R31, R71, UR6 ;  /* 0x00000006471f7c20 */ /* 0x000fe20008410000 */
[----:B------:R-:W-:Y:S01]  /*2330*/  @P2 IMAD.HI.U32 R38, R37, UR7, RZ ;  /* 0x0000000725262c27 */ /* 0x000fe2000f8e00ff */
[----:B------:R-:W-:-:S03]  /*2340*/  @UP0 ULDC UR7, c[0x0][0x450] ;  /* 0x0001140000070ab9 */ /* 0x000fc60000000800 */
[----:B------:R-:W-:Y:S01]  /*2350*/  FMUL.FTZ R8, R39, UR6 ;  /* 0x0000000627087c20 */ /* 0x000fe20008410000 */
[----:B------:R-:W-:Y:S01]  /*2360*/  FMUL.FTZ R39, R40, UR6 ;  /* 0x0000000628277c20 */ /* 0x000fe20008410000 */
[----:B------:R-:W-:Y:S01]  /*2370*/  IMAD.MOV.U32 R71, RZ, RZ, R37 ;  /* 0x000000ffff477224 */ /* 0x000fe200078e0025 */
[----:B------:R-:W-:Y:S01]  /*2380*/  @P3 SHF.R.U32.HI R71, RZ, UR7, R38 ;  /* 0x00000007ff473c19 */ /* 0x000fe20008011626 */
        /* <DEDUP_REMOVED lines=56> */
[----:B------:R-:W0:Y:S01]  /*2710*/  SHFL.IDX PT, R61, R71, RZ, 0x1c1f ;  /* 0x001c1fff473d7589 */ /* 0x000e2200000e0000 */
[----:B------:R-:W-:Y:S01]  /*2720*/  FMUL.FTZ R38, R86, UR6 ;  /* 0x0000000656267c20 */ /* 0x000fe20008410000 */
[----:B------:R-:W-:Y:S01]  /*2730*/  FMUL.FTZ R37, R87, UR6 ;  /* 0x0000000657257c20 */ /* 0x000fe20008410000 */
[----:B------:R-:W-:Y:S01]  /*2740*/  IMAD.MOV.U32 R59, RZ, RZ, -0x80 ;  /* 0xffffff80ff3b7424 */ /* 0x000fe200078e00ff */
[----:B------:R-:W-:Y:S01]  /*2750*/  ULDC.64 UR6, c[0x0][0x9e0] ;  /* 0x0002780000067ab9 */ /* 0x000fe20000000a00 */
[----:B------:R-:W1:Y:S01]  /*2760*/  MUFU.TANH R2, R2 ;  /* 0x0000000200027308 */ /* 0x000e620000002400 */
[----:B------:R-:W-:Y:S01]  /*2770*/  UISETP.GE.AND UP1, UPT, UR7, 0x1, UPT ;  /* 0x000000010700788c */ /* 0x000fe2000bf26270 */
[C---:B------:R-:W-:Y:S01]  /*2780*/  IMAD R75, R88.reuse, R59, 0x80 ;  /* 0x00000080584b7424 */ /* 0x040fe200078e023b */
[----:B------:R2:W-:Y:S01]  /*2790*/  @!P1 SYNCS.ARRIVE.TRANS64.RED.A1T0 RZ, [R90+URZ], RZ ;  /* 0x000000ff5aff99a7 */ /* 0x0005e2000810043f */
[----:B------:R-:W-:Y:S01]  /*27a0*/  IMAD.U32 R59, RZ, RZ, UR46 ;  /* 0x0000002eff3b7e24 */ /* 0x000fe2000f8e00ff */
[----:B------:R-:W-:-:S02]  /*27b0*/  LEA R74, R88, 0xffffff80, 0x7 ;  /* 0xffffff80584a7811 */ /* 0x000fc400078e38ff */
[----:B------:R-:W-:Y:S01]  /*27c0*/  PLOP3.LUT P2, PT, PT, PT, UP1, 0x40, 0x0 ;  /* 0x000000000000781c */ /* 0x000fe20003f4e818 */
[----:B------:R-:W3:Y:S01]  /*27d0*/  MUFU.TANH R89, R89 ;  /* 0x0000005900597308 */ /* 0x000ee20000002400 */
[C-C-:B------:R-:W-:Y:S02]  /*27e0*/  IADD3 R58, -R16.reuse, 0x1, R75.reuse ;  /* 0x00000001103a7810 */ /* 0x140fe40007ffe14b */
[----:B------:R-:W-:Y:S02]  /*27f0*/  IADD3 R76, -R16, UR40, R75 ;  /* 0x00000028104c7c10 */ /* 0x000fe4000fffe14b */
[----:B------:R-:W-:-:S03]  /*2800*/  IADD3 R58, -R59, UR40, R58 ;  /* 0x000000283b3a7c10 */ /* 0x000fc6000fffe13a */
[----:B------:R-:W4:Y:S02]  /*2810*/  MUFU.TANH R0, R0 ;  /* 0x0000000000007308 */ /* 0x000f240000002400 */
[C---:B------:R-:W-:Y:S02]  /*2820*/  VIADD R77, R58.reuse, UR6 ;  /* 0x000000063a4d7c36 */ /* 0x040fe40008000000 */
[----:B------:R-:W-:-:S03]  /*2830*/  VIADD R78, R58, UR21 ;  /* 0x000000153a4e7c36 */ /* 0x000fc60008000000 */
[----:B0-----:R-:W-:Y:S01]  /*2840*/  VIADDMNMX R72, R61, R77, R76, PT ;  /* 0x0000004d3d487246 */ /* 0x001fe2000380014c */
[----:B------:R-:W0:Y:S01]  /*2850*/  MUFU.TANH R3, R3 ;  /* 0x0000000300037308 */ /* 0x000e220000002400 */
[----:B------:R-:W-:-:S07]  /*2860*/  IMAD.IADD R73, R78, 0x1, R61 ;  /* 0x000000014e497824 */ /* 0x000fce00078e023d */
        /* <DEDUP_REMOVED lines=61> */
[----:B------:R-:W-:Y:S01]  /*2c40*/  IMAD.U32 R58, RZ, RZ, UR46 ;  /* 0x0000002eff3a7e24 */ /* 0x000fe2000f8e00ff */
[----:B------:R-:W-:Y:S04]  /*2c50*/  BSSY B0, `(.L_x_1053) ;  /* 0x0000011000007945 */ /* 0x000fe80003800000 */
[----:B------:R-:W-:-:S04]  /*2c60*/  IADD3 R58, -R58, UR40, R61 ;  /* 0x000000283a3a7c10 */ /* 0x000fc8000fffe13d */
        /* <DEDUP_REMOVED lines=10> */
.L_x_1054:
[----:B------:R-:W-:-:S06]  /*2d10*/  UISETP.NE.AND UP2, UPT, UR7, 0x1, UPT ;  /* 0x000000010700788c */ /* 0x000fcc000bf45270 */
[----:B------:R-:W-:-:S05]  /*2d20*/  PLOP3.LUT P2, PT, PT, PT, UP2, 0x80, 0x0 ;  /* 0x000000000000781c */ /* 0x000fca0003f4f028 */
[----:B------:R-:W-:-:S08]  /*2d30*/  @UP2 ULDC.64 UR10, c[0x0][0x9e8] ;  /* 0x00027a00000a2ab9 */ /* 0x000fd00000000a00 */
[----:B------:R-:W-:-:S05]  /*2d40*/  @P2 IMAD.HI.U32 R59, R58, UR10, RZ ;  /* 0x0000000a3a3b2c27 */ /* 0x000fca000f8e00ff */
[----:B------:R-:W-:-:S07]  /*2d50*/  @P2 SHF.R.U32.HI R58, RZ, UR11, R59 ;  /* 0x0000000bff3a2c19 */ /* 0x000fce000801163b */
.L_x_1055:
[----:B------:R-:W-:Y:S05]  /*2d60*/  BSYNC B0 ;  /* 0x0000000000007941 */ /* 0x000fea0003800000 */
.L_x_1053:
[----:B------:R-:W-:-:S04]  /*2d70*/  IMAD R59, R58, UR7, -R74 ;  /* 0x000000073a3b7c24 */ /* 0x000fc8000f8e0a4a */
[----:B------:R-:W-:-:S05]  /*2d80*/  IMAD.IADD R59, R59, 0x1, -R16 ;  /* 0x000000013b3b7824 */ /* 0x000fca00078e0a10 */
[----:B------:R-:W-:Y:S02]  /*2d90*/  VIMNMX R73, R73, R59, !PT ;  /* 0x0000003b49497248 */ /* 0x000fe40007fe0100 */
[----:B------:R-:W-:-:S07]  /*2da0*/  VIADDMNMX R72, R59, UR7, R72, PT ;  /* 0x000000073b487c46 */ /* 0x000fce000b800148 */
.L_x_1052:
[----:B------:R-:W2:Y:S01]  /*2db0*/  LDL.LU R79, [R1] ;  /* 0x00000000014f7983 */ /* 0x000ea20000300800 */
[C---:B------:R-:W-:Y:S02]  /*2dc0*/  ISETP.GE.AND P4, PT, R75.reuse, 0x9, PT ;  /* 0x000000094b00780c */ /* 0x040fe40003f86270 */
[C---:B------:R-:W-:Y:S02]  /*2dd0*/  ISETP.GE.AND P2, PT, R75.reuse, 0x2, PT ;  /* 0x000000024b00780c */ /* 0x040fe40003f46270 */
[----:B------:R-:W-:Y:S02]  /*2de0*/  ISETP.GE.AND P5, PT, R75, 0xa, PT ;  /* 0x0000000a4b00780c */ /* 0x000fe40003fa6270 */
[----:B------:R-:W-:-:S04]  /*2df0*/  ISETP.GT.AND P3, PT, R73, 0x1, !P2 ;  /* 0x000000014900780c */ /* 0x000fc80005764270 */
[----:B------:R-:W-:-:S04]  /*2e00*/  ISETP.LT.OR P3, PT, R72, 0x2, P3 ;  /* 0x000000024800780c */ /* 0x000fc80001f61670 */
[----:B------:R-:W-:Y:S02]  /*2e10*/  FSEL R89, R89, -INF , !P3 ;  /* 0xff80000059597808 */ /* 0x000fe40005800000 */
[----:B------:R-:W-:-:S04]  /*2e20*/  ISETP.GT.AND P3, PT, R73, 0x9, !P5 ;  /* 0x000000094900780c */ /* 0x000fc80006f64270 */
[----:B------:R-:W-:-:S04]  /*2e30*/  ISETP.LT.OR P3, PT, R72, 0xa, P3 ;  /* 0x0000000a4800780c */ /* 0x000fc80001f61670 */
[----:B0-----:R-:W-:Y:S02]  /*2e40*/  FSEL R92, R92, -INF , !P3 ;  /* 0xff8000005c5c7808 */ /* 0x001fe40005800000 */
[----:B--2---:R-:W-:-:S04]  /*2e50*/  LOP3.LUT R79, R79, 0xfffffffd, RZ, 0xc0, !PT ;  /* 0xfffffffd4f4f7812 */ /* 0x004fc800078ec0ff */
[----:B------:R-:W-:Y:S02]  /*2e60*/  @P4 LOP3.LUT R79, R79, 0x2, RZ, 0xfc, !PT ;  /* 0x000000024f4f4812 */ /* 0x000fe400078efcff */
[----:B------:R-:W-:Y:S02]  /*2e70*/  ISETP.GT.AND P4, PT, R73, 0x8, !P4 ;  /* 0x000000084900780c */ /* 0x000fe40006784270 */
[----:B------:R-:W-:Y:S02]  /*2e80*/  LOP3.LUT R79, R79, 0xfffffffb, RZ, 0xc0, !PT ;  /* 0xfffffffb4f4f7812 */ /* 0x000fe400078ec0ff */
[----:B------:R-:W-:Y:S02]  /*2e90*/  ISETP.LT.OR P4, PT, R72, 0x9, P4 ;  /* 0x000000094800780c */ /* 0x000fe40002781670 */
[----:B------:R-:W-:Y:S02]  /*2ea0*/  @P5 LOP3.LUT R79, R79, 0x4, RZ, 0xfc, !PT ;  /* 0x000000044f4f5812 */ /* 0x000fe400078efcff */
[----:B------:R-:W-:-:S02]  /*2eb0*/  ISETP.GE.AND P5, PT, R75, 0x11, PT ;  /* 0x000000114b00780c */ /* 0x000fc40003fa6270 */
[----:B------:R-:W-:Y:S02]  /*2ec0*/  FSEL R91, R91, -INF , !P4 ;  /* 0xff8000005b5b7808 */ /* 0x000fe40006000000 */
        /* <DEDUP_REMOVED lines=9> */
[----:B------:R-:W-:Y:S02]  /*2f60*/  ISETP.GE.AND P4, PT, R75, 0x19, PT ;  /* 0x000000194b00780c */ /* 0x000fe40003f86270 */
[----:B------:R-:W-:Y:S02]  /*2f70*/  ISETP.LT.OR P3, PT, R72, 0x12, P3 ;  /* 0x000000124800780c */ /* 0x000fe40001f61670 */
[----:B------:R-:W-:Y:S02]  /*2f80*/  LOP3.LUT R79, R79, 0xfeffffff, RZ, 0xc0, !PT ;  /* 0xfeffffff4f4f7812 */ /* 0x000fe400078ec0ff */
[----:B------:R-:W-:Y:S02]  /*2f90*/  FSEL R94, R94, -INF , !P3 ;  /* 0xff8000005e5e7808 */ /* 0x000fe40005800000 */
[----:B------:R-:W-:-:S04]  /*2fa0*/  ISETP.GT.AND P3, PT, R73, 0x18, !P4 ;  /* 0x000000184900780c */ /* 0x000fc80006764270 */
[----:B------:R-:W-:Y:S02]  /*2fb0*/  ISETP.LT.OR P3, PT, R72, 0x19, P3 ;  /* 0x000000194800780c */ /* 0x000fe40001f61670 */
        /* <DEDUP_REMOVED lines=40> */
[----:B------:R-:W-:Y:S01]  /*3240*/  ISETP.GT.AND P3, PT, R73, 0x31, !P4 ;  /* 0x000000314900780c */ /* 0x000fe20006764270 */
[----:B------:R-:W0:Y:S03]  /*3250*/  SHFL.IDX PT, R43, R71, 0x1, 0x1c1f ;  /* 0x003c1f00472b7f89 */ /* 0x000e2600000e0000 */
        /* <DEDUP_REMOVED lines=90> */
[----:B------:R-:W-:-:S02]  /*3800*/  ISETP.LT.OR P4, PT, R72, 0x71, P4 ;  /* 0x000000714800780c */ /* 0x000fc40002781670 */
[----:B0-----:R-:W-:Y:S02]  /*3810*/  VIADDMNMX R68, R43, R77, R76, PT ;  /* 0x0000004d2b447246 */ /* 0x001fe4000380014c */
[----:B------:R-:W-:Y:S01]  /*3820*/  FSEL R40, R69, -INF , !P4 ;  /* 0xff80000045287808 */ /* 0x000fe20006000000 */
[----:B------:R-:W-:Y:S01]  /*3830*/  IMAD.IADD R69, R78, 0x1, R43 ;  /* 0x000000014e457824 */ /* 0x000fe200078e022b */
        /* <DEDUP_REMOVED lines=16> */
[----:B------:R-:W-:-:S03]  /*3940*/  ISETP.GT.AND P6, PT, R73, 0x79, !P6 ;  /* 0x000000794900780c */ /* 0x000fc600077c4270 */
[----:B------:R0:W-:Y:S01]  /*3950*/  STL [R1], R79 ;  /* 0x0000004f01007387 */ /* 0x0001e20000100800 */
[----:B------:R-:W-:-:S04]  /*3960*/  ISETP.LT.OR P6, PT, R72, 0x7a, P6 ;  /* 0x0000007a4800780c */ /* 0x000fc800037c1670 */
[----:B------:R-:W-:Y:S02]  /*3970*/  FSEL R2, R85, -INF , !P6 ;  /* 0xff80000055027808 */ /* 0x000fe40007000000 */
[----:B------:R-:W-:-:S13]  /*3980*/  PLOP3.LUT P6, PT, PT, PT, UP1, 0x40, 0x0 ;  /* 0x000000000000781c */ /* 0x000fda0003fce818 */
[----:B0-----:R-:W-:Y:S05]  /*3990*/  @P6 BRA `(.L_x_1056) ;  /* 0x0000000000646947 */ /* 0x001fea0003800000 */
        /* <DEDUP_REMOVED lines=14> */
.L_x_1058:
[----:B------:R-:W-:-:S06]  /*3a80*/  UISETP.NE.AND UP2, UPT, UR7, 0x1, UPT ;  /* 0x000000010700788c */ /* 0x000fcc000bf45270 */
[----:B------:R-:W-:-:S05]  /*3a90*/  PLOP3.LUT P6, PT, PT, PT, UP2, 0x80, 0x0 ;  /* 0x000000000000781c */ /* 0x000fca0003fcf028 */
[----:B------:R-:W-:-:S08]  /*3aa0*/  @UP2 ULDC.64 UR10, c[0x0][0x9e8] ;  /* 0x00027a00000a2ab9 */ /* 0x000fd00000000a00 */
[----:B------:R-:W-:Y:S01]  /*3ab0*/  @P6 IMAD.HI.U32 R44, R43, UR10, RZ ;  /* 0x0000000a2b2c6c27 */ /* 0x000fe2000f8e00ff */
[----:B------:R-:W-:-:S13]  /*3ac0*/  PLOP3.LUT P6, PT, PT, PT, UP2, 0x80, 0x0 ;  /* 0x000000000000781c */ /* 0x000fda0003fcf028 */
[----:B------:R-:W-:-:S07]  /*3ad0*/  @P6 SHF.R.U32.HI R43, RZ, UR11, R44 ;  /* 0x0000000bff2b6c19 */ /* 0x000fce000801162c */
.L_x_1059:
[----:B------:R-:W-:Y:S05]  /*3ae0*/  BSYNC B0 ;  /* 0x0000000000007941 */ /* 0x000fea0003800000 */
.L_x_1057:
[----:B------:R-:W-:-:S04]  /*3af0*/  IMAD R43, R43, UR7, -R74 ;  /* 0x000000072b2b7c24 */ /* 0x000fc8000f8e0a4a */
[----:B------:R-:W-:-:S05]  /*3b00*/  IMAD.IADD R43, R43, 0x1, -R16 ;  /* 0x000000012b2b7824 */ /* 0x000fca00078e0a10 */
[----:B------:R-:W-:Y:S02]  /*3b10*/  VIMNMX R69, R69, R43, !PT ;  /* 0x0000002b45457248 */ /* 0x000fe40007fe0100 */
[----:B------:R-:W-:-:S07]  /*3b20*/  VIADDMNMX R68, R43, UR7, R68, PT ;  /* 0x000000072b447c46 */ /* 0x000fce000b800144 */
.L_x_1056:
[----:B------:R-:W-:Y:S01]  /*3b30*/  ISETP.GT.AND P2, PT, R69, 0x1, !P2 ;  /* 0x000000014500780c */ /* 0x000fe20005744270 */
[----:B------:R-:W-:Y:S01]  /*3b40*/  ULDC UR22, c[0x0][0x988] ;  /* 0x0002620000167ab9 */ /* 0x000fe20000000800 */
[----:B------:R-:W-:Y:S01]  /*3b50*/  LOP3.LUT P6, RZ, R79, 0x8, RZ, 0xc0, !PT ;  /* 0x000000084fff7812 */ /* 0x000fe200078cc0ff */
[----:B------:R-:W-:Y:S01]  /*3b60*/  @UP0 ULDC UR10, c[0x0][0x44c] ;  /* 0x00011300000a0ab9 */ /* 0x000fe20000000800 */
[----:B------:R-:W-:Y:S01]  /*3b70*/  ISETP.LT.OR P2, PT, R68, 0x2, P2 ;  /* 0x000000024400780c */ /* 0x000fe20001741670 */
[----:B------:R-:W-:Y:S01]  /*3b80*/  UIMAD.WIDE.U32 UR10, UR39, UR10, URZ ;  /* 0x0000000a270a72a5 */ /* 0x000fe2000f8e003f */
[----:B------:R-:W-:Y:S01]  /*3b90*/  ISETP.GT.AND P3, PT, R69, 0x70, !P3 ;  /* 0x000000704500780c */ /* 0x000fe20005f64270 */
[----:B------:R-:W-:Y:S01]  /*3ba0*/  @UP0 ULDC UR15, c[0x0][0x450] ;  /* 0x00011400000f0ab9 */ /* 0x000fe20000000800 */
[----:B------:R-:W-:Y:S01]  /*3bb0*/  FSEL R3, R3, -INF , !P2 ;  /* 0xff80000003037808 */ /* 0x000fe20005000000 */
[----:B------:R-:W-:Y:S01]  /*3bc0*/  UMOV UR14, UR39 ;  /* 0x00000027000e7c82 */ /* 0x000fe20008000000 */
[----:B------:R-:W-:Y:S01]  /*3bd0*/  LOP3.LUT P2, RZ, R79, 0x2, RZ, 0xc0, !PT ;  /* 0x000000024fff7812 */ /* 0x000fe2000784c0ff */
[----:B------:R-:W-:Y:S01]  /*3be0*/  @UP0 USHF.R.U32.HI UR14, URZ, UR15, UR11 ;  /* 0x0000000f3f0e0299 */ /* 0x000fe2000801160b */
[----:B------:R-:W-:-:S02]  /*3bf0*/  ISETP.GT.AND P4, PT, R69, 0x71, !P4 ;  /* 0x000000714500780c */ /* 0x000fc40006784270 */
[C---:B------:R-:W-:Y:S01]  /*3c00*/  ISETP.GT.AND P2, PT, R69.reuse, 0x8, !P2 ;  /* 0x000000084500780c */ /* 0x040fe20005744270 */
[----:B------:R-:W-:Y:S01]  /*3c10*/  UIADD3 UR51, UR51, UR14, URZ ;  /* 0x0000000e33337290 */ /* 0x000fe2000fffe03f */
[C---:B------:R-:W-:Y:S02]  /*3c20*/  ISETP.LT.OR P3, PT, R68.reuse, 0x71, P3 ;  /* 0x000000714400780c */ /* 0x040fe40001f61670 */
[----:B------:R-:W-:Y:S01]  /*3c30*/  ISETP.LT.OR P2, PT, R68, 0x9, P2 ;  /* 0x000000094400780c */ /* 0x000fe20001741670 */
[----:B------:R-:W-:Y:S01]  /*3c40*/  UIADD3 UR6, UR51, UR6, URZ ;  /* 0x0000000633067290 */ /* 0x000fe2000fffe03f */
[----:B------:R-:W-:Y:S02]  /*3c50*/  ISETP.GT.AND P5, PT, R69, 0x78, !P5 ;  /* 0x000000784500780c */ /* 0x000fe40006fa4270 */
[----:B------:R-:W-:Y:S02]  /*3c60*/  FSEL R5, R5, -INF , !P2 ;  /* 0xff80000005057808 */ /* 0x000fe40005000000 */
[----:B------:R-:W-:-:S02]  /*3c70*/  LOP3.LUT P2, RZ, R79, 0x4, RZ, 0xc0, !PT ;  /* 0x000000044fff7812 */ /* 0x000fc4000784c0ff */
[C---:B------:R-:W-:Y:S02]  /*3c80*/  ISETP.LT.OR P4, PT, R68.reuse, 0x72, P4 ;  /* 0x000000724400780c */ /* 0x040fe40002781670 */
[----:B------:R-:W-:Y:S02]  /*3c90*/  ISETP.GT.AND P2, PT, R69, 0x9, !P2 ;  /* 0x000000094500780c */ /* 0x000fe40005744270 */
[C---:B------:R-:W-:Y:S02]  /*3ca0*/  ISETP.LT.OR P5, PT, R68.reuse, 0x79, P5 ;  /* 0x000000794400780c */ /* 0x040fe40002fa1670 */
[----:B------:R-:W-:Y:S02]  /*3cb0*/  ISETP.LT.OR P2, PT, R68, 0xa, P2 ;  /* 0x0000000a4400780c */ /* 0x000fe40001741670 */
[----:B------:R-:W-:Y:S02]  /*3cc0*/  FSEL R34, R34, -INF , !P4 ;  /* 0xff80000022227808 */ /* 0x000fe40006000000 */
[----:B------:R-:W-:-:S02]  /*3cd0*/  FSEL R43, R4, -INF , !P2 ;  /* 0xff800000042b7808 */ /* 0x000fc40005000000 */
[----:B------:R-:W-:Y:S02]  /*3ce0*/  ISETP.GT.AND P2, PT, R69, 0x10, !P6 ;  /* 0x000000104500780c */ /* 0x000fe40007744270 */
[----:B------:R-:W-:Y:S02]  /*3cf0*/  FMNMX.FTZ R4, R70, R89, !PT ;  /* 0x0000005946047209 */ /* 0x000fe40007810000 */
[----:B------:R-:W-:Y:S02]  /*3d00*/  ISETP.LT.OR P2, PT, R68, 0x11, P2 ;  /* 0x000000114400780c */ /* 0x000fe40001741670 */
[----:B------:R-:W-:Y:S02]  /*3d10*/  LOP3.LUT P6, RZ, R79, 0x8000, RZ, 0xc0, !PT ;  /* 0x000080004fff7812 */ /* 0x000fe400078cc0ff */
        /* <DEDUP_REMOVED lines=71> */
[----:B------:R-:W-:Y:S01]  /*4190*/  ISETP.GT.AND P2, PT, R69, 0x39, !P6 ;  /* 0x000000394500780c */ /* 0x000fe20007744270 */
[----:B------:R-:W0:Y:S01]  /*41a0*/  SHFL.BFLY PT, R4, R7, 0x2, 0x1f ;  /* 0x0c401f0007047f89 */ /* 0x000e2200000e0000 */
[----:B------:R-:W-:Y:S02]  /*41b0*/  LOP3.LUT P6, RZ, R79, 0x10, RZ, 0xc0, !PT ;  /* 0x000000104fff7812 */ /* 0x000fe400078cc0ff */
[----:B------:R-:W-:-:S02]  /*41c0*/  ISETP.LT.OR P2, PT, R68, 0x3a, P2 ;  /* 0x0000003a4400780c */ /* 0x000fc40001741670 */
[----:B------:R-:W-:Y:S02]  /*41d0*/  FSEL R38, R38, -INF , !P5 ;  /* 0xff80000026267808 */ /* 0x000fe40006800000 */
[----:B------:R-:W-:Y:S02]  /*41e0*/  FSEL R20, R20, -INF , !P2 ;  /* 0xff80000014147808 */ /* 0x000fe40005000000 */
[----:B------:R-:W-:-:S04]  /*41f0*/  LOP3.LUT P2, RZ, R79, 0x4000, RZ, 0xc0, !PT ;  /* 0x000040004fff7812 */ /* 0x000fc8000784c0ff */
[----:B------:R-:W-:-:S04]  /*4200*/  ISETP.GT.AND P2, PT, R69, 0x40, !P2 ;  /* 0x000000404500780c */ /* 0x000fc80005744270 */
[----:B------:R-:W-:-:S04]  /*4210*/  ISETP.LT.OR P2, PT, R68, 0x41, P2 ;  /* 0x000000414400780c */ /* 0x000fc80001741670 */
[----:B------:R-:W-:Y:S02]  /*4220*/  FSEL R25, R25, -INF , !P2 ;  /* 0xff80000019197808 */ /* 0x000fe40005000000 */
[----:B------:R-:W-:Y:S02]  /*4230*/  LOP3.LUT P2, RZ, R79, 0x2000, RZ, 0xc0, !PT ;  /* 0x000020004fff7812 */ /* 0x000fe4000784c0ff */
[----:B0-----:R-:W-:Y:S02]  /*4240*/  FMNMX.FTZ R47, R7, R4, !PT ;  /* 0x00000004072f7209 */ /* 0x001fe40007810000 */
[----:B------:R-:W-:-:S03]  /*4250*/  ISETP.GT.AND P2, PT, R69, 0x41, !P2 ;  /* 0x000000414500780c */ /* 0x000fc60005744270 */
[----:B------:R-:W0:Y:S01]  /*4260*/  SHFL.BFLY PT, R4, R47, 0x1, 0x1f ;  /* 0x0c201f002f047f89 */ /* 0x000e2200000e0000 */
[----:B------:R-:W-:-:S04]  /*4270*/  ISETP.LT.OR P2, PT, R68, 0x42, P2 ;  /* 0x000000424400780c */ /* 0x000fc80001741670 */
        /* <DEDUP_REMOVED lines=8> */
[----:B------:R-:W-:Y:S01]  /*4300*/  FMUL.FTZ R73, R4, UR22 ;  /* 0x0000001604497c20 */ /* 0x000fe20008410000 */
        /* <DEDUP_REMOVED lines=34> */
[--C-:B------:R-:W-:Y:S01]  /*4530*/  FFMA.FTZ R148, R70, UR22, -R73.reuse ;  /* 0x0000001646947c23 */ /* 0x100fe20008010849 */
[----:B------:R-:W-:Y:S01]  /*4540*/  ISETP.LT.OR P2, PT, R68, 0x1, P2 ;  /* 0x000000014400780c */ /* 0x000fe20001741670 */
[--C-:B------:R-:W-:Y:S01]  /*4550*/  FFMA.FTZ R140, R59, UR22, -R73.reuse ;  /* 0x000000163b8c7c23 */ /* 0x100fe20008010849 */
[--C-:B------:R-:W-:Y:S01]  /*4560*/  FFMA.FTZ R59, R60, UR22, -R73.reuse ;  /* 0x000000163c3b7c23 */ /* 0x100fe20008010849 */
[--C-:B------:R-:W-:Y:S01]  /*4570*/  FFMA.FTZ R132, R58, UR22, -R73.reuse ;  /* 0x000000163a847c23 */ /* 0x100fe20008010849 */
[----:B------:R-:W-:Y:S01]  /*4580*/  FSEL R0, R0, -INF , !P2 ;  /* 0xff80000000007808 */ /* 0x000fe20005000000 */
[--C-:B------:R-:W-:Y:S01]  /*4590*/  FFMA.FTZ R134, R46, UR22, -R73.reuse ;  /* 0x000000162e867c23 */ /* 0x100fe20008010849 */
[----:B------:R-:W-:Y:S01]  /*45a0*/  LOP3.LUT P2, RZ, R79, 0x4000000, RZ, 0xc0, !PT ;  /* 0x040000004fff7812 */ /* 0x000fe2000784c0ff */
[--C-:B------:R-:W-:Y:S01]  /*45b0*/  FFMA.FTZ R47, R89, UR22, -R73.reuse ;  /* 0x00000016592f7c23 */ /* 0x100fe20008010849 */
[----:B------:R-:W-:Y:S01]  /*45c0*/  FMNMX.FTZ R70, R0, R3, !PT ;  /* 0x0000000300467209 */ /* 0x000fe20007810000 */
[--C-:B------:R-:W-:Y:S01]  /*45d0*/  FFMA.FTZ R150, R91, UR22, -R73.reuse ;  /* 0x000000165b967c23 */ /* 0x100fe20008010849 */
[----:B------:R-:W-:Y:S01]  /*45e0*/  ISETP.GT.AND P2, PT, R69, 0x69, !P2 ;  /* 0x000000694500780c */ /* 0x000fe20005744270 */
[----:B------:R-:W-:Y:S01]  /*45f0*/  MUFU.EX2 R148, R148 ;  /* 0x0000009400947308 */ /* 0x000fe20000000800 */
[----:B------:R-:W-:Y:S01]  /*4600*/  FMNMX.FTZ R70, R5, R70, !PT ;  /* 0x0000004605467209 */ /* 0x000fe20007810000 */
[--C-:B------:R-:W-:Y:S01]  /*4610*/  FFMA.FTZ R49, R92, UR22, -R73.reuse ;  /* 0x000000165c317c23 */ /* 0x100fe20008010849 */
[----:B------:R-:W-:Y:S01]  /*4620*/  ISETP.LT.OR P2, PT, R68, 0x6a, P2 ;  /* 0x0000006a4400780c */ /* 0x000fe20001741670 */
[--C-:B------:R-:W-:Y:S01]  /*4630*/  FFMA.FTZ R120, R40, UR22, -R73.reuse ;  /* 0x0000001628787c23 */ /* 0x100fe20008010849 */
[----:B------:R-:W-:Y:S01]  /*4640*/  FMNMX.FTZ R7, R43, R70, !PT ;  /* 0x000000462b077209 */ /* 0x000fe20007810000 */
[--C-:B------:R-:W-:Y:S01]  /*4650*/  FFMA.FTZ R144, R93, UR22, -R73.reuse ;  /* 0x000000165d907c23 */ /* 0x100fe20008010849 */
[----:B------:R-:W-:Y:S01]  /*4660*/  FSEL R28, R28, -INF , !P2 ;  /* 0xff8000001c1c7808 */ /* 0x000fe20005000000 */
[----:B------:R-:W0:Y:S01]  /*4670*/  MUFU.EX2 R47, R47 ;  /* 0x0000002f002f7308 */ /* 0x000e220000000800 */
[----:B------:R-:W-:Y:S01]  /*4680*/  FMNMX.FTZ R7, R44, R7, !PT ;  /* 0x000000072c077209 */ /* 0x000fe20007810000 */
[--C-:B------:R-:W-:Y:S01]  /*4690*/  FFMA.FTZ R142, R61, UR22, -R73.reuse ;  /* 0x000000163d8e7c23 */ /* 0x100fe20008010849 */
[----:B------:R-:W-:Y:S01]  /*46a0*/  FSEL R58, R33, -INF , !P3 ;  /* 0xff800000213a7808 */ /* 0x000fe20005800000 */
[--C-:B------:R-:W-:Y:S01]  /*46b0*/  FFMA.FTZ R33, R57, UR22, -R73.reuse ;  /* 0x0000001639217c23 */ /* 0x100fe20008010849 */
[----:B------:R-:W-:Y:S01]  /*46c0*/  FMNMX.FTZ R70, R6, R7, !PT ;  /* 0x0000000706467209 */ /* 0x000fe20007810000 */
[--C-:B------:R-:W-:Y:S01]  /*46d0*/  FFMA.FTZ R136, R63, UR22, -R73.reuse ;  /* 0x000000163f887c23 */ /* 0x100fe20008010849 */
[----:B------:R-:W-:Y:S01]  /*46e0*/  ISETP.GT.AND P6, PT, R69, 0x79, !P6 ;  /* 0x000000794500780c */ /* 0x000fe200077c4270 */
[----:B------:R-:W1:Y:S01]  /*46f0*/  MUFU.EX2 R150, R150 ;  /* 0x0000009600967308 */ /* 0x000e620000000800 */
[----:B------:R-:W-:Y:S01]  /*4700*/  FMNMX.FTZ R7, R9, R70, !PT ;  /* 0x0000004609077209 */ /* 0x000fe20007810000 */
[--C-:B------:R-:W-:Y:S01]  /*4710*/  FFMA.FTZ R138, R65, UR22, -R73.reuse ;  /* 0x00000016418a7c23 */ /* 0x100fe20008010849 */
[----:B------:R-:W-:Y:S01]  /*4720*/  ISETP.LT.OR P6, PT, R68, 0x7a, P6 ;  /* 0x0000007a4400780c */ /* 0x000fe200037c1670 */
[--C-:B------:R-:W-:Y:S01]  /*4730*/  FFMA.FTZ R122, R39, UR22, -R73.reuse ;  /* 0x00000016277a7c23 */ /* 0x100fe20008010849 */
[----:B------:R-:W-:Y:S01]  /*4740*/  FMNMX.FTZ R70, R8, R7, !PT ;  /* 0x0000000708467209 */ /* 0x000fe20007810000 */
[--C-:B------:R-:W-:Y:S01]  /*4750*/  FFMA.FTZ R67, R94, UR22, -R73.reuse ;  /* 0x000000165e437c23 */ /* 0x100fe20008010849 */
[----:B------:R-:W-:Y:S01]  /*4760*/  FSEL R57, R37, -INF , !P6 ;  /* 0xff80000025397808 */ /* 0x000fe20007000000 */
[--C-:B------:R-:W-:Y:S01]  /*4770*/  FFMA.FTZ R37, R48, UR22, -R73.reuse ;  /* 0x0000001630257c23 */ /* 0x100fe20008010849 */
[----:B------:R-:W-:Y:S01]  /*4780*/  FMNMX.FTZ R7, R11, R70, !PT ;  /* 0x000000460b077209 */ /* 0x000fe20007810000 */
[----:B------:R-:W2:Y:S01]  /*4790*/  MUFU.EX2 R49, R49 ;  /* 0x0000003100317308 */ /* 0x000ea20000000800 */
[--C-:B------:R-:W-:Y:S01]  /*47a0*/  FFMA.FTZ R146, R95, UR22, -R73.reuse ;  /* 0x000000165f927c23 */ /* 0x100fe20008010849 */
[--C-:B------:R-:W-:Y:S01]  /*47b0*/  FFMA.FTZ R71, R96, UR22, -R73.reuse ;  /* 0x0000001660477c23 */ /* 0x100fe20008010849 */
[----:B------:R-:W-:Y:S01]  /*47c0*/  FMNMX.FTZ R70, R10, R7, !PT ;  /* 0x000000070a467209 */ /* 0x000fe20007810000 */
[--C-:B------:R-:W-:Y:S01]  /*47d0*/  FFMA.FTZ R61, R62, UR22, -R73.reuse ;  /* 0x000000163e3d7c23 */ /* 0x100fe20008010849 */
        /* <DEDUP_REMOVED lines=15> */
[----:B------:R-:W-:Y:S01]  /*48d0*/  FFMA.FTZ R39, R2, UR22, -R73 ;  /* 0x0000001602277c23 */ /* 0x000fe20008010849 */
[----:B------:R-:W3:Y:S02]  /*48e0*/  MUFU.EX2 R144, R144 ;  /* 0x0000009000907308 */ /* 0x000ee40000000800 */
[----:B------:R-:W-:-:S04]  /*48f0*/  FMNMX.FTZ R7, R21, R60, !PT ;  /* 0x0000003c15077209 */ /* 0x000fc80007810000 */
[----:B------:R-:W-:Y:S02]  /*4900*/  FMNMX.FTZ R60, R20, R7, !PT ;  /* 0x00000007143c7209 */ /* 0x000fe40007810000 */
[----:B------:R-:W4:Y:S02]  /*4910*/  MUFU.EX2 R67, R67 ;  /* 0x0000004300437308 */ /* 0x000f240000000800 */
[----:B------:R-:W-:-:S04]  /*4920*/  FMNMX.FTZ R7, R25, R60, !PT ;  /* 0x0000003c19077209 */ /* 0x000fc80007810000 */
[----:B------:R-:W-:Y:S02]  /*4930*/  FMNMX.FTZ R60, R24, R7, !PT ;  /* 0x00000007183c7209 */ /* 0x000fe40007810000 */
[----:B------:R-:W5:Y:S02]  /*4940*/  MUFU.EX2 R146, R146 ;  /* 0x0000009200927308 */ /* 0x000f640000000800 */
        /* <DEDUP_REMOVED lines=11> */
[----:B------:R-:W-:Y:S02]  /*4a00*/  MUFU.EX2 R142, R142 ;  /* 0x0000008e008e7308 */ /* 0x000fe40000000800 */
        /* <DEDUP_REMOVED lines=8> */
[----:B------:R-:W-:Y:S03]  /*4a90*/  MUFU.EX2 R63, R63 ;  /* 0x0000003f003f7308 */ /* 0x000fe60000000800 */
[----:B------:R-:W0:Y:S05]  /*4aa0*/  SHFL.BFLY PT, R7, R46, 0x2, 0x1f ;  /* 0x0c401f002e077f89 */ /* 0x000e2a00000e0000 */
[----:B------:R-:W-:Y:S08]  /*4ab0*/  MUFU.EX2 R138, R138 ;  /* 0x0000008a008a7308 */ /* 0x000ff00000000800 */
[----:B------:R-:W-:Y:S08]  /*4ac0*/  MUFU.EX2 R65, R65 ;  /* 0x0000004100417308 */ /* 0x000ff00000000800 */
[----:B------:R-:W-:Y:S01]  /*4ad0*/  MUFU.EX2 R132, R132 ;  /* 0x0000008400847308 */ /* 0x000fe20000000800 */
[----:B0-----:R-:W-:-:S05]  /*4ae0*/  FMNMX.FTZ R48, R46, R7, !PT ;  /* 0x000000072e307209 */ /* 0x001fca0007810000 */
[----:B------:R-:W0:Y:S02]  /*4af0*/  SHFL.BFLY PT, R7, R48, 0x1, 0x1f ;  /* 0x0c201f0030077f89 */ /* 0x000e2400000e0000 */
[----:B------:R-:W-:Y:S08]  /*4b00*/  MUFU.EX2 R33, R33 ;  /* 0x0000002100217308 */ /* 0x000ff00000000800 */
[----:B------:R-:W-:Y:S08]  /*4b10*/  MUFU.EX2 R134, R134 ;  /* 0x0000008600867308 */ /* 0x000ff00000000800 */
[----:B------:R-:W-:Y:S01]  /*4b20*/  MUFU.EX2 R37, R37 ;  /* 0x0000002500257308 */ /* 0x000fe20000000800 */
[----:B0-----:R-:W-:-:S07]  /*4b30*/  FMNMX.FTZ R7, R48, R7, !PT ;  /* 0x0000000730077209 */ /* 0x001fce0007810000 */
[----:B------:R-:W-:Y:S01]  /*4b40*/  MUFU.EX2 R128, R128 ;  /* 0x0000008000807308 */ /* 0x000fe20000000800 */
[C---:B------:R-:W-:Y:S01]  /*4b50*/  FSETP.NEU.FTZ.AND P2, PT, R7.reuse, -INF , PT ;  /* 0xff8000000700780b */ /* 0x040fe20003f5d000 */
[----:B------:R-:W-:-:S06]  /*4b60*/  FMUL.FTZ R40, R7, UR22 ;  /* 0x0000001607287c20 */ /* 0x000fcc0008410000 */
[----:B------:R-:W-:Y:S01]  /*4b70*/  MUFU.EX2 R51, R51 ;  /* 0x0000003300337308 */ /* 0x000fe20000000800 */
[----:B------:R-:W-:Y:S02]  /*4b80*/  FSEL R73, R40, RZ, P2 ;  /* 0x000000ff28497208 */ /* 0x000fe40001000000 */
[----:B------:R-:W-:-:S03]  /*4b90*/  PLOP3.LUT P2, PT, PT, PT, UP1, 0x40, 0x0 ;  /* 0x000000000000781c */ /* 0x000fc60003f4e818 */
[--C-:B------:R-:W-:Y:S01]  /*4ba0*/  FFMA.FTZ R149, R0, UR22, -R73.reuse ;  /* 0x0000001600957c23 */ /* 0x100fe20008010849 */
[----:B------:R-:W-:Y:S01]  /*4bb0*/  FFMA.FTZ R0, R3, UR22, -R73 ;  /* 0x0000001603007c23 */ /* 0x000fe20008010849 */
[----:B------:R-:W-:Y:S01]  /*4bc0*/  FADD.FTZ R3, R148, R47 ;  /* 0x0000002f94037221 */ /* 0x000fe20000010000 */
[--C-:B------:R-:W-:Y:S01]  /*4bd0*/  FFMA.FTZ R151, R5, UR22, -R73.reuse ;  /* 0x0000001605977c23 */ /* 0x100fe20008010849 */
[--C-:B------:R-:W-:Y:S01]  /*4be0*/  FFMA.FTZ R2, R43, UR22, -R73.reuse ;  /* 0x000000162b027c23 */ /* 0x100fe20008010849 */
[----:B------:R-:W-:Y:S01]  /*4bf0*/  FFMA.FTZ R145, R44, UR22, -R73 ;  /* 0x000000162c917c23 */ /* 0x000fe20008010849 */
[----:B-1----:R-:W-:Y:S01]  /*4c00*/  FADD.FTZ R40, R150, R3 ;  /* 0x0000000396287221 */ /* 0x002fe20000010000 */
[----:B------:R-:W-:Y:S01]  /*4c10*/  MUFU.EX2 R149, R149 ;  /* 0x0000009500957308 */ /* 0x000fe20000000800 */
[--C-:B------:R-:W-:Y:S01]  /*4c20*/  FFMA.FTZ R6, R6, UR22, -R73.reuse ;  /* 0x0000001606067c23 */ /* 0x100fe20008010849 */
[--C-:B------:R-:W-:Y:S01]  /*4c30*/  FFMA.FTZ R147, R9, UR22, -R73.reuse ;  /* 0x0000001609937c23 */ /* 0x100fe20008010849 */
[----:B--2---:R-:W-:Y:S01]  /*4c40*/  FADD.FTZ R3, R49, R40 ;  /* 0x0000002831037221 */ /* 0x004fe20000010000 */
[--C-:B------:R-:W-:Y:S01]  /*4c50*/  FFMA.FTZ R8, R8, UR22, -R73.reuse ;  /* 0x0000001608087c23 */ /* 0x100fe20008010849 */
[--C-:B------:R-:W-:Y:S01]  /*4c60*/  FFMA.FTZ R141, R11, UR22, -R73.reuse ;  /* 0x000000160b8d7c23 */ /* 0x100fe20008010849 */
[----:B------:R-:W-:Y:S01]  /*4c70*/  FFMA.FTZ R10, R10, UR22, -R73 ;  /* 0x000000160a0a7c23 */ /* 0x000fe20008010849 */
[----:B---3--:R-:W-:Y:S01]  /*4c80*/  FADD.FTZ R40, R144, R3 ;  /* 0x0000000390287221 */ /* 0x008fe20000010000 */
[----:B------:R-:W0:Y:S01]  /*4c90*/  MUFU.EX2 R0, R0 ;  /* 0x0000000000007308 */ /* 0x000e220000000800 */
[--C-:B------:R-:W-:Y:S01]  /*4ca0*/  FFMA.FTZ R143, R13, UR22, -R73.reuse ;  /* 0x000000160d8f7c23 */ /* 0x100fe20008010849 */
[--C-:B------:R-:W-:Y:S01]  /*4cb0*/  FFMA.FTZ R12, R12, UR22, -R73.reuse ;  /* 0x000000160c0c7c23 */ /* 0x100fe20008010849 */
[----:B----4-:R-:W-:Y:S01]  /*4cc0*/  FADD.FTZ R3, R67, R40 ;  /* 0x0000002843037221 */ /* 0x010fe20000010000 */
[--C-:B------:R-:W-:Y:S01]  /*4cd0*/  FFMA.FTZ R137, R15, UR22, -R73.reuse ;  /* 0x000000160f897c23 */ /* 0x100fe20008010849 */
[--C-:B------:R-:W-:Y:S01]  /*4ce0*/  FFMA.FTZ R131, R32, UR22, -R73.reuse ;  /* 0x0000001620837c23 */ /* 0x100fe20008010849 */
[----:B------:R-:W-:Y:S01]  /*4cf0*/  FFMA.FTZ R14, R14, UR22, -R73 ;  /* 0x000000160e0e7c23 */ /* 0x000fe20008010849 */
[----:B-----5:R-:W-:Y:S01]  /*4d00*/  FADD.FTZ R40, R146, R3 ;  /* 0x0000000392287221 */ /* 0x020fe20000010000 */
[----:B------:R-:W1:Y:S01]  /*4d10*/  MUFU.EX2 R151, R151 ;  /* 0x0000009700977308 */ /* 0x000e620000000800 */
[--C-:B------:R-:W-:Y:S01]  /*4d20*/  FFMA.FTZ R139, R21, UR22, -R73.reuse ;  /* 0x00000016158b7c23 */ /* 0x100fe20008010849 */
[--C-:B------:R-:W-:Y:S01]  /*4d30*/  FFMA.FTZ R20, R20, UR22, -R73.reuse ;  /* 0x0000001614147c23 */ /* 0x100fe20008010849 */
[----:B------:R-:W-:Y:S01]  /*4d40*/  FADD.FTZ R3, R71, R40 ;  /* 0x0000002847037221 */ /* 0x000fe20000010000 */
[--C-:B------:R-:W-:Y:S01]  /*4d50*/  FFMA.FTZ R133, R25, UR22, -R73.reuse ;  /* 0x0000001619857c23 */ /* 0x100fe20008010849 */
[--C-:B------:R-:W-:Y:S01]  /*4d60*/  FFMA.FTZ R24, R24, UR22, -R73.reuse ;  /* 0x0000001618187c23 */ /* 0x100fe20008010849 */
[----:B------:R-:W-:Y:S01]  /*4d70*/  FFMA.FTZ R135, R27, UR22, -R73 ;  /* 0x000000161b877c23 */ /* 0x000fe20008010849 */
[----:B------:R-:W-:Y:S01]  /*4d80*/  FADD.FTZ R40, R140, R3 ;  /* 0x000000038c287221 */ /* 0x000fe20000010000 */
[----:B------:R-:W2:Y:S01]  /*4d90*/  MUFU.EX2 R2, R2 ;  /* 0x0000000200027308 */ /* 0x000ea20000000800 */
[--C-:B------:R-:W-:Y:S01]  /*4da0*/  FFMA.FTZ R26, R26, UR22, -R73.reuse ;  /* 0x000000161a1a7c23 */ /* 0x100fe20008010849 */
[--C-:B------:R-:W-:Y:S01]  /*4db0*/  FFMA.FTZ R129, R30, UR22, -R73.reuse ;  /* 0x000000161e817c23 */ /* 0x100fe20008010849 */
[----:B------:R-:W-:Y:S01]  /*4dc0*/  FADD.FTZ R3, R59, R40 ;  /* 0x000000283b037221 */ /* 0x000fe20000010000 */
[----:B0-----:R-:W-:Y:S01]  /*4dd0*/  FADD.FTZ R40, R149, R0 ;  /* 0x0000000095287221 */ /* 0x001fe20000010000 */
[--C-:B------:R-:W-:Y:S01]  /*4de0*/  FFMA.FTZ R30, R29, UR22, -R73.reuse ;  /* 0x000000161d1e7c23 */ /* 0x100fe20008010849 */
[----:B------:R-:W-:Y:S01]  /*4df0*/  FFMA.FTZ R31, R31, UR22, -R73 ;  /* 0x000000161f1f7c23 */ /* 0x000fe20008010849 */
[----:B------:R-:W-:Y:S01]  /*4e00*/  FADD.FTZ R42, R142, R3 ;  /* 0x000000038e2a7221 */ /* 0x000fe20000010000 */
[----:B------:R-:W0:Y:S01]  /*4e10*/  MUFU.EX2 R145, R145 ;  /* 0x0000009100917308 */ /* 0x000e220000000800 */
[----:B-1----:R-:W-:Y:S01]  /*4e20*/  FADD.FTZ R3, R151, R40 ;  /* 0x0000002897037221 */ /* 0x002fe20000010000 */
[--C-:B------:R-:W-:Y:S01]  /*4e30*/  FFMA.FTZ R36, R36, UR22, -R73.reuse ;  /* 0x0000001624247c23 */ /* 0x100fe20008010849 */
[----:B------:R-:W-:Y:S01]  /*4e40*/  FADD.FTZ R5, R61, R42 ;  /* 0x0000002a3d057221 */ /* 0x000fe20000010000 */
[--C-:B------:R-:W-:Y:S01]  /*4e50*/  FFMA.FTZ R35, R35, UR22, -R73.reuse ;  /* 0x0000001623237c23 */ /* 0x100fe20008010849 */
[--C-:B------:R-:W-:Y:S01]  /*4e60*/  FFMA.FTZ R45, R45, UR22, -R73.reuse ;  /* 0x000000162d2d7c23 */ /* 0x100fe20008010849 */
[----:B------:R-:W-:Y:S01]  /*4e70*/  FFMA.FTZ R58, R58, UR22, -R73 ;  /* 0x000000163a3a7c23 */ /* 0x000fe20008010849 */
[----:B------:R-:W-:Y:S01]  /*4e80*/  FADD.FTZ R42, R136, R5 ;  /* 0x00000005882a7221 */ /* 0x000fe20000010000 */
[----:B------:R-:W1:Y:S01]  /*4e90*/  MUFU.EX2 R6, R6 ;  /* 0x0000000600067308 */ /* 0x000e620000000800 */
[----:B--2---:R-:W-:Y:S01]  /*4ea0*/  FADD.FTZ R40, R2, R3 ;  /* 0x0000000302287221 */ /* 0x004fe20000010000 */
[--C-:B------:R-:W-:Y:S01]  /*4eb0*/  FFMA.FTZ R34, R34, UR22, -R73.reuse ;  /* 0x0000001622227c23 */ /* 0x100fe20008010849 */
[----:B------:R-:W-:Y:S01]  /*4ec0*/  FADD.FTZ R5, R63, R42 ;  /* 0x0000002a3f057221 */ /* 0x000fe20000010000 */
[----:B------:R-:W-:Y:S01]  /*4ed0*/  F2FP.F16.F32.PACK_AB R149, R0, R149 ;  /* 0x000000950095723e */ /* 0x000fe200000000ff */
[--C-:B------:R-:W-:Y:S01]  /*4ee0*/  FFMA.FTZ R38, R38, UR22, -R73.reuse ;  /* 0x0000001626267c23 */ /* 0x100fe20008010849 */
[----:B------:R-:W-:Y:S01]  /*4ef0*/  FFMA.FTZ R57, R57, UR22, -R73 ;  /* 0x0000001639397c23 */ /* 0x000fe20008010849 */
[----:B------:R-:W-:Y:S01]  /*4f00*/  FADD.FTZ R42, R138, R5 ;  /* 0x000000058a2a7221 */ /* 0x000fe20000010000 */
[----:B------:R-:W2:Y:S01]  /*4f10*/  MUFU.EX2 R147, R147 ;  /* 0x0000009300937308 */ /* 0x000ea20000000800 */
[----:B0-----:R-:W-:Y:S01]  /*4f20*/  FADD.FTZ R3, R145, R40 ;  /* 0x0000002891037221 */ /* 0x001fe20000010000 */
[----:B------:R-:W-:Y:S01]  /*4f30*/  F2FP.F16.F32.PACK_AB R151, R2, R151 ;  /* 0x000000970297723e */ /* 0x000fe200000000ff */
[----:B------:R-:W-:Y:S01]  /*4f40*/  FADD.FTZ R5, R65, R42 ;  /* 0x0000002a41057221 */ /* 0x000fe20000010000 */
[----:B------:R-:W-:-:S02]  /*4f50*/  F2FP.F16.F32.PACK_AB R148, R47, R148 ;  /* 0x000000942f94723e */ /* 0x000fc400000000ff */
[----:B------:R-:W-:Y:S02]  /*4f60*/  F2FP.F16.F32.PACK_AB R150, R49, R150 ;  /* 0x000000963196723e */ /* 0x000fe400000000ff */
[----:B------:R-:W0:Y:S01]  /*4f70*/  MUFU.EX2 R8, R8 ;  /* 0x0000000800087308 */ /* 0x000e220000000800 */
[----:B-1----:R-:W-:Y:S01]  /*4f80*/  FADD.FTZ R40, R6, R3 ;  /* 0x0000000306287221 */ /* 0x002fe20000010000 */
[----:B------:R-:W-:Y:S02]  /*4f90*/  F2FP.F16.F32.PACK_AB R144, R67, R144 ;  /* 0x000000904390723e */ /* 0x000fe400000000ff */
[----:B------:R-:W-:Y:S02]  /*4fa0*/  F2FP.F16.F32.PACK_AB R146, R71, R146 ;  /* 0x000000924792723e */ /* 0x000fe400000000ff */
[----:B------:R-:W-:Y:S02]  /*4fb0*/  F2FP.F16.F32.PACK_AB R140, R59, R140 ;  /* 0x0000008c3b8c723e */ /* 0x000fe400000000ff */
[----:B------:R-:W1:Y:S01]  /*4fc0*/  MUFU.EX2 R141, R141 ;  /* 0x0000008d008d7308 */ /* 0x000e620000000800 */
[----:B--2---:R-:W-:Y:S01]  /*4fd0*/  FADD.FTZ R3, R147, R40 ;  /* 0x0000002893037221 */ /* 0x004fe20000010000 */
[----:B------:R-:W-:Y:S01]  /*4fe0*/  FADD.FTZ R40, R132, R5 ;  /* 0x0000000584287221 */ /* 0x000fe20000010000 */
[----:B------:R-:W-:-:S02]  /*4ff0*/  F2FP.F16.F32.PACK_AB R142, R61, R142 ;  /* 0x0000008e3d8e723e */ /* 0x000fc400000000ff */
[----:B------:R-:W-:Y:S01]  /*5000*/  F2FP.F16.F32.PACK_AB R136, R63, R136 ;  /* 0x000000883f88723e */ /* 0x000fe200000000ff */
[----:B------:R-:W-:Y:S01]  /*5010*/  FADD.FTZ R9, R33, R40 ;  /* 0x0000002821097221 */ /* 0x000fe20000010000 */
[----:B------:R-:W-:Y:S01]  /*5020*/  F2FP.F16.F32.PACK_AB R138, R65, R138 ;  /* 0x0000008a418a723e */ /* 0x000fe200000000ff */
[----:B------:R-:W2:Y:S01]  /*5030*/  MUFU.EX2 R10, R10 ;  /* 0x0000000a000a7308 */ /* 0x000ea20000000800 */
[----:B0-----:R-:W-:Y:S01]  /*5040*/  FADD.FTZ R32, R8, R3 ;  /* 0x0000000308207221 */ /* 0x001fe20000010000 */
[----:B------:R-:W-:Y:S01]  /*5050*/  FFMA.FTZ R3, R28, UR22, -R73 ;  /* 0x000000161c037c23 */ /* 0x000fe20008010849 */
[----:B------:R-:W-:Y:S02]  /*5060*/  F2FP.F16.F32.PACK_AB R132, R33, R132 ;  /* 0x000000842184723e */ /* 0x000fe400000000ff */
[----:B------:R-:W-:Y:S02]  /*5070*/  F2FP.F16.F32.PACK_AB R145, R6, R145 ;  /* 0x000000910691723e */ /* 0x000fe400000000ff */
[----:B------:R-:W-:Y:S01]  /*5080*/  F2FP.F16.F32.PACK_AB R147, R8, R147 ;  /* 0x000000930893723e */ /* 0x000fe200000000ff */
        /* <DEDUP_REMOVED lines=8> */
[C---:B------:R-:W-:Y:S02]  /*5110*/  F2FP.F16.F32.PACK_AB R128, R51.reuse, R128 ;  /* 0x000000803380723e */ /* 0x040fe400000000ff */
[----:B------:R-:W-:Y:S01]  /*5120*/  F2FP.F16.F32.PACK_AB R141, R10, R141 ;  /* 0x0000008d0a8d723e */ /* 0x000fe200000000ff */
[----:B------:R-:W-:Y:S02]  /*5130*/  FADD.FTZ R9, R51, R40 ;  /* 0x0000002833097221 */ /* 0x000fe40000010000 */
        /* <DEDUP_REMOVED lines=69> */
[----:B------:R-:W-:Y:S01]  /*5590*/  F2FP.F16.F32.PACK_AB R121, R121, R58 ;  /* 0x0000003a7979723e */ /* 0x000fe200000000ff */
[----:B------:R-:W-:-:S05]  /*55a0*/  VIADD R0, R88, 0xfffffffe ;  /* 0xfffffffe58007836 */ /* 0x000fca0000000000 */
[----:B------:R-:W0:Y:S01]  /*55b0*/  MUFU.EX2 R39, R39 ;  /* 0x0000002700277308 */ /* 0x000e220000000800 */
[----:B-1----:R-:W-:-:S07]  /*55c0*/  FADD.FTZ R42, R122, R9 ;  /* 0x000000097a2a7221 */ /* 0x002fce0000010000 */
[----:B------:R-:W1:Y:S01]  /*55d0*/  MUFU.EX2 R57, R57 ;  /* 0x0000003900397308 */ /* 0x000e620000000800 */
[----:B--2---:R-:W-:Y:S01]  /*55e0*/  FADD.FTZ R2, R38, R5 ;  /* 0x0000000526027221 */ /* 0x004fe20000010000 */
[C---:B0-----:R-:W-:Y:S01]  /*55f0*/  FADD.FTZ R3, R39.reuse, R42 ;  /* 0x0000002a27037221 */ /* 0x041fe20000010000 */
[----:B------:R-:W-:Y:S02]  /*5600*/  F2FP.F16.F32.PACK_AB R122, R39, R122 ;  /* 0x0000007a277a723e */ /* 0x000fe400000000ff */
        /* <DEDUP_REMOVED lines=13> */
.L_x_1061:
[----:B------:R-:W-:-:S11]  /*56e0*/  UISETP.NE.AND UP2, UPT, UR7, 0x1, UPT ;  /* 0x000000010700788c */ /* 0x000fd6000bf45270 */
[----:B------:R-:W-:Y:S02]  /*56f0*/  @UP2 ULDC.64 UR18, c[0x0][0x9e8] ;  /* 0x00027a0000122ab9 */ /* 0x000fe40000000a00 */
[----:B------:R-:W-:-:S04]  /*5700*/  UIMAD.WIDE.U32 UR10, UR14, UR18, URZ ;  /* 0x000000120e0a72a5 */ /* 0x000fc8000f8e003f */
[----:B------:R-:W-:-:S12]  /*5710*/  @UP2 USHF.R.U32.HI UR14, URZ, UR19, UR11 ;  /* 0x000000133f0e2299 */ /* 0x000fd8000801160b */
.L_x_1062:
[----:B------:R-:W-:-:S04]  /*5720*/  UIMAD UR7, UR14, UR7, UR7 ;  /* 0x000000070e0772a4 */ /* 0x000fc8000f8e0207 */
[----:B------:R-:W-:-:S04]  /*5730*/  UISETP.LT.AND UP2, UPT, UR6, UR7, UPT ;  /* 0x000000070600728c */ /* 0x000fc8000bf41270 */
[----:B------:R-:W-:-:S12]  /*5740*/  USEL UR6, UR6, UR7, UP2 ;  /* 0x0000000706067287 */ /* 0x000fd80009000000 */
.L_x_1060:
[----:B------:R-:W-:Y:S01]  /*5750*/  USHF.R.S32.HI UR7, URZ, 0x1f, UR6 ;  /* 0x0000001f3f077899 */ /* 0x000fe20008011406 */
[----:B------:R-:W-:Y:S02]  /*5760*/  CS2R R118, SRZ ;  /* 0x0000000000767805 */ /* 0x000fe4000001ff00 */
[----:B------:R-:W-:Y:S02]  /*5770*/  CS2R R116, SRZ ;  /* 0x0000000000747805 */ /* 0x000fe4000001ff00 */
[----:B------:R-:W-:Y:S01]  /*5780*/  CS2R R114, SRZ ;  /* 0x0000000000727805 */ /* 0x000fe2000001ff00 */
[----:B------:R-:W-:Y:S01]  /*5790*/  ULEA.HI UR7, UR7, UR6, URZ, 0x7 ;  /* 0x0000000607077291 */ /* 0x000fe2000f8f383f */
[----:B------:R-:W-:Y:S02]  /*57a0*/  CS2R R112, SRZ ;  /* 0x0000000000707805 */ /* 0x000fe4000001ff00 */
[----:B------:R-:W-:Y:S02]  /*57b0*/  CS2R R110, SRZ ;  /* 0x00000000006e7805 */ /* 0x000fe4000001ff00 */
[----:B------:R-:W-:Y:S01]  /*57c0*/  CS2R R108, SRZ ;  /* 0x00000000006c7805 */ /* 0x000fe2000001ff00 */
        /* <DEDUP_REMOVED lines=10> */
[----:B------:R-:W-:Y:S02]  /*5870*/  CS2R R92, SRZ ;  /* 0x00000000005c7805 */ /* 0x000fe4000001ff00 */
[----:B------:R-:W-:Y:S02]  /*5880*/  CS2R R90, SRZ ;  /* 0x00000000005a7805 */ /* 0x000fe4000001ff00 */
[----:B------:R-:W-:Y:S02]  /*5890*/  CS2R R88, SRZ ;  /* 0x0000000000587805 */ /* 0x000fe4000001ff00 */
[----:B------:R-:W-:-:S13]  /*58a0*/  ISETP.GE.AND P2, PT, R0, UR28, PT ;  /* 0x0000001c00007c0c */ /* 0x000fda000bf46270 */
[----:B------:R-:W-:Y:S05]  /*58b0*/  @!P2 BRA `(.L_x_1063) ;  /* 0x000000340078a947 */ /* 0x000fea0003800000 */
[----:B------:R-:W-:Y:S01]  /*58c0*/  IMAD.MOV.U32 R119, RZ, RZ, RZ ;  /* 0x000000ffff777224 */ /* 0x000fe200078e00ff */
[----:B------:R-:W-:Y:S01]  /*58d0*/  ULDC UR23, c[0x0][0x9e4] ;  /* 0x0002790000177ab9 */ /* 0x000fe20000000800 */
[----:B------:R-:W-:Y:S01]  /*58e0*/  ULDC UR25, c[0x0][0x9d8] ;  /* 0x0002760000197ab9 */ /* 0x000fe20000000800 */
[----:B------:R-:W-:Y:S01]  /*58f0*/  ULDC UR22, c[0x0][0x988] ;  /* 0x0002620000167ab9 */ /* 0x000fe20000000800 */
[----:B------:R-:W-:-:S05]  /*5900*/  ULDC UR24, c[0x0][0x9e0] ;  /* 0x0002780000187ab9 */ /* 0x000fca0000000800 */
.L_x_1080:
        /* <DEDUP_REMOVED lines=9> */
.L_x_1065:
[----:B------:R-:W-:Y:S01]  /*59a0*/  ULEA UR6, UR27, UR45, 0x3 ;  /* 0x0000002d1b067291 */ /* 0x000fe2000f8e183f */
[----:B------:R-:W-:-:S05]  /*59b0*/  IMAD.U32 R5, RZ, RZ, UR26 ;  /* 0x0000001aff057e24 */ /* 0x000fca000f8e00ff */
[----:B------:R-:W-:-:S04]  /*59c0*/  SHF.L.U32 R5, R5, 0x1f, RZ ;  /* 0x0000001f05057819 */ /* 0x000fc800000006ff */
[----:B------:R0:W1:Y:S01]  /*59d0*/  SYNCS.PHASECHK.TRANS64.TRYWAIT P2, [UR6+0x16830], R5 ;  /* 0x01683005ff0075a7 */ /* 0x0000620008040146 */
[----:B------:R-:W-:Y:S05]  /*59e0*/  @!P0 BRA `(.L_x_1066) ;  /* 0x0000000000048947 */ /* 0x000fea0003800000 */
[----:B------:R-:W-:Y:S01]  /*59f0*/  BPT.TRAP 0x1 ;  /* 0x000000040000795c */ /* 0x000fe20000300000 */
.L_x_1066:
[----:B-1----:R-:W-:Y:S05]  /*5a00*/  @P2 BRA `(.L_x_1064) ;  /* 0x0000000000082947 */ /* 0x002fea0003800000 */
[----:B------:R-:W1:Y:S02]  /*5a10*/  SYNCS.PHASECHK.TRANS64.TRYWAIT P2, [UR6+0x16830], R5 ;  /* 0x01683005ff0075a7 */ /* 0x000e640008040146 */
[----:B-1----:R-:W-:Y:S05]  /*5a20*/  @!P2 BRA `(.L_x_1067) ;  /* 0x000001240004a947 */ /* 0x002fea0003800000 */
.L_x_1064:
[----:B-1----:R-:W1:Y:S01]  /*5a30*/  S2R R6, SR_TID.X ;  /* 0x0000000000067919 */ /* 0x002e620000002100 */
[----:B------:R-:W-:Y:S01]  /*5a40*/  ULEA UR18, UR27, UR20, 0xa ;  /* 0x000000141b127291 */ /* 0x000fe2000f8e503f */
        /* <DEDUP_REMOVED lines=25> */
.L_x_1069:
[----:B------:R-:W-:Y:S01]  /*5be0*/  ULEA UR6, UR47, UR45, 0x3 ;  /* 0x0000002d2f067291 */ /* 0x000fe2000f8e183f */
[----:B------:R-:W-:-:S05]  /*5bf0*/  IMAD.U32 R5, RZ, RZ, UR50 ;  /* 0x00000032ff057e24 */ /* 0x000fca000f8e00ff */
[----:B------:R-:W-:-:S04]  /*5c00*/  SHF.L.U32 R5, R5, 0x1f, RZ ;  /* 0x0000001f05057819 */ /* 0x000fc800000006ff */
[----:B------:R0:W1:Y:S01]  /*5c10*/  SYNCS.PHASECHK.TRANS64.TRYWAIT P2, [UR6+0x16850], R5 ;  /* 0x01685005ff0075a7 */ /* 0x0000620008040146 */
[----:B------:R-:W-:Y:S05]  /*5c20*/  @!P0 BRA `(.L_x_1070) ;  /* 0x0000000000048947 */ /* 0x000fea0003800000 */
[----:B------:R-:W-:Y:S01]  /*5c30*/  BPT.TRAP 0x1 ;  /* 0x000000040000795c */ /* 0x000fe20000300000 */
.L_x_1070:
[----:B-1----:R-:W-:Y:S05]  /*5c40*/  @P2 BRA `(.L_x_1068) ;  /* 0x0000000000082947 */ /* 0x002fea0003800000 */
[----:B------:R-:W1:Y:S02]  /*5c50*/  SYNCS.PHASECHK.TRANS64.TRYWAIT P2, [UR6+0x16850], R5 ;  /* 0x01685005ff0075a7 */ /* 0x000e640008040146 */
[----:B-1----:R-:W-:Y:S05]  /*5c60*/  @!P2 BRA `(.L_x_1071) ;  /* 0x00000120008ca947 */ /* 0x002fea0003800000 */
.L_x_1068:
[----:B------:R-:W-:Y:S01]  /*5c70*/  UIADD3 UR6, UR45, 0x400, URZ ;  /* 0x000004002d067890 */ /* 0x000fe2000fffe03f */
[----:B------:R-:W-:Y:S01]  /*5c80*/  WARPGROUP.ARRIVE ;  /* 0x00000000000079c5 */ /* 0x000fe20000000000 */
[----:B------:R-:W-:Y:S01]  /*5c90*/  UMOV UR7, 0x40000040 ;  /* 0x4000004000077882 */ /* 0x000fe20000000000 */
[----:B------:R-:W-:Y:S01]  /*5ca0*/  PLOP3.LUT P2, PT, PT, PT, UP0, 0x80, 0x0 ;  /* 0x000000000000781c */ /* 0x000fe20003f4f008 */
[----:B------:R-:W-:Y:S01]  /*5cb0*/  USHF.R.U32.HI UR6, URZ, 0x4, UR6 ;  /* 0x000000043f067899 */ /* 0x000fe20008011606 */
[----:B------:R-:W-:Y:S01]  /*5cc0*/  FMUL.FTZ R8, R26, UR25 ;  /* 0x000000191a087c20 */ /* 0x000fe20008410000 */
[----:B------:R-:W-:Y:S01]  /*5cd0*/  FMUL.FTZ R26, R38, UR25 ;  /* 0x00000019261a7c20 */ /* 0x000fe20008410000 */
[----:B------:R-:W-:Y:S01]  /*5ce0*/  FMUL.FTZ R38, R48, UR25 ;  /* 0x0000001930267c20 */ /* 0x000fe20008410000 */
[----:B------:R-:W-:Y:S01]  /*5cf0*/  ULOP3.LUT UR6, UR6, 0x3fff, URZ, 0xc0, !UPT ;  /* 0x00003fff06067892 */ /* 0x000fe2000f8ec03f */
[----:B------:R-:W-:Y:S01]  /*5d00*/  FMUL.FTZ R48, R56, UR25 ;  /* 0x0000001938307c20 */ /* 0x000fe20008410000 */
[----:B------:R-:W-:Y:S01]  /*5d10*/  PLOP3.LUT P3, PT, PT, PT, UP0, 0x80, 0x0 ;  /* 0x000000000000781c */ /* 0x000fe20003f6f008 */
[----:B------:R-:W-:Y:S01]  /*5d20*/  FMUL.FTZ R56, R64, UR25 ;  /* 0x0000001940387c20 */ /* 0x000fe20008410000 */
[----:B------:R-:W-:Y:S01]  /*5d30*/  ULEA UR10, UR47, UR6, 0xa ;  /* 0x000000062f0a7291 */ /* 0x000fe2000f8e503f */
[----:B------:R-:W-:Y:S01]  /*5d40*/  FMUL.FTZ R64, R72, UR25 ;  /* 0x0000001948407c20 */ /* 0x000fe20008410000 */
[----:B------:R-:W-:Y:S01]  /*5d50*/  FMUL.FTZ R72, R83, UR25 ;  /* 0x0000001953487c20 */ /* 0x000fe20008410000 */
[----:B------:R-:W-:-:S02]  /*5d60*/  VIADD R83, R17, UR39 ;  /* 0x0000002711537c36 */ /* 0x000fc40008000000 */
[----:B------:R-:W-:Y:S01]  /*5d70*/  FMUL.FTZ R14, R32, UR25 ;  /* 0x00000019200e7c20 */ /* 0x000fe20008410000 */
[----:B------:R-:W-:Y:S01]  /*5d80*/  FMUL.FTZ R15, R33, UR25 ;  /* 0x00000019210f7c20 */ /* 0x000fe20008410000 */
[----:B------:R-:W-:Y:S01]  /*5d90*/  IMAD.U32 R33, RZ, RZ, UR27 ;  /* 0x0000001bff217e24 */ /* 0x000fe2000f8e00ff */
[----:B------:R-:W-:Y:S01]  /*5da0*/  UMOV UR6, UR10 ;  /* 0x0000000a00067c82 */ /* 0x000fe20008000000 */
[----:B01----:R-:W-:Y:S01]  /*5db0*/  FMUL.FTZ R5, R24, UR25 ;  /* 0x0000001918057c20 */ /* 0x003fe20008410000 */
[----:B------:R-:W-:Y:S01]  /*5dc0*/  HGMMA.64x64x16.F32 R88, R148, gdesc[UR4].tnspB, R88, gsb0 ;  /* 0x40e0000494587df0 */ /* 0x000fe20008000858 */
[----:B------:R-:W-:Y:S01]  /*5dd0*/  UIADD3 UR6, UR10, 0x80, URZ ;  /* 0x000000800a067890 */ /* 0x000fe2000fffe03f */
[----:B------:R-:W-:Y:S01]  /*5de0*/  FMUL.FTZ R24, R36, UR25 ;  /* 0x0000001924187c20 */ /* 0x000fe20008410000 */
[----:B------:R-:W-:Y:S01]  /*5df0*/  UMOV UR7, 0x40000040 ;  /* 0x4000004000077882 */ /* 0x000fe20000000000 */
[----:B------:R-:W-:Y:S01]  /*5e00*/  FMUL.FTZ R36, R46, UR25 ;  /* 0x000000192e247c20 */ /* 0x000fe20008410000 */
[----:B------:R-:W-:Y:S01]  /*5e10*/  FMUL.FTZ R46, R58, UR25 ;  /* 0x000000193a2e7c20 */ /* 0x000fe20008410000 */
[----:B------:R-:W-:Y:S01]  /*5e20*/  @!P1 LEA R33, R33, UR45, 0x3 ;  /* 0x0000002d21219c11 */ /* 0x000fe2000f8e18ff */
        /* <DEDUP_REMOVED lines=12> */
[----:B------:R-:W-:-:S02]  /*5ef0*/  @!P1 VIADD R33, R33, 0x16840 ;  /* 0x0001684021219836 */ /* 0x000fc40000000000 */
        /* <DEDUP_REMOVED lines=38> */
[----:B------:R-:W-:Y:S01]  /*6160*/  @!P1 PRMT R33, RZ, 0x654, R33 ;  /* 0x00000654ff219816 */ /* 0x000fe20000000021 */
[----:B------:R-:W-:-:S02]  /*6170*/  IMAD.SHL.U32 R77, R0, 0x80, RZ ;  /* 0x00000080004d7824 */ /* 0x000fc400078e00ff */
[----:B------:R-:W-:Y:S01]  /*6180*/  FMUL.FTZ R75, R87, UR25 ;  /* 0x00000019574b7c20 */ /* 0x000fe20008410000 */
[----:B------:R-:W-:Y:S01]  /*6190*/  IMAD.U32 R80, RZ, RZ, UR46 ;  /* 0x0000002eff507e24 */ /* 0x000fe2000f8e00ff */
[----:B------:R-:W0:Y:S08]  /*61a0*/  MUFU.TANH R5, R5 ;  /* 0x0000000500057308 */ /* 0x000e300000002400 */
[----:B------:R-:W1:Y:S01]  /*61b0*/  MUFU.TANH R6, R6 ;  /* 0x0000000600067308 */ /* 0x000e620000002400 */
[----:B------:R-:W-:-:S02]  /*61c0*/  WARPGROUP.DEPBAR.LE gsb0, 0x0 ;  /* 0x00008000000079c5 */ /* 0x000fc40000010000 */
[----:B------:R-:W-:-:S06]  /*61d0*/  WARPGROUP.ARRIVE ;  /* 0x00000000000079c5 */ /* 0x000fcc0000000000 */
[----:B------:R-:W2:Y:S01]  /*61e0*/  S2R R150, SR_TID.X ;  /* 0x0000000000967919 */ /* 0x000ea20000002100 */
[----:B------:R-:W3:Y:S01]  /*61f0*/  MUFU.TANH R8, R8 ;  /* 0x0000000800087308 */ /* 0x000ee20000002400 */
[----:B------:R-:W-:Y:S01]  /*6200*/  HGMMA.64x64x16.F32 R88, R144, gdesc[UR4].tnspB, R88, gsb0 ;  /* 0x40e0000490587df0 */ /* 0x000fe20008000858 */
[----:B------:R-:W-:Y:S01]  /*6210*/  UIADD3 UR6, UR10, 0x100, URZ ;  /* 0x000001000a067890 */ /* 0x000fe2000fffe03f */
[----:B------:R-:W-:-:S05]  /*6220*/  UMOV UR7, 0x40000040 ;  /* 0x4000004000077882 */ /* 0x000fca0000000000 */
[----:B------:R-:W4:Y:S08]  /*6230*/  MUFU.TANH R9, R9 ;  /* 0x0000000900097308 */ /* 0x000f300000002400 */
[----:B------:R-:W0:Y:S08]  /*6240*/  MUFU.TANH R10, R10 ;  /* 0x0000000a000a7308 */ /* 0x000e300000002400 */
[----:B------:R-:W0:Y:S01]  /*6250*/  MUFU.TANH R11, R11 ;  /* 0x0000000b000b7308 */ /* 0x000e220000002400 */
[----:B--2---:R-:W-:-:S07]  /*6260*/  SHF.R.U32.HI R151, RZ, 0x7, R150 ;  /* 0x00000007ff977819 */ /* 0x004fce0000011696 */
[----:B------:R-:W2:Y:S08]  /*6270*/  MUFU.TANH R12, R12 ;  /* 0x0000000c000c7308 */ /* 0x000eb00000002400 */
        /* <DEDUP_REMOVED lines=83> */
[----:B------:R-:W-:-:S06]  /*67b0*/  WARPGROUP.ARRIVE ;  /* 0x00000000000079c5 */ /* 0x000fcc0000000000 */
[----:B------:R-:W-:Y:S01]  /*67c0*/  HGMMA.64x64x16.F32 R88, R120, gdesc[UR4].tnspB, R88, gsb0 ;  /* 0x40e0000478587df0 */ /* 0x000fe20008000858 */
[----:B------:R-:W-:Y:S02]  /*67d0*/  @UP0 ULDC UR6, c[0x0][0x44c] ;  /* 0x0001130000060ab9 */ /* 0x000fe40000000800 */
[----:B------:R-:W-:Y:S01]  /*67e0*/  @P2 IMAD.HI.U32 R32, R83, UR6, RZ ;  /* 0x0000000653202c27 */ /* 0x000fe2000f8e00ff */
[----:B------:R-:W-:Y:S01]  /*67f0*/  @UP0 ULDC UR6, c[0x0][0x450] ;  /* 0x0001140000060ab9 */ /* 0x000fe20000000800 */
[----:B------:R-:W-:-:S03]  /*6800*/  ISETP.GE.U32.AND P2, PT, R150, 0x180, PT ;  /* 0x000001809600780c */ /* 0x000fc60003f46070 */
[----:B------:R-:W-:Y:S01]  /*6810*/  @P3 SHF.R.U32.HI R83, RZ, UR6, R32 ;  /* 0x00000006ff533c19 */ /* 0x000fe20008011620 */
[----:B------:R-:W-:-:S04]  /*6820*/  VIADD R32, R151, 0x9 ;  /* 0x0000000997207836 */ /* 0x000fc80000000000 */
[----:B------:R-:W5:Y:S01]  /*6830*/  SHFL.IDX PT, R84, R83, RZ, 0x1c1f ;  /* 0x001c1fff53547589 */ /* 0x000f6200000e0000 */
[----:B------:R-:W-:Y:S02]  /*6840*/  SEL R32, R32, 0x9, !P2 ;  /* 0x0000000920207807 */ /* 0x000fe40005000000 */
[----:B------:R-:W-:Y:S01]  /*6850*/  PLOP3.LUT P2, PT, PT, PT, UP1, 0x40, 0x0 ;  /* 0x000000000000781c */ /* 0x000fe20003f4e818 */
[----:B------:R-:W-:Y:S02]  /*6860*/  WARPGROUP.DEPBAR.LE gsb0, 0x0 ;  /* 0x00008000000079c5 */ /* 0x000fe40000010000 */
[----:B------:R0:W-:Y:S06]  /*6870*/  BAR.ARV R32, 0x100 ;  /* 0x000400200000751d */ /* 0x0001ec0000002000 */
[----:B------:R1:W-:Y:S02]  /*6880*/  @!P1 SYNCS.ARRIVE.TRANS64.RED.A1T0 RZ, [R33+URZ], RZ ;  /* 0x000000ff21ff99a7 */ /* 0x0003e4000810043f */
[----:B-1----:R-:W-:-:S04]  /*6890*/  IADD3 R33, -R16, 0x1, -R77 ;  /* 0x0000000110217810 */ /* 0x002fc80007ffe94d */
[----:B------:R-:W-:-:S05]  /*68a0*/  IADD3 R33, -R80, UR40, R33 ;  /* 0x0000002850217c10 */ /* 0x000fca000fffe121 */
[C---:B------:R-:W-:Y:S02]  /*68b0*/  VIADD R82, R33.reuse, UR24 ;  /* 0x0000001821527c36 */ /* 0x040fe40008000000 */
[----:B------:R-:W-:Y:S02]  /*68c0*/  VIADD R81, R33, UR21 ;  /* 0x0000001521517c36 */ /* 0x000fe40008000000 */
[--C-:B-----5:R-:W-:Y:S02]  /*68d0*/  IMAD.IADD R80, R82, 0x1, R84.reuse ;  /* 0x0000000152507824 */ /* 0x120fe400078e0254 */
[----:B------:R-:W-:Y:S01]  /*68e0*/  IMAD.IADD R79, R81, 0x1, R84 ;  /* 0x00000001514f7824 */ /* 0x000fe200078e0254 */
[----:B0-234-:R-:W-:Y:S06]  /*68f0*/  @P2 BRA `(.L_x_1072) ;  /* 0x00000000005c2947 */ /* 0x01dfec0003800000 */
[----:B------:R-:W-:Y:S01]  /*6900*/  IMAD.U32 R33, RZ, RZ, UR46 ;  /* 0x0000002eff217e24 */ /* 0x000fe2000f8e00ff */
[----:B------:R-:W-:Y:S04]  /*6910*/  BSSY B0, `(.L_x_1073) ;  /* 0x0000011000007945 */ /* 0x000fe80003800000 */
[----:B------:R-:W-:-:S04]  /*6920*/  IADD3 R84, -R33, UR40, R84 ;  /* 0x0000002821547c10 */ /* 0x000fc8000fffe154 */
        /* <DEDUP_REMOVED lines=10> */
.L_x_1074:
[----:B------:R-:W-:-:S05]  /*69d0*/  IMAD.U32 R86, RZ, RZ, UR23 ;  /* 0x00000017ff567e24 */ /* 0x000fca000f8e00ff */
[----:B------:R-:W-:-:S13]  /*69e0*/  ISETP.NE.AND P2, PT, R86, 0x1, PT ;  /* 0x000000015600780c */ /* 0x000fda0003f45270 */
[----:B------:R-:W0:Y:S02]  /*69f0*/  @P2 LDC.64 R32, c[0x0][0x9e8] ;  /* 0x00027a00ff202b82 */ /* 0x000e240000000a00 */
[----:B0-----:R-:W-:-:S05]  /*6a00*/  @P2 IMAD.HI.U32 R32, R84, R32, RZ ;  /* 0x0000002054202227 */ /* 0x001fca00078e00ff */
[----:B------:R-:W-:-:S07]  /*6a10*/  @P2 SHF.R.U32.HI R84, RZ, R33, R32 ;  /* 0x00000021ff542219 */ /* 0x000fce0000011620 */
.L_x_1075:
[----:B------:R-:W-:Y:S05]  /*6a20*/  BSYNC B0 ;  /* 0x0000000000007941 */ /* 0x000fea0003800000 */
.L_x_1073:
[----:B------:R-:W-:-:S04]  /*6a30*/  IMAD R33, R84, R86, -R77 ;  /* 0x0000005654217224 */ /* 0x000fc800078e0a4d */
[----:B------:R-:W-:-:S05]  /*6a40*/  IMAD.IADD R33, R33, 0x1, -R16 ;  /* 0x0000000121217824 */ /* 0x000fca00078e0a10 */
[----:B------:R-:W-:Y:S02]  /*6a50*/  VIADDMNMX R80, R33, R86, R80, PT ;  /* 0x0000005621507246 */ /* 0x000fe40003800150 */
[----:B------:R-:W-:-:S07]  /*6a60*/  VIMNMX R79, R79, R33, !PT ;  /* 0x000000214f4f7248 */ /* 0x000fce0007fe0100 */
.L_x_1072:
[----:B------:R-:W-:Y:S01]  /*6a70*/  ISETP.GT.AND P2, PT, R0, -0x1, PT ;  /* 0xffffffff0000780c */ /* 0x000fe20003f44270 */
[----:B------:R-:W0:Y:S03]  /*6a80*/  SHFL.IDX PT, R83, R83, 0x1, 0x1c1f ;  /* 0x003c1f0053537f89 */ /* 0x000e2600000e0000 */
[C---:B------:R-:W-:Y:S02]  /*6a90*/  ISETP.GT.AND P5, PT, R79.reuse, RZ, P2 ;  /* 0x000000ff4f00720c */ /* 0x040fe400017a4270 */
[C---:B------:R-:W-:Y:S02]  /*6aa0*/  ISETP.GT.AND P4, PT, R79.reuse, 0x1, P2 ;  /* 0x000000014f00780c */ /* 0x040fe40001784270 */
[----:B------:R-:W-:Y:S02]  /*6ab0*/  ISETP.LT.OR P5, PT, R80, 0x1, P5 ;  /* 0x000000015000780c */ /* 0x000fe40002fa1670 */
[----:B------:R-:W-:-:S02]  /*6ac0*/  ISETP.GT.AND P6, PT, R79, 0x8, P2 ;  /* 0x000000084f00780c */ /* 0x000fc400017c4270 */
[----:B------:R-:W-:Y:S02]  /*6ad0*/  FSEL R5, R5, -INF , !P5 ;  /* 0xff80000005057808 */ /* 0x000fe40006800000 */
[C---:B------:R-:W-:Y:S02]  /*6ae0*/  ISETP.GT.AND P5, PT, R79.reuse, 0x10, P2 ;  /* 0x000000104f00780c */ /* 0x040fe400017a4270 */
[----:B------:R-:W-:Y:S02]  /*6af0*/  ISETP.GT.AND P3, PT, R79, 0x9, P2 ;  /* 0x000000094f00780c */ /* 0x000fe40001764270 */
[C---:B------:R-:W-:Y:S02]  /*6b00*/  ISETP.LT.OR P5, PT, R80.reuse, 0x11, P5 ;  /* 0x000000115000780c */ /* 0x040fe40002fa1670 */
[----:B------:R-:W-:Y:S02]  /*6b10*/  ISETP.LT.OR P4, PT, R80, 0x2, P4 ;  /* 0x000000025000780c */ /* 0x000fe40002781670 */
[----:B------:R-:W-:-:S02]  /*6b20*/  FSEL R14, R14, -INF , !P5 ;  /* 0xff8000000e0e7808 */ /* 0x000fc40006800000 */
[----:B------:R-:W-:Y:S01]  /*6b30*/  ISETP.GT.AND P5, PT, R79, 0x20, P2 ;  /* 0x000000204f00780c */ /* 0x000fe200017a4270 */
[--C-:B0-----:R-:W-:Y:S01]  /*6b40*/  IMAD.IADD R82, R82, 0x1, R83.reuse ;  /* 0x0000000152527824 */ /* 0x101fe200078e0253 */
[C---:B------:R-:W-:Y:S01]  /*6b50*/  ISETP.LT.OR P6, PT, R80.reuse, 0x9, P6 ;  /* 0x000000095000780c */ /* 0x040fe200037c1670 */
[----:B------:R-:W-:Y:S01]  /*6b60*/  IMAD.IADD R81, R81, 0x1, R83 ;  /* 0x0000000151517824 */ /* 0x000fe200078e0253 */
        /* <DEDUP_REMOVED lines=99> */
.L_x_1078:
[----:B------:R-:W-:-:S05]  /*71a0*/  IMAD.U32 R80, RZ, RZ, UR23 ;  /* 0x00000017ff507e24 */ /* 0x000fca000f8e00ff */
[----:B------:R-:W-:-:S13]  /*71b0*/  ISETP.NE.AND P3, PT, R80, 0x1, PT ;  /* 0x000000015000780c */ /* 0x000fda0003f65270 */
[----:B------:R-:W0:Y:S02]  /*71c0*/  @P3 LDC.64 R10, c[0x0][0x9e8] ;  /* 0x00027a00ff0a3b82 */ /* 0x000e240000000a00 */
[----:B0-----:R-:W-:-:S05]  /*71d0*/  @P3 IMAD.HI.U32 R10, R83, R10, RZ ;  /* 0x0000000a530a3227 */ /* 0x001fca00078e00ff */
[----:B------:R-:W-:-:S07]  /*71e0*/  @P3 SHF.R.U32.HI R83, RZ, R11, R10 ;  /* 0x0000000bff533219 */ /* 0x000fce000001160a */
.L_x_1079:
[----:B------:R-:W-:Y:S05]  /*71f0*/  BSYNC B0 ;  /* 0x0000000000007941 */ /* 0x000fea0003800000 */
.L_x_1077:
[----:B------:R-:W-:-:S04]  /*7200*/  IMAD R77, R83, R80, -R77 ;  /* 0x00000050534d7224 */ /* 0x000fc800078e0a4d */
[----:B------:R-:W-:-:S05]  /*7210*/  IMAD.IADD R77, R77, 0x1, -R16 ;  /* 0x000000014d4d7824 */ /* 0x000fca00078e0a10 */
[----:B------:R-:W-:Y:S02]  /*7220*/  VIADDMNMX R82, R77, R80, R82, PT ;  /* 0x000000504d527246 */ /* 0x000fe40003800152 */
[----:B------:R-:W-:-:S07]  /*7230*/  VIMNMX R81, R81, R77, !PT ;  /* 0x0000004d51517248 */ /* 0x000fce0007fe0100 */
.L_x_1076:
[----:B------:R-:W-:Y:S01]  /*7240*/  FMNMX.FTZ R11, R5, R4, !PT ;  /* 0x00000004050b7209 */ /* 0x000fe20007810000 */
[----:B------:R-:W-:Y:S01]  /*7250*/  UMOV UR50, UR26 ;  /* 0x0000001a00327c82 */ /* 0x000fe20008000000 */
        /* <DEDUP_REMOVED lines=24> */
[----:B------:R-:W-:Y:S02]  /*73e0*/  FSEL R30, R30, -INF , !P5 ;  /* 0xff8000001e1e7808 */ /* 0x000fe40006800000 */
[----:B------:R-:W-:Y:S02]  /*73f0*/  FMNMX.FTZ R11, R39, R10, !PT ;  /* 0x0000000a270b7209 */ /* 0x000fe40007810000 */
[----:B------:R-:W-:Y:S02]  /*7400*/  ISETP.GT.AND P5, PT, R81, RZ, P2 ;  /* 0x000000ff5100720c */ /* 0x000fe400017a4270 */
[----:B------:R-:W-:Y:S02]  /*7410*/  FMNMX.FTZ R10, R44, R11, !PT ;  /* 0x0000000b2c0a7209 */ /* 0x000fe40007810000 */
[----:B------:R-:W-:-:S02]  /*7420*/  ISETP.LT.OR P3, PT, R82, 0x19, P3 ;  /* 0x000000195200780c */ /* 0x000fc40001f61670 */
        /* <DEDUP_REMOVED lines=34> */
[----:B------:R-:W-:Y:S01]  /*7650*/  ISETP.GT.AND P4, PT, R81, 0x30, P2 ;  /* 0x000000305100780c */ /* 0x000fe20001784270 */
[----:B------:R-:W0:Y:S03]  /*7660*/  SHFL.BFLY PT, R10, R11, 0x2, 0x1f ;  /* 0x0c401f000b0a7f89 */ /* 0x000e2600000e0000 */
[----:B------:R-:W-:-:S04]  /*7670*/  ISETP.LT.OR P4, PT, R82, 0x31, P4 ;  /* 0x000000315200780c */ /* 0x000fc80002781670 */
[----:B------:R-:W-:Y:S02]  /*7680*/  FSEL R40, R40, -INF , !P4 ;  /* 0xff80000028287808 */ /* 0x000fe40006000000 */
[----:B------:R-:W-:-:S04]  /*7690*/  ISETP.GT.AND P4, PT, R81, 0x39, P2 ;  /* 0x000000395100780c */ /* 0x000fc80001784270 */
[----:B------:R-:W-:-:S04]  /*76a0*/  ISETP.LT.OR P4, PT, R82, 0x3a, P4 ;  /* 0x0000003a5200780c */ /* 0x000fc80002781670 */
[----:B------:R-:W-:Y:S02]  /*76b0*/  FSEL R43, R43, -INF , !P4 ;  /* 0xff8000002b2b7808 */ /* 0x000fe40006000000 */
[----:B------:R-:W-:-:S04]  /*76c0*/  ISETP.GT.AND P4, PT, R81, 0x48, P2 ;  /* 0x000000485100780c */ /* 0x000fc80001784270 */
[----:B------:R-:W-:Y:S02]  /*76d0*/  ISETP.LT.OR P4, PT, R82, 0x49, P4 ;  /* 0x000000495200780c */ /* 0x000fe40002781670 */
[----:B0-----:R-:W-:Y:S02]  /*76e0*/  FMNMX.FTZ R77, R11, R10, !PT ;  /* 0x0000000a0b4d7209 */ /* 0x001fe40007810000 */
        /* <DEDUP_REMOVED lines=12> */
[C---:B------:R-:W-:Y:S01]  /*77b0*/  FSETP.NEU.FTZ.AND P6, PT, R10.reuse, -INF , PT ;  /* 0xff8000000a00780b */ /* 0x040fe20003fdd000 */
[----:B------:R-:W-:Y:S01]  /*77c0*/  FMUL.FTZ R79, R10, UR22 ;  /* 0x000000160a4f7c20 */ /* 0x000fe20008410000 */
[----:B------:R-:W-:-:S04]  /*77d0*/  ISETP.GT.AND P4, PT, R81, 0x78, P2 ;  /* 0x000000785100780c */ /* 0x000fc80001784270 */
[----:B------:R-:W-:Y:S02]  /*77e0*/  FSEL R11, R79, RZ, P6 ;  /* 0x000000ff4f0b7208 */ /* 0x000fe40003000000 */
[----:B------:R-:W-:-:S03]  /*77f0*/  ISETP.LT.OR P4, PT, R82, 0x79, P4 ;  /* 0x000000795200780c */ /* 0x000fc60002781670 */
[--C-:B------:R-:W-:Y:S01]  /*7800*/  FFMA.FTZ R33, R33, UR22, -R11.reuse ;  /* 0x0000001621217c23 */ /* 0x100fe2000801080b */
[--C-:B------:R-:W-:Y:S01]  /*7810*/  FFMA.FTZ R144, R14, UR22, -R11.reuse ;  /* 0x000000160e907c23 */ /* 0x100fe2000801080b */
[--C-:B------:R-:W-:Y:S01]  /*7820*/  FFMA.FTZ R148, R5, UR22, -R11.reuse ;  /* 0x0000001605947c23 */ /* 0x100fe2000801080b */
[----:B------:R-:W-:Y:S01]  /*7830*/  FMNMX.FTZ R14, R8, R7, !PT ;  /* 0x00000007080e7209 */ /* 0x000fe20007810000 */
[--C-:B------:R-:W-:Y:S01]  /*7840*/  FFMA.FTZ R5, R6, UR22, -R11.reuse ;  /* 0x0000001606057c23 */ /* 0x100fe2000801080b */
[----:B------:R-:W-:Y:S01]  /*7850*/  FSEL R6, R31, -INF , !P3 ;  /* 0xff8000001f067808 */ /* 0x000fe20005800000 */
[--C-:B------:R-:W-:Y:S01]  /*7860*/  FFMA.FTZ R150, R32, UR22, -R11.reuse ;  /* 0x0000001620967c23 */ /* 0x100fe2000801080b */
[----:B------:R0:W-:Y:S01]  /*7870*/  MUFU.EX2 R31, R33 ;  /* 0x00000021001f7308 */ /* 0x0001e20000000800 */
[----:B------:R-:W-:Y:S01]  /*7880*/  ISETP.GT.AND P3, PT, R81, 0x29, P2 ;  /* 0x000000295100780c */ /* 0x000fe20001764270 */
[--C-:B------:R-:W-:Y:S01]  /*7890*/  FFMA.FTZ R32, R53, UR22, -R11.reuse ;  /* 0x0000001635207c23 */ /* 0x100fe2000801080b */
[--C-:B------:R-:W-:Y:S01]  /*78a0*/  FFMA.FTZ R146, R24, UR22, -R11.reuse ;  /* 0x0000001618927c23 */ /* 0x100fe2000801080b */
[--C-:B------:R-:W-:Y:S01]  /*78b0*/  FFMA.FTZ R140, R28, UR22, -R11.reuse ;  /* 0x000000161c8c7c23 */ /* 0x100fe2000801080b */
[----:B------:R-:W-:Y:S01]  /*78c0*/  ISETP.LT.OR P5, PT, R82, 0x2a, P3 ;  /* 0x0000002a5200780c */ /* 0x000fe20001fa1670 */
[--C-:B------:R-:W-:Y:S01]  /*78d0*/  FFMA.FTZ R15, R15, UR22, -R11.reuse ;  /* 0x000000160f0f7c23 */ /* 0x100fe2000801080b */
[----:B------:R-:W-:Y:S01]  /*78e0*/  ISETP.GT.AND P3, PT, R81, 0x31, P2 ;  /* 0x000000315100780c */ /* 0x000fe20001764270 */
[--C-:B------:R-:W-:Y:S01]  /*78f0*/  FFMA.FTZ R25, R25, UR22, -R11.reuse ;  /* 0x0000001619197c23 */ /* 0x100fe2000801080b */
[----:B0-----:R-:W-:Y:S01]  /*7900*/  FMNMX.FTZ R33, R9, R14, !PT ;  /* 0x0000000e09217209 */ /* 0x001fe20007810000 */
[--C-:B------:R-:W-:Y:S01]  /*7910*/  FFMA.FTZ R29, R29, UR22, -R11.reuse ;  /* 0x000000161d1d7c23 */ /* 0x100fe2000801080b */
[----:B------:R-:W-:Y:S01]  /*7920*/  FSEL R37, R37, -INF , !P5 ;  /* 0xff80000025257808 */ /* 0x000fe20006800000 */
[--C-:B------:R-:W-:Y:S01]  /*7930*/  FFMA.FTZ R142, R34, UR22, -R11.reuse ;  /* 0x00000016228e7c23 */ /* 0x100fe2000801080b */
[----:B------:R-:W-:Y:S01]  /*7940*/  FMNMX.FTZ R14, R12, R33, !PT ;  /* 0x000000210c0e7209 */ /* 0x000fe20007810000 */
[--C-:B------:R-:W-:Y:S01]  /*7950*/  FFMA.FTZ R136, R38, UR22, -R11.reuse ;  /* 0x0000001626887c23 */ /* 0x100fe2000801080b */
[----:B------:R-:W-:Y:S01]  /*7960*/  ISETP.GT.AND P5, PT, R81, 0x38, P2 ;  /* 0x000000385100780c */ /* 0x000fe200017a4270 */
[--C-:B------:R-:W-:Y:S01]  /*7970*/  FFMA.FTZ R138, R44, UR22, -R11.reuse ;  /* 0x000000162c8a7c23 */ /* 0x100fe2000801080b */
        /* <DEDUP_REMOVED lines=9> */
[--C-:B------:R-:W-:Y:S01]  /*7a10*/  FFMA.FTZ R124, R64, UR22, -R11.reuse ;  /* 0x00000016407c7c23 */ /* 0x100fe2000801080b */
[----:B------:R-:W-:Y:S01]  /*7a20*/  ISETP.LT.OR P5, PT, R82, 0x39, P5 ;  /* 0x000000395200780c */ /* 0x000fe20002fa1670 */
[--C-:B------:R-:W-:Y:S01]  /*7a30*/  FFMA.FTZ R126, R68, UR22, -R11.reuse ;  /* 0x00000016447e7c23 */ /* 0x100fe2000801080b */
[----:B------:R-:W-:Y:S01]  /*7a40*/  FMNMX.FTZ R14, R26, R33, !PT ;  /* 0x000000211a0e7209 */ /* 0x000fe20007810000 */
[--C-:B------:R-:W-:Y:S01]  /*7a50*/  FFMA.FTZ R120, R70, UR22, -R11.reuse ;  /* 0x0000001646787c23 */ /* 0x100fe2000801080b */
[----:B------:R-:W-:Y:S01]  /*7a60*/  ISETP.GT.AND P3, PT, R81, 0x40, P2 ;  /* 0x000000405100780c */ /* 0x000fe20001764270 */
[--C-:B------:R-:W-:Y:S01]  /*7a70*/  FFMA.FTZ R122, R76, UR22, -R11.reuse ;  /* 0x000000164c7a7c23 */ /* 0x100fe2000801080b */
[----:B------:R-:W-:Y:S01]  /*7a80*/  FMNMX.FTZ R33, R27, R14, !PT ;  /* 0x0000000e1b217209 */ /* 0x000fe20007810000 */
[----:B------:R-:W-:Y:S01]  /*7a90*/  FFMA.FTZ R78, R78, UR22, -R11 ;  /* 0x000000164e4e7c23 */ /* 0x000fe2000801080b */
[----:B------:R-:W-:Y:S01]  /*7aa0*/  FSEL R42, R42, -INF , !P5 ;  /* 0xff8000002a2a7808 */ /* 0x000fe20006800000 */
[----:B------:R-:W-:Y:S01]  /*7ab0*/  MUFU.EX2 R148, R148 ;  /* 0x0000009400947308 */ /* 0x000fe20000000800 */
[----:B------:R-:W-:-:S02]  /*7ac0*/  FMNMX.FTZ R33, R30, R33, !PT ;  /* 0x000000211e217209 */ /* 0x000fc40007810000 */
[----:B------:R-:W-:Y:S02]  /*7ad0*/  ISETP.GT.AND P5, PT, R81, 0x41, P2 ;  /* 0x000000415100780c */ /* 0x000fe400017a4270 */
[----:B------:R-:W-:Y:S02]  /*7ae0*/  FMNMX.FTZ R33, R6, R33, !PT ;  /* 0x0000002106217209 */ /* 0x000fe40007810000 */
[----:B------:R-:W-:Y:S01]  /*7af0*/  ISETP.LT.OR P3, PT, R82, 0x41, P3 ;  /* 0x000000415200780c */ /* 0x000fe20001f61670 */
[----:B------:R-:W-:Y:S01]  /*7b00*/  MUFU.EX2 R5, R5 ;  /* 0x0000000500057308 */ /* 0x000fe20000000800 */
[----:B------:R-:W-:Y:S02]  /*7b10*/  FMNMX.FTZ R14, R36, R33, !PT ;  /* 0x00000021240e7209 */ /* 0x000fe40007810000 */
[----:B------:R-:W-:Y:S02]  /*7b20*/  ISETP.LT.OR P5, PT, R82, 0x42, P5 ;  /* 0x000000425200780c */ /* 0x000fe40002fa1670 */
[----:B------:R-:W-:-:S02]  /*7b30*/  FMNMX.FTZ R33, R37, R14, !PT ;  /* 0x0000000e25217209 */ /* 0x000fc40007810000 */
[----:B------:R-:W-:Y:S01]  /*7b40*/  FSEL R46, R46, -INF , !P3 ;  /* 0xff8000002e2e7808 */ /* 0x000fe20005800000 */
[----:B------:R-:W-:Y:S01]  /*7b50*/  MUFU.EX2 R150, R150 ;  /* 0x0000009600967308 */ /* 0x000fe20000000800 */
[----:B------:R-:W-:Y:S01]  /*7b60*/  FMNMX.FTZ R14, R40, R33, !PT ;  /* 0x00000021280e7209 */ /* 0x000fe20007810000 */
[----:B------:R-:W-:Y:S01]  /*7b70*/  FFMA.FTZ R33, R35, UR22, -R11 ;  /* 0x0000001623217c23 */ /* 0x000fe2000801080b */
[----:B------:R-:W-:Y:S02]  /*7b80*/  ISETP.GT.AND P3, PT, R81, 0x49, P2 ;  /* 0x000000495100780c */ /* 0x000fe40001764270 */
[----:B------:R-:W-:Y:S02]  /*7b90*/  FMNMX.FTZ R35, R41, R14, !PT ;  /* 0x0000000e29237209 */ /* 0x000fe40007810000 */
[----:B------:R-:W-:Y:S01]  /*7ba0*/  FSEL R47, R47, -INF , !P5 ;  /* 0xff8000002f2f7808 */ /* 0x000fe20006800000 */
[----:B------:R-:W-:Y:S01]  /*7bb0*/  MUFU.EX2 R144, R144 ;  /* 0x0000009000907308 */ /* 0x000fe20000000800 */
[----:B------:R-:W-:-:S02]  /*7bc0*/  FMNMX.FTZ R14, R42, R35, !PT ;  /* 0x000000232a0e7209 */ /* 0x000fc40007810000 */
[----:B------:R-:W-:Y:S02]  /*7bd0*/  ISETP.GT.AND P5, PT, R81, 0x50, P2 ;  /* 0x000000505100780c */ /* 0x000fe400017a4270 */
[----:B------:R-:W-:Y:S02]  /*7be0*/  FMNMX.FTZ R35, R43, R14, !PT ;  /* 0x0000000e2b237209 */ /* 0x000fe40007810000 */
[----:B------:R-:W-:Y:S01]  /*7bf0*/  ISETP.LT.OR P3, PT, R82, 0x4a, P3 ;  /* 0x0000004a5200780c */ /* 0x000fe20001f61670 */
[----:B------:R-:W-:Y:S01]  /*7c00*/  MUFU.EX2 R15, R15 ;  /* 0x0000000f000f7308 */ /* 0x000fe20000000800 */
[----:B------:R-:W-:Y:S01]  /*7c10*/  FMNMX.FTZ R14, R46, R35, !PT ;  /* 0x000000232e0e7209 */ /* 0x000fe20007810000 */
[----:B------:R-:W-:Y:S01]  /*7c20*/  FFMA.FTZ R35, R39, UR22, -R11 ;  /* 0x0000001627237c23 */ /* 0x000fe2000801080b */
[----:B------:R-:W-:Y:S02]  /*7c30*/  FSEL R51, R51, -INF , !P3 ;  /* 0xff80000033337808 */ /* 0x000fe40005800000 */
[----:B------:R-:W-:-:S02]  /*7c40*/  FMNMX.FTZ R39, R47, R14, !PT ;  /* 0x0000000e2f277209 */ /* 0x000fc40007810000 */
[----:B------:R-:W-:Y:S01]  /*7c50*/  ISETP.LT.OR P5, PT, R82, 0x51, P5 ;  /* 0x000000515200780c */ /* 0x000fe20002fa1670 */
[----:B------:R-:W-:Y:S01]  /*7c60*/  MUFU.EX2 R146, R146 ;  /* 0x0000009200927308 */ /* 0x000fe20000000800 */
[----:B------:R-:W-:Y:S02]  /*7c70*/  FMNMX.FTZ R14, R50, R39, !PT ;  /* 0x00000027320e7209 */ /* 0x000fe40007810000 */
[----:B------:R-:W-:Y:S02]  /*7c80*/  ISETP.GT.AND P3, PT, R81, 0x58, P2 ;  /* 0x000000585100780c */ /* 0x000fe40001764270 */
[----:B------:R-:W-:Y:S02]  /*7c90*/  FSEL R54, R54, -INF , !P5 ;  /* 0xff80000036367808 */ /* 0x000fe40006800000 */
[----:B------:R-:W-:Y:S01]  /*7ca0*/  FMNMX.FTZ R39, R51, R14, !PT ;  /* 0x0000000e33277209 */ /* 0x000fe20007810000 */
[----:B------:R-:W-:Y:S01]  /*7cb0*/  MUFU.EX2 R25, R25 ;  /* 0x0000001900197308 */ /* 0x000fe20000000800 */
[----:B------:R-:W-:-:S02]  /*7cc0*/  ISETP.GT.AND P5, PT, R81, 0x59, P2 ;  /* 0x000000595100780c */ /* 0x000fc400017a4270 */
[----:B------:R-:W-:Y:S02]  /*7cd0*/  ISETP.LT.OR P3, PT, R82, 0x59, P3 ;  /* 0x000000595200780c */ /* 0x000fe40001f61670 */
[----:B------:R-:W-:Y:S01]  /*7ce0*/  FMNMX.FTZ R14, R54, R39, !PT ;  /* 0x00000027360e7209 */ /* 0x000fe20007810000 */
[----:B------:R-:W-:Y:S01]  /*7cf0*/  FFMA.FTZ R39, R45, UR22, -R11 ;  /* 0x000000162d277c23 */ /* 0x000fe2000801080b */
[----:B------:R-:W-:Y:S01]  /*7d00*/  ISETP.LT.OR P5, PT, R82, 0x5a, P5 ;  /* 0x0000005a5200780c */ /* 0x000fe20002fa1670 */
[----:B------:R-:W-:Y:S01]  /*7d10*/  MUFU.EX2 R140, R140 ;  /* 0x0000008c008c7308 */ /* 0x000fe20000000800 */
[----:B------:R-:W-:Y:S02]  /*7d20*/  FSEL R59, R59, -INF , !P3 ;  /* 0xff8000003b3b7808 */ /* 0x000fe40005800000 */
[----:B------:R-:W-:Y:S02]  /*7d30*/  FMNMX.FTZ R14, R55, R14, !PT ;  /* 0x0000000e370e7209 */ /* 0x000fe40007810000 */
[----:B------:R-:W-:-:S02]  /*7d40*/  ISETP.GT.AND P3, PT, R81, 0x61, P2 ;  /* 0x000000615100780c */ /* 0x000fc40001764270 */
[----:B------:R-:W-:Y:S01]  /*7d50*/  FSEL R60, R60, -INF , !P5 ;  /* 0xff8000003c3c7808 */ /* 0x000fe20006800000 */
[----:B------:R-:W-:Y:S01]  /*7d60*/  MUFU.EX2 R29, R29 ;  /* 0x0000001d001d7308 */ /* 0x000fe20000000800 */
[----:B------:R-:W-:Y:S02]  /*7d70*/  FMNMX.FTZ R45, R59, R14, !PT ;  /* 0x0000000e3b2d7209 */ /* 0x000fe40007810000 */
[----:B------:R-:W-:Y:S02]  /*7d80*/  ISETP.GT.AND P5, PT, R81, 0x68, P2 ;  /* 0x000000685100780c */ /* 0x000fe400017a4270 */
[----:B------:R-:W-:Y:S02]  /*7d90*/  ISETP.LT.OR P3, PT, R82, 0x62, P3 ;  /* 0x000000625200780c */ /* 0x000fe40001f61670 */
[----:B------:R-:W-:Y:S01]  /*7da0*/  FMNMX.FTZ R45, R60, R45, !PT ;  /* 0x0000002d3c2d7209 */ /* 0x000fe20007810000 */
[----:B------:R-:W-:Y:S01]  /*7db0*/  MUFU.EX2 R142, R142 ;  /* 0x0000008e008e7308 */ /* 0x000fe20000000800 */
[----:B------:R-:W-:-:S02]  /*7dc0*/  FSEL R63, R63, -INF , !P3 ;  /* 0xff8000003f3f7808 */ /* 0x000fc40005800000 */
[----:B------:R-:W-:Y:S02]  /*7dd0*/  ISETP.LT.OR P5, PT, R82, 0x69, P5 ;  /* 0x000000695200780c */ /* 0x000fe40002fa1670 */
[----:B------:R-:W-:Y:S01]  /*7de0*/  FMNMX.FTZ R14, R62, R45, !PT ;  /* 0x0000002d3e0e7209 */ /* 0x000fe20007810000 */
[----:B------:R-:W-:Y:S01]  /*7df0*/  FFMA.FTZ R45, R49, UR22, -R11 ;  /* 0x00000016312d7c23 */ /* 0x000fe2000801080b */
[----:B------:R-:W-:Y:S01]  /*7e00*/  ISETP.GT.AND P3, PT, R81, 0x70, P2 ;  /* 0x000000705100780c */ /* 0x000fe20001764270 */
[----:B------:R-:W-:Y:S01]  /*7e10*/  MUFU.EX2 R33, R33 ;  /* 0x0000002100217308 */ /* 0x000fe20000000800 */
[----:B------:R-:W-:Y:S02]  /*7e20*/  FSEL R66, R66, -INF , !P5 ;  /* 0xff80000042427808 */ /* 0x000fe40006800000 */
[----:B------:R-:W-:Y:S02]  /*7e30*/  FMNMX.FTZ R49, R63, R14, !PT ;  /* 0x0000000e3f317209 */ /* 0x000fe40007810000 */
[----:B------:R-:W-:-:S02]  /*7e40*/  ISETP.GT.AND P5, PT, R81, 0x71, P2 ;  /* 0x000000715100780c */ /* 0x000fc400017a4270 */
[----:B------:R-:W-:Y:S01]  /*7e50*/  ISETP.LT.OR P3, PT, R82, 0x71, P3 ;  /* 0x000000715200780c */ /* 0x000fe20001f61670 */
        /* <DEDUP_REMOVED lines=9> */
[----:B------:R-:W-:Y:S01]  /*7ef0*/  ISETP.LT.OR P2, PT, R82, 0x7a, P2 ;  /* 0x0000007a5200780c */ /* 0x000fe20001741670 */
[----:B------:R-:W-:Y:S01]  /*7f00*/  MUFU.EX2 R138, R138 ;  /* 0x0000008a008a7308 */ /* 0x000fe20000000800 */
[----:B------:R-:W-:Y:S02]  /*7f10*/  FSEL R14, R73, -INF , !P4 ;  /* 0xff800000490e7808 */ /* 0x000fe40006000000 */
[----:B------:R-:W-:Y:S02]  /*7f20*/  FMNMX.FTZ R53, R72, R49, !PT ;  /* 0x0000003148357209 */ /* 0x000fe40007810000 */
[----:B------:R-:W-:-:S02]  /*7f30*/  FSEL R24, R75, -INF , !P2 ;  /* 0xff8000004b187808 */ /* 0x000fc40005000000 */
[----:B------:R-:W-:Y:S01]  /*7f40*/  FMNMX.FTZ R53, R14, R53, !PT ;  /* 0x000000350e357209 */ /* 0x000fe20007810000 */
[----:B------:R-:W-:Y:S01]  /*7f50*/  MUFU.EX2 R39, R39 ;  /* 0x0000002700277308 */ /* 0x000fe20000000800 */
[----:B------:R-:W-:Y:S02]  /*7f60*/  FSEL R75, R10, RZ, P6 ;  /* 0x000000ff0a4b7208 */ /* 0x000fe40003000000 */
[----:B------:R-:W-:Y:S01]  /*7f70*/  FMNMX.FTZ R28, R24, R53, !PT ;  /* 0x00000035181c7209 */ /* 0x000fe20007810000 */
[--C-:B------:R-:W-:Y:S01]  /*7f80*/  FFMA.FTZ R53, R57, UR22, -R11.reuse ;  /* 0x0000001639357c23 */ /* 0x100fe2000801080b */
[--C-:B------:R-:W-:Y:S01]  /*7f90*/  FFMA.FTZ R57, R61, UR22, -R11.reuse ;  /* 0x000000163d397c23 */ /* 0x100fe2000801080b */
[----:B------:R-:W-:Y:S01]  /*7fa0*/  FADD.FTZ R4, -R75, R4 ;  /* 0x000000044b047221 */ /* 0x000fe20000010100 */
[--C-:B------:R-:W-:Y:S01]  /*7fb0*/  FFMA.FTZ R61, R65, UR22, -R11.reuse ;  /* 0x00000016413d7c23 */ /* 0x100fe2000801080b */
[----:B------:R-:W0:Y:S01]  /*7fc0*/  SHFL.BFLY PT, R73, R28, 0x2, 0x1f ;  /* 0x0c401f001c497f89 */ /* 0x000e2200000e0000 */
[--C-:B------:R-:W-:Y:S01]  /*7fd0*/  FFMA.FTZ R65, R69, UR22, -R11.reuse ;  /* 0x0000001645417c23 */ /* 0x100fe2000801080b */
[----:B------:R-:W-:Y:S01]  /*7fe0*/  FMUL.FTZ R4, R4, UR22 ;  /* 0x0000001604047c20 */ /* 0x000fe20008410000 */
[----:B------:R-:W-:Y:S01]  /*7ff0*/  FFMA.FTZ R69, R74, UR22, -R11 ;  /* 0x000000164a457c23 */ /* 0x000fe2000801080b */
[----:B------:R-:W-:Y:S08]  /*8000*/  MUFU.EX2 R132, R132 ;  /* 0x0000008400847308 */ /* 0x000ff00000000800 */
[----:B------:R-:W-:Y:S08]  /*8010*/  MUFU.EX2 R45, R45 ;  /* 0x0000002d002d7308 */ /* 0x000ff00000000800 */
[----:B------:R-:W-:Y:S01]  /*8020*/  MUFU.EX2 R134, R134 ;  /* 0x0000008600867308 */ /* 0x000fe20000000800 */
[----:B0-----:R-:W-:-:S07]  /*8030*/  FMNMX.FTZ R73, R28, R73, !PT ;  /* 0x000000491c497209 */ /* 0x001fce0007810000 */
[----:B------:R-:W-:Y:S01]  /*8040*/  MUFU.EX2 R49, R32 ;  /* 0x0000002000317308 */ /* 0x000fe20000000800 */
[----:B------:R-:W0:Y:S07]  /*8050*/  SHFL.BFLY PT, R28, R73, 0x1, 0x1f ;  /* 0x0c201f00491c7f89 */ /* 0x000e2e00000e0000 */
[----:B------:R-:W-:Y:S08]  /*8060*/  MUFU.EX2 R128, R128 ;  /* 0x0000008000807308 */ /* 0x000ff00000000800 */
[----:B------:R-:W-:Y:S08]  /*8070*/  MUFU.EX2 R53, R53 ;  /* 0x0000003500357308 */ /* 0x000ff00000000800 */
[----:B------:R-:W-:Y:S01]  /*8080*/  MUFU.EX2 R130, R130 ;  /* 0x0000008200827308 */ /* 0x000fe20000000800 */
[----:B0-----:R-:W-:-:S04]  /*8090*/  FMNMX.FTZ R11, R73, R28, !PT ;  /* 0x0000001c490b7209 */ /* 0x001fc80007810000 */
[C---:B------:R-:W-:Y:S01]  /*80a0*/  FSETP.NEU.FTZ.AND P2, PT, R11.reuse, -INF , PT ;  /* 0xff8000000b00780b */ /* 0x040fe20003f5d000 */
[----:B------:R-:W-:Y:S02]  /*80b0*/  FMUL.FTZ R77, R11, UR22 ;  /* 0x000000160b4d7c20 */ /* 0x000fe40008410000 */
[----:B------:R-:W0:Y:S03]  /*80c0*/  MUFU.EX2 R73, R4 ;  /* 0x0000000400497308 */ /* 0x000e260000000800 */
[----:B------:R-:W-:-:S05]  /*80d0*/  FSEL R77, R77, RZ, P2 ;  /* 0x000000ff4d4d7208 */ /* 0x000fca0001000000 */
[--C-:B------:R-:W-:Y:S01]  /*80e0*/  FFMA.FTZ R149, R8, UR22, -R77.reuse ;  /* 0x0000001608957c23 */ /* 0x100fe2000801084d */
[--C-:B------:R-:W-:Y:S01]  /*80f0*/  FFMA.FTZ R8, R9, UR22, -R77.reuse ;  /* 0x0000001609087c23 */ /* 0x100fe2000801084d */
[--C-:B------:R-:W-:Y:S01]  /*8100*/  FFMA.FTZ R151, R12, UR22, -R77.reuse ;  /* 0x000000160c977c23 */ /* 0x100fe2000801084d */
[--C-:B------:R-:W-:Y:S01]  /*8110*/  FFMA.FTZ R12, R13, UR22, -R77.reuse ;  /* 0x000000160d0c7c23 */ /* 0x100fe2000801084d */
[--C-:B------:R-:W-:Y:S01]  /*8120*/  FFMA.FTZ R145, R20, UR22, -R77.reuse ;  /* 0x0000001614917c23 */ /* 0x100fe2000801084d */
[--C-:B------:R-:W-:Y:S01]  /*8130*/  FFMA.FTZ R143, R36, UR22, -R77.reuse ;  /* 0x00000016248f7c23 */ /* 0x100fe2000801084d */
[----:B------:R-:W-:Y:S01]  /*8140*/  MUFU.EX2 R149, R149 ;  /* 0x0000009500957308 */ /* 0x000fe20000000800 */
[--C-:B------:R-:W-:Y:S01]  /*8150*/  FFMA.FTZ R20, R21, UR22, -R77.reuse ;  /* 0x0000001615147c23 */ /* 0x100fe2000801084d */
[--C-:B------:R-:W-:Y:S01]  /*8160*/  FFMA.FTZ R147, R26, UR22, -R77.reuse ;  /* 0x000000161a937c23 */ /* 0x100fe2000801084d */
[----:B0-----:R-:W-:Y:S01]  /*8170*/  FFMA.FTZ R4, R73, R3, R148 ;  /* 0x0000000349047223 */ /* 0x001fe20000010094 */
[--C-:B------:R-:W-:Y:S01]  /*8180*/  FFMA.FTZ R26, R27, UR22, -R77.reuse ;  /* 0x000000161b1a7c23 */ /* 0x100fe2000801084d */
[--C-:B------:R-:W-:Y:S01]  /*8190*/  FFMA.FTZ R141, R30, UR22, -R77.reuse ;  /* 0x000000161e8d7c23 */ /* 0x100fe2000801084d */
[--C-:B------:R-:W-:Y:S01]  /*81a0*/  FFMA.FTZ R137, R40, UR22, -R77.reuse ;  /* 0x0000001628897c23 */ /* 0x100fe2000801084d */
[----:B------:R-:W-:Y:S01]  /*81b0*/  FADD.FTZ R3, R5, R4 ;  /* 0x0000000405037221 */ /* 0x000fe20000010000 */
[----:B------:R-:W-:Y:S01]  /*81c0*/  MUFU.EX2 R8, R8 ;  /* 0x0000000800087308 */ /* 0x000fe20000000800 */
[--C-:B------:R-:W-:Y:S01]  /*81d0*/  FFMA.FTZ R6, R6, UR22, -R77.reuse ;  /* 0x0000001606067c23 */ /* 0x100fe2000801084d */
[----:B------:R-:W-:Y:S01]  /*81e0*/  FFMA.FTZ R28, R37, UR22, -R77 ;  /* 0x00000016251c7c23 */ /* 0x000fe2000801084d */
[----:B------:R-:W-:Y:S01]  /*81f0*/  FADD.FTZ R4, R150, R3 ;  /* 0x0000000396047221 */ /* 0x000fe20000010000 */
[--C-:B------:R-:W-:Y:S01]  /*8200*/  FFMA.FTZ R139, R42, UR22, -R77.reuse ;  /* 0x000000162a8b7c23 */ /* 0x100fe2000801084d */
[--C-:B------:R-:W-:Y:S01]  /*8210*/  FFMA.FTZ R30, R41, UR22, -R77.reuse ;  /* 0x00000016291e7c23 */ /* 0x100fe2000801084d */
[--C-:B------:R-:W-:Y:S01]  /*8220*/  FFMA.FTZ R32, R43, UR22, -R77.reuse ;  /* 0x000000162b207c23 */ /* 0x100fe2000801084d */
[----:B------:R-:W-:Y:S01]  /*8230*/  FADD.FTZ R3, R31, R4 ;  /* 0x000000041f037221 */ /* 0x000fe20000010000 */
[----:B------:R-:W-:Y:S01]  /*8240*/  FSEL R4, R11, RZ, P2 ;  /* 0x000000ff0b047208 */ /* 0x000fe20001000000 */
[----:B------:R-:W-:Y:S01]  /*8250*/  MUFU.EX2 R151, R151 ;  /* 0x0000009700977308 */ /* 0x000fe20000000800 */
[----:B------:R-:W-:Y:S01]  /*8260*/  FFMA.FTZ R133, R46, UR22, -R77 ;  /* 0x000000162e857c23 */ /* 0x000fe2000801084d */
[----:B------:R-:W-:Y:S01]  /*8270*/  FADD.FTZ R34, R144, R3 ;  /* 0x0000000390227221 */ /* 0x000fe20000010000 */
[----:B------:R-:W-:Y:S01]  /*8280*/  FFMA.FTZ R135, R50, UR22, -R77 ;  /* 0x0000001632877c23 */ /* 0x000fe2000801084d */
[----:B------:R-:W-:Y:S01]  /*8290*/  FADD.FTZ R4, -R4, R7 ;  /* 0x0000000704047221 */ /* 0x000fe20000010100 */
[----:B------:R-:W-:-:S02]  /*82a0*/  IMAD.U32 R7, RZ, RZ, UR47 ;  /* 0x0000002fff077e24 */ /* 0x000fc4000f8e00ff */
[----:B------:R-:W-:Y:S01]  /*82b0*/  FADD.FTZ R3, R15, R34 ;  /* 0x000000220f037221 */ /* 0x000fe20000010000 */
[----:B------:R-:W-:Y:S01]  /*82c0*/  F2FP.F16.F32.PACK_AB R148, R5, R148 ;  /* 0x000000940594723e */ /* 0x000fe200000000ff */
[----:B------:R-:W-:Y:S01]  /*82d0*/  FMUL.FTZ R4, R4, UR22 ;  /* 0x0000001604047c20 */ /* 0x000fe20008410000 */
[----:B------:R-:W-:Y:S01]  /*82e0*/  MUFU.EX2 R12, R12 ;  /* 0x0000000c000c7308 */ /* 0x000fe20000000800 */
[----:B------:R-:W-:Y:S01]  /*82f0*/  FADD.FTZ R34, R146, R3 ;  /* 0x0000000392227221 */ /* 0x000fe20000010000 */
[----:B------:R-:W-:Y:S01]  /*8300*/  @!P1 LEA R7, R7, UR45, 0x3 ;  /* 0x0000002d07079c11 */ /* 0x000fe2000f8e18ff */
[--C-:B------:R-:W-:Y:S01]  /*8310*/  FFMA.FTZ R129, R54, UR22, -R77.reuse ;  /* 0x0000001636817c23 */ /* 0x100fe2000801084d */
[--C-:B------:R-:W-:Y:S01]  /*8320*/  FFMA.FTZ R131, R59, UR22, -R77.reuse ;  /* 0x000000163b837c23 */ /* 0x100fe2000801084d */
[----:B------:R-:W-:Y:S01]  /*8330*/  FADD.FTZ R3, R25, R34 ;  /* 0x0000002219037221 */ /* 0x000fe20000010000 */
[----:B------:R-:W-:Y:S01]  /*8340*/  FFMA.FTZ R62, R62, UR22, -R77 ;  /* 0x000000163e3e7c23 */ /* 0x000fe2000801084d */
[----:B------:R-:W-:Y:S01]  /*8350*/  @!P1 VIADD R7, R7, 0x16860 ;  /* 0x0001686007079836 */ /* 0x000fe20000000000 */
[----:B------:R-:W0:Y:S01]  /*8360*/  MUFU.EX2 R4, R4 ;  /* 0x0000000400047308 */ /* 0x000e220000000800 */
[----:B------:R-:W-:Y:S01]  /*8370*/  FADD.FTZ R34, R140, R3 ;  /* 0x000000038c227221 */ /* 0x000fe20000010000 */
[--C-:B------:R-:W-:Y:S01]  /*8380*/  FFMA.FTZ R63, R63, UR22, -R77.reuse ;  /* 0x000000163f3f7c23 */ /* 0x100fe2000801084d */
[--C-:B------:R-:W-:Y:S01]  /*8390*/  FFMA.FTZ R66, R66, UR22, -R77.reuse ;  /* 0x0000001642427c23 */ /* 0x100fe2000801084d */
[--C-:B------:R-:W-:Y:S01]  /*83a0*/  FFMA.FTZ R67, R67, UR22, -R77.reuse ;  /* 0x0000001643437c23 */ /* 0x100fe2000801084d */
[----:B------:R-:W-:Y:S01]  /*83b0*/  FADD.FTZ R3, R29, R34 ;  /* 0x000000221d037221 */ /* 0x000fe20000010000 */
[--C-:B------:R-:W-:Y:S01]  /*83c0*/  FFMA.FTZ R34, R47, UR22, -R77.reuse ;  /* 0x000000162f227c23 */ /* 0x100fe2000801084d */
[----:B------:R-:W-:Y:S01]  /*83d0*/  FFMA.FTZ R71, R71, UR22, -R77 ;  /* 0x0000001647477c23 */ /* 0x000fe2000801084d */
[----:B------:R-:W1:Y:S01]  /*83e0*/  MUFU.EX2 R145, R145 ;  /* 0x0000009100917308 */ /* 0x000e620000000800 */
[----:B------:R-:W-:Y:S01]  /*83f0*/  FADD.FTZ R36, R142, R3 ;  /* 0x000000038e247221 */ /* 0x000fe20000010000 */
[----:B------:R-:W-:Y:S01]  /*8400*/  @!P1 PRMT R3, RZ, 0x654, R7 ;  /* 0x00000654ff039816 */ /* 0x000fe20000000007 */
[--C-:B------:R-:W-:Y:S01]  /*8410*/  FFMA.FTZ R72, R72, UR22, -R77.reuse ;  /* 0x0000001648487c23 */ /* 0x100fe2000801084d */
[--C-:B------:R-:W-:Y:S01]  /*8420*/  FFMA.FTZ R14, R14, UR22, -R77.reuse ;  /* 0x000000160e0e7c23 */ /* 0x100fe2000801084d */
[----:B------:R-:W-:Y:S01]  /*8430*/  FADD.FTZ R7, R33, R36 ;  /* 0x0000002421077221 */ /* 0x000fe20000010000 */
[----:B------:R2:W-:Y:S01]  /*8440*/  @!P1 SYNCS.ARRIVE.TRANS64.RED.A1T0 RZ, [R3+URZ], RZ ;  /* 0x000000ff03ff99a7 */ /* 0x0005e2000810043f */
[----:B------:R-:W-:Y:S01]  /*8450*/  FFMA.FTZ R24, R24, UR22, -R77 ;  /* 0x0000001618187c23 */ /* 0x000fe2000801084d */
[----:B------:R-:W3:Y:S01]  /*8460*/  MUFU.EX2 R20, R20 ;  /* 0x0000001400147308 */ /* 0x000ee20000000800 */
[----:B------:R-:W-:Y:S01]  /*8470*/  FADD.FTZ R36, R136, R7 ;  /* 0x0000000788247221 */ /* 0x000fe20000010000 */
[----:B------:R-:W-:Y:S01]  /*8480*/  ISETP.GT.AND P2, PT, R0, UR28, PT ;  /* 0x0000001c00007c0c */ /* 0x000fe2000bf44270 */
[----:B------:R-:W-:Y:S01]  /*8490*/  UMOV UR47, UR27 ;  /* 0x0000001b002f7c82 */ /* 0x000fe20008000000 */
[----:B0-----:R-:W-:Y:S01]  /*84a0*/  FMUL.FTZ R90, R90, R4 ;  /* 0x000000045a5a7220 */ /* 0x001fe20000410000 */
[----:B------:R-:W-:Y:S01]  /*84b0*/  FADD.FTZ R7, R35, R36 ;  /* 0x0000002423077221 */ /* 0x000fe20000010000 */
[----:B--2---:R-:W-:Y:S01]  /*84c0*/  FFMA.FTZ R3, R4, R2, R149 ;  /* 0x0000000204037223 */ /* 0x004fe20000010095 */
[--C-:B------:R-:W-:Y:S01]  /*84d0*/  FFMA.FTZ R2, R51, UR22, -R77.reuse ;  /* 0x0000001633027c23 */ /* 0x100fe2000801084d */
[----:B------:R-:W0:Y:S01]  /*84e0*/  MUFU.EX2 R147, R147 ;  /* 0x0000009300937308 */ /* 0x000e220000000800 */
[----:B------:R-:W-:Y:S01]  /*84f0*/  FFMA.FTZ R36, R55, UR22, -R77 ;  /* 0x0000001637247c23 */ /* 0x000fe2000801084d */
[----:B------:R-:W-:Y:S01]  /*8500*/  FADD.FTZ R38, R8, R3 ;  /* 0x0000000308267221 */ /* 0x000fe20000010000 */
[-C--:B------:R-:W-:Y:S01]  /*8510*/  FMUL.FTZ R91, R91, R4.reuse ;  /* 0x000000045b5b7220 */ /* 0x080fe20000410000 */
[-C--:B------:R-:W-:Y:S01]  /*8520*/  FMUL.FTZ R94, R94, R4.reuse ;  /* 0x000000045e5e7220 */ /* 0x080fe20000410000 */
[-C--:B------:R-:W-:Y:S01]  /*8530*/  FMUL.FTZ R95, R95, R4.reuse ;  /* 0x000000045f5f7220 */ /* 0x080fe20000410000 */
[----:B------:R-:W-:Y:S01]  /*8540*/  FADD.FTZ R3, R151, R38 ;  /* 0x0000002697037221 */ /* 0x000fe20000010000 */
[----:B------:R-:W-:Y:S01]  /*8550*/  FADD.FTZ R38, R138, R7 ;  /* 0x000000078a267221 */ /* 0x000fe20000010000 */
[----:B------:R-:W2:Y:S01]  /*8560*/  MUFU.EX2 R26, R26 ;  /* 0x0000001a001a7308 */ /* 0x000ea20000000800 */
[-C--:B------:R-:W-:Y:S01]  /*8570*/  FMUL.FTZ R98, R98, R4.reuse ;  /* 0x0000000462627220 */ /* 0x080fe20000410000 */
[----:B------:R-:W-:Y:S01]  /*8580*/  FADD.FTZ R40, R12, R3 ;  /* 0x000000030c287221 */ /* 0x000fe20000010000 */
[----:B------:R-:W-:Y:S01]  /*8590*/  FADD.FTZ R7, R39, R38 ;  /* 0x0000002627077221 */ /* 0x000fe20000010000 */
[----:B------:R-:W-:Y:S01]  /*85a0*/  FFMA.FTZ R38, R60, UR22, -R77 ;  /* 0x000000163c267c23 */ /* 0x000fe2000801084d */
[-C--:B------:R-:W-:Y:S01]  /*85b0*/  FMUL.FTZ R99, R99, R4.reuse ;  /* 0x0000000463637220 */ /* 0x080fe20000410000 */
[----:B-1----:R-:W-:Y:S01]  /*85c0*/  FADD.FTZ R3, R145, R40 ;  /* 0x0000002891037221 */ /* 0x002fe20000010000 */
[----:B------:R-:W-:Y:S01]  /*85d0*/  FADD.FTZ R42, R132, R7 ;  /* 0x00000007842a7221 */ /* 0x000fe20000010000 */
[----:B------:R-:W1:Y:S01]  /*85e0*/  MUFU.EX2 R141, R141 ;  /* 0x0000008d008d7308 */ /* 0x000e620000000800 */
[-C--:B------:R-:W-:Y:S01]  /*85f0*/  FMUL.FTZ R102, R102, R4.reuse ;  /* 0x0000000466667220 */ /* 0x080fe20000410000 */
[----:B---3--:R-:W-:Y:S01]  /*8600*/  FADD.FTZ R40, R20, R3 ;  /* 0x0000000314287221 */ /* 0x008fe20000010000 */
[----:B------:R-:W-:Y:S01]  /*8610*/  FADD.FTZ R7, R45, R42 ;  /* 0x0000002a2d077221 */ /* 0x000fe20000010000 */
[-C--:B------:R-:W-:Y:S01]  /*8620*/  FMUL.FTZ R103, R103, R4.reuse ;  /* 0x0000000467677220 */ /* 0x080fe20000410000 */
[-C--:B------:R-:W-:Y:S01]  /*8630*/  FMUL.FTZ R106, R106, R4.reuse ;  /* 0x000000046a6a7220 */ /* 0x080fe20000410000 */
[----:B0-----:R-:W-:Y:S01]  /*8640*/  FADD.FTZ R3, R147, R40 ;  /* 0x0000002893037221 */ /* 0x001fe20000010000 */
[----:B------:R-:W-:Y:S01]  /*8650*/  FADD.FTZ R42, R134, R7 ;  /* 0x00000007862a7221 */ /* 0x000fe20000010000 */
[----:B------:R-:W0:Y:S01]  /*8660*/  MUFU.EX2 R6, R6 ;  /* 0x0000000600067308 */ /* 0x000e220000000800 */
[-C--:B------:R-:W-:Y:S01]  /*8670*/  FMUL.FTZ R107, R107, R4.reuse ;  /* 0x000000046b6b7220 */ /* 0x080fe20000410000 */
[----:B--2---:R-:W-:Y:S01]  /*8680*/  FADD.FTZ R40, R26, R3 ;  /* 0x000000031a287221 */ /* 0x004fe20000010000 */
[----:B------:R-:W-:Y:S01]  /*8690*/  FADD.FTZ R7, R49, R42 ;  /* 0x0000002a31077221 */ /* 0x000fe20000010000 */
[-C--:B------:R-:W-:Y:S01]  /*86a0*/  FMUL.FTZ R110, R110, R4.reuse ;  /* 0x000000046e6e7220 */ /* 0x080fe20000410000 */
[-C--:B------:R-:W-:Y:S01]  /*86b0*/  FMUL.FTZ R111, R111, R4.reuse ;  /* 0x000000046f6f7220 */ /* 0x080fe20000410000 */
[-C--:B------:R-:W-:Y:S01]  /*86c0*/  FMUL.FTZ R114, R114, R4.reuse ;  /* 0x0000000472727220 */ /* 0x080fe20000410000 */
[----:B------:R-:W-:Y:S01]  /*86d0*/  FADD.FTZ R42, R128, R7 ;  /* 0x00000007802a7221 */ /* 0x000fe20000010000 */
[----:B------:R-:W2:Y:S01]  /*86e0*/  MUFU.EX2 R143, R143 ;  /* 0x0000008f008f7308 */ /* 0x000ea20000000800 */
[----:B-1----:R-:W-:Y:S01]  /*86f0*/  FADD.FTZ R3, R141, R40 ;  /* 0x000000288d037221 */ /* 0x002fe20000010000 */
[-C--:B------:R-:W-:Y:S01]  /*8700*/  FMUL.FTZ R115, R115, R4.reuse ;  /* 0x0000000473737220 */ /* 0x080fe20000410000 */
[----:B------:R-:W-:Y:S01]  /*8710*/  FADD.FTZ R7, R53, R42 ;  /* 0x0000002a35077221 */ /* 0x000fe20000010000 */
[-C--:B------:R-:W-:Y:S01]  /*8720*/  FMUL.FTZ R118, R118, R4.reuse ;  /* 0x0000000476767220 */ /* 0x080fe20000410000 */
[----:B------:R-:W-:Y:S01]  /*8730*/  FMUL.FTZ R119, R119, R4 ;  /* 0x0000000477777220 */ /* 0x000fe20000410000 */
[----:B------:R-:W-:Y:S01]  /*8740*/  F2FP.F16.F32.PACK_AB R150, R31, R150 ;  /* 0x000000961f96723e */ /* 0x000fe200000000ff */
[----:B------:R-:W-:Y:S01]  /*8750*/  FADD.FTZ R42, R130, R7 ;  /* 0x00000007822a7221 */ /* 0x000fe20000010000 */
[----:B------:R-:W1:Y:S01]  /*8760*/  MUFU.EX2 R28, R28 ;  /* 0x0000001c001c7308 */ /* 0x000e620000000800 */
[----:B0-----:R-:W-:Y:S01]  /*8770*/  FADD.FTZ R40, R6, R3 ;  /* 0x0000000306287221 */ /* 0x001fe20000010000 */
[----:B------:R-:W-:Y:S01]  /*8780*/  F2FP.F16.F32.PACK_AB R144, R15, R144 ;  /* 0x000000900f90723e */ /* 0x000fe200000000ff */
[-C--:B------:R-:W-:Y:S01]  /*8790*/  FMUL.FTZ R88, R88, R73.reuse ;  /* 0x0000004958587220 */ /* 0x080fe20000410000 */
[----:B------:R-:W-:Y:S01]  /*87a0*/  F2FP.F16.F32.PACK_AB R146, R25, R146 ;  /* 0x000000921992723e */ /* 0x000fe200000000ff */
[-C--:B------:R-:W-:Y:S01]  /*87b0*/  FMUL.FTZ R89, R89, R73.reuse ;  /* 0x0000004959597220 */ /* 0x080fe20000410000 */
[----:B------:R-:W-:Y:S01]  /*87c0*/  F2FP.F16.F32.PACK_AB R140, R29, R140 ;  /* 0x0000008c1d8c723e */ /* 0x000fe200000000ff */
[-C--:B------:R-:W-:Y:S01]  /*87d0*/  FMUL.FTZ R92, R92, R73.reuse ;  /* 0x000000495c5c7220 */ /* 0x080fe20000410000 */
[----:B------:R-:W0:Y:S01]  /*87e0*/  MUFU.EX2 R137, R137 ;  /* 0x0000008900897308 */ /* 0x000e220000000800 */
[----:B--2---:R-:W-:Y:S01]  /*87f0*/  FADD.FTZ R3, R143, R40 ;  /* 0x000000288f037221 */ /* 0x004fe20000010000 */
[----:B------:R-:W-:Y:S01]  /*8800*/  F2FP.F16.F32.PACK_AB R142, R33, R142 ;  /* 0x0000008e218e723e */ /* 0x000fe200000000ff */
[-C--:B------:R-:W-:Y:S01]  /*8810*/  FMUL.FTZ R93, R93, R73.reuse ;  /* 0x000000495d5d7220 */ /* 0x080fe20000410000 */
[----:B------:R-:W-:Y:S01]  /*8820*/  F2FP.F16.F32.PACK_AB R136, R35, R136 ;  /* 0x000000882388723e */ /* 0x000fe200000000ff */
[-C--:B------:R-:W-:Y:S01]  /*8830*/  FMUL.FTZ R96, R96, R73.reuse ;  /* 0x0000004960607220 */ /* 0x080fe20000410000 */
[----:B------:R-:W-:Y:S01]  /*8840*/  F2FP.F16.F32.PACK_AB R138, R39, R138 ;  /* 0x0000008a278a723e */ /* 0x000fe200000000ff */
[-C--:B------:R-:W-:Y:S01]  /*8850*/  FMUL.FTZ R97, R97, R73.reuse ;  /* 0x0000004961617220 */ /* 0x080fe20000410000 */
[----:B------:R-:W2:Y:S01]  /*8860*/  MUFU.EX2 R57, R57 ;  /* 0x0000003900397308 */ /* 0x000ea20000000800 */
[----:B-1----:R-:W-:Y:S01]  /*8870*/  FADD.FTZ R40, R28, R3 ;  /* 0x000000031c287221 */ /* 0x002fe20000010000 */
[----:B------:R-:W-:Y:S01]  /*8880*/  F2FP.F16.F32.PACK_AB R132, R45, R132 ;  /* 0x000000842d84723e */ /* 0x000fe200000000ff */
[-C--:B------:R-:W-:Y:S01]  /*8890*/  FMUL.FTZ R100, R100, R73.reuse ;  /* 0x0000004964647220 */ /* 0x080fe20000410000 */
[----:B------:R-:W-:Y:S01]  /*88a0*/  F2FP.F16.F32.PACK_AB R134, R49, R134 ;  /* 0x000000863186723e */ /* 0x000fe200000000ff */
[-C--:B------:R-:W-:Y:S01]  /*88b0*/  FMUL.FTZ R101, R101, R73.reuse ;  /* 0x0000004965657220 */ /* 0x080fe20000410000 */
[----:B------:R-:W-:Y:S01]  /*88c0*/  F2FP.F16.F32.PACK_AB R128, R53, R128 ;  /* 0x000000803580723e */ /* 0x000fe200000000ff */
[-C--:B------:R-:W-:Y:S01]  /*88d0*/  FMUL.FTZ R104, R104, R73.reuse ;  /* 0x0000004968687220 */ /* 0x080fe20000410000 */
[----:B------:R-:W1:Y:S01]  /*88e0*/  MUFU.EX2 R30, R30 ;  /* 0x0000001e001e7308 */ /* 0x000e620000000800 */
        /* <DEDUP_REMOVED lines=8> */
[C---:B--2---:R-:W-:Y:S01]  /*8970*/  FADD.FTZ R5, R57.reuse, R42 ;  /* 0x0000002a39057221 */ /* 0x044fe20000010000 */
[----:B------:R-:W-:Y:S01]  /*8980*/  F2FP.F16.F32.PACK_AB R130, R57, R130 ;  /* 0x000000823982723e */ /* 0x000fe200000000ff */
[----:B------:R-:W-:Y:S01]  /*8990*/  FMUL.FTZ R117, R117, R73 ;  /* 0x0000004975757220 */ /* 0x000fe20000410000 */
[----:B------:R-:W-:Y:S01]  /*89a0*/  F2FP.F16.F32.PACK_AB R149, R8, R149 ;  /* 0x000000950895723e */ /* 0x000fe200000000ff */
[----:B------:R-:W-:Y:S01]  /*89b0*/  VIADD R0, R0, 0xffffffff ;  /* 0xffffffff00007836 */ /* 0x000fe20000000000 */
[----:B------:R-:W-:Y:S01]  /*89c0*/  F2FP.F16.F32.PACK_AB R151, R12, R151 ;  /* 0x000000970c97723e */ /* 0x000fe200000000ff */
[----:B------:R-:W-:Y:S01]  /*89d0*/  IMAD.MOV.U32 R4, RZ, RZ, R10 ;  /* 0x000000ffff047224 */ /* 0x000fe200078e000a */
[----:B------:R-:W2:Y:S01]  /*89e0*/  MUFU.EX2 R139, R139 ;  /* 0x0000008b008b7308 */ /* 0x000ea20000000800 */
[----:B-1----:R-:W-:Y:S01]  /*89f0*/  FADD.FTZ R40, R30, R3 ;  /* 0x000000031e287221 */ /* 0x002fe20000010000 */
[----:B------:R-:W-:Y:S01]  /*8a00*/  F2FP.F16.F32.PACK_AB R145, R20, R145 ;  /* 0x000000911491723e */ /* 0x000fe200000000ff */
[----:B------:R-:W-:Y:S01]  /*8a10*/  IMAD.MOV.U32 R7, RZ, RZ, R11 ;  /* 0x000000ffff077224 */ /* 0x000fe200078e000b */
[----:B------:R-:W-:-:S02]  /*8a20*/  F2FP.F16.F32.PACK_AB R147, R26, R147 ;  /* 0x000000931a93723e */ /* 0x000fc400000000ff */
[----:B------:R-:W-:Y:S02]  /*8a30*/  F2FP.F16.F32.PACK_AB R141, R6, R141 ;  /* 0x0000008d068d723e */ /* 0x000fe400000000ff */
[----:B------:R-:W1:Y:S01]  /*8a40*/  MUFU.EX2 R61, R61 ;  /* 0x0000003d003d7308 */ /* 0x000e620000000800 */
[----:B0-----:R-:W-:Y:S01]  /*8a50*/  FADD.FTZ R42, R124, R5 ;  /* 0x000000057c2a7221 */ /* 0x001fe20000010000 */
[----:B------:R-:W-:Y:S02]  /*8a60*/  F2FP.F16.F32.PACK_AB R143, R28, R143 ;  /* 0x0000008f1c8f723e */ /* 0x000fe400000000ff */
[----:B------:R-:W-:-:S04]  /*8a70*/  F2FP.F16.F32.PACK_AB R137, R30, R137 ;  /* 0x000000891e89723e */ /* 0x000fc800000000ff */
[----:B------:R-:W0:Y:S01]  /*8a80*/  MUFU.EX2 R32, R32 ;  /* 0x0000002000207308 */ /* 0x000e220000000800 */
[----:B--2---:R-:W-:-:S07]  /*8a90*/  FADD.FTZ R3, R139, R40 ;  /* 0x000000288b037221 */ /* 0x004fce0000010000 */
[----:B------:R-:W2:Y:S01]  /*8aa0*/  MUFU.EX2 R126, R126 ;  /* 0x0000007e007e7308 */ /* 0x000ea20000000800 */
[C---:B-1----:R-:W-:Y:S01]  /*8ab0*/  FADD.FTZ R5, R61.reuse, R42 ;  /* 0x0000002a3d057221 */ /* 0x042fe20000010000 */
[----:B------:R-:W-:-:S06]  /*8ac0*/  F2FP.F16.F32.PACK_AB R124, R61, R124 ;  /* 0x0000007c3d7c723e */ /* 0x000fcc00000000ff */
[----:B------:R-:W1:Y:S01]  /*8ad0*/  MUFU.EX2 R133, R133 ;  /* 0x0000008500857308 */ /* 0x000e620000000800 */
[C---:B0-----:R-:W-:Y:S01]  /*8ae0*/  FADD.FTZ R40, R32.reuse, R3 ;  /* 0x0000000320287221 */ /* 0x041fe20000010000 */
[----:B------:R-:W-:-:S06]  /*8af0*/  F2FP.F16.F32.PACK_AB R139, R32, R139 ;  /* 0x0000008b208b723e */ /* 0x000fcc00000000ff */
[----:B------:R-:W0:Y:S01]  /*8b00*/  MUFU.EX2 R65, R65 ;  /* 0x0000004100417308 */ /* 0x000e220000000800 */
[----:B--2---:R-:W-:-:S07]  /*8b10*/  FADD.FTZ R42, R126, R5 ;  /* 0x000000057e2a7221 */ /* 0x004fce0000010000 */
[----:B------:R-:W2:Y:S01]  /*8b20*/  MUFU.EX2 R34, R34 ;  /* 0x0000002200227308 */ /* 0x000ea20000000800 */
[----:B-1----:R-:W-:-:S07]  /*8b30*/  FADD.FTZ R3, R133, R40 ;  /* 0x0000002885037221 */ /* 0x002fce0000010000 */
[----:B------:R-:W1:Y:S01]  /*8b40*/  MUFU.EX2 R120, R120 ;  /* 0x0000007800787308 */ /* 0x000e620000000800 */
[C---:B0-----:R-:W-:Y:S01]  /*8b50*/  FADD.FTZ R5, R65.reuse, R42 ;  /* 0x0000002a41057221 */ /* 0x041fe20000010000 */
[----:B------:R-:W-:-:S06]  /*8b60*/  F2FP.F16.F32.PACK_AB R126, R65, R126 ;  /* 0x0000007e417e723e */ /* 0x000fcc00000000ff */
        /* <DEDUP_REMOVED lines=8> */
[C---:B--2---:R-:W-:Y:S01]  /*8bf0*/  FADD.FTZ R5, R69.reuse, R42 ;  /* 0x0000002a45057221 */ /* 0x044fe20000010000 */
[----:B------:R-:W-:-:S06]  /*8c00*/  F2FP.F16.F32.PACK_AB R120, R69, R120 ;  /* 0x000000784578723e */ /* 0x000fcc00000000ff */
[----:B------:R-:W2:Y:S01]  /*8c10*/  MUFU.EX2 R129, R129 ;  /* 0x0000008100817308 */ /* 0x000ea20000000800 */
[C---:B-1----:R-:W-:Y:S01]  /*8c20*/  FADD.FTZ R40, R2.reuse, R3 ;  /* 0x0000000302287221 */ /* 0x042fe20000010000 */
[----:B------:R-:W-:-:S06]  /*8c30*/  F2FP.F16.F32.PACK_AB R135, R2, R135 ;  /* 0x000000870287723e */ /* 0x000fcc00000000ff */
        /* <DEDUP_REMOVED lines=28> */
[C---:B-1----:R-:W-:Y:S01]  /*8e00*/  FADD.FTZ R5, R72.reuse, R5 ;  /* 0x0000000548057221 */ /* 0x042fe20000010000 */
[----:B------:R-:W-:-:S03]  /*8e10*/  F2FP.F16.F32.PACK_AB R121, R72, R42 ;  /* 0x0000002a4879723e */ /* 0x000fc600000000ff */
[----:B0-----:R-:W-:-:S04]  /*8e20*/  FADD.FTZ R5, R14, R5 ;  /* 0x000000050e057221 */ /* 0x001fc80000010000 */
[C---:B--2---:R-:W-:Y:S01]  /*8e30*/  FADD.FTZ R2, R24.reuse, R5 ;  /* 0x0000000518027221 */ /* 0x044fe20000010000 */
[----:B------:R-:W-:Y:S01]  /*8e40*/  F2FP.F16.F32.PACK_AB R123, R24, R14 ;  /* 0x0000000e187b723e */ /* 0x000fe200000000ff */
[----:B------:R-:W-:Y:S06]  /*8e50*/  @P2 BRA `(.L_x_1080) ;  /* 0xffffffc800ac2947 */ /* 0x000fec000383ffff */
[----:B------:R-:W-:Y:S01]  /*8e60*/  IMAD.MOV.U32 R7, RZ, RZ, R11 ;  /* 0x000000ffff077224 */ /* 0x000fe200078e000b */
[----:B------:R-:W-:Y:S01]  /*8e70*/  UMOV UR47, UR27 ;  /* 0x0000001b002f7c82 */ /* 0x000fe20008000000 */
[----:B------:R-:W-:Y:S01]  /*8e80*/  IMAD.MOV.U32 R4, RZ, RZ, R10 ;  /* 0x000000ffff047224 */ /* 0x000fe200078e000a */
[----:B------:R-:W-:-:S06]  /*8e90*/  UMOV UR50, UR26 ;  /* 0x0000001a00327c82 */ /* 0x000fcc0008000000 */
.L_x_1063:
[----:B------:R-:W-:Y:S01]  /*8ea0*/  ULDC UR6, c[0x0][0x448] ;  /* 0x0001120000067ab9 */ /* 0x000fe20000000800 */
[----:B------:R-:W-:Y:S01]  /*8eb0*/  ULDC UR14, c[0x0][0x9e4] ;  /* 0x00027900000e7ab9 */ /* 0x000fe20000000800 */
[----:B------:R-:W-:Y:S02]  /*8ec0*/  UISETP.NE.AND UP0, UPT, UR6, 0x1, UPT ;  /* 0x000000010600788c */ /* 0x000fe4000bf05270 */
[----:B------:R-:W-:Y:S02]  /*8ed0*/  UISETP.GE.AND UP1, UPT, UR14, 0x1, UPT ;  /* 0x000000010e00788c */ /* 0x000fe4000bf26270 */
[----:B------:R-:W-:Y:S02]  /*8ee0*/  UIADD3 UR10, UR39, 0xbf, URZ ;  /* 0x000000bf270a7890 */ /* 0x000fe4000fffe03f */
[----:B------:R-:W-:Y:S02]  /*8ef0*/  UIADD3 UR11, UR40, 0x1, -UR46 ;  /* 0x00000001280b7890 */ /* 0x000fe4000fffe82e */
[----:B------:R-:W-:-:S03]  /*8f00*/  PLOP3.LUT P5, PT, PT, PT, UP1, 0x80, 0x0 ;  /* 0x000000000000781c */ /* 0x000fc60003faf018 */
[----:B------:R-:W-:Y:S01]  /*8f10*/  @UP0 ULDC UR6, c[0x0][0x44c] ;  /* 0x0001130000060ab9 */ /* 0x000fe20000000800 */
[----:B------:R-:W-:Y:S01]  /*8f20*/  @UP0 ULDC UR15, c[0x0][0x450] ;  /* 0x00011400000f0ab9 */ /* 0x000fe20000000800 */
        /* <DEDUP_REMOVED lines=16> */
.L_x_1082:
[----:B------:R-:W-:-:S11]  /*9030*/  UISETP.NE.AND UP1, UPT, UR14, 0x1, UPT ;  /* 0x000000010e00788c */ /* 0x000fd6000bf25270 */
[----:B------:R-:W-:Y:S02]  /*9040*/  @UP1 ULDC.64 UR18, c[0x0][0x9e8] ;  /* 0x00027a0000121ab9 */ /* 0x000fe40000000a00 */
[----:B------:R-:W-:-:S04]  /*9050*/  UIMAD.WIDE.U32 UR6, UR10, UR18, URZ ;  /* 0x000000120a0672a5 */ /* 0x000fc8000f8e003f */
[----:B------:R-:W-:-:S12]  /*9060*/  @UP1 USHF.R.U32.HI UR10, URZ, UR19, UR7 ;  /* 0x000000133f0a1299 */ /* 0x000fd80008011607 */
.L_x_1083:
[----:B------:R-:W-:-:S04]  /*9070*/  UIMAD UR10, UR10, UR14, URZ ;  /* 0x0000000e0a0a72a4 */ /* 0x000fc8000f8e023f */
[----:B------:R-:W-:-:S04]  /*9080*/  UISETP.LT.AND UP1, UPT, UR11, UR10, UPT ;  /* 0x0000000a0b00728c */ /* 0x000fc8000bf21270 */
[----:B------:R-:W-:-:S12]  /*9090*/  USEL UR11, UR11, UR10, !UP1 ;  /* 0x0000000a0b0b7287 */ /* 0x000fd8000c800000 */
.L_x_1081:
        /* <DEDUP_REMOVED lines=12> */
[----:B------:R-:W-:Y:S01]  /*9160*/  ULDC UR23, c[0x0][0x9d8] ;  /* 0x0002760000177ab9 */ /* 0x000fe20000000800 */
[----:B------:R-:W-:-:S05]  /*9170*/  ULDC UR22, c[0x0][0x988] ;  /* 0x0002620000167ab9 */ /* 0x000fca0000000800 */
.L_x_1093:
        /* <DEDUP_REMOVED lines=9> */
.L_x_1086:
[----:B------:R-:W-:Y:S01]  /*9210*/  ULEA UR6, UR47, UR45, 0x3 ;  /* 0x0000002d2f067291 */ /* 0x000fe2000f8e183f */
[----:B------:R-:W-:-:S05]  /*9220*/  IMAD.U32 R4, RZ, RZ, UR50 ;  /* 0x00000032ff047e24 */ /* 0x000fca000f8e00ff */
[----:B------:R-:W-:-:S04]  /*9230*/  SHF.L.U32 R4, R4, 0x1f, RZ ;  /* 0x0000001f04047819 */ /* 0x000fc800000006ff */
[----:B------:R0:W1:Y:S01]  /*9240*/  SYNCS.PHASECHK.TRANS64.TRYWAIT P2, [UR6+0x16830], R4 ;  /* 0x01683004ff0075a7 */ /* 0x0000620008040146 */
[----:B------:R-:W-:Y:S05]  /*9250*/  @!P0 BRA `(.L_x_1087) ;  /* 0x0000000000048947 */ /* 0x000fea0003800000 */
[----:B------:R-:W-:Y:S01]  /*9260*/  BPT.TRAP 0x1 ;  /* 0x000000040000795c */ /* 0x000fe20000300000 */
.L_x_1087:
[----:B-1----:R-:W-:Y:S05]  /*9270*/  @P2 BRA `(.L_x_1085) ;  /* 0x0000000000082947 */ /* 0x002fea0003800000 */
[----:B------:R-:W1:Y:S02]  /*9280*/  SYNCS.PHASECHK.TRANS64.TRYWAIT P2, [UR6+0x16830], R4 ;  /* 0x01683004ff0075a7 */ /* 0x000e640008040146 */
[----:B-1----:R-:W-:Y:S05]  /*9290*/  @!P2 BRA `(.L_x_1088) ;  /* 0x000000ec0018a947 */ /* 0x002fea0003800000 */
.L_x_1085:
        /* <DEDUP_REMOVED lines=27> */
.L_x_1090:
[----:B------:R-:W-:Y:S01]  /*9450*/  ULEA UR6, UR25, UR45, 0x3 ;  /* 0x0000002d19067291 */ /* 0x000fe2000f8e183f */
[----:B------:R-:W-:-:S05]  /*9460*/  IMAD.U32 R4, RZ, RZ, UR26 ;  /* 0x0000001aff047e24 */ /* 0x000fca000f8e00ff */
[----:B------:R-:W-:-:S04]  /*9470*/  SHF.L.U32 R4, R4, 0x1f, RZ ;  /* 0x0000001f04047819 */ /* 0x000fc800000006ff */
[----:B------:R0:W1:Y:S01]  /*9480*/  SYNCS.PHASECHK.TRANS64.TRYWAIT P2, [UR6+0x16850], R4 ;  /* 0x01685004ff0075a7 */ /* 0x0000620008040146 */
[----:B------:R-:W-:Y:S05]  /*9490*/  @!P0 BRA `(.L_x_1091) ;  /* 0x0000000000048947 */ /* 0x000fea0003800000 */
[----:B------:R-:W-:Y:S01]  /*94a0*/  BPT.TRAP 0x1 ;  /* 0x000000040000795c */ /* 0x000fe20000300000 */
.L_x_1091:
[----:B-1----:R-:W-:Y:S05]  /*94b0*/  @P2 BRA `(.L_x_1089) ;  /* 0x0000000000082947 */ /* 0x002fea0003800000 */
[----:B------:R-:W1:Y:S02]  /*94c0*/  SYNCS.PHASECHK.TRANS64.TRYWAIT P2, [UR6+0x16850], R4 ;  /* 0x01685004ff0075a7 */ /* 0x000e640008040146 */
[----:B-1----:R-:W-:Y:S05]  /*94d0*/  @!P2 BRA `(.L_x_1092) ;  /* 0x000000e800a0a947 */ /* 0x002fea0003800000 */
.L_x_1089:
[----:B------:R-:W-:Y:S01]  /*94e0*/  UIADD3 UR6, UR45, 0x400, URZ ;  /* 0x000004002d067890 */ /* 0x000fe2000fffe03f */
[----:B------:R-:W-:Y:S01]  /*94f0*/  WARPGROUP.ARRIVE ;  /* 0x00000000000079c5 */ /* 0x000fe20000000000 */
[----:B------:R-:W-:Y:S01]  /*9500*/  UMOV UR7, 0x40000040 ;  /* 0x4000004000077882 */ /* 0x000fe20000000000 */
[----:B-1----:R-:W-:Y:S01]  /*9510*/  FMUL.FTZ R7, R24, UR23 ;  /* 0x0000001718077c20 */ /* 0x002fe20008410000 */
[----:B------:R-:W-:Y:S01]  /*9520*/  USHF.R.U32.HI UR6, URZ, 0x4, UR6 ;  /* 0x000000043f067899 */ /* 0x000fe20008011606 */
[----:B------:R-:W-:Y:S01]  /*9530*/  FMUL.FTZ R9, R25, UR23 ;  /* 0x0000001719097c20 */ /* 0x000fe20008410000 */
[----:B------:R-:W-:Y:S01]  /*9540*/  FMUL.FTZ R11, R28, UR23 ;  /* 0x000000171c0b7c20 */ /* 0x000fe20008410000 */
[----:B------:R-:W-:Y:S01]  /*9550*/  FMUL.FTZ R13, R29, UR23 ;  /* 0x000000171d0d7c20 */ /* 0x000fe20008410000 */
[----:B------:R-:W-:Y:S01]  /*9560*/  ULOP3.LUT UR6, UR6, 0x3fff, URZ, 0xc0, !UPT ;  /* 0x00003fff06067892 */ /* 0x000fe2000f8ec03f */
[----:B------:R-:W0:Y:S01]  /*9570*/  MUFU.TANH R7, R7 ;  /* 0x0000000700077308 */ /* 0x000e220000002400 */
[----:B------:R-:W-:Y:S01]  /*9580*/  FMUL.FTZ R15, R32, UR23 ;  /* 0x00000017200f7c20 */ /* 0x000fe20008410000 */
[----:B------:R-:W-:Y:S01]  /*9590*/  FMUL.FTZ R20, R33, UR23 ;  /* 0x0000001721147c20 */ /* 0x000fe20008410000 */
[----:B------:R-:W-:Y:S01]  /*95a0*/  ULEA UR10, UR25, UR6, 0xa ;  /* 0x00000006190a7291 */ /* 0x000fe2000f8e503f */
[----:B------:R-:W-:Y:S01]  /*95b0*/  FMUL.FTZ R25, R36, UR23 ;  /* 0x0000001724197c20 */ /* 0x000fe20008410000 */
[----:B------:R-:W-:Y:S01]  /*95c0*/  FMUL.FTZ R10, R27, UR23 ;  /* 0x000000171b0a7c20 */ /* 0x000fe20008410000 */
[----:B------:R-:W-:Y:S01]  /*95d0*/  FMUL.FTZ R27, R37, UR23 ;  /* 0x00000017251b7c20 */ /* 0x000fe20008410000 */
[----:B------:R-:W-:Y:S01]  /*95e0*/  FMUL.FTZ R29, R40, UR23 ;  /* 0x00000017281d7c20 */ /* 0x000fe20008410000 */
[----:B------:R-:W1:Y:S01]  /*95f0*/  MUFU.TANH R9, R9 ;  /* 0x0000000900097308 */ /* 0x000e620000002400 */
[----:B------:R-:W-:Y:S01]  /*9600*/  FMUL.FTZ R12, R30, UR23 ;  /* 0x000000171e0c7c20 */ /* 0x000fe20008410000 */
[----:B------:R-:W-:Y:S01]  /*9610*/  UMOV UR6, UR10 ;  /* 0x0000000a00067c82 */ /* 0x000fe20008000000 */
[----:B------:R-:W-:Y:S01]  /*9620*/  FMUL.FTZ R30, R41, UR23 ;  /* 0x00000017291e7c20 */ /* 0x000fe20008410000 */
[----:B------:R-:W-:Y:S01]  /*9630*/  HGMMA.64x64x16.F32 R88, R148, gdesc[UR4].tnspB, R88, gsb0 ;  /* 0x40e0000494587df0 */ /* 0x000fe20008000858 */
[----:B------:R-:W-:Y:S01]  /*9640*/  UIADD3 UR6, UR10, 0x80, URZ ;  /* 0x000000800a067890 */ /* 0x000fe2000fffe03f */
[----:B------:R-:W-:Y:S01]  /*9650*/  FMUL.FTZ R33, R44, UR23 ;  /* 0x000000172c217c20 */ /* 0x000fe20008410000 */
[----:B------:R-:W-:Y:S01]  /*9660*/  UMOV UR7, 0x40000040 ;  /* 0x4000004000077882 */ /* 0x000fe20000000000 */
        /* <DEDUP_REMOVED lines=54> */
[----:B------:R-:W-:-:S02]  /*99d0*/  UMOV UR26, UR50 ;  /* 0x00000032001a7c82 */ /* 0x000fc40008000000 */
[----:B------:R-:W0:Y:S01]  /*99e0*/  MUFU.TANH R30, R30 ;  /* 0x0000001e001e7308 */ /* 0x000e220000002400 */
[----:B-1----:R-:W-:-:S07]  /*99f0*/  FMNMX.FTZ R4, R27, R4, !PT ;  /* 0x000000041b047209 */ /* 0x002fce0007810000 */
[----:B------:R-:W1:Y:S01]  /*9a00*/  MUFU.TANH R33, R33 ;  /* 0x0000002100217308 */ /* 0x000e620000002400 */
[----:B--2---:R-:W-:-:S07]  /*9a10*/  FMNMX.FTZ R57, R29, R4, !PT ;  /* 0x000000041d397209 */ /* 0x004fce0007810000 */
[----:B------:R-:W2:Y:S01]  /*9a20*/  MUFU.TANH R35, R35 ;  /* 0x0000002300237308 */ /* 0x000ea20000002400 */
[----:B0-----:R-:W-:Y:S01]  /*9a30*/  FMNMX.FTZ R4, R30, R57, !PT ;  /* 0x000000391e047209 */ /* 0x001fe20007810000 */
[----:B------:R-:W-:Y:S02]  /*9a40*/  WARPGROUP.DEPBAR.LE gsb0, 0x0 ;  /* 0x00008000000079c5 */ /* 0x000fe40000010000 */
[----:B------:R-:W-:Y:S01]  /*9a50*/  WARPGROUP.ARRIVE ;  /* 0x00000000000079c5 */ /* 0x000fe20000000000 */
[----:B------:R-:W-:-:S03]  /*9a60*/  FMUL.FTZ R57, R73, UR23 ;  /* 0x0000001749397c20 */ /* 0x000fc60008410000 */
[----:B------:R-:W0:Y:S01]  /*9a70*/  MUFU.TANH R37, R37 ;  /* 0x0000002500257308 */ /* 0x000e220000002400 */
[----:B-1----:R-:W-:Y:S01]  /*9a80*/  FMNMX.FTZ R4, R33, R4, !PT ;  /* 0x0000000421047209 */ /* 0x002fe20007810000 */
[----:B------:R-:W-:Y:S01]  /*9a90*/  HGMMA.64x64x16.F32 R88, R144, gdesc[UR4].tnspB, R88, gsb0 ;  /* 0x40e0000490587df0 */ /* 0x000fe20008000858 */
[----:B------:R-:W-:Y:S01]  /*9aa0*/  UIADD3 UR6, UR10, 0x100, URZ ;  /* 0x000001000a067890 */ /* 0x000fe2000fffe03f */
[----:B------:R-:W-:-:S04]  /*9ab0*/  UMOV UR7, 0x40000040 ;  /* 0x4000004000077882 */ /* 0x000fc80000000000 */
        /* <DEDUP_REMOVED lines=9> */
[----:B0-----:R-:W-:Y:S01]  /*9b50*/  FMNMX.FTZ R4, R42, R59, !PT ;  /* 0x0000003b2a047209 */ /* 0x001fe20007810000 */
[----:B------:R-:W-:-:S06]  /*9b60*/  FMUL.FTZ R59, R77, UR23 ;  /* 0x000000174d3b7c20 */ /* 0x000fcc0008410000 */
        /* <DEDUP_REMOVED lines=12> */
[----:B------:R-:W-:Y:S02]  /*9c30*/  FMUL.FTZ R61, R81, UR23 ;  /* 0x00000017513d7c20 */ /* 0x000fe40008410000 */
[----:B------:R-:W2:Y:S01]  /*9c40*/  S2R R81, SR_TID.X ;  /* 0x0000000000517919 */ /* 0x000ea20000002100 */
[----:B------:R-:W-:Y:S01]  /*9c50*/  HGMMA.64x64x16.F32 R88, R140, gdesc[UR4].tnspB, R88, gsb0 ;  /* 0x40e000048c587df0 */ /* 0x000fe20008000858 */
[----:B------:R-:W-:Y:S01]  /*9c60*/  UIADD3 UR6, UR10, 0x180, URZ ;  /* 0x000001800a067890 */ /* 0x000fe2000fffe03f */
[----:B0-----:R-:W-:Y:S01]  /*9c70*/  FMNMX.FTZ R65, R53, R4, !PT ;  /* 0x0000000435417209 */ /* 0x001fe20007810000 */
[----:B------:R-:W-:Y:S01]  /*9c80*/  UMOV UR7, 0x40000040 ;  /* 0x4000004000077882 */ /* 0x000fe20000000000 */
[----:B------:R-:W0:Y:S08]  /*9c90*/  MUFU.TANH R55, R55 ;  /* 0x0000003700377308 */ /* 0x000e300000002400 */
[----:B------:R-:W3:Y:S01]  /*9ca0*/  MUFU.TANH R56, R56 ;  /* 0x0000003800387308 */ /* 0x000ee20000002400 */
[----:B-1----:R-:W-:-:S07]  /*9cb0*/  FMNMX.FTZ R4, R54, R65, !PT ;  /* 0x0000004136047209 */ /* 0x002fce0007810000 */
[----:B------:R-:W1:Y:S01]  /*9cc0*/  MUFU.TANH R57, R57 ;  /* 0x0000003900397308 */ /* 0x000e620000002400 */
[----:B0-----:R-:W-:-:S07]  /*9cd0*/  FMNMX.FTZ R65, R55, R4, !PT ;  /* 0x0000000437417209 */ /* 0x001fce0007810000 */
[----:B------:R-:W0:Y:S01]  /*9ce0*/  MUFU.TANH R58, R58 ;  /* 0x0000003a003a7308 */ /* 0x000e220000002400 */
[----:B---3--:R-:W-:Y:S02]  /*9cf0*/  FMNMX.FTZ R4, R56, R65, !PT ;  /* 0x0000004138047209 */ /* 0x008fe40007810000 */
[----:B--2---:R-:W-:Y:S02]  /*9d00*/  SHF.R.U32.HI R80, RZ, 0x7, R81 ;  /* 0x00000007ff507819 */ /* 0x004fe40000011651 */
[----:B------:R-:W-:-:S03]  /*9d10*/  ISETP.GE.U32.AND P2, PT, R81, 0x180, PT ;  /* 0x000001805100780c */ /* 0x000fc60003f46070 */
        /* <DEDUP_REMOVED lines=8> */
[----:B------:R-:W-:Y:S01]  /*9da0*/  FMUL.FTZ R65, R66, UR23 ;  /* 0x0000001742417c20 */ /* 0x000fe20008410000 */
[----:B------:R-:W-:Y:S01]  /*9db0*/  FMUL.FTZ R66, R67, UR23 ;  /* 0x0000001743427c20 */ /* 0x000fe20008410000 */
[----:B------:R-:W-:Y:S01]  /*9dc0*/  FMUL.FTZ R67, R70, UR23 ;  /* 0x0000001746437c20 */ /* 0x000fe20008410000 */
[----:B------:R-:W-:Y:S01]  /*9dd0*/  FMUL.FTZ R70, R75, UR23 ;  /* 0x000000174b467c20 */ /* 0x000fe20008410000 */
[----:B------:R-:W-:Y:S02]  /*9de0*/  FMUL.FTZ R75, R86, UR23 ;  /* 0x00000017564b7c20 */ /* 0x000fe40008410000 */
[----:B------:R-:W1:Y:S01]  /*9df0*/  MUFU.TANH R62, R62 ;  /* 0x0000003e003e7308 */ /* 0x000e620000002400 */
[----:B0-----:R-:W-:-:S07]  /*9e00*/  FMNMX.FTZ R69, R61, R4, !PT ;  /* 0x000000043d457209 */ /* 0x001fce0007810000 */
[----:B------:R-:W0:Y:S01]  /*9e10*/  MUFU.TANH R8, R8 ;  /* 0x0000000800087308 */ /* 0x000e220000002400 */
[----:B--2---:R-:W-:Y:S01]  /*9e20*/  FMNMX.FTZ R69, R64, R69, !PT ;  /* 0x0000004540457209 */ /* 0x004fe20007810000 */
[----:B------:R-:W-:Y:S02]  /*9e30*/  WARPGROUP.DEPBAR.LE gsb0, 0x0 ;  /* 0x00008000000079c5 */ /* 0x000fe40000010000 */
[----:B------:R-:W-:-:S04]  /*9e40*/  WARPGROUP.ARRIVE ;  /* 0x00000000000079c5 */ /* 0x000fc80000000000 */
[----:B------:R-:W2:Y:S01]  /*9e50*/  MUFU.TANH R10, R10 ;  /* 0x0000000a000a7308 */ /* 0x000ea20000002400 */
[----:B-1----:R-:W-:Y:S01]  /*9e60*/  FMNMX.FTZ R4, R62, R69, !PT ;  /* 0x000000453e047209 */ /* 0x002fe20007810000 */
[----:B------:R-:W-:Y:S01]  /*9e70*/  HGMMA.64x64x16.F32 R88, R136, gdesc[UR4].tnspB, R88, gsb0 ;  /* 0x40e0000488587df0 */ /* 0x000fe20008000858 */
[----:B------:R-:W-:Y:S01]  /*9e80*/  UIADD3 UR6, UR10, 0x200, URZ ;  /* 0x000002000a067890 */ /* 0x000fe2000fffe03f */
[----:B------:R-:W-:Y:S01]  /*9e90*/  FMUL.FTZ R69, R74, UR23 ;  /* 0x000000174a457c20 */ /* 0x000fe20008410000 */
[----:B------:R-:W-:Y:S01]  /*9ea0*/  UMOV UR7, 0x40000040 ;  /* 0x4000004000077882 */ /* 0x000fe20000000000 */
[----:B------:R-:W1:Y:S01]  /*9eb0*/  SHFL.BFLY PT, R73, R4, 0x2, 0x1f ;  /* 0x0c401f0004497f89 */ /* 0x000e6200000e0000 */
[----:B------:R-:W-:Y:S01]  /*9ec0*/  FMUL.FTZ R74, R83, UR23 ;  /* 0x00000017534a7c20 */ /* 0x000fe20008410000 */
[----:B------:R-:W3:Y:S08]  /*9ed0*/  MUFU.TANH R12, R12 ;  /* 0x0000000c000c7308 */ /* 0x000ef00000002400 */
[----:B------:R-:W4:Y:S08]  /*9ee0*/  MUFU.TANH R14, R14 ;  /* 0x0000000e000e7308 */ /* 0x000f300000002400 */
[----:B------:R-:W5:Y:S01]  /*9ef0*/  MUFU.TANH R21, R21 ;  /* 0x0000001500157308 */ /* 0x000f620000002400 */
[----:B-1----:R-:W-:Y:S01]  /*9f00*/  FMNMX.FTZ R76, R4, R73, !PT ;  /* 0x00000049044c7209 */ /* 0x002fe20007810000 */
[----:B------:R-:W-:-:S06]  /*9f10*/  FMUL.FTZ R73, R82, UR23 ;  /* 0x0000001752497c20 */ /* 0x000fcc0008410000 */
[----:B------:R-:W1:Y:S01]  /*9f20*/  MUFU.TANH R24, R24 ;  /* 0x0000001800187308 */ /* 0x000e620000002400 */
[----:B------:R-:W0:Y:S07]  /*9f30*/  SHFL.BFLY PT, R77, R76, 0x1, 0x1f ;  /* 0x0c201f004c4d7f89 */ /* 0x000e2e00000e0000 */
[----:B------:R-:W1:Y:S08]  /*9f40*/  MUFU.TANH R26, R26 ;  /* 0x0000001a001a7308 */ /* 0x000e700000002400 */
[----:B------:R-:W1:Y:S08]  /*9f50*/  MUFU.TANH R28, R28 ;  /* 0x0000001c001c7308 */ /* 0x000e700000002400 */
[----:B------:R-:W1:Y:S01]  /*9f60*/  MUFU.TANH R31, R31 ;  /* 0x0000001f001f7308 */ /* 0x000e620000002400 */
[----:B0-----:R-:W-:-:S05]  /*9f70*/  FMNMX.FTZ R4, R76, R77, !PT ;  /* 0x0000004d4c047209 */ /* 0x001fca0007810000 */
[C---:B------:R-:W-:Y:S02]  /*9f80*/  FMUL.FTZ R78, R4.reuse, UR22 ;  /* 0x00000016044e7c20 */ /* 0x040fe40008410000 */
[----:B------:R-:W0:Y:S01]  /*9f90*/  MUFU.TANH R32, R32 ;  /* 0x0000002000207308 */ /* 0x000e220000002400 */
[----:B------:R-:W-:Y:S01]  /*9fa0*/  FADD.FTZ R6, -R4, R6 ;  /* 0x0000000604067221 */ /* 0x000fe20000010100 */
[--C-:B------:R-:W-:Y:S01]  /*9fb0*/  FFMA.FTZ R148, R7, UR22, -R78.reuse ;  /* 0x0000001607947c23 */ /* 0x100fe2000801084e */
[----:B------:R-:W-:Y:S01]  /*9fc0*/  FMNMX.FTZ R7, R8, R5, !PT ;  /* 0x0000000508077209 */ /* 0x000fe20007810000 */
[--C-:B------:R-:W-:Y:S01]  /*9fd0*/  FFMA.FTZ R150, R11, UR22, -R78.reuse ;  /* 0x000000160b967c23 */ /* 0x100fe2000801084e */
[--C-:B------:R-:W-:Y:S01]  /*9fe0*/  FFMA.FTZ R11, R20, UR22, -R78.reuse ;  /* 0x00000016140b7c23 */ /* 0x100fe2000801084e */
[--C-:B------:R-:W-:Y:S01]  /*9ff0*/  FFMA.FTZ R144, R15, UR22, -R78.reuse ;  /* 0x000000160f907c23 */ /* 0x100fe2000801084e */
[----:B--2---:R-:W-:Y:S01]  /*a000*/  FMNMX.FTZ R7, R10, R7, !PT ;  /* 0x000000070a077209 */ /* 0x004fe20007810000 */
[----:B------:R-:W2:Y:S01]  /*a010*/  MUFU.TANH R34, R34 ;  /* 0x0000002200227308 */ /* 0x000ea20000002400 */
[--C-:B------:R-:W-:Y:S01]  /*a020*/  FFMA.FTZ R15, R27, UR22, -R78.reuse ;  /* 0x000000161b0f7c23 */ /* 0x100fe2000801084e */
[--C-:B------:R-:W-:Y:S01]  /*a030*/  FFMA.FTZ R27, R42, UR22, -R78.reuse ;  /* 0x000000162a1b7c23 */ /* 0x100fe2000801084e */
[----:B---3--:R-:W-:Y:S01]  /*a040*/  FMNMX.FTZ R7, R12, R7, !PT ;  /* 0x000000070c077209 */ /* 0x008fe20007810000 */
[--C-:B------:R-:W-:Y:S01]  /*a050*/  FFMA.FTZ R146, R25, UR22, -R78.reuse ;  /* 0x0000001619927c23 */ /* 0x100fe2000801084e */
[----:B------:R-:W-:Y:S01]  /*a060*/  FFMA.FTZ R25, R39, UR22, -R78 ;  /* 0x0000001627197c23 */ /* 0x000fe2000801084e */
[----:B------:R-:W-:-:S02]  /*a070*/  WARPGROUP.DEPBAR.LE gsb0, 0x0 ;  /* 0x00008000000079c5 */ /* 0x000fc40000010000 */
[----:B------:R-:W-:Y:S01]  /*a080*/  WARPGROUP.ARRIVE ;  /* 0x00000000000079c5 */ /* 0x000fe20000000000 */
[----:B----4-:R-:W-:Y:S01]  /*a090*/  FMNMX.FTZ R20, R14, R7, !PT ;  /* 0x000000070e147209 */ /* 0x010fe20007810000 */
[----:B------:R-:W3:Y:S01]  /*a0a0*/  MUFU.TANH R36, R36 ;  /* 0x0000002400247308 */ /* 0x000ee20000002400 */
[--C-:B------:R-:W-:Y:S01]  /*a0b0*/  FFMA.FTZ R39, R55, UR22, -R78.reuse ;  /* 0x0000001637277c23 */ /* 0x100fe2000801084e */
[--C-:B------:R-:W-:Y:S01]  /*a0c0*/  FFMA.FTZ R77, R13, UR22, -R78.reuse ;  /* 0x000000160d4d7c23 */ /* 0x100fe2000801084e */
[----:B-----5:R-:W-:Y:S01]  /*a0d0*/  FMNMX.FTZ R7, R21, R20, !PT ;  /* 0x0000001415077209 */ /* 0x020fe20007810000 */
[----:B------:R-:W-:Y:S01]  /*a0e0*/  HGMMA.64x64x16.F32 R88, R132, gdesc[UR4].tnspB, R88, gsb0 ;  /* 0x40e0000484587df0 */ /* 0x000fe20008000858 */
[----:B------:R-:W-:Y:S01]  /*a0f0*/  UIADD3 UR6, UR10, 0x280, URZ ;  /* 0x000002800a067890 */ /* 0x000fe2000fffe03f */
[--C-:B------:R-:W-:Y:S01]  /*a100*/  FFMA.FTZ R13, R35, UR22, -R78.reuse ;  /* 0x00000016230d7c23 */ /* 0x100fe2000801084e */
[----:B------:R-:W-:Y:S01]  /*a110*/  UMOV UR7, 0x40000040 ;  /* 0x4000004000077882 */ /* 0x000fe20000000000 */
[----:B-1----:R-:W-:Y:S01]  /*a120*/  FMNMX.FTZ R7, R24, R7, !PT ;  /* 0x0000000718077209 */ /* 0x002fe20007810000 */
[----:B------:R-:W1:Y:S01]  /*a130*/  MUFU.TANH R38, R38 ;  /* 0x0000002600267308 */ /* 0x000e620000002400 */
[--C-:B------:R-:W-:Y:S01]  /*a140*/  FFMA.FTZ R35, R53, UR22, -R78.reuse ;  /* 0x0000001635237c23 */ /* 0x100fe2000801084e */
[----:B------:R-:W-:Y:S01]  /*a150*/  FMUL.FTZ R6, R6, UR22 ;  /* 0x0000001606067c20 */ /* 0x000fe20008410000 */
[----:B------:R-:W-:Y:S01]  /*a160*/  FMNMX.FTZ R7, R26, R7, !PT ;  /* 0x000000071a077209 */ /* 0x000fe20007810000 */
[--C-:B------:R-:W-:Y:S01]  /*a170*/  FFMA.FTZ R9, R9, UR22, -R78.reuse ;  /* 0x0000001609097c23 */ /* 0x100fe2000801084e */
[--C-:B------:R-:W-:Y:S01]  /*a180*/  FFMA.FTZ R136, R37, UR22, -R78.reuse ;  /* 0x0000001625887c23 */ /* 0x100fe2000801084e */
[--C-:B------:R-:W-:Y:S01]  /*a190*/  FFMA.FTZ R37, R54, UR22, -R78.reuse ;  /* 0x0000001636257c23 */ /* 0x100fe2000801084e */
[----:B------:R-:W-:Y:S01]  /*a1a0*/  FMNMX.FTZ R20, R28, R7, !PT ;  /* 0x000000071c147209 */ /* 0x000fe20007810000 */
[----:B------:R-:W4:Y:S01]  /*a1b0*/  MUFU.TANH R40, R40 ;  /* 0x0000002800287308 */ /* 0x000f220000002400 */
[--C-:B------:R-:W-:Y:S01]  /*a1c0*/  FFMA.FTZ R140, R29, UR22, -R78.reuse ;  /* 0x000000161d8c7c23 */ /* 0x100fe2000801084e */
[--C-:B------:R-:W-:Y:S01]  /*a1d0*/  FFMA.FTZ R142, R33, UR22, -R78.reuse ;  /* 0x00000016218e7c23 */ /* 0x100fe2000801084e */
[----:B------:R-:W-:Y:S01]  /*a1e0*/  FMNMX.FTZ R7, R31, R20, !PT ;  /* 0x000000141f077209 */ /* 0x000fe20007810000 */
[--C-:B------:R-:W-:Y:S01]  /*a1f0*/  FFMA.FTZ R20, R30, UR22, -R78.reuse ;  /* 0x000000161e147c23 */ /* 0x100fe2000801084e */
[--C-:B------:R-:W-:Y:S01]  /*a200*/  FFMA.FTZ R138, R41, UR22, -R78.reuse ;  /* 0x00000016298a7c23 */ /* 0x100fe2000801084e */
[--C-:B------:R-:W-:Y:S01]  /*a210*/  FFMA.FTZ R29, R46, UR22, -R78.reuse ;  /* 0x000000162e1d7c23 */ /* 0x100fe2000801084e */
[----:B0-----:R-:W-:Y:S01]  /*a220*/  FMNMX.FTZ R7, R32, R7, !PT ;  /* 0x0000000720077209 */ /* 0x001fe20007810000 */
[----:B------:R-:W0:Y:S01]  /*a230*/  MUFU.TANH R43, R43 ;  /* 0x0000002b002b7308 */ /* 0x000e220000002400 */
[--C-:B------:R-:W-:Y:S01]  /*a240*/  FFMA.FTZ R33, R50, UR22, -R78.reuse ;  /* 0x0000001632217c23 */ /* 0x100fe2000801084e */
[--C-:B------:R-:W-:Y:S01]  /*a250*/  FFMA.FTZ R41, R56, UR22, -R78.reuse ;  /* 0x0000001638297c23 */ /* 0x100fe2000801084e */
[----:B--2---:R-:W-:Y:S01]  /*a260*/  FMNMX.FTZ R7, R34, R7, !PT ;  /* 0x0000000722077209 */ /* 0x004fe20007810000 */
[--C-:B------:R-:W-:Y:S01]  /*a270*/  FFMA.FTZ R46, R59, UR22, -R78.reuse ;  /* 0x000000163b2e7c23 */ /* 0x100fe2000801084e */
[--C-:B------:R-:W-:Y:S01]  /*a280*/  FFMA.FTZ R50, R61, UR22, -R78.reuse ;  /* 0x000000163d327c23 */ /* 0x100fe2000801084e */
[--C-:B------:R-:W-:Y:S01]  /*a290*/  FFMA.FTZ R64, R64, UR22, -R78.reuse ;  /* 0x0000001640407c23 */ /* 0x100fe2000801084e */
[----:B---3--:R-:W-:Y:S01]  /*a2a0*/  FMNMX.FTZ R7, R36, R7, !PT ;  /* 0x0000000724077209 */ /* 0x008fe20007810000 */
[----:B------:R-:W2:Y:S01]  /*a2b0*/  MUFU.TANH R44, R44 ;  /* 0x0000002c002c7308 */ /* 0x000ea20000002400 */
[----:B------:R-:W-:-:S02]  /*a2c0*/  FFMA.FTZ R62, R62, UR22, -R78 ;  /* 0x000000163e3e7c23 */ /* 0x000fc4000801084e */
[----:B-1----:R-:W-:-:S04]  /*a2d0*/  FMNMX.FTZ R7, R38, R7, !PT ;  /* 0x0000000726077209 */ /* 0x002fc80007810000 */
[----:B----4-:R-:W-:Y:S01]  /*a2e0*/  FMNMX.FTZ R30, R40, R7, !PT ;  /* 0x00000007281e7209 */ /* 0x010fe20007810000 */
[----:B------:R-:W1:Y:S03]  /*a2f0*/  MUFU.TANH R47, R47 ;  /* 0x0000002f002f7308 */ /* 0x000e660000002400 */
[----:B0-----:R-:W-:-:S05]  /*a300*/  FMNMX.FTZ R7, R43, R30, !PT ;  /* 0x0000001e2b077209 */ /* 0x001fca0007810000 */
        /* <DEDUP_REMOVED lines=9> */
[----:B------:R-:W-:Y:S02]  /*a3a0*/  WARPGROUP.DEPBAR.LE gsb0, 0x0 ;  /* 0x00008000000079c5 */ /* 0x000fe40000010000 */
[----:B------:R-:W-:Y:S01]  /*a3b0*/  WARPGROUP.ARRIVE ;  /* 0x00000000000079c5 */ /* 0x000fe20000000000 */
[----:B-1----:R-:W-:Y:S01]  /*a3c0*/  FMNMX.FTZ R30, R63, R30, !PT ;  /* 0x0000001e3f1e7209 */ /* 0x002fe20007810000 */
[--C-:B------:R-:W-:Y:S01]  /*a3d0*/  FFMA.FTZ R132, R45, UR22, -R78.reuse ;  /* 0x000000162d847c23 */ /* 0x100fe2000801084e */
[--C-:B------:R-:W-:Y:S01]  /*a3e0*/  FFMA.FTZ R134, R49, UR22, -R78.reuse ;  /* 0x0000001631867c23 */ /* 0x100fe2000801084e */
[--C-:B------:R-:W-:Y:S01]  /*a3f0*/  FFMA.FTZ R45, R58, UR22, -R78.reuse ;  /* 0x000000163a2d7c23 */ /* 0x100fe2000801084e */
[----:B------:R-:W1:Y:S01]  /*a400*/  MUFU.TANH R67, R67 ;  /* 0x0000004300437308 */ /* 0x000e620000002400 */
[----:B------:R-:W-:Y:S01]  /*a410*/  HGMMA.64x64x16.F32 R88, R128, gdesc[UR4].tnspB, R88, gsb0 ;  /* 0x40e0000480587df0 */ /* 0x000fe20008000858 */
[----:B------:R-:W-:Y:S01]  /*a420*/  UIADD3 UR6, UR10, 0x300, URZ ;  /* 0x000003000a067890 */ /* 0x000fe2000fffe03f */
[----:B0-----:R-:W-:Y:S01]  /*a430*/  FMNMX.FTZ R7, R65, R30, !PT ;  /* 0x0000001e41077209 */ /* 0x001fe20007810000 */
[----:B------:R-:W-:Y:S01]  /*a440*/  UMOV UR7, 0x40000040 ;  /* 0x4000004000077882 */ /* 0x000fe20000000000 */
[----:B------:R-:W-:-:S03]  /*a450*/  FFMA.FTZ R49, R60, UR22, -R78 ;  /* 0x000000163c317c23 */ /* 0x000fc6000801084e */
        /* <DEDUP_REMOVED lines=17> */
[----:B0-----:R-:W-:Y:S01]  /*a570*/  FMNMX.FTZ R42, R74, R7, !PT ;  /* 0x000000074a2a7209 */ /* 0x001fe20007810000 */
[----:B------:R-:W-:Y:S02]  /*a580*/  WARPGROUP.DEPBAR.LE gsb0, 0x0 ;  /* 0x00008000000079c5 */ /* 0x000fe40000010000 */
[----:B------:R-:W-:Y:S01]  /*a590*/  WARPGROUP.ARRIVE ;  /* 0x00000000000079c5 */ /* 0x000fe20000000000 */
[----:B--2---:R-:W-:-:S03]  /*a5a0*/  FMNMX.FTZ R7, R75, R42, !PT ;  /* 0x0000002a4b077209 */ /* 0x004fc60007810000 */
[----:B------:R0:W-:Y:S02]  /*a5b0*/  MUFU.EX2 R30, R27 ;  /* 0x0000001b001e7308 */ /* 0x0001e40000000800 */
[----:B------:R-:W-:Y:S01]  /*a5c0*/  HGMMA.64x64x16.F32 R88, R124, gdesc[UR4].tnspB, R88, gsb0 ;  /* 0x40e000047c587df0 */ /* 0x000fe20008000858 */
[----:B------:R-:W-:Y:S01]  /*a5d0*/  UIADD3 UR6, UR10, 0x380, URZ ;  /* 0x000003800a067890 */ /* 0x000fe2000fffe03f */
[----:B-1----:R-:W-:Y:S01]  /*a5e0*/  FMNMX.FTZ R7, R76, R7, !PT ;  /* 0x000000074c077209 */ /* 0x002fe20007810000 */
[----:B------:R-:W-:-:S03]  /*a5f0*/  UMOV UR7, 0x40000040 ;  /* 0x4000004000077882 */ /* 0x000fc60000000000 */
[----:B------:R-:W-:Y:S01]  /*a600*/  MUFU.EX2 R6, R6 ;  /* 0x0000000600067308 */ /* 0x000fe20000000800 */
[--C-:B0-----:R-:W-:Y:S01]  /*a610*/  FFMA.FTZ R27, R52, UR22, -R78.reuse ;  /* 0x00000016341b7c23 */ /* 0x101fe2000801084e */
[----:B------:R-:W0:Y:S06]  /*a620*/  SHFL.BFLY PT, R42, R7, 0x2, 0x1f ;  /* 0x0c401f00072a7f89 */ /* 0x000e2c00000e0000 */
[----:B------:R-:W1:Y:S08]  /*a630*/  MUFU.EX2 R148, R148 ;  /* 0x0000009400947308 */ /* 0x000e700000000800 */
[----:B------:R-:W2:Y:S08]  /*a640*/  MUFU.EX2 R9, R9 ;  /* 0x0000000900097308 */ /* 0x000eb00000000800 */
[----:B------:R-:W3:Y:S01]  /*a650*/  MUFU.EX2 R150, R150 ;  /* 0x0000009600967308 */ /* 0x000ee20000000800 */
[----:B0-----:R-:W-:Y:S01]  /*a660*/  FMNMX.FTZ R52, R7, R42, !PT ;  /* 0x0000002a07347209 */ /* 0x001fe20007810000 */
[----:B------:R-:W-:-:S04]  /*a670*/  FFMA.FTZ R42, R57, UR22, -R78 ;  /* 0x00000016392a7c23 */ /* 0x000fc8000801084e */
[----:B------:R-:W0:Y:S02]  /*a680*/  SHFL.BFLY PT, R7, R52, 0x1, 0x1f ;  /* 0x0c201f0034077f89 */ /* 0x000e2400000e0000 */
[----:B------:R-:W-:Y:S08]  /*a690*/  MUFU.EX2 R77, R77 ;  /* 0x0000004d004d7308 */ /* 0x000ff00000000800 */
[----:B------:R-:W-:Y:S08]  /*a6a0*/  MUFU.EX2 R144, R144 ;  /* 0x0000009000907308 */ /* 0x000ff00000000800 */
[----:B------:R-:W-:Y:S01]  /*a6b0*/  MUFU.EX2 R11, R11 ;  /* 0x0000000b000b7308 */ /* 0x000fe20000000800 */
[----:B0-----:R-:W-:-:S07]  /*a6c0*/  FMNMX.FTZ R7, R52, R7, !PT ;  /* 0x0000000734077209 */ /* 0x001fce0007810000 */
[----:B------:R-:W-:Y:S01]  /*a6d0*/  MUFU.EX2 R146, R146 ;  /* 0x0000009200927308 */ /* 0x000fe20000000800 */
[C---:B------:R-:W-:Y:S01]  /*a6e0*/  FMUL.FTZ R55, R7.reuse, UR22 ;  /* 0x0000001607377c20 */ /* 0x040fe20008410000 */
[----:B------:R-:W-:-:S03]  /*a6f0*/  FADD.FTZ R53, -R7, R5 ;  /* 0x0000000507357221 */ /* 0x000fc60000010100 */
[--C-:B------:R-:W-:Y:S01]  /*a700*/  FFMA.FTZ R145, R21, UR22, -R55.reuse ;  /* 0x0000001615917c23 */ /* 0x100fe20008010837 */
[----:B------:R-:W-:Y:S02]  /*a710*/  IMAD.U32 R21, RZ, RZ, UR47 ;  /* 0x0000002fff157e24 */ /* 0x000fe4000f8e00ff */
[----:B------:R-:W-:Y:S01]  /*a720*/  FMUL.FTZ R53, R53, UR22 ;  /* 0x0000001635357c20 */ /* 0x000fe20008410000 */
[--C-:B------:R-:W-:Y:S01]  /*a730*/  FFMA.FTZ R8, R8, UR22, -R55.reuse ;  /* 0x0000001608087c23 */ /* 0x100fe20008010837 */
[--C-:B------:R-:W-:Y:S01]  /*a740*/  FFMA.FTZ R149, R10, UR22, -R55.reuse ;  /* 0x000000160a957c23 */ /* 0x100fe20008010837 */
[----:B------:R-:W-:Y:S01]  /*a750*/  FFMA.FTZ R141, R31, UR22, -R55 ;  /* 0x000000161f8d7c23 */ /* 0x000fe20008010837 */
[----:B------:R-:W-:Y:S01]  /*a760*/  @!P1 LEA R21, R21, UR45, 0x3 ;  /* 0x0000002d15159c11 */ /* 0x000fe2000f8e18ff */
[----:B------:R-:W-:Y:S01]  /*a770*/  VIADD R31, R80, 0x9 ;  /* 0x00000009501f7836 */ /* 0x000fe20000000000 */
[----:B------:R-:W-:Y:S01]  /*a780*/  MUFU.EX2 R53, R53 ;  /* 0x0000003500357308 */ /* 0x000fe20000000800 */
[----:B------:R-:W-:-:S02]  /*a790*/  WARPGROUP.DEPBAR.LE gsb0, 0x0 ;  /* 0x00008000000079c5 */ /* 0x000fc40000010000 */
[----:B------:R-:W-:Y:S01]  /*a7a0*/  WARPGROUP.ARRIVE ;  /* 0x00000000000079c5 */ /* 0x000fe20000000000 */
[--C-:B------:R-:W-:Y:S01]  /*a7b0*/  FFMA.FTZ R151, R12, UR22, -R55.reuse ;  /* 0x000000160c977c23 */ /* 0x100fe20008010837 */
[----:B------:R-:W-:Y:S01]  /*a7c0*/  @!P1 VIADD R21, R21, 0x16840 ;  /* 0x0001684015159836 */ /* 0x000fe20000000000 */
[----:B------:R-:W-:Y:S01]  /*a7d0*/  SEL R31, R31, 0x9, !P2 ;  /* 0x000000091f1f7807 */ /* 0x000fe20005000000 */
[----:B------:R-:W-:Y:S01]  /*a7e0*/  FFMA.FTZ R10, R14, UR22, -R55 ;  /* 0x000000160e0a7c23 */ /* 0x000fe20008010837 */
[----:B------:R-:W0:Y:S01]  /*a7f0*/  MUFU.EX2 R8, R8 ;  /* 0x0000000800087308 */ /* 0x000e220000000800 */
[----:B------:R-:W-:Y:S01]  /*a800*/  HGMMA.64x64x16.F32 R88, R120, gdesc[UR4].tnspB, R88, gsb0 ;  /* 0x40e0000478587df0 */ /* 0x000fe20008000858 */
[----:B------:R-:W-:Y:S01]  /*a810*/  @!P1 PRMT R21, RZ, 0x654, R21 ;  /* 0x00000654ff159816 */ /* 0x000fe20000000015 */
[--C-:B------:R-:W-:Y:S01]  /*a820*/  FFMA.FTZ R12, R24, UR22, -R55.reuse ;  /* 0x00000016180c7c23 */ /* 0x100fe20008010837 */
[--C-:B------:R-:W-:Y:S01]  /*a830*/  FFMA.FTZ R143, R34, UR22, -R55.reuse ;  /* 0x00000016228f7c23 */ /* 0x100fe20008010837 */
[----:B-1----:R-:W-:Y:S01]  /*a840*/  FFMA.FTZ R34, R6, R3, R148 ;  /* 0x0000000306227223 */ /* 0x002fe20000010094 */
[--C-:B------:R-:W-:Y:S01]  /*a850*/  FFMA.FTZ R147, R26, UR22, -R55.reuse ;  /* 0x000000161a937c23 */ /* 0x100fe20008010837 */
[--C-:B------:R-:W-:Y:S01]  /*a860*/  FFMA.FTZ R54, R28, UR22, -R55.reuse ;  /* 0x000000161c367c23 */ /* 0x100fe20008010837 */
[----:B------:R-:W1:Y:S01]  /*a870*/  MUFU.EX2 R149, R149 ;  /* 0x0000009500957308 */ /* 0x000e620000000800 */
[----:B--2---:R-:W-:Y:S01]  /*a880*/  FADD.FTZ R3, R9, R34 ;  /* 0x0000002209037221 */ /* 0x004fe20000010000 */
[--C-:B------:R-:W-:Y:S01]  /*a890*/  FFMA.FTZ R24, R36, UR22, -R55.reuse ;  /* 0x0000001624187c23 */ /* 0x100fe20008010837 */
[--C-:B------:R-:W-:Y:S01]  /*a8a0*/  FFMA.FTZ R14, R32, UR22, -R55.reuse ;  /* 0x00000016200e7c23 */ /* 0x100fe20008010837 */
[----:B------:R-:W-:Y:S01]  /*a8b0*/  FFMA.FTZ R137, R38, UR22, -R55 ;  /* 0x0000001626897c23 */ /* 0x000fe20008010837 */
[----:B---3--:R-:W-:Y:S01]  /*a8c0*/  FADD.FTZ R36, R150, R3 ;  /* 0x0000000396247221 */ /* 0x008fe20000010000 */
[--C-:B------:R-:W-:Y:S01]  /*a8d0*/  FFMA.FTZ R28, R40, UR22, -R55.reuse ;  /* 0x00000016281c7c23 */ /* 0x100fe20008010837 */
[--C-:B------:R-:W-:Y:S01]  /*a8e0*/  FFMA.FTZ R139, R43, UR22, -R55.reuse ;  /* 0x000000162b8b7c23 */ /* 0x100fe20008010837 */
[----:B------:R-:W2:Y:S01]  /*a8f0*/  MUFU.EX2 R151, R151 ;  /* 0x0000009700977308 */ /* 0x000ea20000000800 */
[----:B0-----:R-:W-:Y:S01]  /*a900*/  FFMA.FTZ R2, R53, R2, R8 ;  /* 0x0000000235027223 */ /* 0x001fe20000010008 */
[--C-:B------:R-:W-:Y:S01]  /*a910*/  FFMA.FTZ R26, R44, UR22, -R55.reuse ;  /* 0x000000162c1a7c23 */ /* 0x100fe20008010837 */
[--C-:B------:R-:W-:Y:S01]  /*a920*/  FFMA.FTZ R133, R47, UR22, -R55.reuse ;  /* 0x000000162f857c23 */ /* 0x100fe20008010837 */
[--C-:B------:R-:W-:Y:S01]  /*a930*/  FFMA.FTZ R32, R48, UR22, -R55.reuse ;  /* 0x0000001630207c23 */ /* 0x100fe20008010837 */
[--C-:B------:R-:W-:Y:S01]  /*a940*/  FFMA.FTZ R135, R51, UR22, -R55.reuse ;  /* 0x0000001633877c23 */ /* 0x100fe20008010837 */
[----:B------:R-:W-:Y:S01]  /*a950*/  F2FP.F16.F32.PACK_AB R148, R9, R148 ;  /* 0x000000940994723e */ /* 0x000fe200000000ff */
[--C-:B------:R-:W-:Y:S01]  /*a960*/  FFMA.FTZ R129, R65, UR22, -R55.reuse ;  /* 0x0000001641817c23 */ /* 0x100fe20008010837 */
[----:B------:R-:W0:Y:S01]  /*a970*/  MUFU.EX2 R10, R10 ;  /* 0x0000000a000a7308 */ /* 0x000e220000000800 */
[----:B-1----:R-:W-:Y:S01]  /*a980*/  FADD.FTZ R34, R149, R2 ;  /* 0x0000000295227221 */ /* 0x002fe20000010000 */
[--C-:B------:R-:W-:Y:S01]  /*a990*/  FFMA.FTZ R2, R63, UR22, -R55.reuse ;  /* 0x000000163f027c23 */ /* 0x100fe20008010837 */
[----:B------:R-:W-:Y:S01]  /*a9a0*/  F2FP.F16.F32.PACK_AB R149, R149, R8 ;  /* 0x000000089595723e */ /* 0x000fe200000000ff */
[--C-:B------:R-:W-:Y:S01]  /*a9b0*/  FFMA.FTZ R131, R67, UR22, -R55.reuse ;  /* 0x0000001643837c23 */ /* 0x100fe20008010837 */
[--C-:B------:R-:W-:Y:S01]  /*a9c0*/  FFMA.FTZ R69, R69, UR22, -R55.reuse ;  /* 0x0000001645457c23 */ /* 0x100fe20008010837 */
[--C-:B------:R-:W-:Y:S01]  /*a9d0*/  FFMA.FTZ R70, R70, UR22, -R55.reuse ;  /* 0x0000001646467c23 */ /* 0x100fe20008010837 */
[--C-:B------:R-:W-:Y:S01]  /*a9e0*/  FFMA.FTZ R71, R71, UR22, -R55.reuse ;  /* 0x0000001647477c23 */ /* 0x100fe20008010837 */
[----:B------:R-:W1:Y:S01]  /*a9f0*/  MUFU.EX2 R145, R145 ;  /* 0x0000009100917308 */ /* 0x000e620000000800 */
[----:B--2---:R-:W-:Y:S01]  /*aa00*/  FADD.FTZ R3, R151, R34 ;  /* 0x0000002297037221 */ /* 0x004fe20000010000 */
[--C-:B------:R-:W-:Y:S01]  /*aa10*/  FFMA.FTZ R72, R72, UR22, -R55.reuse ;  /* 0x0000001648487c23 */ /* 0x100fe20008010837 */
[--C-:B------:R-:W-:Y:S01]  /*aa20*/  FFMA.FTZ R73, R73, UR22, -R55.reuse ;  /* 0x0000001649497c23 */ /* 0x100fe20008010837 */
[--C-:B------:R-:W-:Y:S01]  /*aa30*/  FFMA.FTZ R74, R74, UR22, -R55.reuse ;  /* 0x000000164a4a7c23 */ /* 0x100fe20008010837 */
[----:B------:R-:W-:Y:S01]  /*aa40*/  FFMA.FTZ R75, R75, UR22, -R55 ;  /* 0x000000164b4b7c23 */ /* 0x000fe20008010837 */
[C---:B------:R-:W-:Y:S01]  /*aa50*/  ISETP.GT.AND P2, PT, R0.reuse, UR24, PT ;  /* 0x0000001800007c0c */ /* 0x040fe2000bf44270 */
[----:B------:R-:W-:Y:S01]  /*aa60*/  VIADD R0, R0, 0xffffffff ;  /* 0xffffffff00007836 */ /* 0x000fe20000000000 */
[----:B------:R-:W2:Y:S01]  /*aa70*/  MUFU.EX2 R12, R12 ;  /* 0x0000000c000c7308 */ /* 0x000ea20000000800 */
[C---:B0-----:R-:W-:Y:S01]  /*aa80*/  FADD.FTZ R34, R10.reuse, R3 ;  /* 0x000000030a227221 */ /* 0x041fe20000010000 */
[----:B------:R-:W-:-:S02]  /*aa90*/  F2FP.F16.F32.PACK_AB R151, R10, R151 ;  /* 0x000000970a97723e */ /* 0x000fc400000000ff */
[----:B------:R-:W-:-:S04]  /*aaa0*/  F2FP.F16.F32.PACK_AB R150, R77, R150 ;  /* 0x000000964d96723e */ /* 0x000fc800000000ff */
[----:B------:R-:W0:Y:S01]  /*aab0*/  MUFU.EX2 R147, R147 ;  /* 0x0000009300937308 */ /* 0x000e220000000800 */
[----:B-1----:R-:W-:Y:S01]  /*aac0*/  FADD.FTZ R3, R145, R34 ;  /* 0x0000002291037221 */ /* 0x002fe20000010000 */
[----:B------:R-:W-:-:S06]  /*aad0*/  FFMA.FTZ R34, R66, UR22, -R55 ;  /* 0x0000001642227c23 */ /* 0x000fcc0008010837 */
[----:B------:R-:W-:Y:S01]  /*aae0*/  MUFU.EX2 R15, R15 ;  /* 0x0000000f000f7308 */ /* 0x000fe20000000800 */
[C---:B--2---:R-:W-:Y:S01]  /*aaf0*/  FADD.FTZ R38, R12.reuse, R3 ;  /* 0x000000030c267221 */ /* 0x044fe20000010000 */
[----:B------:R-:W-:-:S06]  /*ab00*/  F2FP.F16.F32.PACK_AB R145, R12, R145 ;  /* 0x000000910c91723e */ /* 0x000fcc00000000ff */
[----:B------:R-:W1:Y:S01]  /*ab10*/  MUFU.EX2 R54, R54 ;  /* 0x0000003600367308 */ /* 0x000e620000000800 */
[----:B0-----:R-:W-:-:S07]  /*ab20*/  FADD.FTZ R3, R147, R38 ;  /* 0x0000002693037221 */ /* 0x001fce0000010000 */
[----:B------:R-:W-:Y:S01]  /*ab30*/  MUFU.EX2 R140, R140 ;  /* 0x0000008c008c7308 */ /* 0x000fe20000000800 */
[----:B------:R-:W-:Y:S02]  /*ab40*/  WARPGROUP.DEPBAR.LE gsb0, 0x0 ;  /* 0x00008000000079c5 */ /* 0x000fe40000010000 */
[----:B------:R0:W-:Y:S06]  /*ab50*/  BAR.ARV R31, 0x100 ;  /* 0x0004001f0000751d */ /* 0x0001ec0000002000 */
[----:B------:R2:W-:Y:S01]  /*ab60*/  @!P1 SYNCS.ARRIVE.TRANS64.RED.A1T0 RZ, [R21+URZ], RZ ;  /* 0x000000ff15ff99a7 */ /* 0x0005e2000810043f */
[----:B------:R-:W3:Y:S01]  /*ab70*/  MUFU.EX2 R141, R141 ;  /* 0x0000008d008d7308 */ /* 0x000ee20000000800 */
[----:B-1----:R-:W-:Y:S01]  /*ab80*/  FADD.FTZ R38, R54, R3 ;  /* 0x0000000336267221 */ /* 0x002fe20000010000 */
[-C--:B------:R-:W-:Y:S01]  /*ab90*/  FMUL.FTZ R88, R88, R6.reuse ;  /* 0x0000000658587220 */ /* 0x080fe20000410000 */
[-C--:B------:R-:W-:Y:S01]  /*aba0*/  FMUL.FTZ R89, R89, R6.reuse ;  /* 0x0000000659597220 */ /* 0x080fe20000410000 */
[-C--:B------:R-:W-:Y:S01]  /*abb0*/  FMUL.FTZ R92, R92, R6.reuse ;  /* 0x000000065c5c7220 */ /* 0x080fe20000410000 */
[-C--:B------:R-:W-:Y:S01]  /*abc0*/  FMUL.FTZ R93, R93, R6.reuse ;  /* 0x000000065d5d7220 */ /* 0x080fe20000410000 */
[-C--:B------:R-:W-:Y:S01]  /*abd0*/  FMUL.FTZ R96, R96, R6.reuse ;  /* 0x0000000660607220 */ /* 0x080fe20000410000 */
[----:B--2---:R-:W-:Y:S01]  /*abe0*/  IMAD.U32 R21, RZ, RZ, UR25 ;  /* 0x00000019ff157e24 */ /* 0x004fe2000f8e00ff */
[----:B------:R-:W-:Y:S01]  /*abf0*/  MUFU.EX2 R20, R20 ;  /* 0x0000001400147308 */ /* 0x000fe20000000800 */
[----:B------:R-:W-:Y:S01]  /*ac00*/  UMOV UR25, UR47 ;  /* 0x0000002f00197c82 */ /* 0x000fe20008000000 */
[-C--:B------:R-:W-:Y:S01]  /*ac10*/  FMUL.FTZ R97, R97, R6.reuse ;  /* 0x0000000661617220 */ /* 0x080fe20000410000 */
[-C--:B------:R-:W-:Y:S01]  /*ac20*/  FMUL.FTZ R100, R100, R6.reuse ;  /* 0x0000000664647220 */ /* 0x080fe20000410000 */
[----:B------:R-:W-:Y:S01]  /*ac30*/  @!P1 LEA R21, R21, UR45, 0x3 ;  /* 0x0000002d15159c11 */ /* 0x000fe2000f8e18ff */
[-C--:B------:R-:W-:Y:S01]  /*ac40*/  FMUL.FTZ R101, R101, R6.reuse ;  /* 0x0000000665657220 */ /* 0x080fe20000410000 */
[-C--:B------:R-:W-:Y:S01]  /*ac50*/  FMUL.FTZ R104, R104, R6.reuse ;  /* 0x0000000668687220 */ /* 0x080fe20000410000 */
[----:B------:R-:W-:Y:S01]  /*ac60*/  FMUL.FTZ R105, R105, R6 ;  /* 0x0000000669697220 */ /* 0x000fe20000410000 */
[----:B------:R-:W1:Y:S01]  /*ac70*/  MUFU.EX2 R14, R14 ;  /* 0x0000000e000e7308 */ /* 0x000e620000000800 */
[----:B------:R-:W-:-:S02]  /*ac80*/  @!P1 VIADD R21, R21, 0x16860 ;  /* 0x0001686015159836 */ /* 0x000fc40000000000 */
[----:B---3--:R-:W-:Y:S01]  /*ac90*/  FADD.FTZ R3, R141, R38 ;  /* 0x000000268d037221 */ /* 0x008fe20000010000 */
[-C--:B------:R-:W-:Y:S01]  /*aca0*/  FMUL.FTZ R108, R108, R6.reuse ;  /* 0x000000066c6c7220 */ /* 0x080fe20000410000 */
[-C--:B------:R-:W-:Y:S01]  /*acb0*/  FMUL.FTZ R109, R109, R6.reuse ;  /* 0x000000066d6d7220 */ /* 0x080fe20000410000 */
[-C--:B------:R-:W-:Y:S01]  /*acc0*/  FMUL.FTZ R112, R112, R6.reuse ;  /* 0x0000000670707220 */ /* 0x080fe20000410000 */
[----:B0-----:R-:W-:Y:S01]  /*acd0*/  @!P1 PRMT R31, RZ, 0x654, R21 ;  /* 0x00000654ff1f9816 */ /* 0x001fe20000000015 */
[----:B------:R-:W-:Y:S01]  /*ace0*/  FADD.FTZ R21, R77, R36 ;  /* 0x000000244d157221 */ /* 0x000fe20000010000 */
[----:B------:R-:W-:Y:S01]  /*acf0*/  MUFU.EX2 R142, R142 ;  /* 0x0000008e008e7308 */ /* 0x000fe20000000800 */
[-C--:B------:R-:W-:Y:S01]  /*ad00*/  FMUL.FTZ R113, R113, R6.reuse ;  /* 0x0000000671717220 */ /* 0x080fe20000410000 */
[----:B------:R0:W-:Y:S01]  /*ad10*/  @!P1 SYNCS.ARRIVE.TRANS64.RED.A1T0 RZ, [R31+URZ], RZ ;  /* 0x000000ff1fff99a7 */ /* 0x0001e2000810043f */
[----:B------:R-:W-:Y:S01]  /*ad20*/  FADD.FTZ R36, R144, R21 ;  /* 0x0000001590247221 */ /* 0x000fe20000010000 */
[-C--:B------:R-:W-:Y:S01]  /*ad30*/  FMUL.FTZ R116, R116, R6.reuse ;  /* 0x0000000674747220 */ /* 0x080fe20000410000 */
[----:B------:R-:W-:Y:S01]  /*ad40*/  FMUL.FTZ R117, R117, R6 ;  /* 0x0000000675757220 */ /* 0x000fe20000410000 */
[C---:B------:R-:W-:Y:S01]  /*ad50*/  F2FP.F16.F32.PACK_AB R144, R11.reuse, R144 ;  /* 0x000000900b90723e */ /* 0x040fe200000000ff */
[----:B------:R-:W-:Y:S01]  /*ad60*/  FADD.FTZ R21, R11, R36 ;  /* 0x000000240b157221 */ /* 0x000fe20000010000 */
[----:B------:R-:W2:Y:S01]  /*ad70*/  MUFU.EX2 R143, R143 ;  /* 0x0000008f008f7308 */ /* 0x000ea20000000800 */
[----:B-1----:R-:W-:Y:S01]  /*ad80*/  FADD.FTZ R38, R14, R3 ;  /* 0x000000030e267221 */ /* 0x002fe20000010000 */
[----:B------:R-:W-:Y:S01]  /*ad90*/  FFMA.FTZ R36, R68, UR22, -R55 ;  /* 0x0000001644247c23 */ /* 0x000fe20008010837 */
[----:B------:R-:W-:Y:S01]  /*ada0*/  FADD.FTZ R40, R146, R21 ;  /* 0x0000001592287221 */ /* 0x000fe20000010000 */
[----:B------:R-:W-:Y:S01]  /*adb0*/  FFMA.FTZ R55, R76, UR22, -R55 ;  /* 0x000000164c377c23 */ /* 0x000fe20008010837 */
[C---:B------:R-:W-:Y:S01]  /*adc0*/  F2FP.F16.F32.PACK_AB R146, R15.reuse, R146 ;  /* 0x000000920f92723e */ /* 0x040fe200000000ff */
[----:B------:R-:W-:Y:S01]  /*add0*/  FMUL.FTZ R90, R90, R53 ;  /* 0x000000355a5a7220 */ /* 0x000fe20000410000 */
[----:B------:R-:W-:Y:S01]  /*ade0*/  FADD.FTZ R21, R15, R40 ;  /* 0x000000280f157221 */ /* 0x000fe20000010000 */
[----:B------:R-:W1:Y:S01]  /*adf0*/  MUFU.EX2 R13, R13 ;  /* 0x0000000d000d7308 */ /* 0x000e620000000800 */
[----:B------:R-:W-:Y:S01]  /*ae00*/  F2FP.F16.F32.PACK_AB R147, R54, R147 ;  /* 0x000000933693723e */ /* 0x000fe200000000ff */
[-C--:B------:R-:W-:Y:S01]  /*ae10*/  FMUL.FTZ R91, R91, R53.reuse ;  /* 0x000000355b5b7220 */ /* 0x080fe20000410000 */
[----:B------:R-:W-:Y:S01]  /*ae20*/  FADD.FTZ R21, R140, R21 ;  /* 0x000000158c157221 */ /* 0x000fe20000010000 */
[----:B------:R-:W-:Y:S01]  /*ae30*/  F2FP.F16.F32.PACK_AB R140, R20, R140 ;  /* 0x0000008c148c723e */ /* 0x000fe200000000ff */
[----:B------:R-:W-:Y:S01]  /*ae40*/  FMUL.FTZ R94, R94, R53 ;  /* 0x000000355e5e7220 */ /* 0x000fe20000410000 */
[----:B------:R-:W-:Y:S01]  /*ae50*/  F2FP.F16.F32.PACK_AB R141, R14, R141 ;  /* 0x0000008d0e8d723e */ /* 0x000fe200000000ff */
[----:B------:R-:W-:Y:S01]  /*ae60*/  FADD.FTZ R21, R20, R21 ;  /* 0x0000001514157221 */ /* 0x000fe20000010000 */
[----:B------:R-:W3:Y:S01]  /*ae70*/  MUFU.EX2 R24, R24 ;  /* 0x0000001800187308 */ /* 0x000ee20000000800 */
[----:B--2---:R-:W-:Y:S01]  /*ae80*/  FADD.FTZ R3, R143, R38 ;  /* 0x000000268f037221 */ /* 0x004fe20000010000 */
[-C--:B------:R-:W-:Y:S01]  /*ae90*/  FMUL.FTZ R95, R95, R53.reuse ;  /* 0x000000355f5f7220 */ /* 0x080fe20000410000 */
[----:B------:R-:W-:Y:S01]  /*aea0*/  FADD.FTZ R40, R142, R21 ;  /* 0x000000158e287221 */ /* 0x000fe20000010000 */
[-C--:B------:R-:W-:Y:S01]  /*aeb0*/  FMUL.FTZ R98, R98, R53.reuse ;  /* 0x0000003562627220 */ /* 0x080fe20000410000 */
[-C--:B------:R-:W-:Y:S01]  /*aec0*/  FMUL.FTZ R99, R99, R53.reuse ;  /* 0x0000003563637220 */ /* 0x080fe20000410000 */
[-C--:B------:R-:W-:Y:S01]  /*aed0*/  FMUL.FTZ R102, R102, R53.reuse ;  /* 0x0000003566667220 */ /* 0x080fe20000410000 */
[-C--:B------:R-:W-:Y:S01]  /*aee0*/  FMUL.FTZ R103, R103, R53.reuse ;  /* 0x0000003567677220 */ /* 0x080fe20000410000 */
[----:B------:R-:W2:Y:S01]  /*aef0*/  MUFU.EX2 R136, R136 ;  /* 0x0000008800887308 */ /* 0x000ea20000000800 */
        /* <DEDUP_REMOVED lines=8> */
[C---:B---3--:R-:W-:Y:S01]  /*af80*/  FADD.FTZ R38, R24.reuse, R3 ;  /* 0x0000000318267221 */ /* 0x048fe20000010000 */
[----:B------:R-:W-:Y:S01]  /*af90*/  F2FP.F16.F32.PACK_AB R143, R24, R143 ;  /* 0x0000008f188f723e */ /* 0x000fe200000000ff */
[-C--:B------:R-:W-:Y:S01]  /*afa0*/  FMUL.FTZ R115, R115, R53.reuse ;  /* 0x0000003573737220 */ /* 0x080fe20000410000 */
[-C--:B------:R-:W-:Y:S01]  /*afb0*/  FMUL.FTZ R118, R118, R53.reuse ;  /* 0x0000003576767220 */ /* 0x080fe20000410000 */
[----:B------:R-:W-:Y:S01]  /*afc0*/  FMUL.FTZ R119, R119, R53 ;  /* 0x0000003577777220 */ /* 0x000fe20000410000 */
[----:B------:R-:W-:-:S02]  /*afd0*/  IMAD.MOV.U32 R6, RZ, RZ, R4 ;  /* 0x000000ffff067224 */ /* 0x000fc400078e0004 */
[----:B------:R-:W3:Y:S01]  /*afe0*/  MUFU.EX2 R25, R25 ;  /* 0x0000001900197308 */ /* 0x000ee20000000800 */
[----:B--2---:R-:W-:-:S07]  /*aff0*/  FADD.FTZ R40, R136, R21 ;  /* 0x0000001588287221 */ /* 0x004fce0000010000 */
[----:B------:R-:W2:Y:S01]  /*b000*/  MUFU.EX2 R28, R28 ;  /* 0x0000001c001c7308 */ /* 0x000ea20000000800 */
[----:B-1----:R-:W-:-:S07]  /*b010*/  FADD.FTZ R3, R137, R38 ;  /* 0x0000002689037221 */ /* 0x002fce0000010000 */
[----:B------:R-:W1:Y:S01]  /*b020*/  MUFU.EX2 R138, R138 ;  /* 0x0000008a008a7308 */ /* 0x000e620000000800 */
[C---:B---3--:R-:W-:Y:S01]  /*b030*/  FADD.FTZ R9, R25.reuse, R40 ;  /* 0x0000002819097221 */ /* 0x048fe20000010000 */
[----:B------:R-:W-:-:S06]  /*b040*/  F2FP.F16.F32.PACK_AB R136, R25, R136 ;  /* 0x000000881988723e */ /* 0x000fcc00000000ff */
[----:B------:R-:W3:Y:S01]  /*b050*/  MUFU.EX2 R139, R139 ;  /* 0x0000008b008b7308 */ /* 0x000ee20000000800 */
[C---:B--2---:R-:W-:Y:S01]  /*b060*/  FADD.FTZ R38, R28.reuse, R3 ;  /* 0x000000031c267221 */ /* 0x044fe20000010000 */
[----:B------:R-:W-:-:S06]  /*b070*/  F2FP.F16.F32.PACK_AB R137, R28, R137 ;  /* 0x000000891c89723e */ /* 0x000fcc00000000ff */
[----:B------:R-:W2:Y:S01]  /*b080*/  MUFU.EX2 R26, R26 ;  /* 0x0000001a001a7308 */ /* 0x000ea20000000800 */
[----:B-1----:R-:W-:Y:S01]  /*b090*/  FADD.FTZ R9, R138, R9 ;  /* 0x000000098a097221 */ /* 0x002fe20000010000 */
[----:B------:R-:W-:-:S03]  /*b0a0*/  F2FP.F16.F32.PACK_AB R138, R30, R138 ;  /* 0x0000008a1e8a723e */ /* 0x000fc600000000ff */
[----:B------:R-:W-:-:S03]  /*b0b0*/  FADD.FTZ R9, R30, R9 ;  /* 0x000000091e097221 */ /* 0x000fc60000010000 */
[----:B------:R-:W1:Y:S01]  /*b0c0*/  MUFU.EX2 R132, R132 ;  /* 0x0000008400847308 */ /* 0x000e620000000800 */
[----:B---3--:R-:W-:-:S07]  /*b0d0*/  FADD.FTZ R3, R139, R38 ;  /* 0x000000268b037221 */ /* 0x008fce0000010000 */
[----:B------:R-:W3:Y:S01]  /*b0e0*/  MUFU.EX2 R133, R133 ;  /* 0x0000008500857308 */ /* 0x000ee20000000800 */
[C---:B--2---:R-:W-:Y:S01]  /*b0f0*/  FADD.FTZ R8, R26.reuse, R3 ;  /* 0x000000031a087221 */ /* 0x044fe20000010000 */
[----:B------:R-:W-:-:S06]  /*b100*/  F2FP.F16.F32.PACK_AB R139, R26, R139 ;  /* 0x0000008b1a8b723e */ /* 0x000fcc00000000ff */
[----:B------:R-:W2:Y:S01]  /*b110*/  MUFU.EX2 R29, R29 ;  /* 0x0000001d001d7308 */ /* 0x000ea20000000800 */
[----:B-1----:R-:W-:-:S07]  /*b120*/  FADD.FTZ R10, R132, R9 ;  /* 0x00000009840a7221 */ /* 0x002fce0000010000 */
[----:B------:R-:W1:Y:S01]  /*b130*/  MUFU.EX2 R32, R32 ;  /* 0x0000002000207308 */ /* 0x000e620000000800 */
[----:B---3--:R-:W-:-:S07]  /*b140*/  FADD.FTZ R3, R133, R8 ;  /* 0x0000000885037221 */ /* 0x008fce0000010000 */
[----:B------:R-:W3:Y:S01]  /*b150*/  MUFU.EX2 R134, R134 ;  /* 0x0000008600867308 */ /* 0x000ee20000000800 */
[C---:B--2---:R-:W-:Y:S01]  /*b160*/  FADD.FTZ R9, R29.reuse, R10 ;  /* 0x0000000a1d097221 */ /* 0x044fe20000010000 */
[----:B------:R-:W-:-:S06]  /*b170*/  F2FP.F16.F32.PACK_AB R132, R29, R132 ;  /* 0x000000841d84723e */ /* 0x000fcc00000000ff */
[----:B------:R-:W2:Y:S01]  /*b180*/  MUFU.EX2 R135, R135 ;  /* 0x0000008700877308 */ /* 0x000ea20000000800 */
[C---:B-1----:R-:W-:Y:S01]  /*b190*/  FADD.FTZ R8, R32.reuse, R3 ;  /* 0x0000000320087221 */ /* 0x042fe20000010000 */
[----:B------:R-:W-:-:S06]  /*b1a0*/  F2FP.F16.F32.PACK_AB R133, R32, R133 ;  /* 0x000000852085723e */ /* 0x000fcc00000000ff */
[----:B------:R-:W1:Y:S01]  /*b1b0*/  MUFU.EX2 R33, R33 ;  /* 0x0000002100217308 */ /* 0x000e620000000800 */
[----:B---3--:R-:W-:-:S07]  /*b1c0*/  FADD.FTZ R10, R134, R9 ;  /* 0x00000009860a7221 */ /* 0x008fce0000010000 */
[----:B------:R-:W3:Y:S01]  /*b1d0*/  MUFU.EX2 R2, R2 ;  /* 0x0000000200027308 */ /* 0x000ee20000000800 */
[----:B--2---:R-:W-:-:S07]  /*b1e0*/  FADD.FTZ R3, R135, R8 ;  /* 0x0000000887037221 */ /* 0x004fce0000010000 */
[----:B------:R-:W2:Y:S01]  /*b1f0*/  MUFU.EX2 R27, R27 ;  /* 0x0000001b001b7308 */ /* 0x000ea20000000800 */
[C---:B-1----:R-:W-:Y:S01]  /*b200*/  FADD.FTZ R10, R33.reuse, R10 ;  /* 0x0000000a210a7221 */ /* 0x042fe20000010000 */
[----:B------:R-:W-:-:S06]  /*b210*/  F2FP.F16.F32.PACK_AB R134, R33, R134 ;  /* 0x000000862186723e */ /* 0x000fcc00000000ff */
[----:B------:R-:W1:Y:S01]  /*b220*/  MUFU.EX2 R129, R129 ;  /* 0x0000008100817308 */ /* 0x000e620000000800 */
[C---:B---3--:R-:W-:Y:S01]  /*b230*/  FADD.FTZ R8, R2.reuse, R3 ;  /* 0x0000000302087221 */ /* 0x048fe20000010000 */
[----:B------:R-:W-:-:S06]  /*b240*/  F2FP.F16.F32.PACK_AB R135, R2, R135 ;  /* 0x000000870287723e */ /* 0x000fcc00000000ff */
        /* <DEDUP_REMOVED lines=53> */
[----:B--2---:R-:W-:Y:S01]  /*b5a0*/  FADD.FTZ R9, R10, R9 ;  /* 0x000000090a097221 */ /* 0x004fe20000010000 */
[C---:B-1----:R-:W-:Y:S01]  /*b5b0*/  FADD.FTZ R3, R5.reuse, R2 ;  /* 0x0000000205037221 */ /* 0x042fe20000010000 */
[----:B------:R-:W-:Y:S01]  /*b5c0*/  F2FP.F16.F32.PACK_AB R122, R5, R52 ;  /* 0x00000034057a723e */ /* 0x000fe200000000ff */
[----:B------:R-:W-:Y:S02]  /*b5d0*/  IMAD.MOV.U32 R5, RZ, RZ, R7 ;  /* 0x000000ffff057224 */ /* 0x000fe400078e0007 */
[C---:B---3--:R-:W-:Y:S01]  /*b5e0*/  FADD.FTZ R2, R55.reuse, R9 ;  /* 0x0000000937027221 */ /* 0x048fe20000010000 */
[----:B------:R-:W-:Y:S01]  /*b5f0*/  F2FP.F16.F32.PACK_AB R123, R55, R10 ;  /* 0x0000000a377b723e */ /* 0x000fe200000000ff */
[----:B0-----:R-:W-:Y:S06]  /*b600*/  @P2 BRA `(.L_x_1093) ;  /* 0xffffffd800dc2947 */ /* 0x001fec000383ffff */
.L_x_1084:
[----:B------:R-:W-:-:S13]  /*b610*/  ISETP.GE.AND P2, PT, R0, UR43, PT ;  /* 0x0000002b00007c0c */ /* 0x000fda000bf46270 */
[----:B------:R-:W-:Y:S05]  /*b620*/  @!P2 BRA `(.L_x_1094) ;  /* 0x000000340068a947 */ /* 0x000fea0003800000 */
[----:B------:R-:W-:Y:S01]  /*b630*/  IMAD.MOV.U32 R5, RZ, RZ, R7 ;  /* 0x000000ffff057224 */ /* 0x000fe200078e0007 */
[----:B------:R-:W-:Y:S01]  /*b640*/  UMOV UR27, UR50 ;  /* 0x00000032001b7c82 */ /* 0x000fe20008000000 */
[----:B------:R-:W-:Y:S01]  /*b650*/  IMAD.MOV.U32 R6, RZ, RZ, R4 ;  /* 0x000000ffff067224 */ /* 0x000fe200078e0004 */
[----:B------:R-:W-:Y:S01]  /*b660*/  UMOV UR26, UR47 ;  /* 0x0000002f001a7c82 */ /* 0x000fe20008000000 */
[----:B------:R-:W-:Y:S01]  /*b670*/  ULDC UR23, c[0x0][0x9e4] ;  /* 0x0002790000177ab9 */ /* 0x000fe20000000800 */
[----:B------:R-:W-:Y:S01]  /*b680*/  ULDC UR25, c[0x0][0x9d8] ;  /* 0x0002760000197ab9 */ /* 0x000fe20000000800 */
[----:B------:R-:W-:Y:S01]  /*b690*/  ULDC UR22, c[0x0][0x988] ;  /* 0x0002620000167ab9 */ /* 0x000fe20000000800 */
[----:B------:R-:W-:-:S05]  /*b6a0*/  ULDC UR24, c[0x0][0x9e0] ;  /* 0x0002780000187ab9 */ /* 0x000fca0000000800 */
.L_x_1111:
        /* <DEDUP_REMOVED lines=9> */
.L_x_1096:
[----:B------:R-:W-:Y:S01]  /*b740*/  ULEA UR6, UR47, UR45, 0x3 ;  /* 0x0000002d2f067291 */ /* 0x000fe2000f8e183f */
[----:B------:R-:W-:-:S05]  /*b750*/  IMAD.U32 R4, RZ, RZ, UR50 ;  /* 0x00000032ff047e24 */ /* 0x000fca000f8e00ff */
[----:B------:R-:W-:-:S04]  /*b760*/  SHF.L.U32 R4, R4, 0x1f, RZ ;  /* 0x0000001f04047819 */ /* 0x000fc800000006ff */
[----:B------:R0:W1:Y:S01]  /*b770*/  SYNCS.PHASECHK.TRANS64.TRYWAIT P2, [UR6+0x16830], R4 ;  /* 0x01683004ff0075a7 */ /* 0x0000620008040146 */
[----:B------:R-:W-:Y:S05]  /*b780*/  @!P0 BRA `(.L_x_1097) ;  /* 0x0000000000048947 */ /* 0x000fea0003800000 */
[----:B------:R-:W-:Y:S01]  /*b790*/  BPT.TRAP 0x1 ;  /* 0x000000040000795c */ /* 0x000fe20000300000 */
.L_x_1097:
[----:B-1----:R-:W-:Y:S05]  /*b7a0*/  @P2 BRA `(.L_x_1095) ;  /* 0x0000000000082947 */ /* 0x002fea0003800000 */
[----:B------:R-:W1:Y:S02]  /*b7b0*/  SYNCS.PHASECHK.TRANS64.TRYWAIT P2, [UR6+0x16830], R4 ;  /* 0x01683004ff0075a7 */ /* 0x000e640008040146 */
[----:B-1----:R-:W-:Y:S05]  /*b7c0*/  @!P2 BRA `(.L_x_1098) ;  /* 0x000000c400fca947 */ /* 0x002fea0003800000 */
.L_x_1095:
        /* <DEDUP_REMOVED lines=27> */
.L_x_1100:
[----:B------:R-:W-:Y:S01]  /*b980*/  ULEA UR6, UR26, UR45, 0x3 ;  /* 0x0000002d1a067291 */ /* 0x000fe2000f8e183f */
[----:B------:R-:W-:-:S05]  /*b990*/  IMAD.U32 R4, RZ, RZ, UR27 ;  /* 0x0000001bff047e24 */ /* 0x000fca000f8e00ff */
[----:B------:R-:W-:-:S04]  /*b9a0*/  SHF.L.U32 R4, R4, 0x1f, RZ ;  /* 0x0000001f04047819 */ /* 0x000fc800000006ff */
[----:B------:R0:W1:Y:S01]  /*b9b0*/  SYNCS.PHASECHK.TRANS64.TRYWAIT P2, [UR6+0x16850], R4 ;  /* 0x01685004ff0075a7 */ /* 0x0000620008040146 */
[----:B------:R-:W-:Y:S05]  /*b9c0*/  @!P0 BRA `(.L_x_1101) ;  /* 0x0000000000048947 */ /* 0x000fea0003800000 */
[----:B------:R-:W-:Y:S01]  /*b9d0*/  BPT.TRAP 0x1 ;  /* 0x000000040000795c */ /* 0x000fe20000300000 */
.L_x_1101:
[----:B-1----:R-:W-:Y:S05]  /*b9e0*/  @P2 BRA `(.L_x_1099) ;  /* 0x0000000000082947 */ /* 0x002fea0003800000 */
[----:B------:R-:W1:Y:S02]  /*b9f0*/  SYNCS.PHASECHK.TRANS64.TRYWAIT P2, [UR6+0x16850], R4 ;  /* 0x01685004ff0075a7 */ /* 0x000e640008040146 */
[----:B-1----:R-:W-:Y:S05]  /*ba00*/  @!P2 BRA `(.L_x_1102) ;  /* 0x000000c40084a947 */ /* 0x002fea0003800000 */
.L_x_1099:
        /* <DEDUP_REMOVED lines=10> */
[----:B------:R-:W-:Y:S01]  /*bab0*/  FMUL.FTZ R57, R65, UR25 ;  /* 0x0000001941397c20 */ /* 0x000fe20008410000 */
[----:B------:R-:W-:Y:S01]  /*bac0*/  FMUL.FTZ R65, R78, UR25 ;  /* 0x000000194e417c20 */ /* 0x000fe20008410000 */
[----:B------:R-:W-:Y:S01]  /*bad0*/  ULEA UR10, UR26, UR6, 0xa ;  /* 0x000000061a0a7291 */ /* 0x000fe2000f8e503f */
[----:B------:R-:W-:-:S02]  /*bae0*/  VIADD R78, R17, UR39 ;  /* 0x00000027114e7c36 */ /* 0x000fc40008000000 */
[----:B------:R-:W-:Y:S01]  /*baf0*/  FMUL.FTZ R15, R33, UR25 ;  /* 0x00000019210f7c20 */ /* 0x000fe20008410000 */
[----:B------:R-:W-:Y:S02]  /*bb00*/  IMAD.U32 R33, RZ, RZ, UR47 ;  /* 0x0000002fff217e24 */ /* 0x000fe4000f8e00ff */
[----:B------:R-:W-:Y:S01]  /*bb10*/  FMUL.FTZ R14, R32, UR25 ;  /* 0x00000019200e7c20 */ /* 0x000fe20008410000 */
[----:B------:R-:W-:Y:S01]  /*bb20*/  FMUL.FTZ R11, R30, UR25 ;  /* 0x000000191e0b7c20 */ /* 0x000fe20008410000 */
[----:B------:R-:W-:Y:S01]  /*bb30*/  FMUL.FTZ R30, R41, UR25 ;  /* 0x00000019291e7c20 */ /* 0x000fe20008410000 */
[----:B------:R-:W-:Y:S01]  /*bb40*/  UMOV UR6, UR10 ;  /* 0x0000000a00067c82 */ /* 0x000fe20008000000 */
[----:B------:R-:W-:Y:S01]  /*bb50*/  @!P1 LEA R33, R33, UR45, 0x3 ;  /* 0x0000002d21219c11 */ /* 0x000fe2000f8e18ff */
        /* <DEDUP_REMOVED lines=58> */
[----:B------:R-:W-:Y:S01]  /*bf00*/  IMAD.SHL.U32 R77, R0, 0x80, RZ ;  /* 0x00000080004d7824 */ /* 0x000fe200078e00ff */
[----:B------:R-:W0:Y:S01]  /*bf10*/  MUFU.TANH R4, R4 ;  /* 0x0000000400047308 */ /* 0x000e220000002400 */
[----:B------:R-:W-:-:S07]  /*bf20*/  IMAD.U32 R81, RZ, RZ, UR46 ;  /* 0x0000002eff517e24 */ /* 0x000fce000f8e00ff */
[----:B------:R-:W1:Y:S08]  /*bf30*/  MUFU.TANH R8, R8 ;  /* 0x0000000800087308 */ /* 0x000e700000002400 */
[----:B------:R-:W2:Y:S01]  /*bf40*/  MUFU.TANH R7, R7 ;  /* 0x0000000700077308 */ /* 0x000ea20000002400 */
[----:B------:R-:W-:Y:S02]  /*bf50*/  WARPGROUP.DEPBAR.LE gsb0, 0x0 ;  /* 0x00008000000079c5 */ /* 0x000fe40000010000 */
[----:B------:R-:W-:-:S06]  /*bf60*/  WARPGROUP.ARRIVE ;  /* 0x00000000000079c5 */ /* 0x000fcc0000000000 */
[----:B------:R-:W3:Y:S01]  /*bf70*/  S2R R150, SR_TID.X ;  /* 0x0000000000967919 */ /* 0x000ee20000002100 */
[----:B------:R-:W4:Y:S01]  /*bf80*/  MUFU.TANH R9, R9 ;  /* 0x0000000900097308 */ /* 0x000f220000002400 */
[----:B------:R-:W-:Y:S01]  /*bf90*/  HGMMA.64x64x16.F32 R88, R144, gdesc[UR4].tnspB, R88, gsb0 ;  /* 0x40e0000490587df0 */ /* 0x000fe20008000858 */
[----:B------:R-:W-:Y:S01]  /*bfa0*/  UIADD3 UR6, UR10, 0x100, URZ ;  /* 0x000001000a067890 */ /* 0x000fe2000fffe03f */
[----:B------:R-:W-:-:S05]  /*bfb0*/  UMOV UR7, 0x40000040 ;  /* 0x4000004000077882 */ /* 0x000fca0000000000 */
[----:B------:R-:W0:Y:S08]  /*bfc0*/  MUFU.TANH R10, R10 ;  /* 0x0000000a000a7308 */ /* 0x000e300000002400 */
[----:B------:R-:W0:Y:S08]  /*bfd0*/  MUFU.TANH R12, R12 ;  /* 0x0000000c000c7308 */ /* 0x000e300000002400 */
[----:B------:R-:W0:Y:S01]  /*bfe0*/  MUFU.TANH R11, R11 ;  /* 0x0000000b000b7308 */ /* 0x000e220000002400 */
[----:B---3--:R-:W-:-:S07]  /*bff0*/  SHF.R.U32.HI R151, RZ, 0x7, R150 ;  /* 0x00000007ff977819 */ /* 0x008fce0000011696 */
[----:B------:R-:W3:Y:S08]  /*c000*/  MUFU.TANH R13, R13 ;  /* 0x0000000d000d7308 */ /* 0x000ef00000002400 */
        /* <DEDUP_REMOVED lines=85> */
[----:B------:R-:W-:-:S04]  /*c560*/  @UP0 ULDC UR6, c[0x0][0x450] ;  /* 0x0001140000060ab9 */ /* 0x000fc80000000800 */
[----:B------:R-:W-:Y:S01]  /*c570*/  @P2 SHF.R.U32.HI R78, RZ, UR6, R32 ;  /* 0x00000006ff4e2c19 */ /* 0x000fe20008011620 */
[----:B------:R-:W-:Y:S01]  /*c580*/  VIADD R32, R151, 0x9 ;  /* 0x0000000997207836 */ /* 0x000fe20000000000 */
[----:B------:R-:W-:-:S03]  /*c590*/  ISETP.GE.U32.AND P2, PT, R150, 0x180, PT ;  /* 0x000001809600780c */ /* 0x000fc60003f46070 */
[----:B------:R-:W5:Y:S01]  /*c5a0*/  SHFL.IDX PT, R84, R78, RZ, 0x1c1f ;  /* 0x001c1fff4e547589 */ /* 0x000f6200000e0000 */
[----:B------:R-:W-:Y:S02]  /*c5b0*/  SEL R33, R32, 0x9, !P2 ;  /* 0x0000000920217807 */ /* 0x000fe40005000000 */
[----:B------:R-:W-:-:S04]  /*c5c0*/  IADD3 R32, -R16, 0x1, -R77 ;  /* 0x0000000110207810 */ /* 0x000fc80007ffe94d */
[----:B------:R-:W-:-:S05]  /*c5d0*/  IADD3 R32, -R81, UR40, R32 ;  /* 0x0000002851207c10 */ /* 0x000fca000fffe120 */
[C---:B------:R-:W-:Y:S02]  /*c5e0*/  VIADD R83, R32.reuse, UR24 ;  /* 0x0000001820537c36 */ /* 0x040fe40008000000 */
[----:B------:R-:W-:Y:S02]  /*c5f0*/  VIADD R82, R32, UR21 ;  /* 0x0000001520527c36 */ /* 0x000fe40008000000 */
[--C-:B-----5:R-:W-:Y:S02]  /*c600*/  IMAD.IADD R81, R83, 0x1, R84.reuse ;  /* 0x0000000153517824 */ /* 0x120fe400078e0254 */
[----:B------:R-:W-:Y:S01]  /*c610*/  IMAD.IADD R80, R82, 0x1, R84 ;  /* 0x0000000152507824 */ /* 0x000fe200078e0254 */
[----:B------:R-:W-:Y:S02]  /*c620*/  WARPGROUP.DEPBAR.LE gsb0, 0x0 ;  /* 0x00008000000079c5 */ /* 0x000fe40000010000 */
[----:B------:R0:W-:Y:S06]  /*c630*/  BAR.ARV R33, 0x100 ;  /* 0x000400210000751d */ /* 0x0001ec0000002000 */
[----:B------:R5:W-:Y:S02]  /*c640*/  @!P1 SYNCS.ARRIVE.TRANS64.RED.A1T0 RZ, [R75+URZ], RZ ;  /* 0x000000ff4bff99a7 */ /* 0x000be4000810043f */
[----:B-----5:R-:W-:-:S06]  /*c650*/  FMUL.FTZ R75, R87, UR25 ;  /* 0x00000019574b7c20 */ /* 0x020fcc0008410000 */
[----:B------:R-:W0:Y:S01]  /*c660*/  MUFU.TANH R75, R75 ;  /* 0x0000004b004b7308 */ /* 0x000e220000002400 */
[----:B-1234-:R-:W-:Y:S05]  /*c670*/  @!P5 BRA `(.L_x_1103) ;  /* 0x00000000005cd947 */ /* 0x01efea0003800000 */
[----:B0-----:R-:W-:Y:S01]  /*c680*/  IMAD.U32 R33, RZ, RZ, UR46 ;  /* 0x0000002eff217e24 */ /* 0x001fe2000f8e00ff */
        /* <DEDUP_REMOVED lines=12> */
.L_x_1105:
[----:B------:R-:W-:-:S05]  /*c750*/  IMAD.U32 R86, RZ, RZ, UR23 ;  /* 0x00000017ff567e24 */ /* 0x000fca000f8e00ff */
[----:B------:R-:W-:-:S13]  /*c760*/  ISETP.NE.AND P2, PT, R86, 0x1, PT ;  /* 0x000000015600780c */ /* 0x000fda0003f45270 */
[----:B------:R-:W0:Y:S02]  /*c770*/  @P2 LDC.64 R32, c[0x0][0x9e8] ;  /* 0x00027a00ff202b82 */ /* 0x000e240000000a00 */
[----:B0-----:R-:W-:-:S05]  /*c780*/  @P2 IMAD.HI.U32 R32, R84, R32, RZ ;  /* 0x0000002054202227 */ /* 0x001fca00078e00ff */
[----:B------:R-:W-:-:S07]  /*c790*/  @P2 SHF.R.U32.HI R84, RZ, R33, R32 ;  /* 0x00000021ff542219 */ /* 0x000fce0000011620 */
.L_x_1106:
[----:B------:R-:W-:Y:S05]  /*c7a0*/  BSYNC B0 ;  /* 0x0000000000007941 */ /* 0x000fea0003800000 */
.L_x_1104:
[----:B------:R-:W-:-:S04]  /*c7b0*/  IMAD R33, R84, R86, -R77 ;  /* 0x0000005654217224 */ /* 0x000fc800078e0a4d */
[----:B------:R-:W-:-:S05]  /*c7c0*/  IMAD.IADD R33, R33, 0x1, -R16 ;  /* 0x0000000121217824 */ /* 0x000fca00078e0a10 */
[----:B------:R-:W-:Y:S02]  /*c7d0*/  VIADDMNMX R81, R33, R86, R81, PT ;  /* 0x0000005621517246 */ /* 0x000fe40003800151 */
[----:B------:R-:W-:-:S07]  /*c7e0*/  VIMNMX R80, R80, R33, !PT ;  /* 0x0000002150507248 */ /* 0x000fce0007fe0100 */
.L_x_1103:
        /* <DEDUP_REMOVED lines=20> */
[--C-:B0-----:R-:W-:Y:S01]  /*c930*/  IMAD.IADD R83, R83, 0x1, R4.reuse ;  /* 0x0000000153537824 */ /* 0x101fe200078e0204 */
[C---:B------:R-:W-:Y:S01]  /*c940*/  ISETP.LT.OR P3, PT, R81.reuse, 0x12, P3 ;  /* 0x000000125100780c */ /* 0x040fe20001f61670 */
[----:B------:R-:W-:Y:S01]  /*c950*/  IMAD.IADD R82, R82, 0x1, R4 ;  /* 0x0000000152527824 */ /* 0x000fe200078e0204 */
        /* <DEDUP_REMOVED lines=91> */
.L_x_1109:
[----:B------:R-:W-:-:S05]  /*cf10*/  IMAD.U32 R78, RZ, RZ, UR23 ;  /* 0x00000017ff4e7e24 */ /* 0x000fca000f8e00ff */
[----:B------:R-:W-:-:S13]  /*cf20*/  ISETP.NE.AND P3, PT, R78, 0x1, PT ;  /* 0x000000014e00780c */ /* 0x000fda0003f65270 */
[----:B------:R-:W0:Y:S02]  /*cf30*/  @P3 LDC.64 R14, c[0x0][0x9e8] ;  /* 0x00027a00ff0e3b82 */ /* 0x000e240000000a00 */
[----:B0-----:R-:W-:-:S05]  /*cf40*/  @P3 IMAD.HI.U32 R14, R4, R14, RZ ;  /* 0x0000000e040e3227 */ /* 0x001fca00078e00ff */
[----:B------:R-:W-:-:S07]  /*cf50*/  @P3 SHF.R.U32.HI R4, RZ, R15, R14 ;  /* 0x0000000fff043219 */ /* 0x000fce000001160e */
.L_x_1110:
[----:B------:R-:W-:Y:S05]  /*cf60*/  BSYNC B0 ;  /* 0x0000000000007941 */ /* 0x000fea0003800000 */
.L_x_1108:
[----:B------:R-:W-:-:S04]  /*cf70*/  IMAD R77, R4, R78, -R77 ;  /* 0x0000004e044d7224 */ /* 0x000fc800078e0a4d */
[----:B------:R-:W-:-:S05]  /*cf80*/  IMAD.IADD R77, R77, 0x1, -R16 ;  /* 0x000000014d4d7824 */ /* 0x000fca00078e0a10 */
[----:B------:R-:W-:Y:S02]  /*cf90*/  VIADDMNMX R83, R77, R78, R83, PT ;  /* 0x0000004e4d537246 */ /* 0x000fe40003800153 */
[----:B------:R-:W-:-:S07]  /*cfa0*/  VIMNMX R82, R82, R77, !PT ;  /* 0x0000004d52527248 */ /* 0x000fce0007fe0100 */
.L_x_1107:
[----:B------:R-:W-:Y:S01]  /*cfb0*/  FMNMX.FTZ R15, R33, R6, !PT ;  /* 0x00000006210f7209 */ /* 0x000fe20007810000 */
[----:B------:R-:W-:Y:S01]  /*cfc0*/  UMOV UR27, UR50 ;  /* 0x00000032001b7c82 */ /* 0x000fe20008000000 */
        /* <DEDUP_REMOVED lines=55> */
[----:B------:R-:W-:-:S04]  /*d340*/  FMNMX.FTZ R15, R70, R15, !PT ;  /* 0x0000000f460f7209 */ /* 0x000fc80007810000 */
[----:B------:R-:W-:-:S04]  /*d350*/  FMNMX.FTZ R15, R74, R15, !PT ;  /* 0x0000000f4a0f7209 */ /* 0x000fc80007810000 */
[----:B------:R-:W-:-:S04]  /*d360*/  FMNMX.FTZ R4, R76, R15, !PT ;  /* 0x0000000f4c047209 */ /* 0x000fc80007810000 */
[----:B------:R-:W-:-:S05]  /*d370*/  FMNMX.FTZ R14, R79, R4, !PT ;  /* 0x000000044f0e7209 */ /* 0x000fca0007810000 */
[----:B------:R-:W0:Y:S02]  /*d380*/  SHFL.BFLY PT, R15, R14, 0x2, 0x1f ;  /* 0x0c401f000e0f7f89 */ /* 0x000e2400000e0000 */
[----:B0-----:R-:W-:-:S05]  /*d390*/  FMNMX.FTZ R15, R14, R15, !PT ;  /* 0x0000000f0e0f7209 */ /* 0x001fca0007810000 */
[----:B------:R-:W0:Y:S02]  /*d3a0*/  SHFL.BFLY PT, R4, R15, 0x1, 0x1f ;  /* 0x0c201f000f047f89 */ /* 0x000e2400000e0000 */
[----:B0-----:R-:W-:-:S04]  /*d3b0*/  FMNMX.FTZ R4, R15, R4, !PT ;  /* 0x000000040f047209 */ /* 0x001fc80007810000 */
[C---:B------:R-:W-:Y:S01]  /*d3c0*/  FSETP.NEU.FTZ.AND P6, PT, R4.reuse, -INF , PT ;  /* 0xff8000000400780b */ /* 0x040fe20003fdd000 */
[----:B------:R-:W-:-:S03]  /*d3d0*/  FMUL.FTZ R15, R4, UR22 ;  /* 0x00000016040f7c20 */ /* 0x000fc60008410000 */
[----:B------:R-:W-:Y:S02]  /*d3e0*/  FSEL R81, R4, RZ, P6 ;  /* 0x000000ff04517208 */ /* 0x000fe40003000000 */
[----:B------:R-:W-:-:S03]  /*d3f0*/  FSEL R15, R15, RZ, P6 ;  /* 0x000000ff0f0f7208 */ /* 0x000fc60003000000 */
[----:B------:R-:W-:Y:S02]  /*d400*/  FADD.FTZ R81, -R81, R6 ;  /* 0x0000000651517221 */ /* 0x000fe40000010100 */
[--C-:B------:R-:W-:Y:S01]  /*d410*/  FFMA.FTZ R14, R8, UR22, -R15.reuse ;  /* 0x00000016080e7c23 */ /* 0x100fe2000801080f */
[----:B------:R-:W-:Y:S01]  /*d420*/  FSEL R8, R27, -INF , !P3 ;  /* 0xff8000001b087808 */ /* 0x000fe20005800000 */
[--C-:B------:R-:W-:Y:S01]  /*d430*/  FFMA.FTZ R150, R10, UR22, -R15.reuse ;  /* 0x000000160a967c23 */ /* 0x100fe2000801080f */
[----:B------:R-:W-:Y:S01]  /*d440*/  ISETP.GT.AND P3, PT, R82, 0x21, P2 ;  /* 0x000000215200780c */ /* 0x000fe20001764270 */
[----:B------:R0:W-:Y:S01]  /*d450*/  MUFU.EX2 R27, R14 ;  /* 0x0000000e001b7308 */ /* 0x0001e20000000800 */
[--C-:B------:R-:W-:Y:S01]  /*d460*/  FFMA.FTZ R146, R24, UR22, -R15.reuse ;  /* 0x0000001618927c23 */ /* 0x100fe2000801080f */
[--C-:B------:R-:W-:Y:S01]  /*d470*/  FFMA.FTZ R148, R33, UR22, -R15.reuse ;  /* 0x0000001621947c23 */ /* 0x100fe2000801080f */
[----:B------:R-:W-:Y:S01]  /*d480*/  ISETP.LT.OR P3, PT, R83, 0x22, P3 ;  /* 0x000000225300780c */ /* 0x000fe20001f61670 */
[--C-:B------:R-:W-:Y:S01]  /*d490*/  FFMA.FTZ R33, R12, UR22, -R15.reuse ;  /* 0x000000160c217c23 */ /* 0x100fe2000801080f */
[----:B------:R-:W-:Y:S01]  /*d4a0*/  FSEL R12, R37, -INF , !P4 ;  /* 0xff800000250c7808 */ /* 0x000fe20006000000 */
[--C-:B------:R-:W-:Y:S01]  /*d4b0*/  FFMA.FTZ R140, R28, UR22, -R15.reuse ;  /* 0x000000161c8c7c23 */ /* 0x100fe2000801080f */
[----:B------:R-:W-:Y:S01]  /*d4c0*/  FSEL R31, R31, -INF , !P3 ;  /* 0xff8000001f1f7808 */ /* 0x000fe20005800000 */
[--C-:B------:R-:W-:Y:S01]  /*d4d0*/  FFMA.FTZ R30, R30, UR22, -R15.reuse ;  /* 0x000000161e1e7c23 */ /* 0x100fe2000801080f */
[----:B------:R-:W-:Y:S01]  /*d4e0*/  ISETP.GT.AND P3, PT, R82, RZ, P2 ;  /* 0x000000ff5200720c */ /* 0x000fe20001764270 */
[--C-:B------:R-:W-:Y:S01]  /*d4f0*/  FFMA.FTZ R144, R32, UR22, -R15.reuse ;  /* 0x0000001620907c23 */ /* 0x100fe2000801080f */
[----:B------:R-:W-:Y:S01]  /*d500*/  ISETP.GT.AND P4, PT, R82, 0x31, P2 ;  /* 0x000000315200780c */ /* 0x000fe20001784270 */
[--C-:B------:R-:W-:Y:S01]  /*d510*/  FFMA.FTZ R142, R34, UR22, -R15.reuse ;  /* 0x00000016228e7c23 */ /* 0x100fe2000801080f */
[C---:B------:R-:W-:Y:S01]  /*d520*/  ISETP.LT.OR P3, PT, R83.reuse, 0x1, P3 ;  /* 0x000000015300780c */ /* 0x040fe20001f61670 */
[--C-:B------:R-:W-:Y:S01]  /*d530*/  FFMA.FTZ R136, R38, UR22, -R15.reuse ;  /* 0x0000001626887c23 */ /* 0x100fe2000801080f */
[----:B------:R-:W-:Y:S01]  /*d540*/  ISETP.LT.OR P4, PT, R83, 0x32, P4 ;  /* 0x000000325300780c */ /* 0x000fe20002781670 */
[--C-:B------:R-:W-:Y:S01]  /*d550*/  FFMA.FTZ R37, R84, UR22, -R15.reuse ;  /* 0x0000001654257c23 */ /* 0x100fe2000801080f */
[----:B------:R-:W-:Y:S01]  /*d560*/  FSEL R10, R7, -INF , !P3 ;  /* 0xff800000070a7808 */ /* 0x000fe20005800000 */
[--C-:B------:R-:W-:Y:S01]  /*d570*/  FFMA.FTZ R138, R42, UR22, -R15.reuse ;  /* 0x000000162a8a7c23 */ /* 0x100fe2000801080f */
[----:B------:R-:W-:Y:S01]  /*d580*/  ISETP.GT.AND P3, PT, R82, 0x30, P2 ;  /* 0x000000305200780c */ /* 0x000fe20001764270 */
[--C-:B------:R-:W-:Y:S01]  /*d590*/  FFMA.FTZ R45, R45, UR22, -R15.reuse ;  /* 0x000000162d2d7c23 */ /* 0x100fe2000801080f */
[----:B0-----:R-:W-:Y:S01]  /*d5a0*/  FMNMX.FTZ R14, R10, R5, !PT ;  /* 0x000000050a0e7209 */ /* 0x001fe20007810000 */
        /* <DEDUP_REMOVED lines=24> */
[----:B------:R-:W-:Y:S01]  /*d730*/  FFMA.FTZ R79, R79, UR22, -R15 ;  /* 0x000000164f4f7c23 */ /* 0x000fe2000801080f */
[----:B------:R-:W-:Y:S01]  /*d740*/  ISETP.LT.OR P3, PT, R83, 0x39, P3 ;  /* 0x000000395300780c */ /* 0x000fe20001f61670 */
[----:B------:R-:W-:Y:S01]  /*d750*/  MUFU.EX2 R148, R148 ;  /* 0x0000009400947308 */ /* 0x000fe20000000800 */
[----:B------:R-:W-:-:S02]  /*d760*/  FMNMX.FTZ R24, R8, R7, !PT ;  /* 0x0000000708187209 */ /* 0x000fc40007810000 */
[----:B------:R-:W-:Y:S02]  /*d770*/  FSEL R44, R44, -INF , !P4 ;  /* 0xff8000002c2c7808 */ /* 0x000fe40006000000 */
[----:B------:R-:W-:Y:S02]  /*d780*/  FMNMX.FTZ R24, R29, R24, !PT ;  /* 0x000000181d187209 */ /* 0x000fe40007810000 */
[----:B------:R-:W-:Y:S01]  /*d790*/  ISETP.GT.AND P4, PT, R82, 0x41, P2 ;  /* 0x000000415200780c */ /* 0x000fe20001784270 */
[----:B------:R-:W-:Y:S01]  /*d7a0*/  MUFU.EX2 R150, R150 ;  /* 0x0000009600967308 */ /* 0x000fe20000000800 */
[----:B------:R-:W-:Y:S02]  /*d7b0*/  FMNMX.FTZ R26, R31, R24, !PT ;  /* 0x000000181f1a7209 */ /* 0x000fe40007810000 */
[----:B------:R-:W-:Y:S02]  /*d7c0*/  FSEL R43, R43, -INF , !P3 ;  /* 0xff8000002b2b7808 */ /* 0x000fe40005800000 */
[----:B------:R-:W-:-:S02]  /*d7d0*/  FMNMX.FTZ R7, R35, R26, !PT ;  /* 0x0000001a23077209 */ /* 0x000fc40007810000 */
[----:B------:R-:W-:Y:S01]  /*d7e0*/  ISETP.GT.AND P3, PT, R82, 0x40, P2 ;  /* 0x000000405200780c */ /* 0x000fe20001764270 */
[----:B------:R-:W-:Y:S01]  /*d7f0*/  MUFU.EX2 R33, R33 ;  /* 0x0000002100217308 */ /* 0x000fe20000000800 */
[----:B------:R-:W-:Y:S02]  /*d800*/  FMNMX.FTZ R28, R12, R7, !PT ;  /* 0x000000070c1c7209 */ /* 0x000fe40007810000 */
[----:B------:R-:W-:Y:S02]  /*d810*/  ISETP.LT.OR P4, PT, R83, 0x42, P4 ;  /* 0x000000425300780c */ /* 0x000fe40002781670 */
[----:B------:R-:W-:Y:S02]  /*d820*/  FMNMX.FTZ R7, R39, R28, !PT ;  /* 0x0000001c27077209 */ /* 0x000fe40007810000 */
[----:B------:R-:W-:Y:S01]  /*d830*/  ISETP.LT.OR P3, PT, R83, 0x41, P3 ;  /* 0x000000415300780c */ /* 0x000fe20001f61670 */
[----:B------:R-:W-:Y:S01]  /*d840*/  MUFU.EX2 R144, R144 ;  /* 0x0000009000907308 */ /* 0x000fe20000000800 */
[----:B------:R-:W-:-:S02]  /*d850*/  FSEL R24, R47, -INF , !P4 ;  /* 0xff8000002f187808 */ /* 0x000fc40006000000 */
[----:B------:R-:W-:Y:S02]  /*d860*/  FSEL R46, R46, -INF , !P3 ;  /* 0xff8000002e2e7808 */ /* 0x000fe40005800000 */
[C---:B------:R-:W-:Y:S02]  /*d870*/  ISETP.GT.AND P3, PT, R82.reuse, 0x48, P2 ;  /* 0x000000485200780c */ /* 0x040fe40001764270 */
[----:B------:R-:W-:Y:S01]  /*d880*/  ISETP.GT.AND P4, PT, R82, 0x49, P2 ;  /* 0x000000495200780c */ /* 0x000fe20001784270 */
[----:B------:R0:W-:Y:S01]  /*d890*/  MUFU.EX2 R47, R30 ;  /* 0x0000001e002f7308 */ /* 0x0001e20000000800 */
[C---:B------:R-:W-:Y:S02]  /*d8a0*/  ISETP.LT.OR P3, PT, R83.reuse, 0x49, P3 ;  /* 0x000000495300780c */ /* 0x040fe40001f61670 */
[----:B------:R-:W-:Y:S02]  /*d8b0*/  ISETP.LT.OR P4, PT, R83, 0x4a, P4 ;  /* 0x0000004a5300780c */ /* 0x000fe40002781670 */
[----:B------:R-:W-:Y:S01]  /*d8c0*/  FSEL R26, R49, -INF , !P3 ;  /* 0xff800000311a7808 */ /* 0x000fe20005800000 */
[----:B------:R-:W-:Y:S01]  /*d8d0*/  FFMA.FTZ R49, R36, UR22, -R15 ;  /* 0x0000001624317c23 */ /* 0x000fe2000801080f */
[----:B------:R-:W-:Y:S01]  /*d8e0*/  ISETP.GT.AND P3, PT, R82, 0x50, P2 ;  /* 0x000000505200780c */ /* 0x000fe20001764270 */
[----:B------:R-:W-:Y:S01]  /*d8f0*/  MUFU.EX2 R37, R37 ;  /* 0x0000002500257308 */ /* 0x000fe20000000800 */
[----:B0-----:R-:W-:-:S02]  /*d900*/  FMNMX.FTZ R30, R14, R7, !PT ;  /* 0x000000070e1e7209 */ /* 0x001fc40007810000 */
[----:B------:R-:W-:Y:S02]  /*d910*/  ISETP.LT.OR P3, PT, R83, 0x51, P3 ;  /* 0x000000515300780c */ /* 0x000fe40001f61670 */
[----:B------:R-:W-:Y:S02]  /*d920*/  FMNMX.FTZ R7, R43, R30, !PT ;  /* 0x0000001e2b077209 */ /* 0x000fe40007810000 */
[----:B------:R-:W-:Y:S01]  /*d930*/  FSEL R28, R51, -INF , !P4 ;  /* 0xff800000331c7808 */ /* 0x000fe20006000000 */
[----:B------:R-:W-:Y:S01]  /*d940*/  FFMA.FTZ R51, R40, UR22, -R15 ;  /* 0x0000001628337c23 */ /* 0x000fe2000801080f */
[----:B------:R-:W-:Y:S01]  /*d950*/  FMNMX.FTZ R7, R44, R7, !PT ;  /* 0x000000072c077209 */ /* 0x000fe20007810000 */
[----:B------:R-:W-:Y:S01]  /*d960*/  MUFU.EX2 R146, R146 ;  /* 0x0000009200927308 */ /* 0x000fe20000000800 */
[----:B------:R-:W-:Y:S02]  /*d970*/  ISETP.GT.AND P4, PT, R82, 0x51, P2 ;  /* 0x000000515200780c */ /* 0x000fe40001784270 */
[----:B------:R-:W-:-:S02]  /*d980*/  FMNMX.FTZ R7, R46, R7, !PT ;  /* 0x000000072e077209 */ /* 0x000fc40007810000 */
[----:B------:R-:W-:Y:S02]  /*d990*/  FSEL R53, R53, -INF , !P3 ;  /* 0xff80000035357808 */ /* 0x000fe40005800000 */
[----:B------:R-:W-:Y:S01]  /*d9a0*/  FMNMX.FTZ R7, R24, R7, !PT ;  /* 0x0000000718077209 */ /* 0x000fe20007810000 */
[----:B------:R-:W-:Y:S01]  /*d9b0*/  MUFU.EX2 R41, R41 ;  /* 0x0000002900297308 */ /* 0x000fe20000000800 */
[----:B------:R-:W-:Y:S02]  /*d9c0*/  ISETP.GT.AND P3, PT, R82, 0x58, P2 ;  /* 0x000000585200780c */ /* 0x000fe40001764270 */
[C---:B------:R-:W-:Y:S02]  /*d9d0*/  ISETP.LT.OR P4, PT, R83.reuse, 0x52, P4 ;  /* 0x000000525300780c */ /* 0x040fe40002781670 */
[----:B------:R-:W-:Y:S02]  /*d9e0*/  FMNMX.FTZ R7, R26, R7, !PT ;  /* 0x000000071a077209 */ /* 0x000fe40007810000 */
[----:B------:R-:W-:Y:S01]  /*d9f0*/  ISETP.LT.OR P3, PT, R83, 0x59, P3 ;  /* 0x000000595300780c */ /* 0x000fe20001f61670 */
[----:B------:R-:W-:Y:S01]  /*da00*/  MUFU.EX2 R140, R140 ;  /* 0x0000008c008c7308 */ /* 0x000fe20000000800 */
[----:B------:R-:W-:-:S02]  /*da10*/  FSEL R55, R55, -INF , !P4 ;  /* 0xff80000037377808 */ /* 0x000fc40006000000 */
[----:B------:R-:W-:Y:S02]  /*da20*/  FMNMX.FTZ R32, R28, R7, !PT ;  /* 0x000000071c207209 */ /* 0x000fe40007810000 */
[----:B------:R-:W-:Y:S02]  /*da30*/  ISETP.GT.AND P4, PT, R82, 0x59, P2 ;  /* 0x000000595200780c */ /* 0x000fe40001784270 */
[----:B------:R-:W-:Y:S01]  /*da40*/  FSEL R58, R58, -INF , !P3 ;  /* 0xff8000003a3a7808 */ /* 0x000fe20005800000 */
[----:B------:R-:W-:Y:S01]  /*da50*/  MUFU.EX2 R142, R142 ;  /* 0x0000008e008e7308 */ /* 0x000fe20000000800 */
[----:B------:R-:W-:Y:S02]  /*da60*/  FMNMX.FTZ R32, R53, R32, !PT ;  /* 0x0000002035207209 */ /* 0x000fe40007810000 */
[----:B------:R-:W-:Y:S02]  /*da70*/  ISETP.GT.AND P3, PT, R82, 0x60, P2 ;  /* 0x000000605200780c */ /* 0x000fe40001764270 */
[----:B------:R-:W-:-:S02]  /*da80*/  ISETP.LT.OR P4, PT, R83, 0x5a, P4 ;  /* 0x0000005a5300780c */ /* 0x000fc40002781670 */
[----:B------:R-:W-:Y:S01]  /*da90*/  FMNMX.FTZ R7, R55, R32, !PT ;  /* 0x0000002037077209 */ /* 0x000fe20007810000 */
[----:B------:R-:W-:Y:S01]  /*daa0*/  MUFU.EX2 R49, R49 ;  /* 0x0000003100317308 */ /* 0x000fe20000000800 */
[----:B------:R-:W-:Y:S02]  /*dab0*/  ISETP.LT.OR P3, PT, R83, 0x61, P3 ;  /* 0x000000615300780c */ /* 0x000fe40001f61670 */
[----:B------:R-:W-:Y:S02]  /*dac0*/  FSEL R59, R59, -INF , !P4 ;  /* 0xff8000003b3b7808 */ /* 0x000fe40006000000 */
[----:B------:R-:W-:Y:S02]  /*dad0*/  ISETP.GT.AND P4, PT, R82, 0x61, P2 ;  /* 0x000000615200780c */ /* 0x000fe40001784270 */
[----:B------:R-:W-:Y:S01]  /*dae0*/  FMNMX.FTZ R32, R58, R7, !PT ;  /* 0x000000073a207209 */ /* 0x000fe20007810000 */
[----:B------:R-:W-:Y:S01]  /*daf0*/  MUFU.EX2 R136, R136 ;  /* 0x0000008800887308 */ /* 0x000fe20000000800 */
[----:B------:R-:W-:Y:S01]  /*db00*/  FSEL R30, R61, -INF , !P3 ;  /* 0xff8000003d1e7808 */ /* 0x000fe20005800000 */
[----:B------:R-:W-:Y:S01]  /*db10*/  FFMA.FTZ R61, R50, UR22, -R15 ;  /* 0x00000016323d7c23 */ /* 0x000fe2000801080f */
[----:B------:R-:W-:-:S02]  /*db20*/  ISETP.GT.AND P3, PT, R82, 0x68, P2 ;  /* 0x000000685200780c */ /* 0x000fc40001764270 */
[----:B------:R-:W-:Y:S02]  /*db30*/  ISETP.LT.OR P4, PT, R83, 0x62, P4 ;  /* 0x000000625300780c */ /* 0x000fe40002781670 */
[----:B------:R-:W-:Y:S01]  /*db40*/  FMNMX.FTZ R7, R59, R32, !PT ;  /* 0x000000203b077209 */ /* 0x000fe20007810000 */
[----:B------:R-:W-:Y:S01]  /*db50*/  MUFU.EX2 R51, R51 ;  /* 0x0000003300337308 */ /* 0x000fe20000000800 */
[----:B------:R-:W-:Y:S02]  /*db60*/  ISETP.LT.OR P3, PT, R83, 0x69, P3 ;  /* 0x000000695300780c */ /* 0x000fe40001f61670 */
[----:B------:R-:W-:Y:S02]  /*db70*/  FSEL R63, R63, -INF , !P4 ;  /* 0xff8000003f3f7808 */ /* 0x000fe40006000000 */
[----:B------:R-:W-:Y:S02]  /*db80*/  ISETP.GT.AND P4, PT, R82, 0x69, P2 ;  /* 0x000000695200780c */ /* 0x000fe40001784270 */
[----:B------:R-:W-:Y:S01]  /*db90*/  FMNMX.FTZ R32, R30, R7, !PT ;  /* 0x000000071e207209 */ /* 0x000fe20007810000 */
[----:B------:R-:W-:Y:S01]  /*dba0*/  MUFU.EX2 R138, R138 ;  /* 0x0000008a008a7308 */ /* 0x000fe20000000800 */
[----:B------:R-:W-:-:S02]  /*dbb0*/  FSEL R65, R65, -INF , !P3 ;  /* 0xff80000041417808 */ /* 0x000fc40005800000 */
[C---:B------:R-:W-:Y:S02]  /*dbc0*/  ISETP.GT.AND P3, PT, R82.reuse, 0x70, P2 ;  /* 0x000000705200780c */ /* 0x040fe40001764270 */
[----:B------:R-:W-:Y:S02]  /*dbd0*/  ISETP.LT.OR P4, PT, R83, 0x6a, P4 ;  /* 0x0000006a5300780c */ /* 0x000fe40002781670 */
[----:B------:R-:W-:Y:S01]  /*dbe0*/  FMNMX.FTZ R34, R63, R32, !PT ;  /* 0x000000203f227209 */ /* 0x000fe20007810000 */
[----:B------:R-:W-:Y:S01]  /*dbf0*/  MUFU.EX2 R45, R45 ;  /* 0x0000002d002d7308 */ /* 0x000fe20000000800 */
[----:B------:R-:W-:Y:S02]  /*dc00*/  ISETP.LT.OR P3, PT, R83, 0x71, P3 ;  /* 0x000000715300780c */ /* 0x000fe40001f61670 */
[----:B------:R-:W-:Y:S02]  /*dc10*/  FSEL R67, R67, -INF , !P4 ;  /* 0xff80000043437808 */ /* 0x000fe40006000000 */
[----:B------:R-:W-:-:S02]  /*dc20*/  ISETP.GT.AND P4, PT, R82, 0x71, P2 ;  /* 0x000000715200780c */ /* 0x000fc40001784270 */
[----:B------:R-:W-:Y:S01]  /*dc30*/  FMNMX.FTZ R34, R65, R34, !PT ;  /* 0x0000002241227209 */ /* 0x000fe20007810000 */
[----:B------:R-:W-:Y:S01]  /*dc40*/  MUFU.EX2 R132, R132 ;  /* 0x0000008400847308 */ /* 0x000fe20000000800 */
[----:B------:R-:W-:Y:S01]  /*dc50*/  FSEL R32, R71, -INF , !P3 ;  /* 0xff80000047207808 */ /* 0x000fe20005800000 */
[----:B------:R-:W-:Y:S01]  /*dc60*/  FFMA.FTZ R71, R54, UR22, -R15 ;  /* 0x0000001636477c23 */ /* 0x000fe2000801080f */
[C---:B------:R-:W-:Y:S02]  /*dc70*/  ISETP.GT.AND P3, PT, R82.reuse, 0x78, P2 ;  /* 0x000000785200780c */ /* 0x040fe40001764270 */
[----:B------:R-:W-:Y:S02]  /*dc80*/  ISETP.LT.OR P4, PT, R83, 0x72, P4 ;  /* 0x000000725300780c */ /* 0x000fe40002781670 */
[----:B------:R-:W-:Y:S01]  /*dc90*/  FMNMX.FTZ R7, R67, R34, !PT ;  /* 0x0000002243077209 */ /* 0x000fe20007810000 */
[----:B------:R-:W-:Y:S01]  /*dca0*/  MUFU.EX2 R61, R61 ;  /* 0x0000003d003d7308 */ /* 0x000fe20000000800 */
[----:B------:R-:W-:-:S02]  /*dcb0*/  ISETP.GT.AND P2, PT, R82, 0x79, P2 ;  /* 0x000000795200780c */ /* 0x000fc40001744270 */
[C---:B------:R-:W-:Y:S02]  /*dcc0*/  ISETP.LT.OR P3, PT, R83.reuse, 0x79, P3 ;  /* 0x000000795300780c */ /* 0x040fe40001f61670 */
[----:B------:R-:W-:Y:S02]  /*dcd0*/  FSEL R72, R72, -INF , !P4 ;  /* 0xff80000048487808 */ /* 0x000fe40006000000 */
[----:B------:R-:W-:Y:S01]  /*dce0*/  FMNMX.FTZ R7, R32, R7, !PT ;  /* 0x0000000720077209 */ /* 0x000fe20007810000 */
[----:B------:R-:W-:Y:S01]  /*dcf0*/  MUFU.EX2 R134, R134 ;  /* 0x0000008600867308 */ /* 0x000fe20000000800 */
[----:B------:R-:W-:Y:S02]  /*dd00*/  ISETP.LT.OR P2, PT, R83, 0x7a, P2 ;  /* 0x0000007a5300780c */ /* 0x000fe40001741670 */
[----:B------:R-:W-:Y:S01]  /*dd10*/  FSEL R34, R73, -INF , !P3 ;  /* 0xff80000049227808 */ /* 0x000fe20005800000 */
[----:B------:R-:W-:Y:S01]  /*dd20*/  FFMA.FTZ R73, R62, UR22, -R15 ;  /* 0x000000163e497c23 */ /* 0x000fe2000801080f */
[----:B------:R-:W-:-:S02]  /*dd30*/  FMNMX.FTZ R7, R72, R7, !PT ;  /* 0x0000000748077209 */ /* 0x000fc40007810000 */
[----:B------:R-:W-:Y:S01]  /*dd40*/  FSEL R36, R75, -INF , !P2 ;  /* 0xff8000004b247808 */ /* 0x000fe20005000000 */
[----:B------:R-:W-:Y:S01]  /*dd50*/  FFMA.FTZ R75, R66, UR22, -R15 ;  /* 0x00000016424b7c23 */ /* 0x000fe2000801080f */
[----:B------:R-:W-:Y:S01]  /*dd60*/  FMNMX.FTZ R7, R34, R7, !PT ;  /* 0x0000000722077209 */ /* 0x000fe20007810000 */
[----:B------:R-:W-:Y:S01]  /*dd70*/  FMUL.FTZ R15, R81, UR22 ;  /* 0x00000016510f7c20 */ /* 0x000fe20008410000 */
[----:B------:R-:W-:Y:S02]  /*dd80*/  MUFU.EX2 R71, R71 ;  /* 0x0000004700477308 */ /* 0x000fe40000000800 */
[----:B------:R-:W-:-:S05]  /*dd90*/  FMNMX.FTZ R7, R36, R7, !PT ;  /* 0x0000000724077209 */ /* 0x000fca0007810000 */
[----:B------:R-:W0:Y:S01]  /*dda0*/  SHFL.BFLY PT, R38, R7, 0x2, 0x1f ;  /* 0x0c401f0007267f89 */ /* 0x000e2200000e0000 */
[----:B------:R-:W1:Y:S08]  /*ddb0*/  MUFU.EX2 R15, R15 ;  /* 0x0000000f000f7308 */ /* 0x000e700000000800 */
[----:B------:R-:W-:Y:S08]  /*ddc0*/  MUFU.EX2 R128, R128 ;  /* 0x0000008000807308 */ /* 0x000ff00000000800 */
[----:B------:R-:W-:Y:S01]  /*ddd0*/  MUFU.EX2 R57, R57 ;  /* 0x0000003900397308 */ /* 0x000fe20000000800 */
[----:B-1----:R-:W-:Y:S01]  /*dde0*/  FFMA.FTZ R6, R15, R3, R148 ;  /* 0x000000030f067223 */ /* 0x002fe20000010094 */
[----:B------:R-:W-:Y:S01]  /*ddf0*/  F2FP.F16.F32.PACK_AB R148, R27, R148 ;  /* 0x000000941b94723e */ /* 0x000fe200000000ff */
[-C--:B------:R-:W-:Y:S01]  /*de00*/  FMUL.FTZ R88, R88, R15.reuse ;  /* 0x0000000f58587220 */ /* 0x080fe20000410000 */
[-C--:B------:R-:W-:Y:S01]  /*de10*/  FMUL.FTZ R89, R89, R15.reuse ;  /* 0x0000000f59597220 */ /* 0x080fe20000410000 */
[----:B------:R-:W-:Y:S01]  /*de20*/  FADD.FTZ R3, R27, R6 ;  /* 0x000000061b037221 */ /* 0x000fe20000010000 */
[-C--:B------:R-:W-:Y:S01]  /*de30*/  FMUL.FTZ R92, R92, R15.reuse ;  /* 0x0000000f5c5c7220 */ /* 0x080fe20000410000 */
[----:B0-----:R-:W-:Y:S01]  /*de40*/  FMNMX.FTZ R38, R7, R38, !PT ;  /* 0x0000002607267209 */ /* 0x001fe20007810000 */
[----:B------:R-:W-:Y:S01]  /*de50*/  MUFU.EX2 R130, R130 ;  /* 0x0000008200827308 */ /* 0x000fe20000000800 */
[----:B------:R-:W-:Y:S01]  /*de60*/  FADD.FTZ R6, R150, R3 ;  /* 0x0000000396067221 */ /* 0x000fe20000010000 */
[----:B------:R-:W-:Y:S01]  /*de70*/  F2FP.F16.F32.PACK_AB R150, R33, R150 ;  /* 0x000000962196723e */ /* 0x000fe200000000ff */
[-C--:B------:R-:W-:Y:S01]  /*de80*/  FMUL.FTZ R93, R93, R15.reuse ;  /* 0x0000000f5d5d7220 */ /* 0x080fe20000410000 */
[----:B------:R-:W0:Y:S01]  /*de90*/  SHFL.BFLY PT, R7, R38, 0x1, 0x1f ;  /* 0x0c201f0026077f89 */ /* 0x000e2200000e0000 */
[----:B------:R-:W-:Y:S01]  /*dea0*/  FADD.FTZ R3, R33, R6 ;  /* 0x0000000621037221 */ /* 0x000fe20000010000 */
        /* <DEDUP_REMOVED lines=13> */
[----:B------:R-:W-:-:S05]  /*df80*/  FMUL.FTZ R117, R117, R15 ;  /* 0x0000000f75757220 */ /* 0x000fca0000410000 */
[----:B------:R-:W-:Y:S01]  /*df90*/  MUFU.EX2 R75, R75 ;  /* 0x0000004b004b7308 */ /* 0x000fe20000000800 */
[----:B0-----:R-:W-:-:S04]  /*dfa0*/  FMNMX.FTZ R7, R38, R7, !PT ;  /* 0x0000000726077209 */ /* 0x001fc80007810000 */
[C---:B------:R-:W-:Y:S01]  /*dfb0*/  FSETP.NEU.FTZ.AND P2, PT, R7.reuse, -INF , PT ;  /* 0xff8000000700780b */ /* 0x040fe20003f5d000 */
[C---:B------:R-:W-:Y:S02]  /*dfc0*/  FMUL.FTZ R48, R7.reuse, UR22 ;  /* 0x0000001607307c20 */ /* 0x040fe40008410000 */
[----:B------:R-:W-:Y:S01]  /*dfd0*/  MUFU.EX2 R126, R126 ;  /* 0x0000007e007e7308 */ /* 0x000fe20000000800 */
[----:B------:R-:W-:Y:S02]  /*dfe0*/  FSEL R6, R7, RZ, P2 ;  /* 0x000000ff07067208 */ /* 0x000fe40001000000 */
[----:B------:R-:W-:Y:S02]  /*dff0*/  FSEL R48, R48, RZ, P2 ;  /* 0x000000ff30307208 */ /* 0x000fe40001000000 */
[----:B------:R-:W-:Y:S01]  /*e000*/  ISETP.GT.AND P2, PT, R0, UR43, PT ;  /* 0x0000002b00007c0c */ /* 0x000fe2000bf44270 */
[----:B------:R-:W-:Y:S01]  /*e010*/  FADD.FTZ R6, -R6, R5 ;  /* 0x0000000506067221 */ /* 0x000fe20000010100 */
[----:B------:R-:W-:-:S02]  /*e020*/  IMAD.U32 R5, RZ, RZ, UR26 ;  /* 0x0000001aff057e24 */ /* 0x000fc4000f8e00ff */
[--C-:B------:R-:W-:Y:S01]  /*e030*/  FFMA.FTZ R42, R44, UR22, -R48.reuse ;  /* 0x000000162c2a7c23 */ /* 0x100fe20008010830 */
[----:B------:R-:W-:Y:S01]  /*e040*/  FADD.FTZ R44, R144, R3 ;  /* 0x00000003902c7221 */ /* 0x000fe20000010000 */
[--C-:B------:R-:W-:Y:S01]  /*e050*/  FFMA.FTZ R149, R10, UR22, -R48.reuse ;  /* 0x000000160a957c23 */ /* 0x100fe20008010830 */
[----:B------:R-:W-:Y:S01]  /*e060*/  FMUL.FTZ R6, R6, UR22 ;  /* 0x0000001606067c20 */ /* 0x000fe20008410000 */
[----:B------:R-:W-:Y:S01]  /*e070*/  FFMA.FTZ R10, R9, UR22, -R48 ;  /* 0x00000016090a7c23 */ /* 0x000fe20008010830 */
[----:B------:R-:W-:Y:S01]  /*e080*/  FADD.FTZ R3, R37, R44 ;  /* 0x0000002c25037221 */ /* 0x000fe20000010000 */
[--C-:B------:R-:W-:Y:S01]  /*e090*/  FFMA.FTZ R151, R11, UR22, -R48.reuse ;  /* 0x000000160b977c23 */ /* 0x100fe20008010830 */
[----:B------:R-:W-:Y:S01]  /*e0a0*/  @!P1 LEA R5, R5, UR45, 0x3 ;  /* 0x0000002d05059c11 */ /* 0x000fe2000f8e18ff */
[----:B------:R-:W-:Y:S01]  /*e0b0*/  MUFU.EX2 R149, R149 ;  /* 0x0000009500957308 */ /* 0x000fe20000000800 */
[----:B------:R-:W-:Y:S01]  /*e0c0*/  FADD.FTZ R44, R146, R3 ;  /* 0x00000003922c7221 */ /* 0x000fe20000010000 */
[--C-:B------:R-:W-:Y:S01]  /*e0d0*/  FFMA.FTZ R38, R13, UR22, -R48.reuse ;  /* 0x000000160d267c23 */ /* 0x100fe20008010830 */
[----:B------:R-:W-:Y:S01]  /*e0e0*/  FFMA.FTZ R145, R20, UR22, -R48 ;  /* 0x0000001614917c23 */ /* 0x000fe20008010830 */
[----:B------:R-:W-:-:S02]  /*e0f0*/  @!P1 VIADD R5, R5, 0x16860 ;  /* 0x0001686005059836 */ /* 0x000fc40000000000 */
[----:B------:R-:W-:Y:S01]  /*e100*/  FADD.FTZ R3, R41, R44 ;  /* 0x0000002c29037221 */ /* 0x000fe20000010000 */
[--C-:B------:R-:W-:Y:S01]  /*e110*/  FFMA.FTZ R20, R21, UR22, -R48.reuse ;  /* 0x0000001615147c23 */ /* 0x100fe20008010830 */
[--C-:B------:R-:W-:Y:S01]  /*e120*/  FFMA.FTZ R147, R25, UR22, -R48.reuse ;  /* 0x0000001619937c23 */ /* 0x100fe20008010830 */
[----:B------:R-:W0:Y:S01]  /*e130*/  MUFU.EX2 R6, R6 ;  /* 0x0000000600067308 */ /* 0x000e220000000800 */
[----:B------:R-:W-:Y:S01]  /*e140*/  FADD.FTZ R44, R140, R3 ;  /* 0x000000038c2c7221 */ /* 0x000fe20000010000 */
[--C-:B------:R-:W-:Y:S01]  /*e150*/  FFMA.FTZ R8, R8, UR22, -R48.reuse ;  /* 0x0000001608087c23 */ /* 0x100fe20008010830 */
[--C-:B------:R-:W-:Y:S01]  /*e160*/  FFMA.FTZ R135, R26, UR22, -R48.reuse ;  /* 0x000000161a877c23 */ /* 0x100fe20008010830 */
[----:B------:R-:W-:Y:S01]  /*e170*/  FFMA.FTZ R141, R29, UR22, -R48 ;  /* 0x000000161d8d7c23 */ /* 0x000fe20008010830 */
[----:B------:R-:W-:Y:S01]  /*e180*/  FADD.FTZ R3, R47, R44 ;  /* 0x0000002c2f037221 */ /* 0x000fe20000010000 */
[--C-:B------:R-:W-:Y:S01]  /*e190*/  FFMA.FTZ R40, R31, UR22, -R48.reuse ;  /* 0x000000161f287c23 */ /* 0x100fe20008010830 */
[--C-:B------:R-:W-:Y:S01]  /*e1a0*/  FFMA.FTZ R143, R35, UR22, -R48.reuse ;  /* 0x00000016238f7c23 */ /* 0x100fe20008010830 */
[----:B------:R-:W1:Y:S01]  /*e1b0*/  MUFU.EX2 R10, R10 ;  /* 0x0000000a000a7308 */ /* 0x000e620000000800 */
[----:B------:R-:W-:Y:S01]  /*e1c0*/  FADD.FTZ R44, R142, R3 ;  /* 0x000000038e2c7221 */ /* 0x000fe20000010000 */
[----:B------:R-:W-:Y:S01]  /*e1d0*/  @!P1 PRMT R3, RZ, 0x654, R5 ;  /* 0x00000654ff039816 */ /* 0x000fe20000000005 */
[--C-:B------:R-:W-:Y:S01]  /*e1e0*/  FFMA.FTZ R12, R12, UR22, -R48.reuse ;  /* 0x000000160c0c7c23 */ /* 0x100fe20008010830 */
[----:B------:R-:W-:Y:S01]  /*e1f0*/  FFMA.FTZ R133, R46, UR22, -R48 ;  /* 0x000000162e857c23 */ /* 0x000fe20008010830 */
[----:B------:R-:W-:Y:S01]  /*e200*/  FADD.FTZ R5, R49, R44 ;  /* 0x0000002c31057221 */ /* 0x000fe20000010000 */
[----:B------:R0:W-:Y:S01]  /*e210*/  @!P1 SYNCS.ARRIVE.TRANS64.RED.A1T0 RZ, [R3+URZ], RZ ;  /* 0x000000ff03ff99a7 */ /* 0x0001e2000810043f */
[--C-:B------:R-:W-:Y:S01]  /*e220*/  FFMA.FTZ R137, R39, UR22, -R48.reuse ;  /* 0x0000001627897c23 */ /* 0x100fe20008010830 */
[----:B------:R-:W2:Y:S01]  /*e230*/  MUFU.EX2 R151, R151 ;  /* 0x0000009700977308 */ /* 0x000ea20000000800 */
[----:B------:R-:W-:Y:S01]  /*e240*/  FADD.FTZ R26, R136, R5 ;  /* 0x00000005881a7221 */ /* 0x000fe20000010000 */
[--C-:B------:R-:W-:Y:S01]  /*e250*/  FFMA.FTZ R14, R14, UR22, -R48.reuse ;  /* 0x000000160e0e7c23 */ /* 0x100fe20008010830 */
[--C-:B------:R-:W-:Y:S01]  /*e260*/  FFMA.FTZ R139, R43, UR22, -R48.reuse ;  /* 0x000000162b8b7c23 */ /* 0x100fe20008010830 */
[----:B------:R-:W-:Y:S01]  /*e270*/  FFMA.FTZ R24, R24, UR22, -R48 ;  /* 0x0000001618187c23 */ /* 0x000fe20008010830 */
[----:B------:R-:W-:Y:S01]  /*e280*/  FADD.FTZ R5, R51, R26 ;  /* 0x0000001a33057221 */ /* 0x000fe20000010000 */
[----:B0-----:R-:W-:Y:S01]  /*e290*/  FFMA.FTZ R3, R6, R2, R149 ;  /* 0x0000000206037223 */ /* 0x001fe20000010095 */
[--C-:B------:R-:W-:Y:S01]  /*e2a0*/  FFMA.FTZ R2, R28, UR22, -R48.reuse ;  /* 0x000000161c027c23 */ /* 0x100fe20008010830 */
[----:B------:R-:W0:Y:S01]  /*e2b0*/  MUFU.EX2 R38, R38 ;  /* 0x0000002600267308 */ /* 0x000e220000000800 */
[--C-:B------:R-:W-:Y:S01]  /*e2c0*/  FFMA.FTZ R129, R53, UR22, -R48.reuse ;  /* 0x0000001635817c23 */ /* 0x100fe20008010830 */
[----:B-1----:R-:W-:Y:S01]  /*e2d0*/  FADD.FTZ R28, R10, R3 ;  /* 0x000000030a1c7221 */ /* 0x002fe20000010000 */
[--C-:B------:R-:W-:Y:S01]  /*e2e0*/  FFMA.FTZ R26, R55, UR22, -R48.reuse ;  /* 0x00000016371a7c23 */ /* 0x100fe20008010830 */
[--C-:B------:R-:W-:Y:S01]  /*e2f0*/  FFMA.FTZ R131, R58, UR22, -R48.reuse ;  /* 0x000000163a837c23 */ /* 0x100fe20008010830 */
[--C-:B------:R-:W-:Y:S01]  /*e300*/  FFMA.FTZ R30, R30, UR22, -R48.reuse ;  /* 0x000000161e1e7c23 */ /* 0x100fe20008010830 */
[--C-:B------:R-:W-:Y:S01]  /*e310*/  FFMA.FTZ R63, R63, UR22, -R48.reuse ;  /* 0x000000163f3f7c23 */ /* 0x100fe20008010830 */
[----:B------:R-:W-:Y:S01]  /*e320*/  FFMA.FTZ R65, R65, UR22, -R48 ;  /* 0x0000001641417c23 */ /* 0x000fe20008010830 */
[----:B------:R-:W1:Y:S01]  /*e330*/  MUFU.EX2 R145, R145 ;  /* 0x0000009100917308 */ /* 0x000e620000000800 */
[----:B--2---:R-:W-:Y:S01]  /*e340*/  FADD.FTZ R3, R151, R28 ;  /* 0x0000001c97037221 */ /* 0x004fe20000010000 */
[----:B------:R-:W-:Y:S01]  /*e350*/  FADD.FTZ R28, R138, R5 ;  /* 0x000000058a1c7221 */ /* 0x000fe20000010000 */
[--C-:B------:R-:W-:Y:S01]  /*e360*/  FFMA.FTZ R67, R67, UR22, -R48.reuse ;  /* 0x0000001643437c23 */ /* 0x100fe20008010830 */
[--C-:B------:R-:W-:Y:S01]  /*e370*/  FFMA.FTZ R32, R32, UR22, -R48.reuse ;  /* 0x0000001620207c23 */ /* 0x100fe20008010830 */
[----:B------:R-:W-:Y:S01]  /*e380*/  FFMA.FTZ R72, R72, UR22, -R48 ;  /* 0x0000001648487c23 */ /* 0x000fe20008010830 */
[----:B------:R-:W-:Y:S01]  /*e390*/  FADD.FTZ R5, R45, R28 ;  /* 0x0000001c2d057221 */ /* 0x000fe20000010000 */
[--C-:B------:R-:W-:Y:S01]  /*e3a0*/  FFMA.FTZ R28, R59, UR22, -R48.reuse ;  /* 0x000000163b1c7c23 */ /* 0x100fe20008010830 */
[----:B------:R-:W2:Y:S01]  /*e3b0*/  MUFU.EX2 R20, R20 ;  /* 0x0000001400147308 */ /* 0x000ea20000000800 */
[----:B0-----:R-:W-:Y:S01]  /*e3c0*/  FADD.FTZ R44, R38, R3 ;  /* 0x00000003262c7221 */ /* 0x001fe20000010000 */
[----:B------:R-:W-:Y:S01]  /*e3d0*/  FADD.FTZ R46, R132, R5 ;  /* 0x00000005842e7221 */ /* 0x000fe20000010000 */
[--C-:B------:R-:W-:Y:S01]  /*e3e0*/  FFMA.FTZ R34, R34, UR22, -R48.reuse ;  /* 0x0000001622227c23 */ /* 0x100fe20008010830 */
[----:B------:R-:W-:Y:S01]  /*e3f0*/  FFMA.FTZ R36, R36, UR22, -R48 ;  /* 0x0000001624247c23 */ /* 0x000fe20008010830 */
[----:B------:R-:W-:Y:S01]  /*e400*/  UMOV UR26, UR47 ;  /* 0x0000002f001a7c82 */ /* 0x000fe20008000000 */
[----:B------:R-:W-:Y:S01]  /*e410*/  FADD.FTZ R5, R61, R46 ;  /* 0x0000002e3d057221 */ /* 0x000fe20000010000 */
[-C--:B------:R-:W-:Y:S01]  /*e420*/  FMUL.FTZ R90, R90, R6.reuse ;  /* 0x000000065a5a7220 */ /* 0x080fe20000410000 */
[----:B------:R-:W0:Y:S01]  /*e430*/  MUFU.EX2 R147, R147 ;  /* 0x0000009300937308 */ /* 0x000e220000000800 */
[----:B-1----:R-:W-:Y:S01]  /*e440*/  FADD.FTZ R3, R145, R44 ;  /* 0x0000002c91037221 */ /* 0x002fe20000010000 */
[----:B------:R-:W-:Y:S01]  /*e450*/  FADD.FTZ R46, R134, R5 ;  /* 0x00000005862e7221 */ /* 0x000fe20000010000 */
[-C--:B------:R-:W-:Y:S01]  /*e460*/  FMUL.FTZ R91, R91, R6.reuse ;  /* 0x000000065b5b7220 */ /* 0x080fe20000410000 */
[-C--:B------:R-:W-:Y:S01]  /*e470*/  FMUL.FTZ R94, R94, R6.reuse ;  /* 0x000000065e5e7220 */ /* 0x080fe20000410000 */
[-C--:B------:R-:W-:Y:S01]  /*e480*/  FMUL.FTZ R95, R95, R6.reuse ;  /* 0x000000065f5f7220 */ /* 0x080fe20000410000 */
[----:B------:R-:W-:Y:S01]  /*e490*/  FADD.FTZ R5, R71, R46 ;  /* 0x0000002e47057221 */ /* 0x000fe20000010000 */
[-C--:B------:R-:W-:Y:S01]  /*e4a0*/  FMUL.FTZ R98, R98, R6.reuse ;  /* 0x0000000662627220 */ /* 0x080fe20000410000 */
[----:B------:R-:W1:Y:S01]  /*e4b0*/  MUFU.EX2 R8, R8 ;  /* 0x0000000800087308 */ /* 0x000e620000000800 */
[----:B--2---:R-:W-:Y:S01]  /*e4c0*/  FADD.FTZ R44, R20, R3 ;  /* 0x00000003142c7221 */ /* 0x004fe20000010000 */
[----:B------:R-:W-:Y:S01]  /*e4d0*/  FADD.FTZ R46, R128, R5 ;  /* 0x00000005802e7221 */ /* 0x000fe20000010000 */
[-C--:B------:R-:W-:Y:S01]  /*e4e0*/  FMUL.FTZ R99, R99, R6.reuse ;  /* 0x0000000663637220 */ /* 0x080fe20000410000 */
[-C--:B------:R-:W-:Y:S01]  /*e4f0*/  FMUL.FTZ R102, R102, R6.reuse ;  /* 0x0000000666667220 */ /* 0x080fe20000410000 */
[-C--:B------:R-:W-:Y:S01]  /*e500*/  FMUL.FTZ R103, R103, R6.reuse ;  /* 0x0000000667677220 */ /* 0x080fe20000410000 */
[----:B------:R-:W-:Y:S01]  /*e510*/  FADD.FTZ R5, R57, R46 ;  /* 0x0000002e39057221 */ /* 0x000fe20000010000 */
[-C--:B------:R-:W-:Y:S01]  /*e520*/  FMUL.FTZ R106, R106, R6.reuse ;  /* 0x000000066a6a7220 */ /* 0x080fe20000410000 */
[----:B------:R-:W2:Y:S01]  /*e530*/  MUFU.EX2 R141, R141 ;  /* 0x0000008d008d7308 */ /* 0x000ea20000000800 */
[----:B0-----:R-:W-:Y:S01]  /*e540*/  FADD.FTZ R3, R147, R44 ;  /* 0x0000002c93037221 */ /* 0x001fe20000010000 */
[----:B------:R-:W-:Y:S01]  /*e550*/  FADD.FTZ R46, R130, R5 ;  /* 0x00000005822e7221 */ /* 0x000fe20000010000 */
[-C--:B------:R-:W-:Y:S01]  /*e560*/  FMUL.FTZ R107, R107, R6.reuse ;  /* 0x000000066b6b7220 */ /* 0x080fe20000410000 */
[-C--:B------:R-:W-:Y:S01]  /*e570*/  FMUL.FTZ R110, R110, R6.reuse ;  /* 0x000000066e6e7220 */ /* 0x080fe20000410000 */
[-C--:B------:R-:W-:Y:S01]  /*e580*/  FMUL.FTZ R111, R111, R6.reuse ;  /* 0x000000066f6f7220 */ /* 0x080fe20000410000 */
[----:B------:R-:W-:Y:S01]  /*e590*/  FADD.FTZ R5, R73, R46 ;  /* 0x0000002e49057221 */ /* 0x000fe20000010000 */
[-C--:B------:R-:W-:Y:S01]  /*e5a0*/  FMUL.FTZ R114, R114, R6.reuse ;  /* 0x0000000672727220 */ /* 0x080fe20000410000 */
[----:B------:R-:W0:Y:S01]  /*e5b0*/  MUFU.EX2 R40, R40 ;  /* 0x0000002800287308 */ /* 0x000e220000000800 */
[----:B-1----:R-:W-:Y:S01]  /*e5c0*/  FADD.FTZ R44, R8, R3 ;  /* 0x00000003082c7221 */ /* 0x002fe20000010000 */
[----:B------:R-:W-:Y:S01]  /*e5d0*/  FADD.FTZ R46, R124, R5 ;  /* 0x000000057c2e7221 */ /* 0x000fe20000010000 */
[-C--:B------:R-:W-:Y:S01]  /*e5e0*/  FMUL.FTZ R115, R115, R6.reuse ;  /* 0x0000000673737220 */ /* 0x080fe20000410000 */
[-C--:B------:R-:W-:Y:S01]  /*e5f0*/  FMUL.FTZ R118, R118, R6.reuse ;  /* 0x0000000676767220 */ /* 0x080fe20000410000 */
[----:B------:R-:W-:Y:S01]  /*e600*/  FMUL.FTZ R119, R119, R6 ;  /* 0x0000000677777220 */ /* 0x000fe20000410000 */
[----:B------:R-:W-:Y:S01]  /*e610*/  FADD.FTZ R5, R75, R46 ;  /* 0x0000002e4b057221 */ /* 0x000fe20000010000 */
[----:B------:R-:W-:Y:S01]  /*e620*/  F2FP.F16.F32.PACK_AB R144, R37, R144 ;  /* 0x000000902590723e */ /* 0x000fe200000000ff */
[----:B------:R-:W1:Y:S01]  /*e630*/  MUFU.EX2 R143, R143 ;  /* 0x0000008f008f7308 */ /* 0x000e620000000800 */
[----:B--2---:R-:W-:Y:S01]  /*e640*/  FADD.FTZ R3, R141, R44 ;  /* 0x0000002c8d037221 */ /* 0x004fe20000010000 */
[----:B------:R-:W-:Y:S01]  /*e650*/  FADD.FTZ R46, R126, R5 ;  /* 0x000000057e2e7221 */ /* 0x000fe20000010000 */
[----:B------:R-:W-:Y:S01]  /*e660*/  F2FP.F16.F32.PACK_AB R146, R41, R146 ;  /* 0x000000922992723e */ /* 0x000fe200000000ff */
[----:B------:R-:W-:Y:S01]  /*e670*/  VIADD R0, R0, 0xffffffff ;  /* 0xffffffff00007836 */ /* 0x000fe20000000000 */
[----:B------:R-:W-:Y:S01]  /*e680*/  F2FP.F16.F32.PACK_AB R140, R47, R140 ;  /* 0x0000008c2f8c723e */ /* 0x000fe200000000ff */
[----:B------:R-:W-:Y:S01]  /*e690*/  IMAD.MOV.U32 R6, RZ, RZ, R4 ;  /* 0x000000ffff067224 */ /* 0x000fe200078e0004 */
[----:B------:R-:W-:Y:S01]  /*e6a0*/  F2FP.F16.F32.PACK_AB R142, R49, R142 ;  /* 0x0000008e318e723e */ /* 0x000fe200000000ff */
[----:B------:R-:W2:Y:S01]  /*e6b0*/  MUFU.EX2 R12, R12 ;  /* 0x0000000c000c7308 */ /* 0x000ea20000000800 */
[----:B0-----:R-:W-:Y:S01]  /*e6c0*/  FADD.FTZ R44, R40, R3 ;  /* 0x00000003282c7221 */ /* 0x001fe20000010000 */
[----:B------:R-:W-:-:S02]  /*e6d0*/  F2FP.F16.F32.PACK_AB R136, R51, R136 ;  /* 0x000000883388723e */ /* 0x000fc400000000ff */
[----:B------:R-:W-:Y:S02]  /*e6e0*/  F2FP.F16.F32.PACK_AB R138, R45, R138 ;  /* 0x0000008a2d8a723e */ /* 0x000fe400000000ff */
[----:B------:R-:W-:Y:S02]  /*e6f0*/  F2FP.F16.F32.PACK_AB R132, R61, R132 ;  /* 0x000000843d84723e */ /* 0x000fe400000000ff */
[----:B------:R-:W0:Y:S01]  /*e700*/  MUFU.EX2 R137, R137 ;  /* 0x0000008900897308 */ /* 0x000e220000000800 */
[----:B-1----:R-:W-:Y:S01]  /*e710*/  FADD.FTZ R3, R143, R44 ;  /* 0x0000002c8f037221 */ /* 0x002fe20000010000 */
[----:B------:R-:W-:Y:S02]  /*e720*/  F2FP.F16.F32.PACK_AB R134, R71, R134 ;  /* 0x000000864786723e */ /* 0x000fe400000000ff */
[----:B------:R-:W-:Y:S02]  /*e730*/  F2FP.F16.F32.PACK_AB R128, R57, R128 ;  /* 0x000000803980723e */ /* 0x000fe400000000ff */
[----:B------:R-:W-:-:S02]  /*e740*/  F2FP.F16.F32.PACK_AB R130, R73, R130 ;  /* 0x000000824982723e */ /* 0x000fc400000000ff */
[----:B------:R-:W1:Y:S01]  /*e750*/  MUFU.EX2 R14, R14 ;  /* 0x0000000e000e7308 */ /* 0x000e620000000800 */
[----:B--2---:R-:W-:Y:S01]  /*e760*/  FADD.FTZ R44, R12, R3 ;  /* 0x000000030c2c7221 */ /* 0x004fe20000010000 */
[----:B------:R-:W-:Y:S02]  /*e770*/  F2FP.F16.F32.PACK_AB R124, R75, R124 ;  /* 0x0000007c4b7c723e */ /* 0x000fe400000000ff */
[----:B------:R-:W-:Y:S02]  /*e780*/  F2FP.F16.F32.PACK_AB R149, R10, R149 ;  /* 0x000000950a95723e */ /* 0x000fe400000000ff */
[----:B------:R-:W-:Y:S02]  /*e790*/  F2FP.F16.F32.PACK_AB R151, R38, R151 ;  /* 0x000000972697723e */ /* 0x000fe400000000ff */
        /* <DEDUP_REMOVED lines=8> */
[----:B------:R-:W-:-:S04]  /*e820*/  F2FP.F16.F32.PACK_AB R137, R14, R137 ;  /* 0x000000890e89723e */ /* 0x000fc800000000ff */
        /* <DEDUP_REMOVED lines=30> */
[----:B------:R-:W-:Y:S01]  /*ea10*/  MUFU.EX2 R30, R30 ;  /* 0x0000001e001e7308 */ /* 0x000fe20000000800 */
[----:B--2---:R-:W-:-:S07]  /*ea20*/  FADD.FTZ R5, R131, R44 ;  /* 0x0000002c83057221 */ /* 0x004fce0000010000 */
[----:B------:R-:W1:Y:S01]  /*ea30*/  MUFU.EX2 R63, R63 ;  /* 0x0000003f003f7308 */ /* 0x000e620000000800 */
[C---:B0-----:R-:W-:Y:S01]  /*ea40*/  FADD.FTZ R5, R28.reuse, R5 ;  /* 0x000000051c057221 */ /* 0x041fe20000010000 */
[----:B------:R-:W-:-:S06]  /*ea50*/  F2FP.F16.F32.PACK_AB R131, R28, R131 ;  /* 0x000000831c83723e */ /* 0x000fcc00000000ff */
[----:B------:R-:W-:Y:S08]  /*ea60*/  MUFU.EX2 R65, R65 ;  /* 0x0000004100417308 */ /* 0x000ff00000000800 */
[----:B------:R-:W0:Y:S01]  /*ea70*/  MUFU.EX2 R67, R67 ;  /* 0x0000004300437308 */ /* 0x000e220000000800 */
[----:B-1----:R-:W-:-:S07]  /*ea80*/  F2FP.F16.F32.PACK_AB R125, R63, R30 ;  /* 0x0000001e3f7d723e */ /* 0x002fce00000000ff */
[----:B------:R1:W2:Y:S08]  /*ea90*/  MUFU.EX2 R121, R32 ;  /* 0x0000002000797308 */ /* 0x0002b00000000800 */
[----:B------:R-:W3:Y:S01]  /*eaa0*/  MUFU.EX2 R72, R72 ;  /* 0x0000004800487308 */ /* 0x000ee20000000800 */
[----:B-1----:R-:W-:Y:S01]  /*eab0*/  FADD.FTZ R32, R30, R5 ;  /* 0x000000051e207221 */ /* 0x002fe20000010000 */
[----:B0-----:R-:W-:Y:S01]  /*eac0*/  F2FP.F16.F32.PACK_AB R127, R67, R65 ;  /* 0x00000041437f723e */ /* 0x001fe200000000ff */
[----:B------:R-:W-:-:S02]  /*ead0*/  IMAD.MOV.U32 R5, RZ, RZ, R7 ;  /* 0x000000ffff057224 */ /* 0x000fc400078e0007 */
[----:B------:R-:W-:-:S03]  /*eae0*/  FADD.FTZ R32, R63, R32 ;  /* 0x000000203f207221 */ /* 0x000fc60000010000 */
[----:B------:R-:W0:Y:S01]  /*eaf0*/  MUFU.EX2 R123, R34 ;  /* 0x00000022007b7308 */ /* 0x000e220000000800 */
[----:B------:R-:W-:-:S04]  /*eb00*/  FADD.FTZ R32, R65, R32 ;  /* 0x0000002041207221 */ /* 0x000fc80000010000 */
[----:B------:R-:W-:-:S03]  /*eb10*/  FADD.FTZ R32, R67, R32 ;  /* 0x0000002043207221 */ /* 0x000fc60000010000 */
[----:B------:R-:W1:Y:S01]  /*eb20*/  MUFU.EX2 R79, R79 ;  /* 0x0000004f004f7308 */ /* 0x000e620000000800 */
[----:B--2---:R-:W-:Y:S01]  /*eb30*/  FADD.FTZ R32, R121, R32 ;  /* 0x0000002079207221 */ /* 0x004fe20000010000 */
[----:B---3--:R-:W-:-:S03]  /*eb40*/  F2FP.F16.F32.PACK_AB R121, R72, R121 ;  /* 0x000000794879723e */ /* 0x008fc600000000ff */
[----:B------:R-:W-:-:S03]  /*eb50*/  FADD.FTZ R32, R72, R32 ;  /* 0x0000002048207221 */ /* 0x000fc60000010000 */
[----:B------:R-:W2:Y:S01]  /*eb60*/  MUFU.EX2 R36, R36 ;  /* 0x0000002400247308 */ /* 0x000ea20000000800 */
[----:B0-----:R-:W-:Y:S01]  /*eb70*/  FADD.FTZ R32, R123, R32 ;  /* 0x000000207b207221 */ /* 0x001fe20000010000 */
[C---:B-1----:R-:W-:Y:S01]  /*eb80*/  FADD.FTZ R3, R79.reuse, R46 ;  /* 0x0000002e4f037221 */ /* 0x042fe20000010000 */
[----:B------:R-:W-:Y:S02]  /*eb90*/  F2FP.F16.F32.PACK_AB R122, R79, R122 ;  /* 0x0000007a4f7a723e */ /* 0x000fe400000000ff */
[C---:B--2---:R-:W-:Y:S01]  /*eba0*/  FADD.FTZ R2, R36.reuse, R32 ;  /* 0x0000002024027221 */ /* 0x044fe20000010000 */
[----:B------:R-:W-:Y:S01]  /*ebb0*/  F2FP.F16.F32.PACK_AB R123, R36, R123 ;  /* 0x0000007b247b723e */ /* 0x000fe200000000ff */
[----:B------:R-:W-:Y:S06]  /*ebc0*/  @P2 BRA `(.L_x_1111) ;  /* 0xffffffc800b82947 */ /* 0x000fec000383ffff */
.L_x_1094:
[----:B------:R-:W-:Y:S06]  /*ebd0*/  BAR.ARV 0x8, 0x200 ;  /* 0x0208000000007b1d */ /* 0x000fec0000002000 */
[----:B------:R-:W-:Y:S05]  /*ebe0*/  @!P0 BRA `(.L_x_1112) ;  /* 0x0000000000048947 */ /* 0x000fea0003800000 */
[----:B------:R-:W-:Y:S01]  /*ebf0*/  BPT.TRAP 0x1 ;  /* 0x000000040000795c */ /* 0x000fe20000300000 */
.L_x_1112:
[----:B------:R-:W-:Y:S01]  /*ec00*/  ULEA UR5, UR47, UR45, 0x3 ;  /* 0x0000002d2f057291 */ /* 0x000fe2000f8e183f */
[----:B------:R-:W-:-:S05]  /*ec10*/  IMAD.U32 R0, RZ, RZ, UR50 ;  /* 0x00000032ff007e24 */ /* 0x000fca000f8e00ff */
[----:B------:R-:W-:-:S04]  /*ec20*/  SHF.L.U32 R0, R0, 0x1f, RZ ;  /* 0x0000001f00007819 */ /* 0x000fc800000006ff */
[----:B------:R0:W1:Y:S01]  /*ec30*/  SYNCS.PHASECHK.TRANS64.TRYWAIT P2, [UR5+0x16850], R0 ;  /* 0x01685000ff0075a7 */ /* 0x0000620008040145 */
[----:B------:R-:W-:Y:S05]  /*ec40*/  @!P0 BRA `(.L_x_1113) ;  /* 0x0000000000048947 */ /* 0x000fea0003800000 */
[----:B------:R-:W-:Y:S01]  /*ec50*/  BPT.TRAP 0x1 ;  /* 0x000000040000795c */ /* 0x000fe20000300000 */
.L_x_1113:
[----:B-1----:R-:W-:Y:S05]  /*ec60*/  @P2 BRA `(.L_x_1114) ;  /* 0x0000000000082947 */ /* 0x002fea0003800000 */
[----:B------:R-:W1:Y:S02]  /*ec70*/  SYNCS.PHASECHK.TRANS64.TRYWAIT P0, [UR5+0x16850], R0 ;  /* 0x01685000ff0075a7 */ /* 0x000e640008000145 */
[----:B-1----:R-:W-:Y:S05]  /*ec80*/  @!P0 BRA `(.L_x_1115) ;  /* 0x0000009000fc8947 */ /* 0x002fea0003800000 */
.L_x_1114:
[----:B------:R-:W-:Y:S01]  /*ec90*/  UIADD3 UR45, UR45, 0x400, URZ ;  /* 0x000004002d2d7890 */ /* 0x000fe2000fffe03f */
[----:B------:R-:W-:Y:S01]  /*eca0*/  WARPGROUP.ARRIVE ;  /* 0x00000000000079c5 */ /* 0x000fe20000000000 */
[----:B------:R-:W-:Y:S01]  /*ecb0*/  UMOV UR7, 0x40000040 ;  /* 0x4000004000077882 */ /* 0x000fe20000000000 */
[----:B01----:R-:W0:Y:S01]  /*ecc0*/  SHFL.BFLY PT, R0, R3, 0x2, 0x1f ;  /* 0x0c401f0003007f89 */ /* 0x003e2200000e0000 */
[----:B------:R-:W-:Y:S01]  /*ecd0*/  USHF.R.U32.HI UR45, URZ, 0x4, UR45 ;  /* 0x000000043f2d7899 */ /* 0x000fe2000801162d */
[----:B------:R-:W-:Y:S01]  /*ece0*/  IMAD.U32 R11, RZ, RZ, UR22 ;  /* 0x00000016ff0b7e24 */ /* 0x000fe2000f8e00ff */
[----:B------:R-:W-:Y:S01]  /*ecf0*/  UIADD3 UR48, UR48, 0x1, URZ ;  /* 0x0000000130307890 */ /* 0x000fe2000fffe03f */
[----:B------:R-:W1:Y:S01]  /*ed00*/  SHFL.BFLY PT, R5, R2, 0x2, 0x1f ;  /* 0x0c401f0002057f89 */ /* 0x000e6200000e0000 */
[----:B------:R-:W-:Y:S01]  /*ed10*/  ULOP3.LUT UR4, UR45, 0x3fff, URZ, 0xc0, !UPT ;  /* 0x00003fff2d047892 */ /* 0x000fe2000f8ec03f */
[----:B------:R-:W-:Y:S02]  /*ed20*/  IMAD.MOV.U32 R21, RZ, RZ, -0x800000 ;  /* 0xff800000ff157424 */ /* 0x000fe400078e00ff */
[----:B------:R-:W-:Y:S01]  /*ed30*/  IMAD.MOV.U32 R20, RZ, RZ, -0x800000 ;  /* 0xff800000ff147424 */ /* 0x000fe200078e00ff */
[----:B------:R-:W-:-:S02]  /*ed40*/  ULEA UR4, UR47, UR4, 0xa ;  /* 0x000000042f047291 */ /* 0x000fc4000f8e503f */
[----:B------:R-:W-:-:S04]  /*ed50*/  UIADD3 UR47, UR47, 0x1, URZ ;  /* 0x000000012f2f7890 */ /* 0x000fc8000fffe03f */
[----:B------:R-:W-:Y:S01]  /*ed60*/  UISETP.NE.AND UP0, UPT, UR47, 0x2, UPT ;  /* 0x000000022f00788c */ /* 0x000fe2000bf05270 */
[----:B------:R-:W-:Y:S02]  /*ed70*/  UMOV UR6, UR4 ;  /* 0x0000000400067c82 */ /* 0x000fe40008000000 */
[----:B------:R-:W-:Y:S01]  /*ed80*/  HGMMA.64x64x16.F32 R88, R148, gdesc[UR4].tnspB, R88, gsb0 ;  /* 0x40e0000494587df0 */ /* 0x000fe20008000858 */
[----:B------:R-:W-:Y:S01]  /*ed90*/  UIADD3 UR6, UR4, 0x80, URZ ;  /* 0x0000008004067890 */ /* 0x000fe2000fffe03f */
[----:B------:R-:W-:Y:S01]  /*eda0*/  UMOV UR7, 0x40000040 ;  /* 0x4000004000077882 */ /* 0x000fe20000000000 */
[----:B------:R-:W-:Y:S01]  /*edb0*/  USEL UR47, UR47, URZ, UP0 ;  /* 0x0000003f2f2f7287 */ /* 0x000fe20008000000 */
[----:B0-----:R-:W-:Y:S01]  /*edc0*/  FADD.FTZ R0, R0, R3 ;  /* 0x0000000300007221 */ /* 0x001fe20000010000 */
[----:B------:R-:W-:Y:S02]  /*edd0*/  IMAD.U32 R3, RZ, RZ, UR22 ;  /* 0x00000016ff037e24 */ /* 0x000fe4000f8e00ff */
[----:B-1----:R-:W-:-:S02]  /*ede0*/  FADD.FTZ R6, R5, R2 ;  /* 0x0000000205067221 */ /* 0x002fc40000010000 */
[----:B------:R-:W0:Y:S04]  /*edf0*/  SHFL.BFLY PT, R5, R0, 0x1, 0x1f ;  /* 0x0c201f0000057f89 */ /* 0x000e2800000e0000 */
[----:B------:R-:W1:Y:S01]  /*ee00*/  SHFL.BFLY PT, R9, R6, 0x1, 0x1f ;  /* 0x0c201f0006097f89 */ /* 0x000e6200000e0000 */
[----:B0-----:R-:W-:Y:S01]  /*ee10*/  FADD.FTZ R10, R0, R5 ;  /* 0x00000005000a7221 */ /* 0x001fe20000010000 */
[----:B------:R-:W-:Y:S02]  /*ee20*/  IMAD.MOV.U32 R5, RZ, RZ, RZ ;  /* 0x000000ffff057224 */ /* 0x000fe400078e00ff */
[----:B------:R-:W-:Y:S02]  /*ee30*/  IMAD.MOV.U32 R0, RZ, RZ, RZ ;  /* 0x000000ffff007224 */ /* 0x000fe400078e00ff */
[----:B-1----:R-:W-:Y:S01]  /*ee40*/  FADD.FTZ R9, R6, R9 ;  /* 0x0000000906097221 */ /* 0x002fe20000010000 */
[----:B------:R-:W-:Y:S01]  /*ee50*/  FSETP.NE.FTZ.AND P0, PT, R10, RZ, PT ;  /* 0x000000ff0a00720b */ /* 0x000fe20003f15000 */
[----:B------:R-:W-:-:S03]  /*ee60*/  IMAD.U32 R6, RZ, RZ, UR5 ;  /* 0x00000005ff067e24 */ /* 0x000fc6000f8e00ff */
[----:B------:R-:W-:Y:S01]  /*ee70*/  FSETP.NE.FTZ.AND P2, PT, R9, RZ, PT ;  /* 0x000000ff0900720b */ /* 0x000fe20003f55000 */
[----:B------:R-:W-:-:S05]  /*ee80*/  @!P1 VIADD R6, R6, 0x16860 ;  /* 0x0001686006069836 */ /* 0x000fca0000000000 */
[----:B------:R-:W-:-:S03]  /*ee90*/  @!P1 PRMT R6, RZ, 0x654, R6 ;  /* 0x00000654ff069816 */ /* 0x000fc60000000006 */
[----:B------:R-:W0:Y:S01]  /*eea0*/  @P0 MUFU.LG2 R2, R10 ;  /* 0x0000000a00020308 */ /* 0x000e220000000c00 */
[----:B------:R-:W-:-:S03]  /*eeb0*/  @P0 FMUL.FTZ R3, R3, 0.69314718246459960938 ;  /* 0x3f31721803030820 */ /* 0x000fc60000410000 */
[----:B------:R-:W-:-:S04]  /*eec0*/  @P2 FMUL.FTZ R11, R11, 0.69314718246459960938 ;  /* 0x3f3172180b0b2820 */ /* 0x000fc80000410000 */
[----:B------:R-:W1:Y:S08]  /*eed0*/  @P2 MUFU.LG2 R8, R9 ;  /* 0x0000000900082308 */ /* 0x000e700000000c00 */
[----:B------:R-:W2:Y:S01]  /*eee0*/  @P0 MUFU.RCP R5, R10 ;  /* 0x0000000a00050308 */ /* 0x000ea20000001000 */
[----:B0-----:R-:W-:-:S04]  /*eef0*/  @P0 FMUL.FTZ R2, R2, 0.69314718246459960938 ;  /* 0x3f31721802020820 */ /* 0x001fc80000410000 */
[----:B------:R-:W-:Y:S01]  /*ef00*/  @P0 FFMA.FTZ R21, R3, R4, R2 ;  /* 0x0000000403150223 */ /* 0x000fe20000010002 */
[----:B------:R-:W-:Y:S02]  /*ef10*/  PLOP3.LUT P0, PT, PT, PT, PT, 0x8, 0x0 ;  /* 0x000000000000781c */ /* 0x000fe40003f0e170 */
[----:B------:R-:W0:Y:S01]  /*ef20*/  @P2 MUFU.RCP R0, R9 ;  /* 0x0000000900002308 */ /* 0x000e220000001000 */
[----:B------:R-:W-:Y:S02]  /*ef30*/  WARPGROUP.DEPBAR.LE gsb0, 0x0 ;  /* 0x00008000000079c5 */ /* 0x000fe40000010000 */
[----:B------:R-:W-:Y:S01]  /*ef40*/  WARPGROUP.ARRIVE ;  /* 0x00000000000079c5 */ /* 0x000fe20000000000 */
[----:B-1----:R-:W-:-:S04]  /*ef50*/  @P2 FMUL.FTZ R8, R8, 0.69314718246459960938 ;  /* 0x3f31721808082820 */ /* 0x002fc80000410000 */
[----:B------:R-:W-:Y:S01]  /*ef60*/  @P2 FFMA.FTZ R20, R11, R7, R8 ;  /* 0x000000070b142223 */ /* 0x000fe20000010008 */
[----:B------:R-:W-:Y:S01]  /*ef70*/  HGMMA.64x64x16.F32 R88, R144, gdesc[UR4].tnspB, R88, gsb0 ;  /* 0x40e0000490587df0 */ /* 0x000fe20008000858 */
[----:B------:R-:W-:Y:S01]  /*ef80*/  UIADD3 UR6, UR4, 0x100, URZ ;  /* 0x0000010004067890 */ /* 0x000fe2000fffe03f */
[----:B------:R-:W-:Y:S01]  /*ef90*/  UMOV UR7, 0x40000040 ;  /* 0x4000004000077882 */ /* 0x000fe20000000000 */
[----:B------:R-:W-:Y:S02]  /*efa0*/  WARPGROUP.DEPBAR.LE gsb0, 0x0 ;  /* 0x00008000000079c5 */ /* 0x000fe40000010000 */
[----:B------:R-:W-:-:S06]  /*efb0*/  WARPGROUP.ARRIVE ;  /* 0x00000000000079c5 */ /* 0x000fcc0000000000 */
        /* <DEDUP_REMOVED lines=18> */
[----:B------:R-:W-:Y:S01]  /*f0e0*/  UIADD3 UR4, UR4, 0x380, URZ ;  /* 0x0000038004047890 */ /* 0x000fe2000fffe03f */
[----:B------:R-:W-:Y:S02]  /*f0f0*/  WARPGROUP.DEPBAR.LE gsb0, 0x0 ;  /* 0x00008000000079c5 */ /* 0x000fe40000010000 */
[----:B------:R-:W-:-:S06]  /*f100*/  WARPGROUP.ARRIVE ;  /* 0x00000000000079c5 */ /* 0x000fcc0000000000 */
[----:B------:R-:W-:Y:S01]  /*f110*/  HGMMA.64x64x16.F32 R88, R124, gdesc[UR4].tnspB, R88, gsb0 ;  /* 0x40e000047c587df0 */ /* 0x000fe20008000858 */
[----:B------:R-:W-:Y:S01]  /*f120*/  UMOV UR6, UR4 ;  /* 0x0000000400067c82 */ /* 0x000fe20008000000 */
[----:B------:R-:W-:Y:S01]  /*f130*/  UMOV UR7, 0x40000040 ;  /* 0x4000004000077882 */ /* 0x000fe20000000000 */
[----:B------:R-:W-:-:S04]  /*f140*/  USEL UR4, URZ, 0x1, UP0 ;  /* 0x000000013f047887 */ /* 0x000fc80008000000 */
[----:B------:R-:W-:Y:S01]  /*f150*/  ULOP3.LUT UR50, UR50, UR4, URZ, 0x3c, !UPT ;  /* 0x0000000432327292 */ /* 0x000fe2000f8e3c3f */
        /* <DEDUP_REMOVED lines=37> */
.L_x_1045:
[----:B------:R-:W0:Y:S01]  /*f3b0*/  S2R R5, SR_CgaCtaId ;  /* 0x0000000000057919 */ /* 0x000e220000008800 */
[----:B------:R-:W-:Y:S01]  /*f3c0*/  MOV R0, 0x400 ;  /* 0x0000040000007802 */ /* 0x000fe20000000f00 */
[----:B------:R-:W-:Y:S01]  /*f3d0*/  BSSY B0, `(.L_x_1116) ;  /* 0x0000238000007945 */ /* 0x000fe20003800000 */
[----:B------:R-:W-:Y:S02]  /*f3e0*/  BAR.SYNC.DEFER_BLOCKING 0x5, 0x200 ;  /* 0x0148000000007b1d */ /* 0x000fe40000010000 */
[----:B0-----:R-:W-:-:S05]  /*f3f0*/  LEA R0, R5, R0, 0x18 ;  /* 0x0000000005007211 */ /* 0x001fca00078ec0ff */
[----:B------:R-:W0:Y:S02]  /*f400*/  LDS.128 R4, [R0+0x168d0] ;  /* 0x0168d00000047984 */ /* 0x000e240000000c00 */
[----:B0-----:R-:W-:Y:S02]  /*f410*/  R2UR UR5, R5 ;  /* 0x00000000050572ca */ /* 0x001fe400000e0000 */
[----:B------:R-:W-:Y:S02]  /*f420*/  R2UR UR7, R6 ;  /* 0x00000000060772ca */ /* 0x000fe400000e0000 */
[----:B------:R-:W-:Y:S01]  /*f430*/  R2UR UR6, R7 ;  /* 0x00000000070672ca */ /* 0x000fe200000e0000 */
[----:B------:R-:W-:Y:S06]  /*f440*/  BAR.ARV 0x4, 0x200 ;  /* 0x0108000000007b1d */ /* 0x000fec0000002000 */
[----:B------:R-:W-:Y:S08]  /*f450*/  @P0 BRA `(.L_x_1117) ;  /* 0x0000001800180947 */ /* 0x000ff00003800000 */
[----:B------:R-:W2:Y:S01]  /*f460*/  LDL R8, [R1+0x38] ;  /* 0x0000380001087983 */ /* 0x000ea20000100800 */
[----:B------:R-:W-:Y:S01]  /*f470*/  F2FP.F16.F32.PACK_AB R12, R105, R104 ;  /* 0x00000068690c723e */ /* 0x000fe200000000ff */
[----:B------:R-:W-:Y:S01]  /*f480*/  ULDC.64 UR10, c[0x0][0xc00] ;  /* 0x00030000000a7ab9 */ /* 0x000fe20000000a00 */
[----:B------:R-:W-:Y:S01]  /*f490*/  F2FP.F16.F32.PACK_AB R14, R109, R108 ;  /* 0x0000006c6d0e723e */ /* 0x000fe200000000ff */
[----:B------:R-:W0:Y:S01]  /*f4a0*/  S2R R5, SR_SWINHI ;  /* 0x0000000000057919 */ /* 0x000e220000002f00 */
[----:B------:R-:W-:Y:S01]  /*f4b0*/  F2FP.F16.F32.PACK_AB R15, R111, R110 ;  /* 0x0000006e6f0f723e */ /* 0x000fe200000000ff */
[----:B------:R-:W-:Y:S01]  /*f4c0*/  ULDC.64 UR8, c[0x0][0xc00] ;  /* 0x0003000000087ab9 */ /* 0x000fe20000000a00 */
[----:B------:R-:W-:Y:S01]  /*f4d0*/  F2FP.F16.F32.PACK_AB R24, R113, R112 ;  /* 0x000000707118723e */ /* 0x000fe200000000ff */
[----:B------:R-:W-:Y:S01]  /*f4e0*/  UIMAD.WIDE UR8, UR38, 0x4, UR8 ;  /* 0x00000004260878a5 */ /* 0x000fe2000f8e0208 */
[----:B------:R-:W-:Y:S02]  /*f4f0*/  F2FP.F16.F32.PACK_AB R25, R115, R114 ;  /* 0x000000727319723e */ /* 0x000fe400000000ff */
[----:B------:R-:W-:-:S02]  /*f500*/  F2FP.F16.F32.PACK_AB R26, R117, R116 ;  /* 0x00000074751a723e */ /* 0x000fc400000000ff */
[----:B------:R-:W-:Y:S01]  /*f510*/  F2FP.F16.F32.PACK_AB R27, R119, R118 ;  /* 0x00000076771b723e */ /* 0x000fe200000000ff */
[----:B------:R-:W-:Y:S02]  /*f520*/  IMAD.U32 R30, RZ, RZ, UR8 ;  /* 0x00000008ff1e7e24 */ /* 0x000fe4000f8e00ff */
[----:B------:R-:W-:Y:S01]  /*f530*/  IMAD.U32 R31, RZ, RZ, UR9 ;  /* 0x00000009ff1f7e24 */ /* 0x000fe2000f8e00ff */
[----:B------:R-:W-:Y:S01]  /*f540*/  ULDC.64 UR8, c[0x0][0xc08] ;  /* 0x0003020000087ab9 */ /* 0x000fe20000000a00 */
[----:B------:R-:W-:Y:S02]  /*f550*/  MOV R28, R0 ;  /* 0x00000000001c7202 */ /* 0x000fe40000000f00 */
[----:B0-----:R-:W-:Y:S01]  /*f560*/  MOV R29, R5 ;  /* 0x00000005001d7202 */ /* 0x001fe20000000f00 */
[----:B------:R-:W-:Y:S02]  /*f570*/  BAR.SYNC.DEFER_BLOCKING 0x1, 0x180 ;  /* 0x0046000000007b1d */ /* 0x000fe40000010000 */
[----:B--2---:R-:W-:-:S03]  /*f580*/  IMAD.WIDE R4, R8, 0x2, R28 ;  /* 0x0000000208047825 */ /* 0x004fc600078e021c */
[C---:B------:R-:W-:Y:S02]  /*f590*/  IADD3 R9, P1, R4.reuse, 0x40, RZ ;  /* 0x0000004004097810 */ /* 0x040fe40007f3e0ff */
[C---:B------:R-:W-:Y:S02]  /*f5a0*/  IADD3 R11, P2, R4.reuse, 0x20, RZ ;  /* 0x00000020040b7810 */ /* 0x040fe40007f5e0ff */
[C---:B------:R-:W-:Y:S02]  /*f5b0*/  IADD3 R13, P0, R4.reuse, 0x60, RZ ;  /* 0x00000060040d7810 */ /* 0x040fe40007f1e0ff */
[----:B------:R-:W-:Y:S02]  /*f5c0*/  LOP3.LUT R7, R4, 0x380, RZ, 0xc0, !PT ;  /* 0x0000038004077812 */ /* 0x000fe400078ec0ff */
[----:B------:R-:W-:Y:S02]  /*f5d0*/  LOP3.LUT R8, R9, 0x380, RZ, 0xc0, !PT ;  /* 0x0000038009087812 */ /* 0x000fe400078ec0ff */
[----:B------:R-:W-:-:S02]  /*f5e0*/  LOP3.LUT R10, R11, 0x380, RZ, 0xc0, !PT ;  /* 0x000003800b0a7812 */ /* 0x000fc400078ec0ff */
[----:B------:R-:W-:Y:S02]  /*f5f0*/  LOP3.LUT R6, R13, 0x380, RZ, 0xc0, !PT ;  /* 0x000003800d067812 */ /* 0x000fe400078ec0ff */
[----:B------:R-:W-:Y:S02]  /*f600*/  SHF.R.U64 R7, R7, 0x3, RZ ;  /* 0x0000000307077819 */ /* 0x000fe400000012ff */
[----:B------:R-:W-:Y:S02]  /*f610*/  SHF.R.U64 R8, R8, 0x3, RZ ;  /* 0x0000000308087819 */ /* 0x000fe400000012ff */
[----:B------:R-:W-:Y:S02]  /*f620*/  SHF.R.U64 R10, R10, 0x3, RZ ;  /* 0x000000030a0a7819 */ /* 0x000fe400000012ff */
[----:B------:R-:W-:Y:S02]  /*f630*/  SHF.R.U64 R6, R6, 0x3, RZ ;  /* 0x0000000306067819 */ /* 0x000fe400000012ff */
[----:B------:R-:W-:Y:S01]  /*f640*/  LOP3.LUT R4, R7, R4, RZ, 0x3c, !PT ;  /* 0x0000000407047212 */ /* 0x000fe200078e3cff */
[--C-:B------:R-:W-:Y:S01]  /*f650*/  IMAD.X R7, RZ, RZ, R5.reuse, P0 ;  /* 0x000000ffff077224 */ /* 0x100fe200000e0605 */
[----:B------:R-:W-:Y:S01]  /*f660*/  LOP3.LUT R8, R8, R9, RZ, 0x3c, !PT ;  /* 0x0000000908087212 */ /* 0x000fe200078e3cff */
[--C-:B------:R-:W-:Y:S01]  /*f670*/  IMAD.X R9, RZ, RZ, R5.reuse, P1 ;  /* 0x000000ffff097224 */ /* 0x100fe200008e0605 */
[----:B------:R-:W-:Y:S01]  /*f680*/  LOP3.LUT R10, R10, R11, RZ, 0x3c, !PT ;  /* 0x0000000b0a0a7212 */ /* 0x000fe200078e3cff */
[----:B------:R-:W-:Y:S01]  /*f690*/  IMAD.X R11, RZ, RZ, R5, P2 ;  /* 0x000000ffff0b7224 */ /* 0x000fe200010e0605 */
[----:B------:R-:W-:-:S02]  /*f6a0*/  LOP3.LUT R6, R6, R13, RZ, 0x3c, !PT ;  /* 0x0000000d06067212 */ /* 0x000fc400078e3cff */
[----:B------:R-:W-:Y:S02]  /*f6b0*/  MOV R36, R4 ;  /* 0x0000000400247202 */ /* 0x000fe40000000f00 */
[----:B------:R-:W-:Y:S02]  /*f6c0*/  MOV R32, R6 ;  /* 0x0000000600207202 */ /* 0x000fe40000000f00 */
[----:B------:R-:W-:Y:S02]  /*f6d0*/  MOV R34, R8 ;  /* 0x0000000800227202 */ /* 0x000fe40000000f00 */
[----:B------:R-:W-:Y:S02]  /*f6e0*/  MOV R35, R10 ;  /* 0x0000000a00237202 */ /* 0x000fe40000000f00 */
[----:B------:R-:W-:Y:S02]  /*f6f0*/  F2FP.F16.F32.PACK_AB R4, R3, R2 ;  /* 0x000000020304723e */ /* 0x000fe400000000ff */
[----:B------:R-:W-:-:S02]  /*f700*/  F2FP.F16.F32.PACK_AB R5, R91, R90 ;  /* 0x0000005a5b05723e */ /* 0x000fc400000000ff */
[----:B------:R-:W-:Y:S02]  /*f710*/  F2FP.F16.F32.PACK_AB R6, R93, R92 ;  /* 0x0000005c5d06723e */ /* 0x000fe400000000ff */
[----:B------:R-:W-:Y:S02]  /*f720*/  F2FP.F16.F32.PACK_AB R7, R95, R94 ;  /* 0x0000005e5f07723e */ /* 0x000fe400000000ff */
[----:B------:R-:W-:Y:S02]  /*f730*/  F2FP.F16.F32.PACK_AB R8, R97, R96 ;  /* 0x000000606108723e */ /* 0x000fe400000000ff */
[----:B------:R-:W-:Y:S01]  /*f740*/  F2FP.F16.F32.PACK_AB R9, R99, R98 ;  /* 0x000000626309723e */ /* 0x000fe200000000ff */
[----:B------:R-:W-:Y:S01]  /*f750*/  STSM.16.M88.4 [R36], R4 ;  /* 0x0000000424007844 */ /* 0x000fe20000000200 */
[----:B------:R-:W-:Y:S02]  /*f760*/  F2FP.F16.F32.PACK_AB R10, R101, R100 ;  /* 0x00000064650a723e */ /* 0x000fe400000000ff */
[----:B------:R-:W-:-:S02]  /*f770*/  F2FP.F16.F32.PACK_AB R11, R103, R102 ;  /* 0x00000066670b723e */ /* 0x000fc400000000ff */
[----:B------:R-:W-:Y:S02]  /*f780*/  F2FP.F16.F32.PACK_AB R13, R107, R106 ;  /* 0x0000006a6b0d723e */ /* 0x000fe400000000ff */
[----:B------:R-:W-:Y:S01]  /*f790*/  ISETP.NE.U32.AND P0, PT, RZ, UR10, PT ;  /* 0x0000000aff007c0c */ /* 0x000fe2000bf05070 */
[----:B------:R-:W-:Y:S03]  /*f7a0*/  STSM.16.M88.4 [R35], R8 ;  /* 0x0000000823007844 */ /* 0x000fe60000000200 */
[----:B------:R-:W-:Y:S01]  /*f7b0*/  ISETP.NE.AND.EX P0, PT, RZ, UR11, PT, P0 ;  /* 0x0000000bff007c0c */ /* 0x000fe2000bf05300 */
[----:B------:R-:W-:Y:S04]  /*f7c0*/  STSM.16.M88.4 [R34], R12 ;  /* 0x0000000c22007844 */ /* 0x000fe80000000200 */
[----:B------:R0:W-:Y:S01]  /*f7d0*/  STSM.16.M88.4 [R32], R24 ;  /* 0x0000001820007844 */ /* 0x0001e20000000200 */
[----:B------:R-:W-:Y:S08]  /*f7e0*/  BAR.SYNC.DEFER_BLOCKING 0x1, 0x180 ;  /* 0x0046000000007b1d */ /* 0x000ff00000010000 */
[----:B0-----:R-:W0:Y:S01]  /*f7f0*/  LDC R32, c[0x0][0xbe8] ;  /* 0x0002fa00ff207b82 */ /* 0x001e220000000800 */
[----:B------:R-:W2:Y:S01]  /*f800*/  @P0 LDG.E R33, desc[UR52][R30.64] ;  /* 0x000000341e210981 */ /* 0x000ea2000c1e1900 */
[----:B------:R-:W-:Y:S01]  /*f810*/  UISETP.NE.U32.AND UP0, UPT, UR8, URZ, UPT ;  /* 0x0000003f0800728c */ /* 0x000fe2000bf05070 */
[----:B------:R-:W-:-:S03]  /*f820*/  ULDC UR4, c[0x0][0xa88] ;  /* 0x0002a20000047ab9 */ /* 0x000fc60000000800 */
[----:B------:R-:W-:Y:S01]  /*f830*/  UISETP.NE.AND.EX UP0, UPT, UR9, URZ, UPT, UP0 ;  /* 0x0000003f0900728c */ /* 0x000fe2000bf05300 */
[----:B------:R-:W-:Y:S01]  /*f840*/  IMAD.U32 R9, RZ, RZ, UR4 ;  /* 0x00000004ff097e24 */ /* 0x000fe2000f8e00ff */
[----:B------:R-:W-:-:S04]  /*f850*/  ULDC UR4, c[0x0][0xad4] ;  /* 0x0002b50000047ab9 */ /* 0x000fc80000000800 */
[----:B------:R-:W-:Y:S02]  /*f860*/  PLOP3.LUT P4, PT, PT, PT, UP0, 0x80, 0x0 ;  /* 0x000000000000781c */ /* 0x000fe40003f8f008 */
[----:B0-----:R-:W-:-:S03]  /*f870*/  ISETP.NE.AND P1, PT, R32, 0x1, PT ;  /* 0x000000012000780c */ /* 0x001fc60003f25270 */
[----:B------:R-:W-:Y:S02]  /*f880*/  @UP0 ULDC.64 UR8, c[0x0][0xc08] ;  /* 0x0003020000080ab9 */ /* 0x000fe40000000a00 */
[----:B------:R-:W-:Y:S02]  /*f890*/  @UP0 UIMAD.WIDE UR8, UR38, 0x4, UR8 ;  /* 0x00000004260808a5 */ /* 0x000fe4000f8e0208 */
[----:B------:R-:W-:-:S06]  /*f8a0*/  UISETP.NE.AND UP0, UPT, UR42, URZ, UPT ;  /* 0x0000003f2a00728c */ /* 0x000fcc000bf05270 */
[----:B------:R-:W0:Y:S01]  /*f8b0*/  @P1 LDC R6, c[0x0][0xbec] ;  /* 0x0002fb00ff061b82 */ /* 0x000e220000000800 */
[----:B------:R-:W-:Y:S01]  /*f8c0*/  USEL UR4, UR42, UR4, UP0 ;  /* 0x000000042a047287 */ /* 0x000fe20008000000 */
[----:B------:R-:W-:Y:S01]  /*f8d0*/  IMAD.U32 R4, RZ, RZ, UR8 ;  /* 0x00000008ff047e24 */ /* 0x000fe2000f8e00ff */
[----:B------:R-:W-:Y:S01]  /*f8e0*/  UMOV UR19, 0x9b8 ;  /* 0x000009b800137882 */ /* 0x000fe20000000000 */
[----:B------:R-:W-:Y:S01]  /*f8f0*/  IMAD.U32 R5, RZ, RZ, UR9 ;  /* 0x00000009ff057e24 */ /* 0x000fe2000f8e00ff */
[----:B------:R-:W-:-:S03]  /*f900*/  UISETP.GT.AND UP1, UPT, UR4, 0x1, UPT ;  /* 0x000000010400788c */ /* 0x000fc6000bf24270 */
[----:B------:R-:W1:Y:S01]  /*f910*/  @P1 LDC R11, c[0x0][0xbf0] ;  /* 0x0002fc00ff0b1b82 */ /* 0x000e620000000800 */
[----:B------:R-:W-:Y:S01]  /*f920*/  USEL UR19, UR19, 0x978, UP1 ;  /* 0x0000097813137887 */ /* 0x000fe20008800000 */
[----:B------:R-:W-:Y:S01]  /*f930*/  VIADD R25, R17, UR39 ;  /* 0x0000002711197c36 */ /* 0x000fe20008000000 */
[----:B------:R-:W-:Y:S01]  /*f940*/  UISETP.NE.U32.AND UP0, UPT, UR10, URZ, UPT ;  /* 0x0000003f0a00728c */ /* 0x000fe2000bf05070 */
[----:B------:R0:W5:Y:S01]  /*f950*/  @P4 LDG.E R9, desc[UR52][R4.64] ;  /* 0x0000003404094981 */ /* 0x000162000c1e1900 */
[----:B------:R-:W-:Y:S01]  /*f960*/  UMOV UR4, URZ ;  /* 0x0000003f00047c82 */ /* 0x000fe20008000000 */
[----:B------:R-:W-:Y:S01]  /*f970*/  USHF.R.S32.HI UR10, URZ, 0x1f, UR38 ;  /* 0x0000001f3f0a7899 */ /* 0x000fe20008011426 */
[----:B------:R-:W-:Y:S01]  /*f980*/  IMAD.MOV.U32 R7, RZ, RZ, R25 ;  /* 0x000000ffff077224 */ /* 0x000fe200078e0019 */
[----:B------:R-:W-:Y:S02]  /*f990*/  UISETP.NE.AND.EX UP0, UPT, UR11, URZ, UPT, UP0 ;  /* 0x0000003f0b00728c */ /* 0x000fe4000bf05300 */
[----:B------:R-:W-:-:S02]  /*f9a0*/  USEL UR9, UR41, URZ, UP1 ;  /* 0x0000003f29097287 */ /* 0x000fc40008800000 */
[----:B------:R-:W-:Y:S02]  /*f9b0*/  USEL UR8, UR38, URZ, !UP0 ;  /* 0x0000003f26087287 */ /* 0x000fe4000c000000 */
[----:B------:R-:W-:Y:S01]  /*f9c0*/  USEL UR18, UR10, URZ, !UP0 ;  /* 0x0000003f0a127287 */ /* 0x000fe2000c000000 */
[----:B------:R-:W-:Y:S02]  /*f9d0*/  ULDC.64 UR12, c[0x0][UR19+0x220] ;  /* 0x00008800130c7abb */ /* 0x000fe40008000a00 */
[----:B------:R-:W-:Y:S01]  /*f9e0*/  ULDC.64 UR10, c[0x0][UR19+0x218] ;  /* 0x00008600130a7abb */ /* 0x000fe20008000a00 */
[----:B0-----:R-:W-:Y:S01]  /*f9f0*/  @P1 IMAD.HI.U32 R4, R25, R6, RZ ;  /* 0x0000000619041227 */ /* 0x001fe200078e00ff */
[----:B------:R-:W-:Y:S01]  /*fa00*/  ULDC.64 UR14, c[0x0][UR19+0x228] ;  /* 0x00008a00130e7abb */ /* 0x000fe20008000a00 */
[----:B------:R-:W-:Y:S02]  /*fa10*/  UIMAD UR13, UR13, UR8, URZ ;  /* 0x000000080d0d72a4 */ /* 0x000fe4000f8e023f */
[----:B------:R-:W-:-:S02]  /*fa20*/  UIMAD.WIDE.U32 UR16, UR10, UR37, URZ ;  /* 0x000000250a1072a5 */ /* 0x000fc4000f8e003f */
[----:B------:R-:W-:Y:S01]  /*fa30*/  UIMAD UR20, UR11, UR37, URZ ;  /* 0x000000250b1472a4 */ /* 0x000fe2000f8e023f */
[----:B-1----:R-:W-:Y:S01]  /*fa40*/  @P1 SHF.R.U32.HI R7, RZ, R11, R4 ;  /* 0x0000000bff071219 */ /* 0x002fe20000011604 */
[----:B------:R-:W-:Y:S02]  /*fa50*/  UIMAD.WIDE.U32 UR10, UR12, UR8, URZ ;  /* 0x000000080c0a72a5 */ /* 0x000fe4000f8e003f */
[----:B------:R-:W-:Y:S02]  /*fa60*/  UIMAD.WIDE.U32 UR22, UR14, UR9, URZ ;  /* 0x000000090e1672a5 */ /* 0x000fe4000f8e003f */
[----:B------:R-:W-:Y:S01]  /*fa70*/  UIMAD UR9, UR15, UR9, URZ ;  /* 0x000000090f0972a4 */ /* 0x000fe2000f8e023f */
[----:B------:R-:W-:Y:S01]  /*fa80*/  IMAD.MOV R11, RZ, RZ, -R7 ;  /* 0x000000ffff0b7224 */ /* 0x000fe200078e0a07 */
[----:B------:R-:W-:Y:S02]  /*fa90*/  UIMAD UR13, UR12, UR18, UR13 ;  /* 0x000000120c0d72a4 */ /* 0x000fe4000f8e020d */
[----:B------:R-:W-:Y:S01]  /*faa0*/  UIADD3 UR20, UR17, UR20, URZ ;  /* 0x0000001411147290 */ /* 0x000fe2000fffe03f */
[----:B------:R-:W-:-:S02]  /*fab0*/  IMAD.U32 R4, RZ, RZ, UR22 ;  /* 0x00000016ff047e24 */ /* 0x000fc4000f8e00ff */
[----:B------:R-:W-:Y:S01]  /*fac0*/  IMAD.U32 R5, RZ, RZ, UR23 ;  /* 0x00000017ff057e24 */ /* 0x000fe2000f8e00ff */
[----:B------:R-:W-:Y:S01]  /*fad0*/  SHF.R.S32.HI R5, RZ, 0x1f, R7 ;  /* 0x0000001fff057819 */ /* 0x000fe20000011407 */
[----:B------:R-:W-:-:S05]  /*fae0*/  IMAD R11, R32, R11, R25 ;  /* 0x0000000b200b7224 */ /* 0x000fca00078e0219 */
[----:B------:R-:W-:Y:S02]  /*faf0*/  SHF.R.S32.HI R6, RZ, 0x1f, R11 ;  /* 0x0000001fff067819 */ /* 0x000fe4000001140b */
[----:B--2---:R-:W-:-:S13]  /*fb00*/  @P0 R2UR UR4, R33 ;  /* 0x00000000210402ca */ /* 0x004fda00000e0000 */
[----:B------:R-:W-:Y:S02]  /*fb10*/  UIADD3 UR16, UP0, UP2, UR10, UR16, UR4 ;  /* 0x000000100a107290 */ /* 0x000fe4000fa1e004 */
[----:B------:R-:W-:Y:S02]  /*fb20*/  UIADD3 UR10, UR23, UR9, URZ ;  /* 0x00000009170a7290 */ /* 0x000fe4000fffe03f */
[----:B------:R-:W-:Y:S02]  /*fb30*/  UIADD3 UR9, UR11, UR13, URZ ;  /* 0x0000000d0b097290 */ /* 0x000fe4000fffe03f */
[----:B------:R-:W-:Y:S01]  /*fb40*/  USHF.R.S32.HI UR14, URZ, 0x1f, UR4 ;  /* 0x0000001f3f0e7899 */ /* 0x000fe20008011404 */
[----:B------:R-:W-:Y:S01]  /*fb50*/  IADD3 R4, P2, P3, R7, UR16, R4 ;  /* 0x0000001007047c10 */ /* 0x000fe2000fb5e004 */
[----:B------:R-:W-:Y:S01]  /*fb60*/  IMAD.U32 R8, RZ, RZ, UR10 ;  /* 0x0000000aff087e24 */ /* 0x000fe2000f8e00ff */
[----:B------:R-:W-:Y:S01]  /*fb70*/  ULDC.64 UR10, c[0x0][UR19+0x210] ;  /* 0x00008400130a7abb */ /* 0x000fe20008000a00 */
[----:B------:R-:W-:Y:S01]  /*fb80*/  UIADD3.X UR9, UR9, UR20, UR14, UP0, UP2 ;  /* 0x0000001409097290 */ /* 0x000fe200087e440e */
[----:B------:R-:W-:Y:S01]  /*fb90*/  IMAD R7, R11, UR11, RZ ;  /* 0x0000000b0b077c24 */ /* 0x000fe2000f8e02ff */
[----:B------:R-:W-:Y:S01]  /*fba0*/  ULDC.64 UR12, c[0x0][0xba8] ;  /* 0x0002ea00000c7ab9 */ /* 0x000fe20000000a00 */
[----:B------:R-:W-:Y:S01]  /*fbb0*/  @!UP1 ULDC UR12, c[0x0][0xb50] ;  /* 0x0002d400000c9ab9 */ /* 0x000fe20000000800 */
[----:B------:R-:W-:Y:S01]  /*fbc0*/  @!UP1 ULDC UR13, c[0x0][0xb54] ;  /* 0x0002d500000d9ab9 */ /* 0x000fe20000000800 */
[----:B------:R-:W-:Y:S01]  /*fbd0*/  IMAD R7, R6, UR10, R7 ;  /* 0x0000000a06077c24 */ /* 0x000fe2000f8e0207 */
[----:B------:R-:W-:-:S03]  /*fbe0*/  IADD3.X R5, R5, UR9, R8, P2, P3 ;  /* 0x0000000905057c10 */ /* 0x000fc600097e6408 */
[----:B------:R-:W-:-:S04]  /*fbf0*/  IMAD.WIDE.U32 R4, R11, UR10, R4 ;  /* 0x0000000a0b047c25 */ /* 0x000fc8000f8e0004 */
[----:B------:R-:W-:Y:S01]  /*fc00*/  IMAD.IADD R5, R5, 0x1, R7 ;  /* 0x0000000105057824 */ /* 0x000fe200078e0207 */
[----:B------:R-:W-:-:S04]  /*fc10*/  LEA R8, P2, R4, UR12, 0x2 ;  /* 0x0000000c04087c11 */ /* 0x000fc8000f8410ff */
[----:B------:R-:W-:Y:S01]  /*fc20*/  LEA.HI.X R10, R4, UR13, R5, 0x2, P2 ;  /* 0x0000000d040a7c11 */ /* 0x000fe200090f1405 */
[----:B------:R-:W-:Y:S08]  /*fc30*/  @P4 BRA `(.L_x_1118) ;  /* 0x0000000000104947 */ /* 0x000ff00003800000 */
[----:B------:R-:W-:Y:S05]  /*fc40*/  @!P0 BRA `(.L_x_1118) ;  /* 0x00000000000c8947 */ /* 0x000fea0003800000 */
[----:B------:R-:W2:Y:S04]  /*fc50*/  LDG.E R4, desc[UR52][R30.64] ;  /* 0x000000341e047981 */ /* 0x000ea8000c1e1900 */
[----:B-----5:R-:W2:Y:S02]  /*fc60*/  LDG.E R9, desc[UR52][R30.64+0x4] ;  /* 0x000004341e097981 */ /* 0x020ea4000c1e1900 */
[----:B--2---:R-:W-:-:S07]  /*fc70*/  IMAD.IADD R9, R9, 0x1, -R4 ;  /* 0x0000000109097824 */ /* 0x004fce00078e0a04 */
.L_x_1118:
        /* <DEDUP_REMOVED lines=13> */
[----:B--2---:R-:W-:-:S04]  /*fd50*/  VIADD R13, R12, UR39 ;  /* 0x000000270c0d7c36 */ /* 0x004fc80008000000 */
[C---:B------:R-:W-:Y:S01]  /*fd60*/  VIADD R15, R13.reuse, 0x8 ;  /* 0x000000080d0f7836 */ /* 0x040fe20000000000 */
[----:B------:R-:W-:-:S04]  /*fd70*/  ISETP.GE.OR P2, PT, R13, R30, P0 ;  /* 0x0000001e0d00720c */ /* 0x000fc80000746670 */
[----:B------:R-:W-:-:S09]  /*fd80*/  ISETP.GE.OR P0, PT, R15, R30, P0 ;  /* 0x0000001e0f00720c */ /* 0x000fd20000706670 */
[----:B0-----:R0:W-:Y:S04]  /*fd90*/  @!P2 ST.E desc[UR52][R4.64], R21 ;  /* 0x000000150400a985 */ /* 0x0011e8000c101934 */
[----:B------:R0:W-:Y:S01]  /*fda0*/  @!P0 ST.E desc[UR52][R6.64], R20 ;  /* 0x0000001406008985 */ /* 0x0001e2000c101934 */
[----:B------:R-:W-:-:S13]  /*fdb0*/  PLOP3.LUT P0, PT, PT, PT, UP1, 0x80, 0x0 ;  /* 0x000000000000781c */ /* 0x000fda0003f0f018 */
[----:B0-----:R-:W-:Y:S05]  /*fdc0*/  @P0 BRA `(.L_x_1119) ;  /* 0x0000000400b00947 */ /* 0x001fea0003800000 */
[----:B------:R-:W-:Y:S01]  /*fdd0*/  IMAD R3, R157, 0x40, R19 ;  /* 0x000000409d037824 */ /* 0x000fe200078e0213 */
[----:B------:R-:W-:-:S03]  /*fde0*/  ULDC.64 UR12, c[0x0][0xaa0] ;  /* 0x0002a800000c7ab9 */ /* 0x000fc60000000a00 */
        /* <DEDUP_REMOVED lines=12> */
[--C-:B------:R-:W-:Y:S01]  /*feb0*/  IMAD.X R9, RZ, RZ, R29.reuse, P0 ;  /* 0x000000ffff097224 */ /* 0x100fe200000e061d */
[----:B------:R-:W-:Y:S01]  /*fec0*/  LOP3.LUT R12, R12, R13, RZ, 0x3c, !PT ;  /* 0x0000000d0c0c7212 */ /* 0x000fe200078e3cff */
[----:B------:R-:W-:Y:S02]  /*fed0*/  IMAD.X R13, RZ, RZ, R29, P2 ;  /* 0x000000ffff0d7224 */ /* 0x000fe400010e061d */
[----:B------:R-:W2:Y:S04]  /*fee0*/  LD.E.128 R4, desc[UR52][R4.64] ;  /* 0x0000003404047980 */ /* 0x000ea8000c101d00 */
[----:B------:R-:W3:Y:S04]  /*fef0*/  LD.E.128 R8, desc[UR52][R8.64] ;  /* 0x0000003408087980 */ /* 0x000ee8000c101d00 */
[----:B------:R-:W4:Y:S01]  /*ff00*/  LD.E.128 R12, desc[UR52][R12.64] ;  /* 0x000000340c0c7980 */ /* 0x000f22000c101d00 */
[----:B------:R-:W-:-:S04]  /*ff10*/  IADD3 R3, P0, R28, 0x4800, RZ ;  /* 0x000048001c037810 */ /* 0x000fc80007f1e0ff */
[----:B------:R-:W-:Y:S01]  /*ff20*/  LOP3.LUT R2, R3, 0x380, RZ, 0xc0, !PT ;  /* 0x0000038003027812 */ /* 0x000fe200078ec0ff */
[----:B------:R-:W-:Y:S01]  /*ff30*/  IMAD.X R25, RZ, RZ, R29, P0 ;  /* 0x000000ffff197224 */ /* 0x000fe200000e061d */
[----:B------:R-:W-:Y:S01]  /*ff40*/  UIMAD UR9, UR14, UR12, URZ ;  /* 0x0000000c0e0972a4 */ /* 0x000fe2000f8e023f */
[----:B------:R-:W0:Y:S01]  /*ff50*/  @P1 LDC R29, c[0x0][0xbf0] ;  /* 0x0002fc00ff1d1b82 */ /* 0x000e220000000800 */
[----:B------:R-:W-:-:S04]  /*ff60*/  SHF.R.U64 R2, R2, 0x3, RZ ;  /* 0x0000000302027819 */ /* 0x000fc800000012ff */
[----:B------:R-:W-:-:S03]  /*ff70*/  LOP3.LUT R24, R2, R3, RZ, 0x3c, !PT ;  /* 0x0000000302187212 */ /* 0x000fc600078e3cff */
[----:B------:R-:W1:Y:S01]  /*ff80*/  @P1 LDC R3, c[0x0][0xbec] ;  /* 0x0002fb00ff031b82 */ /* 0x000e620000000800 */
[----:B------:R-:W-:Y:S02]  /*ff90*/  UIMAD.WIDE.U32 UR10, UR4, UR12, URZ ;  /* 0x0000000c040a72a5 */ /* 0x000fe4000f8e003f */
[----:B------:R-:W-:Y:S01]  /*ffa0*/  UIMAD UR9, UR4, UR13, UR9 ;  /* 0x0000000d040972a4 */ /* 0x000fe2000f8e0209 */
[----:B------:R-:W-:Y:S01]  /*ffb0*/  IMAD R2, R18, 0x30, R157 ;  /* 0x0000003012027824 */ /* 0x000fe200078e029d */
[----:B------:R-:W5:Y:S01]  /*ffc0*/  LD.E.128 R24, desc[UR52][R24.64] ;  /* 0x0000003418187980 */ /* 0x000f62000c101d00 */
[----:B------:R-:W-:Y:S01]  /*ffd0*/  ULDC.64 UR12, c[0x0][0xae8] ;  /* 0x0002ba00000c7ab9 */ /* 0x000fe20000000a00 */
[----:B------:R-:W-:Y:S01]  /*ffe0*/  UIADD3 UR11, UR11, UR9, URZ ;  /* 0x000000090b0b7290 */ /* 0x000fe2000fffe03f */
[----:B------:R-:W-:Y:S01]  /*fff0*/  VIADD R28, R2, UR39 ;  /* 0x00000027021c7c36 */ /* 0x000fe20008000000 */
[----:B------:R-:W-:Y:S01]  /*10000*/  USHF.R.S32.HI UR4, URZ, 0x1f, UR8 ;  /* 0x0000001f3f047899 */ /* 0x000fe20008011408 */
[----:B------:R-:W-:Y:S01]  /*10010*/  @!PT LDS RZ, [RZ] ;  /* 0x00000000fffff984 */ /* 0x000fe20000000800 */
[----:B------:R-:W-:Y:S01]  /*10020*/  @!PT LDS RZ, [RZ] ;  /* 0x00000000fffff984 */ /* 0x000fe20000000800 */
[----:B------:R-:W-:Y:S01]  /*10030*/  @!PT LDS RZ, [RZ] ;  /* 0x00000000fffff984 */ /* 0x000fe20000000800 */
[----:B------:R-:W-:Y:S01]  /*10040*/  @!PT LDS RZ, [RZ] ;  /* 0x00000000fffff984 */ /* 0x000fe20000000800 */
[----:B------:R0:W-:Y:S06]  /*10050*/  MEMBAR.ALL.CTA ;  /* 0x0000000000007992 */ /* 0x0001ec0000008000 */
[----:B0-----:R-:W0:Y:S01]  /*10060*/  FENCE.VIEW.ASYNC.S ;  /* 0x00000000000073c6 */ /* 0x001e220000000000 */
[----:B------:R-:W-:Y:S01]  /*10070*/  UIMAD.WIDE.U32 UR10, UR37, UR12, UR10 ;  /* 0x0000000c250a72a5 */ /* 0x000fe2000f8e000a */
[----:B------:R-:W-:Y:S01]  /*10080*/  IMAD.MOV.U32 R21, RZ, RZ, R28 ;  /* 0x000000ffff157224 */ /* 0x000fe200078e001c */
[----:B------:R-:W-:Y:S01]  /*10090*/  SHF.R.S32.HI R35, RZ, 0x1f, R19 ;  /* 0x0000001fff237819 */ /* 0x000fe20000011413 */
[----:B------:R-:W-:Y:S01]  /*100a0*/  VIADD R0, R0, 0x16820 ;  /* 0x0001682000007836 */ /* 0x000fe20000000000 */
[----:B------:R-:W-:-:S03]  /*100b0*/  UIMAD UR11, UR37, UR13, UR11 ;  /* 0x0000000d250b72a4 */ /* 0x000fc6000f8e020b */
[----:B------:R-:W-:Y:S01]  /*100c0*/  ULDC.64 UR12, c[0x0][0xaf0] ;  /* 0x0002bc00000c7ab9 */ /* 0x000fe20000000a00 */
[----:B------:R-:W-:Y:S01]  /*100d0*/  PRMT R0, RZ, 0x654, R0 ;  /* 0x00000654ff007816 */ /* 0x000fe20000000000 */
[----:B------:R-:W-:Y:S01]  /*100e0*/  UIMAD UR4, UR4, UR12, URZ ;  /* 0x0000000c040472a4 */ /* 0x000fe2000f8e023f */
[----:B-1----:R-:W-:-:S03]  /*100f0*/  @P1 IMAD.HI.U32 R2, R28, R3, RZ ;  /* 0x000000031c021227 */ /* 0x002fc600078e00ff */
[----:B------:R-:W-:Y:S02]  /*10100*/  UIMAD UR4, UR8, UR13, UR4 ;  /* 0x0000000d080472a4 */ /* 0x000fe4000f8e0204 */
[----:B------:R-:W-:Y:S01]  /*10110*/  UIMAD.WIDE.U32 UR8, UR8, UR12, UR10 ;  /* 0x0000000c080872a5 */ /* 0x000fe2000f8e000a */
[----:B------:R-:W-:Y:S02]  /*10120*/  @P1 SHF.R.U32.HI R21, RZ, R29, R2 ;  /* 0x0000001dff151219 */ /* 0x000fe40000011602 */
[----:B------:R-:W-:Y:S01]  /*10130*/  ULDC.64 UR10, c[0x0][0xae0] ;  /* 0x0002b800000a7ab9 */ /* 0x000fe20000000a00 */
[----:B------:R-:W-:Y:S01]  /*10140*/  UIADD3 UR4, UR9, UR4, URZ ;  /* 0x0000000409047290 */ /* 0x000fe2000fffe03f */
[--C-:B------:R-:W-:Y:S01]  /*10150*/  SHF.R.S32.HI R20, RZ, 0x1f, R21.reuse ;  /* 0x0000001fff147819 */ /* 0x100fe20000011415 */
[----:B------:R-:W-:Y:S01]  /*10160*/  IMAD.MOV R29, RZ, RZ, -R21 ;  /* 0x000000ffff1d7224 */ /* 0x000fe200078e0a15 */
[----:B0-----:R0:W-:Y:S01]  /*10170*/  SYNCS.ARRIVE.TRANS64.RED.A1T0 RZ, [R0+URZ], RZ ;  /* 0x000000ff00ff79a7 */ /* 0x0011e2000810043f */
[----:B------:R-:W-:-:S02]  /*10180*/  IMAD.U32 R3, RZ, RZ, UR9 ;  /* 0x00000009ff037e24 */ /* 0x000fc4000f8e00ff */
[----:B------:R-:W-:Y:S02]  /*10190*/  IMAD R20, R20, UR10, RZ ;  /* 0x0000000a14147c24 */ /* 0x000fe4000f8e02ff */
[----:B------:R-:W-:Y:S02]  /*101a0*/  IMAD R29, R32, R29, R28 ;  /* 0x0000001d201d7224 */ /* 0x000fe400078e021c */
[----:B------:R-:W-:Y:S01]  /*101b0*/  IMAD.U32 R2, RZ, RZ, UR8 ;  /* 0x00000008ff027e24 */ /* 0x000fe2000f8e00ff */
[----:B------:R-:W-:Y:S01]  /*101c0*/  ULDC.64 UR8, c[0x0][0xad8] ;  /* 0x0002b60000087ab9 */ /* 0x000fe20000000a00 */
[----:B------:R-:W-:Y:S01]  /*101d0*/  IMAD.U32 R3, RZ, RZ, UR4 ;  /* 0x00000004ff037e24 */ /* 0x000fe2000f8e00ff */
[----:B------:R-:W-:Y:S01]  /*101e0*/  ULDC UR4, c[0x0][0xac8] ;  /* 0x0002b20000047ab9 */ /* 0x000fe20000000800 */
[C---:B------:R-:W-:Y:S01]  /*101f0*/  IMAD R31, R21.reuse, UR11, R20 ;  /* 0x0000000b151f7c24 */ /* 0x040fe2000f8e0214 */
[----:B------:R-:W-:Y:S01]  /*10200*/  SHF.R.S32.HI R20, RZ, 0x1f, R29 ;  /* 0x0000001fff147819 */ /* 0x000fe2000001141d */
[----:B------:R-:W-:-:S04]  /*10210*/  IMAD.WIDE.U32 R2, R21, UR10, R2 ;  /* 0x0000000a15027c25 */ /* 0x000fc8000f8e0002 */
[----:B------:R-:W-:Y:S02]  /*10220*/  IMAD.IADD R3, R3, 0x1, R31 ;  /* 0x0000000103037824 */ /* 0x000fe400078e021f */
[----:B------:R-:W-:Y:S02]  /*10230*/  IMAD R20, R20, UR8, RZ ;  /* 0x0000000814147c24 */ /* 0x000fe4000f8e02ff */
[----:B------:R-:W-:-:S04]  /*10240*/  IMAD.WIDE.U32 R2, R29, UR8, R2 ;  /* 0x000000081d027c25 */ /* 0x000fc8000f8e0002 */
[----:B------:R-:W-:Y:S01]  /*10250*/  IMAD R21, R29, UR9, R20 ;  /* 0x000000091d157c24 */ /* 0x000fe2000f8e0214 */
[----:B------:R-:W-:Y:S01]  /*10260*/  ULDC.64 UR8, c[0x0][0xa80] ;  /* 0x0002a00000087ab9 */ /* 0x000fe20000000a00 */
[----:B------:R-:W-:Y:S01]  /*10270*/  VIADD R31, R157, UR39 ;  /* 0x000000279d1f7c36 */ /* 0x000fe20008000000 */
[C---:B------:R-:W-:Y:S01]  /*10280*/  LEA R32, P0, R2.reuse, UR8, 0x1 ;  /* 0x0000000802207c11 */ /* 0x040fe2000f8008ff */
[----:B------:R-:W-:Y:S02]  /*10290*/  IMAD.IADD R3, R3, 0x1, R21 ;  /* 0x0000000103037824 */ /* 0x000fe400078e0215 */
[C---:B------:R-:W-:Y:S02]  /*102a0*/  VIADD R21, R31.reuse, 0x60 ;  /* 0x000000601f157836 */ /* 0x040fe40000000000 */
[----:B------:R-:W1:Y:S01]  /*102b0*/  SHFL.IDX PT, R20, R32, 0x1, 0x181f ;  /* 0x00381f0020147f89 */ /* 0x000e6200000e0000 */
[----:B------:R-:W-:Y:S01]  /*102c0*/  LEA.HI.X R33, R2, UR9, R3, 0x1, P0 ;  /* 0x0000000902217c11 */ /* 0x000fe200080f0c03 */
[----:B------:R-:W-:Y:S01]  /*102d0*/  VIADD R3, R31, 0x30 ;  /* 0x000000301f037836 */ /* 0x000fe20000000000 */
[----:B------:R-:W-:Y:S01]  /*102e0*/  ISETP.GE.AND P0, PT, R19, UR4, PT ;  /* 0x0000000413007c0c */ /* 0x000fe2000bf06270 */
[----:B------:R-:W0:Y:S03]  /*102f0*/  SHFL.IDX PT, R2, R32, RZ, 0x181f ;  /* 0x00181fff20027589 */ /* 0x000e2600000e0000 */
[-C--:B------:R-:W-:Y:S01]  /*10300*/  ISETP.GE.OR P1, PT, R31, R30.reuse, P0 ;  /* 0x0000001e1f00720c */ /* 0x080fe20000726670 */
[----:B------:R-:W0:Y:S01]  /*10310*/  SHFL.IDX PT, R28, R32, 0x2, 0x181f ;  /* 0x00581f00201c7f89 */ /* 0x000e2200000e0000 */
[-C--:B------:R-:W-:Y:S01]  /*10320*/  ISETP.GE.OR P2, PT, R3, R30.reuse, P0 ;  /* 0x0000001e0300720c */ /* 0x080fe20000746670 */
[----:B------:R-:W-:Y:S01]  /*10330*/  VIADD R31, R31, 0x90 ;  /* 0x000000901f1f7836 */ /* 0x000fe20000000000 */
[-C--:B------:R-:W-:Y:S01]  /*10340*/  ISETP.GE.OR P3, PT, R21, R30.reuse, P0 ;  /* 0x0000001e1500720c */ /* 0x080fe20000766670 */
[----:B------:R-:W0:Y:S03]  /*10350*/  SHFL.IDX PT, R34, R33, RZ, 0x181f ;  /* 0x00181fff21227589 */ /* 0x000e2600000e0000 */
[----:B------:R-:W-:Y:S01]  /*10360*/  ISETP.GE.OR P0, PT, R31, R30, P0 ;  /* 0x0000001e1f00720c */ /* 0x000fe20000706670 */
[----:B------:R-:W0:Y:S04]  /*10370*/  SHFL.IDX PT, R36, R33, 0x1, 0x181f ;  /* 0x00381f0021247f89 */ /* 0x000e2800000e0000 */
[----:B------:R-:W0:Y:S02]  /*10380*/  SHFL.IDX PT, R38, R33, 0x2, 0x181f ;  /* 0x00581f0021267f89 */ /* 0x000e2400000e0000 */
[----:B-1----:R-:W-:-:S02]  /*10390*/  @!P2 LEA R20, P5, R19, R20, 0x1 ;  /* 0x000000141314a211 */ /* 0x002fc400078a08ff */
[----:B------:R-:W1:Y:S01]  /*103a0*/  SHFL.IDX PT, R32, R32, 0x3, 0x181f ;  /* 0x00781f0020207f89 */ /* 0x000e6200000e0000 */
[----:B0-----:R-:W-:-:S03]  /*103b0*/  @!P1 LEA R2, P4, R19, R2, 0x1 ;  /* 0x0000000213029211 */ /* 0x001fc600078808ff */
[----:B------:R0:W0:Y:S01]  /*103c0*/  SHFL.IDX PT, R0, R33, 0x3, 0x181f ;  /* 0x00781f0021007f89 */ /* 0x00002200000e0000 */
[C---:B------:R-:W-:Y:S02]  /*103d0*/  @!P3 LEA R28, P6, R19.reuse, R28, 0x1 ;  /* 0x0000001c131cb211 */ /* 0x040fe400078c08ff */
[C-C-:B------:R-:W-:Y:S02]  /*103e0*/  @!P1 LEA.HI.X R3, R19.reuse, R34, R35.reuse, 0x1, P4 ;  /* 0x0000002213039211 */ /* 0x140fe400020f0c23 */
[C-C-:B------:R-:W-:Y:S02]  /*103f0*/  @!P2 LEA.HI.X R21, R19.reuse, R36, R35.reuse, 0x1, P5 ;  /* 0x000000241315a211 */ /* 0x140fe400028f0c23 */
[----:B------:R-:W-:Y:S01]  /*10400*/  @!P3 LEA.HI.X R29, R19, R38, R35, 0x1, P6 ;  /* 0x00000026131db211 */ /* 0x000fe200030f0c23 */
[----:B--2---:R2:W-:Y:S04]  /*10410*/  @!P1 ST.E.128 desc[UR52][R2.64], R4 ;  /* 0x0000000402009985 */ /* 0x0045e8000c101d34 */
[----:B---3--:R2:W-:Y:S04]  /*10420*/  @!P2 ST.E.128 desc[UR52][R20.64], R8 ;  /* 0x000000081400a985 */ /* 0x0085e8000c101d34 */
[----:B----4-:R2:W-:Y:S01]  /*10430*/  @!P3 ST.E.128 desc[UR52][R28.64], R12 ;  /* 0x0000000c1c00b985 */ /* 0x0105e2000c101d34 */
[----:B01----:R-:W-:Y:S05]  /*10440*/  @P0 BRA `(.L_x_1120) ;  /* 0x0000001000c00947 */ /* 0x003fea0003800000 */
[----:B--2---:R-:W-:-:S04]  /*10450*/  LEA R2, P0, R19, R32, 0x1 ;  /* 0x0000002013027211 */ /* 0x004fc800078008ff */
[----:B------:R-:W-:-:S05]  /*10460*/  LEA.HI.X R3, R19, R0, R35, 0x1, P0 ;  /* 0x0000000013037211 */ /* 0x000fca00000f0c23 */
[----:B-----5:R0:W-:Y:S01]  /*10470*/  ST.E.128 desc[UR52][R2.64], R24 ;  /* 0x0000001802007985 */ /* 0x0201e2000c101d34 */
[----:B------:R-:W-:Y:S05]  /*10480*/  BRA `(.L_x_1120) ;  /* 0x0000001000b07947 */ /* 0x000fea0003800000 */
.L_x_1119:
[----:B------:R-:W-:Y:S01]  /*10490*/  ULDC.64 UR12, c[0x0][0xb08] ;  /* 0x0002c200000c7ab9 */ /* 0x000fe20000000a00 */
[----:B------:R-:W0:Y:S01]  /*104a0*/  @P1 LDC R4, c[0x0][0xbec] ;  /* 0x0002fb00ff041b82 */ /* 0x000e220000000800 */
[----:B------:R-:W-:Y:S01]  /*104b0*/  UIMAD UR9, UR14, UR12, URZ ;  /* 0x0000000c0e0972a4 */ /* 0x000fe2000f8e023f */
[----:B------:R-:W-:Y:S01]  /*104c0*/  IMAD.MOV.U32 R7, RZ, RZ, R25 ;  /* 0x000000ffff077224 */ /* 0x000fe200078e0019 */
[----:B------:R-:W-:Y:S01]  /*104d0*/  UIMAD.WIDE.U32 UR10, UR4, UR12, URZ ;  /* 0x0000000c040a72a5 */ /* 0x000fe2000f8e003f */
[----:B------:R-:W-:Y:S01]  /*104e0*/  ISETP.GE.AND P0, PT, R13, R30, PT ;  /* 0x0000001e0d00720c */ /* 0x000fe20003f06270 */
[----:B------:R-:W-:Y:S01]  /*104f0*/  UIMAD UR9, UR4, UR13, UR9 ;  /* 0x0000000d040972a4 */ /* 0x000fe2000f8e0209 */
[----:B------:R-:W-:Y:S01]  /*10500*/  BSSY B1, `(.L_x_1121) ;  /* 0x0000054000017945 */ /* 0x000fe20003800000 */
[----:B------:R-:W-:Y:S01]  /*10510*/  USHF.R.S32.HI UR4, URZ, 0x1f, UR8 ;  /* 0x0000001f3f047899 */ /* 0x000fe20008011408 */
[----:B------:R-:W1:Y:S01]  /*10520*/  @P1 LDC R5, c[0x0][0xbf0] ;  /* 0x0002fc00ff051b82 */ /* 0x000e620000000800 */
[----:B------:R-:W-:Y:S01]  /*10530*/  UIADD3 UR11, UR11, UR9, URZ ;  /* 0x000000090b0b7290 */ /* 0x000fe2000fffe03f */
[----:B------:R-:W-:Y:S01]  /*10540*/  SHF.R.S32.HI R20, RZ, 0x1f, R22 ;  /* 0x0000001fff147819 */ /* 0x000fe20000011416 */
[----:B------:R-:W-:Y:S01]  /*10550*/  ULDC.64 UR12, c[0x0][0xb38] ;  /* 0x0002ce00000c7ab9 */ /* 0x000fe20000000a00 */
[----:B------:R-:W-:Y:S01]  /*10560*/  SHF.R.S32.HI R24, RZ, 0x1f, R23 ;  /* 0x0000001fff187819 */ /* 0x000fe20000011417 */
[----:B------:R-:W-:Y:S01]  /*10570*/  UIMAD.WIDE.U32 UR10, UR37, UR12, UR10 ;  /* 0x0000000c250a72a5 */ /* 0x000fe2000f8e000a */
[----:B------:R-:W-:-:S02]  /*10580*/  SHF.R.S32.HI R26, RZ, 0x1f, R152 ;  /* 0x0000001fff1a7819 */ /* 0x000fc40000011498 */
[----:B------:R-:W-:Y:S01]  /*10590*/  SHF.R.S32.HI R27, RZ, 0x1f, R153 ;  /* 0x0000001fff1b7819 */ /* 0x000fe20000011499 */
[----:B------:R-:W-:Y:S01]  /*105a0*/  UIMAD UR11, UR37, UR13, UR11 ;  /* 0x0000000d250b72a4 */ /* 0x000fe2000f8e020b */
[----:B------:R-:W-:Y:S02]  /*105b0*/  SHF.R.S32.HI R28, RZ, 0x1f, R154 ;  /* 0x0000001fff1c7819 */ /* 0x000fe4000001149a */
[----:B------:R-:W-:Y:S01]  /*105c0*/  ULDC.64 UR12, c[0x0][0xb40] ;  /* 0x0002d000000c7ab9 */ /* 0x000fe20000000a00 */
[----:B------:R-:W-:Y:S01]  /*105d0*/  SHF.R.S32.HI R29, RZ, 0x1f, R155 ;  /* 0x0000001fff1d7819 */ /* 0x000fe2000001149b */
[----:B------:R-:W-:Y:S01]  /*105e0*/  UIMAD UR4, UR4, UR12, URZ ;  /* 0x0000000c040472a4 */ /* 0x000fe2000f8e023f */
[----:B------:R-:W-:Y:S01]  /*105f0*/  SHF.R.S32.HI R31, RZ, 0x1f, R156 ;  /* 0x0000001fff1f7819 */ /* 0x000fe2000001149c */
[----:B0-----:R-:W-:Y:S01]  /*10600*/  @P1 IMAD.HI.U32 R4, R25, R4, RZ ;  /* 0x0000000419041227 */ /* 0x001fe200078e00ff */
[----:B------:R-:W-:Y:S01]  /*10610*/  SHF.R.S32.HI R33, RZ, 0x1f, R16 ;  /* 0x0000001fff217819 */ /* 0x000fe20000011410 */
[----:B------:R-:W-:-:S02]  /*10620*/  UIMAD UR4, UR8, UR13, UR4 ;  /* 0x0000000d080472a4 */ /* 0x000fc4000f8e0204 */
[----:B------:R-:W-:-:S03]  /*10630*/  UIMAD.WIDE.U32 UR8, UR8, UR12, UR10 ;  /* 0x0000000c080872a5 */ /* 0x000fc6000f8e000a */
[----:B------:R-:W-:Y:S01]  /*10640*/  ULDC.64 UR10, c[0x0][0xb48] ;  /* 0x0002d200000a7ab9 */ /* 0x000fe20000000a00 */
[----:B------:R-:W-:Y:S01]  /*10650*/  UIADD3 UR9, UR9, UR4, URZ ;  /* 0x0000000409097290 */ /* 0x000fe2000fffe03f */
[----:B-1----:R-:W-:-:S03]  /*10660*/  @P1 SHF.R.U32.HI R7, RZ, R5, R4 ;  /* 0x00000005ff071219 */ /* 0x002fc60000011604 */
[----:B------:R-:W-:Y:S01]  /*10670*/  UIMAD.WIDE.U32 UR8, UR41, UR10, UR8 ;  /* 0x0000000a290872a5 */ /* 0x000fe2000f8e0008 */
[--C-:B------:R-:W-:Y:S01]  /*10680*/  SHF.R.S32.HI R4, RZ, 0x1f, R7.reuse ;  /* 0x0000001fff047819 */ /* 0x100fe20000011407 */
[----:B------:R-:W-:Y:S02]  /*10690*/  IMAD.MOV R9, RZ, RZ, -R7 ;  /* 0x000000ffff097224 */ /* 0x000fe400078e0a07 */
[----:B------:R-:W-:Y:S02]  /*106a0*/  UIMAD UR41, UR41, UR11, UR9 ;  /* 0x0000000b292972a4 */ /* 0x000fe4000f8e0209 */
[----:B------:R-:W-:Y:S01]  /*106b0*/  IMAD R9, R32, R9, R25 ;  /* 0x0000000920097224 */ /* 0x000fe200078e0219 */
[----:B------:R-:W-:Y:S01]  /*106c0*/  ULDC.64 UR10, c[0x0][0xb30] ;  /* 0x0002cc00000a7ab9 */ /* 0x000fe20000000a00 */
[----:B------:R-:W-:Y:S02]  /*106d0*/  IMAD.U32 R5, RZ, RZ, UR9 ;  /* 0x00000009ff057e24 */ /* 0x000fe4000f8e00ff */
[----:B------:R-:W-:-:S02]  /*106e0*/  IMAD R6, R4, UR10, RZ ;  /* 0x0000000a04067c24 */ /* 0x000fc4000f8e02ff */
[----:B------:R-:W-:Y:S01]  /*106f0*/  IMAD.U32 R4, RZ, RZ, UR8 ;  /* 0x00000008ff047e24 */ /* 0x000fe2000f8e00ff */
[----:B------:R-:W-:Y:S01]  /*10700*/  ULDC.64 UR8, c[0x0][0xb28] ;  /* 0x0002ca0000087ab9 */ /* 0x000fe20000000a00 */
[----:B------:R-:W-:Y:S02]  /*10710*/  IMAD.U32 R5, RZ, RZ, UR41 ;  /* 0x00000029ff057e24 */ /* 0x000fe4000f8e00ff */
[C---:B------:R-:W-:Y:S01]  /*10720*/  IMAD R11, R7.reuse, UR11, R6 ;  /* 0x0000000b070b7c24 */ /* 0x040fe2000f8e0206 */
[----:B------:R-:W-:Y:S01]  /*10730*/  SHF.R.S32.HI R6, RZ, 0x1f, R9 ;  /* 0x0000001fff067819 */ /* 0x000fe20000011409 */
[----:B------:R-:W-:-:S04]  /*10740*/  IMAD.WIDE.U32 R4, R7, UR10, R4 ;  /* 0x0000000a07047c25 */ /* 0x000fc8000f8e0004 */
[----:B------:R-:W-:Y:S02]  /*10750*/  IMAD R6, R6, UR8, RZ ;  /* 0x0000000806067c24 */ /* 0x000fe4000f8e02ff */
[----:B------:R-:W-:Y:S02]  /*10760*/  IMAD.IADD R5, R5, 0x1, R11 ;  /* 0x0000000105057824 */ /* 0x000fe400078e020b */
[C---:B------:R-:W-:Y:S02]  /*10770*/  IMAD R7, R9.reuse, UR9, R6 ;  /* 0x0000000909077c24 */ /* 0x040fe4000f8e0206 */
[----:B------:R-:W-:Y:S01]  /*10780*/  IMAD.WIDE.U32 R4, R9, UR8, R4 ;  /* 0x0000000809047c25 */ /* 0x000fe2000f8e0004 */
[----:B------:R-:W-:-:S03]  /*10790*/  ULDC.64 UR8, c[0x0][0xb00] ;  /* 0x0002c00000087ab9 */ /* 0x000fc60000000a00 */
[----:B------:R-:W-:Y:S01]  /*107a0*/  VIADD R6, R0, 0x16820 ;  /* 0x0001682000067836 */ /* 0x000fe20000000000 */
[----:B------:R-:W-:Y:S01]  /*107b0*/  LEA R0, P1, R4, UR8, 0x2 ;  /* 0x0000000804007c11 */ /* 0x000fe2000f8210ff */
[----:B------:R-:W-:-:S03]  /*107c0*/  IMAD.IADD R5, R5, 0x1, R7 ;  /* 0x0000000105057824 */ /* 0x000fc600078e0207 */
[----:B------:R-:W-:Y:S01]  /*107d0*/  PRMT R6, RZ, 0x654, R6 ;  /* 0x00000654ff067816 */ /* 0x000fe20000000006 */
[----:B------:R0:W1:Y:S01]  /*107e0*/  SHFL.IDX PT, R21, R0, RZ, 0x1c1f ;  /* 0x001c1fff00157589 */ /* 0x00006200000e0000 */
[----:B------:R-:W-:Y:S02]  /*107f0*/  LEA.HI.X R14, R4, UR9, R5, 0x2, P1 ;  /* 0x00000009040e7c11 */ /* 0x000fe400088f1405 */
[----:B------:R0:W-:Y:S03]  /*10800*/  SYNCS.ARRIVE.TRANS64.RED.A1T0 RZ, [R6+URZ], RZ ;  /* 0x000000ff06ff79a7 */ /* 0x0001e6000810043f */
[----:B------:R0:W2:Y:S01]  /*10810*/  SHFL.IDX PT, R13, R14, RZ, 0x1c1f ;  /* 0x001c1fff0e0d7589 */ /* 0x0000a200000e0000 */
[----:B------:R-:W-:Y:S05]  /*10820*/  @P0 BRA `(.L_x_1122) ;  /* 0x0000000000840947 */ /* 0x000fea0003800000 */
[----:B------:R-:W-:Y:S02]  /*10830*/  ULDC UR4, c[0x0][0xac8] ;  /* 0x0002b20000047ab9 */ /* 0x000fe40000000800 */
[----:B------:R-:W-:Y:S02]  /*10840*/  ISETP.GE.AND P0, PT, R16, UR4, PT ;  /* 0x0000000410007c0c */ /* 0x000fe4000bf06270 */
[----:B------:R-:W-:Y:S02]  /*10850*/  ISETP.GE.AND P1, PT, R156, UR4, PT ;  /* 0x000000049c007c0c */ /* 0x000fe4000bf26270 */
[----:B------:R-:W-:Y:S02]  /*10860*/  ISETP.GE.AND P5, PT, R155, UR4, PT ;  /* 0x000000049b007c0c */ /* 0x000fe4000bfa6270 */
[----:B------:R-:W-:-:S07]  /*10870*/  ISETP.GE.AND P3, PT, R154, UR4, PT ;  /* 0x000000049a007c0c */ /* 0x000fce000bf66270 */
[-C--:B-1----:R-:W-:Y:S02]  /*10880*/  @!P0 LEA R4, P2, R16, R21.reuse, 0x2 ;  /* 0x0000001510048211 */ /* 0x082fe400078410ff */
[----:B0-----:R-:W-:Y:S02]  /*10890*/  @!P1 LEA R6, P4, R156, R21, 0x2 ;  /* 0x000000159c069211 */ /* 0x001fe400078810ff */
[-C--:B--2---:R-:W-:Y:S02]  /*108a0*/  @!P0 LEA.HI.X R5, R16, R13.reuse, R33, 0x2, P2 ;  /* 0x0000000d10058211 */ /* 0x084fe400010f1421 */
[----:B------:R-:W-:Y:S02]  /*108b0*/  @!P1 LEA.HI.X R7, R156, R13, R31, 0x2, P4 ;  /* 0x0000000d9c079211 */ /* 0x000fe400020f141f */
[----:B------:R-:W-:Y:S01]  /*108c0*/  ISETP.GE.AND P2, PT, R153, UR4, PT ;  /* 0x0000000499007c0c */ /* 0x000fe2000bf46270 */
[----:B------:R0:W-:Y:S01]  /*108d0*/  @!P0 ST.E.64 desc[UR52][R4.64], R2 ;  /* 0x0000000204008985 */ /* 0x0001e2000c101b34 */
[----:B------:R-:W-:-:S02]  /*108e0*/  @!P5 LEA R8, P4, R155, R21, 0x2 ;  /* 0x000000159b08d211 */ /* 0x000fc400078810ff */
[----:B------:R-:W-:Y:S01]  /*108f0*/  ISETP.GE.AND P0, PT, R23, UR4, PT ;  /* 0x0000000417007c0c */ /* 0x000fe2000bf06270 */
[----:B------:R1:W-:Y:S01]  /*10900*/  @!P1 ST.E.64 desc[UR52][R6.64], R92 ;  /* 0x0000005c06009985 */ /* 0x0003e2000c101b34 */
[----:B------:R-:W-:Y:S02]  /*10910*/  ISETP.GE.AND P1, PT, R152, UR4, PT ;  /* 0x0000000498007c0c */ /* 0x000fe4000bf26270 */
[----:B------:R-:W-:Y:S02]  /*10920*/  @!P5 LEA.HI.X R9, R155, R13, R29, 0x2, P4 ;  /* 0x0000000d9b09d211 */ /* 0x000fe400020f141d */
[----:B------:R-:W-:Y:S02]  /*10930*/  ISETP.GE.AND P4, PT, R22, UR4, PT ;  /* 0x0000000416007c0c */ /* 0x000fe4000bf86270 */
[-C--:B------:R-:W-:Y:S01]  /*10940*/  @!P3 LEA R10, P6, R154, R21.reuse, 0x2 ;  /* 0x000000159a0ab211 */ /* 0x080fe200078c10ff */
[----:B------:R3:W-:Y:S01]  /*10950*/  @!P5 ST.E.64 desc[UR52][R8.64], R96 ;  /* 0x000000600800d985 */ /* 0x0007e2000c101b34 */
[----:B0-----:R-:W-:-:S02]  /*10960*/  @!P2 LEA R2, P5, R153, R21, 0x2 ;  /* 0x000000159902a211 */ /* 0x001fc400078a10ff */
[----:B------:R-:W-:-:S03]  /*10970*/  @!P3 LEA.HI.X R11, R154, R13, R28, 0x2, P6 ;  /* 0x0000000d9a0bb211 */ /* 0x000fc600030f141c */
[----:B------:R-:W-:Y:S02]  /*10980*/  @!P1 LEA R4, P6, R152, R21, 0x2 ;  /* 0x0000001598049211 */ /* 0x000fe400078c10ff */
[----:B------:R-:W-:Y:S01]  /*10990*/  @!P2 LEA.HI.X R3, R153, R13, R27, 0x2, P5 ;  /* 0x0000000d9903a211 */ /* 0x000fe200028f141b */
[----:B------:R3:W-:Y:S01]  /*109a0*/  @!P3 ST.E.64 desc[UR52][R10.64], R100 ;  /* 0x000000640a00b985 */ /* 0x0007e2000c101b34 */
[CC--:B-1----:R-:W-:Y:S02]  /*109b0*/  @!P0 LEA R6, P3, R23.reuse, R21.reuse, 0x2 ;  /* 0x0000001517068211 */ /* 0x0c2fe400078610ff */
        /* <DEDUP_REMOVED lines=8> */
.L_x_1122:
[----:B------:R-:W-:Y:S05]  /*10a40*/  BSYNC B1 ;  /* 0x0000000000017941 */ /* 0x000fea0003800000 */
.L_x_1121:
[----:B------:R-:W-:Y:S01]  /*10a50*/  ISETP.GE.AND P0, PT, R15, R30, PT ;  /* 0x0000001e0f00720c */ /* 0x000fe20003f06270 */
[----:B-1----:R1:W4:Y:S04]  /*10a60*/  SHFL.IDX PT, R21, R14, 0x1, 0x1c1f ;  /* 0x003c1f000e157f89 */ /* 0x00232800000e0000 */
[----:B------:R1:W0:Y:S08]  /*10a70*/  SHFL.IDX PT, R25, R0, 0x1, 0x1c1f ;  /* 0x003c1f0000197f89 */ /* 0x00023000000e0000 */
[----:B-1----:R-:W-:Y:S05]  /*10a80*/  @P0 BRA `(.L_x_1120) ;  /* 0x0000000c00300947 */ /* 0x002fea0003800000 */
[----:B------:R-:W-:Y:S02]  /*10a90*/  ULDC UR4, c[0x0][0xac8] ;  /* 0x0002b20000047ab9 */ /* 0x000fe40000000800 */
[----:B------:R-:W-:Y:S02]  /*10aa0*/  ISETP.GE.AND P1, PT, R16, UR4, PT ;  /* 0x0000000410007c0c */ /* 0x000fe4000bf26270 */
[----:B------:R-:W-:Y:S02]  /*10ab0*/  ISETP.GE.AND P5, PT, R156, UR4, PT ;  /* 0x000000049c007c0c */ /* 0x000fe4000bfa6270 */
[----:B------:R-:W-:Y:S02]  /*10ac0*/  ISETP.GE.AND P3, PT, R155, UR4, PT ;  /* 0x000000049b007c0c */ /* 0x000fe4000bf66270 */
[----:B------:R-:W-:-:S07]  /*10ad0*/  ISETP.GE.AND P2, PT, R154, UR4, PT ;  /* 0x000000049a007c0c */ /* 0x000fce000bf46270 */
[-C--:B0--3--:R-:W-:Y:S02]  /*10ae0*/  @!P1 LEA R2, P0, R16, R25.reuse, 0x2 ;  /* 0x0000001910029211 */ /* 0x089fe400078010ff */
[----:B------:R-:W-:Y:S02]  /*10af0*/  @!P5 LEA R4, P4, R156, R25, 0x2 ;  /* 0x000000199c04d211 */ /* 0x000fe400078810ff */
[-C--:B----4-:R-:W-:Y:S02]  /*10b00*/  @!P1 LEA.HI.X R3, R16, R21.reuse, R33, 0x2, P0 ;  /* 0x0000001510039211 */ /* 0x090fe400000f1421 */
[----:B------:R-:W-:Y:S02]  /*10b10*/  ISETP.GE.AND P0, PT, R152, UR4, PT ;  /* 0x0000000498007c0c */ /* 0x000fe4000bf06270 */
[----:B------:R-:W-:Y:S01]  /*10b20*/  @!P5 LEA.HI.X R5, R156, R21, R31, 0x2, P4 ;  /* 0x000000159c05d211 */ /* 0x000fe200020f141f */
[----:B------:R0:W-:Y:S01]  /*10b30*/  @!P1 ST.E.64 desc[UR52][R2.64], R90 ;  /* 0x0000005a02009985 */ /* 0x0001e2000c101b34 */
[----:B------:R-:W-:-:S02]  /*10b40*/  ISETP.GE.AND P1, PT, R153, UR4, PT ;  /* 0x0000000499007c0c */ /* 0x000fc4000bf26270 */
[----:B------:R-:W-:Y:S01]  /*10b50*/  ISETP.GE.AND P4, PT, R23, UR4, PT ;  /* 0x0000000417007c0c */ /* 0x000fe2000bf86270 */
[----:B------:R1:W-:Y:S01]  /*10b60*/  @!P5 ST.E.64 desc[UR52][R4.64], R94 ;  /* 0x0000005e0400d985 */ /* 0x0003e2000c101b34 */
[CC--:B------:R-:W-:Y:S02]  /*10b70*/  @!P3 LEA R6, P6, R155.reuse, R25.reuse, 0x2 ;  /* 0x000000199b06b211 */ /* 0x0c0fe400078c10ff */
[C---:B------:R-:W-:Y:S02]  /*10b80*/  @!P2 LEA R8, P5, R154.reuse, R25, 0x2 ;  /* 0x000000199a08a211 */ /* 0x040fe400078a10ff */
[-C--:B------:R-:W-:Y:S02]  /*10b90*/  @!P3 LEA.HI.X R7, R155, R21.reuse, R29, 0x2, P6 ;  /* 0x000000159b07b211 */ /* 0x080fe400030f141d */
[----:B------:R-:W-:-:S03]  /*10ba0*/  @!P2 LEA.HI.X R9, R154, R21, R28, 0x2, P5 ;  /* 0x000000159a09a211 */ /* 0x000fc600028f141c */
[----:B------:R1:W-:Y:S01]  /*10bb0*/  @!P3 ST.E.64 desc[UR52][R6.64], R98 ;  /* 0x000000620600b985 */ /* 0x0003e2000c101b34 */
[-C--:B0-----:R-:W-:Y:S02]  /*10bc0*/  @!P1 LEA R2, P6, R153, R25.reuse, 0x2 ;  /* 0x0000001999029211 */ /* 0x081fe400078c10ff */
[CC--:B------:R-:W-:Y:S01]  /*10bd0*/  @!P0 LEA R10, P3, R152.reuse, R25.reuse, 0x2 ;  /* 0x00000019980a8211 */ /* 0x0c0fe200078610ff */
[----:B------:R1:W-:Y:S01]  /*10be0*/  @!P2 ST.E.64 desc[UR52][R8.64], R102 ;  /* 0x000000660800a985 */ /* 0x0003e2000c101b34 */
[----:B------:R-:W-:Y:S02]  /*10bf0*/  @!P4 LEA R12, P5, R23, R25, 0x2 ;  /* 0x00000019170cc211 */ /* 0x000fe400078a10ff */
[-C--:B------:R-:W-:Y:S02]  /*10c00*/  @!P1 LEA.HI.X R3, R153, R21.reuse, R27, 0x2, P6 ;  /* 0x0000001599039211 */ /* 0x080fe400030f141b */
[-C--:B------:R-:W-:Y:S02]  /*10c10*/  @!P0 LEA.HI.X R11, R152, R21.reuse, R26, 0x2, P3 ;  /* 0x00000015980b8211 */ /* 0x080fe400018f141a */
[----:B--2---:R-:W-:Y:S01]  /*10c20*/  @!P4 LEA.HI.X R13, R23, R21, R24, 0x2, P5 ;  /* 0x00000015170dc211 */ /* 0x004fe200028f1418 */
[----:B------:R1:W-:Y:S04]  /*10c30*/  @!P1 ST.E.64 desc[UR52][R2.64], R106 ;  /* 0x0000006a02009985 */ /* 0x0003e8000c101b34 */
[----:B------:R1:W-:Y:S01]  /*10c40*/  @!P0 ST.E.64 desc[UR52][R10.64], R110 ;  /* 0x0000006e0a008985 */ /* 0x0003e2000c101b34 */
[----:B------:R-:W-:-:S03]  /*10c50*/  ISETP.GE.AND P0, PT, R22, UR4, PT ;  /* 0x0000000416007c0c */ /* 0x000fc6000bf06270 */
[----:B------:R1:W-:Y:S10]  /*10c60*/  @!P4 ST.E.64 desc[UR52][R12.64], R114 ;  /* 0x000000720c00c985 */ /* 0x0003f4000c101b34 */
[----:B------:R-:W-:Y:S05]  /*10c70*/  @P0 BRA `(.L_x_1120) ;  /* 0x0000000800b40947 */ /* 0x000fea0003800000 */
[----:B-1----:R-:W-:-:S04]  /*10c80*/  LEA R2, P0, R22, R25, 0x2 ;  /* 0x0000001916027211 */ /* 0x002fc800078010ff */
[----:B------:R-:W-:-:S05]  /*10c90*/  LEA.HI.X R3, R22, R21, R20, 0x2, P0 ;  /* 0x0000001516037211 */ /* 0x000fca00000f1414 */
[----:B------:R0:W-:Y:S01]  /*10ca0*/  ST.E.64 desc[UR52][R2.64], R118 ;  /* 0x0000007602007985 */ /* 0x0001e2000c101b34 */
[----:B------:R-:W-:Y:S05]  /*10cb0*/  BRA `(.L_x_1120) ;  /* 0x0000000800a47947 */ /* 0x000fea0003800000 */
.L_x_1117:
[----:B------:R-:W-:Y:S02]  /*10cc0*/  ULDC.64 UR8, c[0x0][0xc00] ;  /* 0x0003000000087ab9 */ /* 0x000fe40000000a00 */
[----:B------:R-:W-:-:S04]  /*10cd0*/  UISETP.NE.U32.AND UP0, UPT, UR8, URZ, UPT ;  /* 0x0000003f0800728c */ /* 0x000fc8000bf05070 */
[----:B------:R-:W-:-:S03]  /*10ce0*/  UISETP.NE.AND.EX UP0, UPT, UR9, URZ, UPT, UP0 ;  /* 0x0000003f0900728c */ /* 0x000fc6000bf05300 */
[----:B------:R-:W-:Y:S02]  /*10cf0*/  ULDC.64 UR8, c[0x0][0xc00] ;  /* 0x0003000000087ab9 */ /* 0x000fe40000000a00 */
[----:B------:R-:W-:Y:S01]  /*10d00*/  UIMAD.WIDE UR8, UR38, 0x4, UR8 ;  /* 0x00000004260878a5 */ /* 0x000fe2000f8e0208 */
[----:B------:R-:W-:-:S05]  /*10d10*/  PLOP3.LUT P1, PT, PT, PT, UP0, 0x80, 0x0 ;  /* 0x000000000000781c */ /* 0x000fca0003f2f008 */
[----:B------:R-:W-:Y:S02]  /*10d20*/  IMAD.U32 R2, RZ, RZ, UR8 ;  /* 0x00000008ff027e24 */ /* 0x000fe4000f8e00ff */
[----:B------:R-:W-:Y:S01]  /*10d30*/  IMAD.U32 R3, RZ, RZ, UR9 ;  /* 0x00000009ff037e24 */ /* 0x000fe2000f8e00ff */
[----:B------:R-:W-:Y:S02]  /*10d40*/  ULDC.64 UR8, c[0x0][0xc08] ;  /* 0x0003020000087ab9 */ /* 0x000fe40000000a00 */
[----:B------:R-:W-:Y:S01]  /*10d50*/  UISETP.NE.U32.AND UP1, UPT, UR8, URZ, UPT ;  /* 0x0000003f0800728c */ /* 0x000fe2000bf25070 */
[----:B------:R-:W-:Y:S02]  /*10d60*/  ULDC UR4, c[0x0][0xa88] ;  /* 0x0002a20000047ab9 */ /* 0x000fe40000000800 */
[----:B------:R-:W2:Y:S01]  /*10d70*/  @P1 LDG.E R6, desc[UR52][R2.64] ;  /* 0x0000003402061981 */ /* 0x000ea2000c1e1900 */
[----:B------:R-:W-:Y:S01]  /*10d80*/  UISETP.NE.AND.EX UP1, UPT, UR9, URZ, UPT, UP1 ;  /* 0x0000003f0900728c */ /* 0x000fe2000bf25310 */
[----:B------:R-:W-:Y:S01]  /*10d90*/  IMAD.U32 R0, RZ, RZ, UR4 ;  /* 0x00000004ff007e24 */ /* 0x000fe2000f8e00ff */
[----:B------:R-:W0:Y:S04]  /*10da0*/  S2R R7, SR_TID.X ;  /* 0x0000000000077919 */ /* 0x000e280000002100 */
[----:B------:R-:W-:-:S05]  /*10db0*/  PLOP3.LUT P2, PT, PT, PT, UP1, 0x80, 0x0 ;  /* 0x000000000000781c */ /* 0x000fca0003f4f018 */
[----:B------:R-:W-:Y:S02]  /*10dc0*/  @UP1 ULDC.64 UR8, c[0x0][0xc08] ;  /* 0x0003020000081ab9 */ /* 0x000fe40000000a00 */
[----:B------:R-:W-:-:S06]  /*10dd0*/  @UP1 UIMAD.WIDE UR8, UR38, 0x4, UR8 ;  /* 0x00000004260818a5 */ /* 0x000fcc000f8e0208 */
[----:B------:R-:W-:Y:S02]  /*10de0*/  IMAD.U32 R4, RZ, RZ, UR8 ;  /* 0x00000008ff047e24 */ /* 0x000fe4000f8e00ff */
[----:B------:R-:W-:-:S05]  /*10df0*/  IMAD.U32 R5, RZ, RZ, UR9 ;  /* 0x00000009ff057e24 */ /* 0x000fca000f8e00ff */
[----:B------:R1:W5:Y:S01]  /*10e00*/  @P2 LDG.E R0, desc[UR52][R4.64] ;  /* 0x0000003404002981 */ /* 0x000362000c1e1900 */
[----:B------:R-:W-:Y:S01]  /*10e10*/  UISETP.NE.AND UP1, UPT, UR42, URZ, UPT ;  /* 0x0000003f2a00728c */ /* 0x000fe2000bf25270 */
[----:B------:R-:W-:Y:S01]  /*10e20*/  UMOV UR4, URZ ;  /* 0x0000003f00047c82 */ /* 0x000fe20008000000 */
[----:B0-----:R-:W-:-:S09]  /*10e30*/  VIADD R7, R7, 0xffffff80 ;  /* 0xffffff8007077836 */ /* 0x001fd20000000000 */
[----:B------:R-:W-:Y:S01]  /*10e40*/  @!UP1 ULDC UR42, c[0x0][0xad4] ;  /* 0x0002b500002a9ab9 */ /* 0x000fe20000000800 */
[----:B------:R-:W-:Y:S02]  /*10e50*/  ISETP.GT.AND P0, PT, R7, 0xbf, PT ;  /* 0x000000bf0700780c */ /* 0x000fe40003f04270 */
[----:B--2---:R-:W-:Y:S01]  /*10e60*/  @P1 R2UR UR4, R6 ;  /* 0x00000000060412ca */ /* 0x004fe200000e0000 */
[----:B-1----:R-:W-:-:S14]  /*10e70*/  @P2 BRA `(.L_x_1123) ;  /* 0x0000000000102947 */ /* 0x002fdc0003800000 */
[----:B------:R-:W-:Y:S05]  /*10e80*/  @!P1 BRA `(.L_x_1123) ;  /* 0x00000000000c9947 */ /* 0x000fea0003800000 */
[----:B------:R-:W2:Y:S04]  /*10e90*/  LDG.E R5, desc[UR52][R2.64] ;  /* 0x0000003402057981 */ /* 0x000ea8000c1e1900 */
[----:B-----5:R-:W2:Y:S02]  /*10ea0*/  LDG.E R0, desc[UR52][R2.64+0x4] ;  /* 0x0000043402007981 */ /* 0x020ea4000c1e1900 */
[----:B--2---:R-:W-:-:S07]  /*10eb0*/  IMAD.IADD R0, R0, 0x1, -R5 ;  /* 0x0000000100007824 */ /* 0x004fce00078e0a05 */
.L_x_1123:
[----:B------:R-:W-:Y:S01]  /*10ec0*/  USHF.R.S32.HI UR13, URZ, 0x1f, UR38 ;  /* 0x0000001f3f0d7899 */ /* 0x000fe20008011426 */
[----:B------:R-:W-:Y:S01]  /*10ed0*/  BSSY B1, `(.L_x_1124) ;  /* 0x000003a000017945 */ /* 0x000fe20003800000 */
[----:B------:R-:W-:Y:S02]  /*10ee0*/  USHF.R.S32.HI UR21, URZ, 0x1f, UR4 ;  /* 0x0000001f3f157899 */ /* 0x000fe40008011404 */
[----:B------:R-:W-:Y:S02]  /*10ef0*/  USEL UR12, UR38, URZ, !UP0 ;  /* 0x0000003f260c7287 */ /* 0x000fe4000c000000 */
[----:B------:R-:W-:Y:S01]  /*10f00*/  USEL UR13, UR13, URZ, !UP0 ;  /* 0x0000003f0d0d7287 */ /* 0x000fe2000c000000 */
[----:B------:R-:W-:Y:S11]  /*10f10*/  @P0 BRA `(.L_x_1125) ;  /* 0x0000000000d40947 */ /* 0x000ff60003800000 */
[----:B------:R-:W0:Y:S01]  /*10f20*/  S2R R3, SR_TID.X ;  /* 0x0000000000037919 */ /* 0x000e220000002100 */
[----:B------:R-:W1:Y:S01]  /*10f30*/  LDC R9, c[0x0][0xbe8] ;  /* 0x0002fa00ff097b82 */ /* 0x000e620000000800 */
[----:B------:R-:W-:Y:S02]  /*10f40*/  IMAD.U32 R4, RZ, RZ, UR39 ;  /* 0x00000027ff047e24 */ /* 0x000fe4000f8e00ff */
[----:B-1---5:R-:W-:-:S03]  /*10f50*/  IMAD R2, R0, R9, RZ ;  /* 0x0000000900027224 */ /* 0x022fc600078e02ff */
[----:B0-----:R-:W-:-:S04]  /*10f60*/  IADD3 R4, R4, -0x80, R3 ;  /* 0xffffff8004047810 */ /* 0x001fc80007ffe003 */
[----:B------:R-:W-:-:S13]  /*10f70*/  ISETP.GE.AND P0, PT, R4, R2, PT ;  /* 0x000000020400720c */ /* 0x000fda0003f06270 */
[----:B------:R-:W-:Y:S05]  /*10f80*/  @P0 BRA `(.L_x_1125) ;  /* 0x0000000000b80947 */ /* 0x000fea0003800000 */
[----:B------:R-:W-:Y:S01]  /*10f90*/  ISETP.NE.AND P0, PT, R9, 0x1, PT ;  /* 0x000000010900780c */ /* 0x000fe20003f05270 */
[----:B------:R-:W-:Y:S01]  /*10fa0*/  UISETP.GT.AND UP0, UPT, UR42, 0x1, UPT ;  /* 0x000000012a00788c */ /* 0x000fe2000bf04270 */
[----:B------:R-:W-:Y:S01]  /*10fb0*/  IMAD.MOV.U32 R5, RZ, RZ, R4 ;  /* 0x000000ffff057224 */ /* 0x000fe200078e0004 */
[----:B------:R-:W-:Y:S02]  /*10fc0*/  UMOV UR19, 0x9b8 ;  /* 0x000009b800137882 */ /* 0x000fe40000000000 */
[----:B------:R-:W-:Y:S02]  /*10fd0*/  USEL UR19, UR19, 0x978, UP0 ;  /* 0x0000097813137887 */ /* 0x000fe40008000000 */
[----:B------:R-:W-:-:S06]  /*10fe0*/  USEL UR18, UR41, URZ, UP0 ;  /* 0x0000003f29127287 */ /* 0x000fcc0008000000 */
[----:B------:R-:W0:Y:S04]  /*10ff0*/  @P0 LDC R3, c[0x0][0xbec] ;  /* 0x0002fb00ff030b82 */ /* 0x000e280000000800 */
[----:B------:R-:W-:Y:S01]  /*11000*/  ULDC.64 UR8, c[0x0][UR19+0x218] ;  /* 0x0000860013087abb */ /* 0x000fe20008000a00 */
[----:B------:R-:W-:Y:S01]  /*11010*/  ULDC.64 UR14, c[0x0][UR19+0x220] ;  /* 0x00008800130e7abb */ /* 0x000fe20008000a00 */
[----:B------:R-:W-:Y:S01]  /*11020*/  ULDC.64 UR16, c[0x0][UR19+0x228] ;  /* 0x00008a0013107abb */ /* 0x000fe20008000a00 */
[----:B------:R-:W-:Y:S01]  /*11030*/  UIMAD.WIDE.U32 UR10, UR8, UR37, URZ ;  /* 0x00000025080a72a5 */ /* 0x000fe2000f8e003f */
[----:B------:R-:W1:Y:S01]  /*11040*/  @P0 LDC R7, c[0x0][0xbf0] ;  /* 0x0002fc00ff070b82 */ /* 0x000e620000000800 */
[----:B------:R-:W-:Y:S02]  /*11050*/  UIMAD UR20, UR9, UR37, URZ ;  /* 0x00000025091472a4 */ /* 0x000fe4000f8e023f */
[----:B------:R-:W-:-:S02]  /*11060*/  UIMAD UR15, UR15, UR12, URZ ;  /* 0x0000000c0f0f72a4 */ /* 0x000fc4000f8e023f */
[----:B------:R-:W-:Y:S02]  /*11070*/  UIMAD.WIDE.U32 UR22, UR16, UR18, URZ ;  /* 0x00000012101672a5 */ /* 0x000fe4000f8e003f */
[----:B------:R-:W-:Y:S02]  /*11080*/  UIMAD.WIDE.U32 UR8, UR14, UR12, URZ ;  /* 0x0000000c0e0872a5 */ /* 0x000fe4000f8e003f */
[----:B------:R-:W-:Y:S02]  /*11090*/  UIMAD UR16, UR17, UR18, URZ ;  /* 0x00000012111072a4 */ /* 0x000fe4000f8e023f */
[----:B------:R-:W-:Y:S02]  /*110a0*/  UIMAD UR15, UR14, UR13, UR15 ;  /* 0x0000000d0e0f72a4 */ /* 0x000fe4000f8e020f */
[----:B------:R-:W-:Y:S02]  /*110b0*/  UIADD3 UR10, UP1, UP2, UR8, UR10, UR4 ;  /* 0x0000000a080a7290 */ /* 0x000fe4000fa3e004 */
[----:B------:R-:W-:Y:S01]  /*110c0*/  UIADD3 UR16, UR23, UR16, URZ ;  /* 0x0000001017107290 */ /* 0x000fe2000fffe03f */
[----:B0-----:R-:W-:Y:S01]  /*110d0*/  @P0 IMAD.HI.U32 R2, R4, R3, RZ ;  /* 0x0000000304020227 */ /* 0x001fe200078e00ff */
[----:B------:R-:W-:-:S02]  /*110e0*/  UIADD3 UR20, UR11, UR20, URZ ;  /* 0x000000140b147290 */ /* 0x000fc4000fffe03f */
[----:B------:R-:W-:Y:S01]  /*110f0*/  UIADD3 UR15, UR9, UR15, URZ ;  /* 0x0000000f090f7290 */ /* 0x000fe2000fffe03f */
[----:B------:R-:W-:Y:S02]  /*11100*/  IMAD.U32 R3, RZ, RZ, UR23 ;  /* 0x00000017ff037e24 */ /* 0x000fe4000f8e00ff */
[----:B------:R-:W-:Y:S01]  /*11110*/  IMAD.U32 R6, RZ, RZ, UR16 ;  /* 0x00000010ff067e24 */ /* 0x000fe2000f8e00ff */
[----:B------:R-:W-:Y:S01]  /*11120*/  ULDC.64 UR8, c[0x0][UR19+0x210] ;  /* 0x0000840013087abb */ /* 0x000fe20008000a00 */
[----:B-1----:R-:W-:Y:S01]  /*11130*/  @P0 SHF.R.U32.HI R5, RZ, R7, R2 ;  /* 0x00000007ff050219 */ /* 0x002fe20000011602 */
[----:B------:R-:W-:-:S04]  /*11140*/  IMAD.U32 R2, RZ, RZ, UR22 ;  /* 0x00000016ff027e24 */ /* 0x000fc8000f8e00ff */
[--C-:B------:R-:W-:Y:S01]  /*11150*/  IMAD.MOV R7, RZ, RZ, -R5.reuse ;  /* 0x000000ffff077224 */ /* 0x100fe200078e0a05 */
[----:B------:R-:W-:Y:S01]  /*11160*/  IADD3 R2, P0, P1, R5, UR10, R2 ;  /* 0x0000000a05027c10 */ /* 0x000fe2000f91e002 */
[----:B------:R-:W-:Y:S01]  /*11170*/  UIADD3.X UR10, UR15, UR20, UR21, UP1, UP2 ;  /* 0x000000140f0a7290 */ /* 0x000fe20008fe4415 */
[----:B------:R-:W-:Y:S01]  /*11180*/  SHF.R.S32.HI R5, RZ, 0x1f, R5 ;  /* 0x0000001fff057819 */ /* 0x000fe20000011405 */
[----:B------:R-:W-:-:S04]  /*11190*/  IMAD R7, R9, R7, R4 ;  /* 0x0000000709077224 */ /* 0x000fc800078e0204 */
[----:B------:R-:W-:Y:S01]  /*111a0*/  IADD3.X R3, R5, UR10, R6, P0, P1 ;  /* 0x0000000a05037c10 */ /* 0x000fe200087e2406 */
[C---:B------:R-:W-:Y:S01]  /*111b0*/  IMAD R9, R7.reuse, UR9, RZ ;  /* 0x0000000907097c24 */ /* 0x040fe2000f8e02ff */
[----:B------:R-:W-:Y:S01]  /*111c0*/  SHF.R.S32.HI R4, RZ, 0x1f, R7 ;  /* 0x0000001fff047819 */ /* 0x000fe20000011407 */
[----:B------:R-:W-:Y:S01]  /*111d0*/  ULDC.64 UR10, c[0x0][0xba8] ;  /* 0x0002ea00000a7ab9 */ /* 0x000fe20000000a00 */
[----:B------:R-:W-:Y:S01]  /*111e0*/  @!UP0 ULDC UR10, c[0x0][0xb50] ;  /* 0x0002d400000a8ab9 */ /* 0x000fe20000000800 */
[----:B------:R-:W-:Y:S01]  /*111f0*/  IMAD.WIDE.U32 R2, R7, UR8, R2 ;  /* 0x0000000807027c25 */ /* 0x000fe2000f8e0002 */
[----:B------:R-:W-:-:S03]  /*11200*/  @!UP0 ULDC UR11, c[0x0][0xb54] ;  /* 0x0002d500000b8ab9 */ /* 0x000fc60000000800 */
[----:B------:R-:W-:Y:S01]  /*11210*/  IMAD R9, R4, UR8, R9 ;  /* 0x0000000804097c24 */ /* 0x000fe2000f8e0209 */
[----:B------:R-:W-:-:S03]  /*11220*/  LEA R4, P0, R2, UR10, 0x2 ;  /* 0x0000000a02047c11 */ /* 0x000fc6000f8010ff */
[----:B------:R-:W-:-:S05]  /*11230*/  IMAD.IADD R3, R3, 0x1, R9 ;  /* 0x0000000103037824 */ /* 0x000fca00078e0209 */
[----:B------:R-:W-:Y:S01]  /*11240*/  LEA.HI.X R5, R2, UR11, R3, 0x2, P0 ;  /* 0x0000000b02057c11 */ /* 0x000fe200080f1403 */
[----:B------:R-:W-:-:S05]  /*11250*/  IMAD.MOV.U32 R3, RZ, RZ, -0x800000 ;  /* 0xff800000ff037424 */ /* 0x000fca00078e00ff */
[----:B------:R0:W-:Y:S02]  /*11260*/  STG.E desc[UR52][R4.64], R3 ;  /* 0x0000000304007986 */ /* 0x0001e4000c101934 */
.L_x_1125:
[----:B------:R-:W-:Y:S05]  /*11270*/  BSYNC B1 ;  /* 0x0000000000017941 */ /* 0x000fea0003800000 */
.L_x_1124:
[----:B------:R-:W-:-:S06]  /*11280*/  UISETP.GT.AND UP0, UPT, UR42, 0x1, UPT ;  /* 0x000000012a00788c */ /* 0x000fcc000bf04270 */
[----:B------:R-:W-:-:S13]  /*11290*/  PLOP3.LUT P0, PT, PT, PT, UP0, 0x80, 0x0 ;  /* 0x000000000000781c */ /* 0x000fda0003f0f008 */
[----:B------:R-:W-:Y:S05]  /*112a0*/  @P0 BRA `(.L_x_1120) ;  /* 0x0000000400280947 */ /* 0x000fea0003800000 */
[----:B------:R-:W1:Y:S01]  /*112b0*/  LDC R11, c[0x0][0xbe8] ;  /* 0x0002fa00ff0b7b82 */ /* 0x000e620000000800 */
[----:B------:R-:W-:Y:S01]  /*112c0*/  ULDC.64 UR14, c[0x0][0xaa0] ;  /* 0x0002a800000e7ab9 */ /* 0x000fe20000000a00 */
[----:B------:R-:W-:Y:S01]  /*112d0*/  IMAD R2, R18, 0x30, R157 ;  /* 0x0000003012027824 */ /* 0x000fe200078e029d */
[----:B------:R-:W-:Y:S01]  /*112e0*/  UIMAD UR10, UR21, UR14, URZ ;  /* 0x0000000e150a72a4 */ /* 0x000fe2000f8e023f */
[----:B------:R-:W-:Y:S01]  /*112f0*/  VIADD R30, R157, UR39 ;  /* 0x000000279d1e7c36 */ /* 0x000fe20008000000 */
[----:B------:R-:W-:Y:S01]  /*11300*/  UIMAD.WIDE.U32 UR8, UR4, UR14, URZ ;  /* 0x0000000e040872a5 */ /* 0x000fe2000f8e003f */
[----:B0-----:R-:W-:Y:S01]  /*11310*/  VIADD R4, R2, UR39 ;  /* 0x0000002702047c36 */ /* 0x001fe20008000000 */
[----:B------:R-:W-:Y:S01]  /*11320*/  UIMAD UR10, UR4, UR15, UR10 ;  /* 0x0000000f040a72a4 */ /* 0x000fe2000f8e020a */
[----:B------:R-:W-:Y:S02]  /*11330*/  SHF.R.S32.HI R13, RZ, 0x1f, R19 ;  /* 0x0000001fff0d7819 */ /* 0x000fe40000011413 */
[----:B------:R-:W-:Y:S01]  /*11340*/  IMAD.MOV.U32 R5, RZ, RZ, R4 ;  /* 0x000000ffff057224 */ /* 0x000fe200078e0004 */
[----:B------:R-:W-:-:S03]  /*11350*/  UIADD3 UR9, UR9, UR10, URZ ;  /* 0x0000000a09097290 */ /* 0x000fc6000fffe03f */
[----:B------:R-:W-:Y:S02]  /*11360*/  ULDC.64 UR10, c[0x0][0xae8] ;  /* 0x0002ba00000a7ab9 */ /* 0x000fe40000000a00 */
[----:B------:R-:W-:-:S04]  /*11370*/  UIMAD.WIDE.U32 UR8, UR37, UR10, UR8 ;  /* 0x0000000a250872a5 */ /* 0x000fc8000f8e0008 */
[----:B------:R-:W-:-:S03]  /*11380*/  UIMAD UR9, UR37, UR11, UR9 ;  /* 0x0000000b250972a4 */ /* 0x000fc6000f8e0209 */
[----:B------:R-:W-:Y:S01]  /*11390*/  ULDC.64 UR10, c[0x0][0xaf0] ;  /* 0x0002bc00000a7ab9 */ /* 0x000fe20000000a00 */
[----:B-1----:R-:W-:Y:S01]  /*113a0*/  ISETP.NE.AND P0, PT, R11, 0x1, PT ;  /* 0x000000010b00780c */ /* 0x002fe20003f05270 */
[----:B------:R-:W-:-:S04]  /*113b0*/  UIMAD UR13, UR13, UR10, URZ ;  /* 0x0000000a0d0d72a4 */ /* 0x000fc8000f8e023f */
[----:B------:R-:W-:Y:S02]  /*113c0*/  UIMAD UR4, UR12, UR11, UR13 ;  /* 0x0000000b0c0472a4 */ /* 0x000fe4000f8e020d */
[----:B------:R-:W-:-:S03]  /*113d0*/  UIMAD.WIDE.U32 UR12, UR12, UR10, UR8 ;  /* 0x0000000a0c0c72a5 */ /* 0x000fc6000f8e0008 */
[----:B------:R-:W-:Y:S01]  /*113e0*/  ULDC.64 UR8, c[0x0][0xae0] ;  /* 0x0002b80000087ab9 */ /* 0x000fe20000000a00 */
[----:B------:R-:W-:Y:S02]  /*113f0*/  UIADD3 UR4, UR13, UR4, URZ ;  /* 0x000000040d047290 */ /* 0x000fe4000fffe03f */
[----:B------:R-:W0:Y:S08]  /*11400*/  @P0 LDC R3, c[0x0][0xbec] ;  /* 0x0002fb00ff030b82 */ /* 0x000e300000000800 */
[----:B------:R-:W1:Y:S01]  /*11410*/  @P0 LDC R7, c[0x0][0xbf0] ;  /* 0x0002fc00ff070b82 */ /* 0x000e620000000800 */
[----:B0-----:R-:W-:-:S04]  /*11420*/  @P0 IMAD.HI.U32 R2, R4, R3, RZ ;  /* 0x0000000304020227 */ /* 0x001fc800078e00ff */
[----:B------:R-:W-:Y:S02]  /*11430*/  IMAD.U32 R3, RZ, RZ, UR13 ;  /* 0x0000000dff037e24 */ /* 0x000fe4000f8e00ff */
[----:B------:R-:W-:Y:S01]  /*11440*/  IMAD.U32 R3, RZ, RZ, UR4 ;  /* 0x00000004ff037e24 */ /* 0x000fe2000f8e00ff */
[----:B------:R-:W-:Y:S01]  /*11450*/  ULDC UR4, c[0x0][0xac8] ;  /* 0x0002b20000047ab9 */ /* 0x000fe20000000800 */
[----:B-1----:R-:W-:-:S04]  /*11460*/  @P0 SHF.R.U32.HI R5, RZ, R7, R2 ;  /* 0x00000007ff050219 */ /* 0x002fc80000011602 */
[--C-:B------:R-:W-:Y:S01]  /*11470*/  SHF.R.S32.HI R2, RZ, 0x1f, R5.reuse ;  /* 0x0000001fff027819 */ /* 0x100fe20000011405 */
[----:B------:R-:W-:-:S04]  /*11480*/  IMAD.MOV R7, RZ, RZ, -R5 ;  /* 0x000000ffff077224 */ /* 0x000fc800078e0a05 */
[----:B------:R-:W-:Y:S02]  /*11490*/  IMAD R7, R11, R7, R4 ;  /* 0x000000070b077224 */ /* 0x000fe400078e0204 */
[----:B------:R-:W-:Y:S02]  /*114a0*/  IMAD R4, R2, UR8, RZ ;  /* 0x0000000802047c24 */ /* 0x000fe4000f8e02ff */
[----:B------:R-:W-:Y:S02]  /*114b0*/  IMAD.U32 R2, RZ, RZ, UR12 ;  /* 0x0000000cff027e24 */ /* 0x000fe4000f8e00ff */
[C---:B------:R-:W-:Y:S01]  /*114c0*/  IMAD R9, R5.reuse, UR9, R4 ;  /* 0x0000000905097c24 */ /* 0x040fe2000f8e0204 */
[----:B------:R-:W-:Y:S01]  /*114d0*/  SHF.R.S32.HI R4, RZ, 0x1f, R7 ;  /* 0x0000001fff047819 */ /* 0x000fe20000011407 */
[----:B------:R-:W-:Y:S01]  /*114e0*/  IMAD.WIDE.U32 R2, R5, UR8, R2 ;  /* 0x0000000805027c25 */ /* 0x000fe2000f8e0002 */
[----:B------:R-:W-:-:S03]  /*114f0*/  ULDC.64 UR8, c[0x0][0xad8] ;  /* 0x0002b60000087ab9 */ /* 0x000fc60000000a00 */
[----:B------:R-:W-:Y:S02]  /*11500*/  IMAD R4, R4, UR8, RZ ;  /* 0x0000000804047c24 */ /* 0x000fe4000f8e02ff */
[----:B------:R-:W-:Y:S02]  /*11510*/  IMAD.IADD R3, R3, 0x1, R9 ;  /* 0x0000000103037824 */ /* 0x000fe400078e0209 */
[C---:B------:R-:W-:Y:S02]  /*11520*/  IMAD R5, R7.reuse, UR9, R4 ;  /* 0x0000000907057c24 */ /* 0x040fe4000f8e0204 */
[----:B------:R-:W-:Y:S01]  /*11530*/  IMAD.WIDE.U32 R2, R7, UR8, R2 ;  /* 0x0000000807027c25 */ /* 0x000fe2000f8e0002 */
[----:B------:R-:W-:-:S03]  /*11540*/  ULDC.64 UR8, c[0x0][0xa80] ;  /* 0x0002a00000087ab9 */ /* 0x000fc60000000a00 */
[----:B------:R-:W-:Y:S01]  /*11550*/  IMAD.IADD R3, R3, 0x1, R5 ;  /* 0x0000000103037824 */ /* 0x000fe200078e0205 */
[----:B------:R-:W-:Y:S01]  /*11560*/  LEA R4, P0, R2, UR8, 0x1 ;  /* 0x0000000802047c11 */ /* 0x000fe2000f8008ff */
[----:B-----5:R-:W-:Y:S02]  /*11570*/  IMAD R11, R0, R11, RZ ;  /* 0x0000000b000b7224 */ /* 0x020fe400078e02ff */
[----:B------:R-:W-:Y:S01]  /*11580*/  VIADD R0, R30, 0x30 ;  /* 0x000000301e007836 */ /* 0x000fe20000000000 */
[----:B------:R-:W-:Y:S01]  /*11590*/  LEA.HI.X R8, R2, UR9, R3, 0x1, P0 ;  /* 0x0000000902087c11 */ /* 0x000fe200080f0c03 */
[----:B------:R-:W0:Y:S01]  /*115a0*/  SHFL.IDX PT, R6, R4, RZ, 0x181f ;  /* 0x00181fff04067589 */ /* 0x000e2200000e0000 */
[----:B------:R-:W-:Y:S01]  /*115b0*/  ISETP.GE.AND P0, PT, R19, UR4, PT ;  /* 0x0000000413007c0c */ /* 0x000fe2000bf06270 */
[C---:B------:R-:W-:Y:S02]  /*115c0*/  VIADD R2, R30.reuse, 0x60 ;  /* 0x000000601e027836 */ /* 0x040fe40000000000 */
[----:B------:R-:W1:Y:S01]  /*115d0*/  SHFL.IDX PT, R14, R4, 0x1, 0x181f ;  /* 0x00381f00040e7f89 */ /* 0x000e6200000e0000 */
[CC--:B------:R-:W-:Y:S01]  /*115e0*/  ISETP.GE.OR P3, PT, R30.reuse, R11.reuse, P0 ;  /* 0x0000000b1e00720c */ /* 0x0c0fe20000766670 */
[----:B------:R-:W-:Y:S01]  /*115f0*/  VIADD R3, R30, 0x90 ;  /* 0x000000901e037836 */ /* 0x000fe20000000000 */
[-C--:B------:R-:W-:Y:S01]  /*11600*/  ISETP.GE.OR P2, PT, R0, R11.reuse, P0 ;  /* 0x0000000b0000720c */ /* 0x080fe20000746670 */
[----:B------:R-:W2:Y:S01]  /*11610*/  SHFL.IDX PT, R24, R4, 0x2, 0x181f ;  /* 0x00581f0004187f89 */ /* 0x000ea200000e0000 */
[----:B------:R-:W-:-:S02]  /*11620*/  ISETP.GE.OR P1, PT, R2, R11, P0 ;  /* 0x0000000b0200720c */ /* 0x000fc40000726670 */
[----:B------:R-:W-:Y:S01]  /*11630*/  ISETP.GE.OR P0, PT, R3, R11, P0 ;  /* 0x0000000b0300720c */ /* 0x000fe20000706670 */
[----:B------:R-:W3:Y:S04]  /*11640*/  SHFL.IDX PT, R10, R8, RZ, 0x181f ;  /* 0x00181fff080a7589 */ /* 0x000ee800000e0000 */
[----:B------:R1:W4:Y:S04]  /*11650*/  SHFL.IDX PT, R28, R4, 0x3, 0x181f ;  /* 0x00781f00041c7f89 */ /* 0x00032800000e0000 */
[----:B------:R-:W4:Y:S04]  /*11660*/  SHFL.IDX PT, R12, R8, 0x1, 0x181f ;  /* 0x00381f00080c7f89 */ /* 0x000f2800000e0000 */
[----:B------:R-:W4:Y:S01]  /*11670*/  SHFL.IDX PT, R20, R8, 0x2, 0x181f ;  /* 0x00581f0008147f89 */ /* 0x000f2200000e0000 */
[----:B0-----:R-:W-:-:S03]  /*11680*/  @!P3 LEA R2, P6, R19, R6, 0x1 ;  /* 0x000000061302b211 */ /* 0x001fc600078c08ff */
[----:B------:R4:W0:Y:S01]  /*11690*/  SHFL.IDX PT, R26, R8, 0x3, 0x181f ;  /* 0x00781f00081a7f89 */ /* 0x00082200000e0000 */
[C---:B-1----:R-:W-:Y:S02]  /*116a0*/  @!P2 LEA R4, P5, R19.reuse, R14, 0x1 ;  /* 0x0000000e1304a211 */ /* 0x042fe400078a08ff */
[C---:B--2---:R-:W-:Y:S02]  /*116b0*/  @!P1 LEA R6, P4, R19.reuse, R24, 0x1 ;  /* 0x0000001813069211 */ /* 0x044fe400078808ff */
[C---:B---3--:R-:W-:Y:S02]  /*116c0*/  @!P3 LEA.HI.X R3, R19.reuse, R10, R13, 0x1, P6 ;  /* 0x0000000a1303b211 */ /* 0x048fe400030f0c0d */
[----:B----4-:R-:W-:-:S03]  /*116d0*/  @!P0 LEA R8, P6, R19, R28, 0x1 ;  /* 0x0000001c13088211 */ /* 0x010fc600078c08ff */
[----:B------:R1:W-:Y:S01]  /*116e0*/  @!P3 ST.E.128 desc[UR52][R2.64], RZ ;  /* 0x000000ff0200b985 */ /* 0x0003e2000c101d34 */
[C-C-:B------:R-:W-:Y:S02]  /*116f0*/  @!P2 LEA.HI.X R5, R19.reuse, R12, R13.reuse, 0x1, P5 ;  /* 0x0000000c1305a211 */ /* 0x140fe400028f0c0d */
[----:B------:R-:W-:-:S03]  /*11700*/  @!P1 LEA.HI.X R7, R19, R20, R13, 0x1, P4 ;  /* 0x0000001413079211 */ /* 0x000fc600020f0c0d */
[----:B------:R1:W-:Y:S01]  /*11710*/  @!P2 ST.E.128 desc[UR52][R4.64], RZ ;  /* 0x000000ff0400a985 */ /* 0x0003e2000c101d34 */
[----:B0-----:R-:W-:-:S03]  /*11720*/  @!P0 LEA.HI.X R9, R19, R26, R13, 0x1, P6 ;  /* 0x0000001a13098211 */ /* 0x001fc600030f0c0d */
[----:B------:R1:W-:Y:S04]  /*11730*/  @!P1 ST.E.128 desc[UR52][R6.64], RZ ;  /* 0x000000ff06009985 */ /* 0x0003e8000c101d34 */
[----:B------:R1:W-:Y:S02]  /*11740*/  @!P0 ST.E.128 desc[UR52][R8.64], RZ ;  /* 0x000000ff08008985 */ /* 0x0003e4000c101d34 */
.L_x_1120:
[----:B------:R-:W-:Y:S05]  /*11750*/  BSYNC B0 ;  /* 0x0000000000007941 */ /* 0x000fea0003800000 */
.L_x_1116:
[----:B------:R-:W-:Y:S02]  /*11760*/  ULDC UR4, c[0x0][0xc3c] ;  /* 0x00030f0000047ab9 */ /* 0x000fe40000000800 */
[----:B------:R-:W-:-:S06]  /*11770*/  UISETP.GE.AND UP0, UPT, UR6, UR4, UPT ;  /* 0x000000040600728c */ /* 0x000fcc000bf06270 */
[----:B------:R-:W-:-:S13]  /*11780*/  PLOP3.LUT P0, PT, PT, PT, UP0, 0x80, 0x0 ;  /* 0x000000000000781c */ /* 0x000fda0003f0f008 */
[----:B------:R-:W-:Y:S05]  /*11790*/  @!P0 BRA `(.L_x_1126) ;  /* 0xfffffef400dc8947 */ /* 0x000fea000383ffff */
[----:B------:R-:W-:Y:S05]  /*117a0*/  EXIT ;  /* 0x000000000000794d */ /* 0x000fea0003800000 */
.L_x_1033:
[----:B------:R-:W-:-:S08]  /*117b0*/  NOP ;  /* 0x0000000000007918 */ /* 0x000fd00000000000 */
[----:B------:R-:W0:-:S00]  /*117c0*/  USETMAXREG.DEALLOC.CTAPOOL 0x20 ;  /* 0x00000020000079c8 */ /* 0x000e0000080e0500 */
        /* <DEDUP_REMOVED lines=16> */
.L_x_1127:
        /* <DEDUP_REMOVED lines=38> */
[----:B--2---:R-:W-:Y:S01]  /*11b30*/  ISETP.GT.AND P6, PT, R7, UR6, PT ;  /* 0x0000000607007c0c */ /* 0x004fe2000bfc4270 */
[----:B------:R-:W-:-:S12]  /*11b40*/  IMAD.MOV.U32 R4, RZ, RZ, R7 ;  /* 0x000000ffff047224 */ /* 0x000fd800078e0007 */
[----:B------:R-:W-:Y:S05]  /*11b50*/  @P6 BRA `(.L_x_1129) ;  /* 0x0000000000a06947 */ /* 0x000fea0003800000 */
[----:B------:R-:W-:Y:S01]  /*11b60*/  IMAD.MOV.U32 R7, RZ, RZ, R4 ;  /* 0x000000ffff077224 */ /* 0x000fe200078e0004 */
[----:B------:R-:W-:Y:S01]  /*11b70*/  UMOV UR4, URZ ;  /* 0x0000003f00047c82 */ /* 0x000fe20008000000 */
[----:B------:R-:W-:-:S05]  /*11b80*/  ULDC UR5, c[0x0][0xc38] ;  /* 0x00030e0000057ab9 */ /* 0x000fca0000000800 */
.L_x_1131:
[----:B------:R-:W0:Y:S01]  /*11b90*/  LDC R2, c[0x0][0xc3c] ;  /* 0x00030f00ff027b82 */ /* 0x000e220000000800 */
[----:B------:R-:W-:Y:S01]  /*11ba0*/  UIADD3 UR4, UR4, 0x1f, URZ ;  /* 0x0000001f04047890 */ /* 0x000fe2000fffe03f */
[----:B------:R-:W-:Y:S02]  /*11bb0*/  ULDC UR7, c[0x0][0xc3c] ;  /* 0x00030f0000077ab9 */ /* 0x000fe40000000800 */
[----:B------:R-:W-:-:S03]  /*11bc0*/  IMAD.U32 R27, RZ, RZ, UR7 ;  /* 0x00000007ff1b7e24 */ /* 0x000fc6000f8e00ff */
[----:B0-----:R-:W-:-:S13]  /*11bd0*/  ISETP.LE.AND P6, PT, R2, UR4, PT ;  /* 0x0000000402007c0c */ /* 0x001fda000bfc3270 */
[----:B------:R-:W-:Y:S05]  /*11be0*/  @P6 BRA `(.L_x_1130) ;  /* 0x0000000800ac6947 */ /* 0x000fea0003800000 */
[----:B------:R-:W-:Y:S02]  /*11bf0*/  VIADD R9, R0, UR4 ;  /* 0x0000000400097c36 */ /* 0x000fe40008000000 */
[----:B------:R-:W-:Y:S02]  /*11c00*/  IMAD.MOV.U32 R25, RZ, RZ, RZ ;  /* 0x000000ffff197224 */ /* 0x000fe400078e00ff */
[----:B------:R-:W-:Y:S01]  /*11c10*/  IMAD.MOV.U32 R6, RZ, RZ, RZ ;  /* 0x000000ffff067224 */ /* 0x000fe200078e00ff */
[----:B------:R-:W-:-:S13]  /*11c20*/  ISETP.GE.OR P6, PT, R9, R2, !P0 ;  /* 0x000000020900720c */ /* 0x000fda00047c6670 */
[----:B------:R-:W0:Y:S08]  /*11c30*/  @!P6 LDC.64 R4, c[0x0][0xc80] ;  /* 0x00032000ff04eb82 */ /* 0x000e300000000a00 */
[----:B------:R-:W1:Y:S01]  /*11c40*/  @!P6 LDC.64 R2, c[0x0][0xc78] ;  /* 0x00031e00ff02eb82 */ /* 0x000e620000000a00 */
[----:B0-----:R-:W-:-:S05]  /*11c50*/  @!P6 IMAD.WIDE R4, R9, 0x4, R4 ;  /* 0x000000040904e825 */ /* 0x001fca00078e0204 */
[----:B------:R-:W2:Y:S01]  /*11c60*/  @!P6 LDG.E R25, desc[UR52][R4.64] ;  /* 0x000000340419e981 */ /* 0x000ea2000c1e1900 */
[----:B-1----:R-:W-:-:S05]  /*11c70*/  @!P6 IMAD.WIDE R2, R9, 0x4, R2 ;  /* 0x000000040902e825 */ /* 0x002fca00078e0202 */
[----:B------:R-:W2:Y:S02]  /*11c80*/  @!P6 LDG.E R6, desc[UR52][R2.64] ;  /* 0x000000340206e981 */ /* 0x000ea4000c1e1900 */
[----:B--2---:R-:W-:-:S05]  /*11c90*/  IMAD R11, R25, R6, RZ ;  /* 0x00000006190b7224 */ /* 0x004fca00078e02ff */
        /* <DEDUP_REMOVED lines=20> */
.L_x_1129:
        /* <DEDUP_REMOVED lines=8> */
[----:B------:R1:W2:Y:S01]  /*11e60*/  SHFL.IDX PT, R25, R25, R27, 0x1f ;  /* 0x00001f1b19197589 */ /* 0x0002a200000e0000 */
[----:B0-----:R-:W-:-:S07]  /*11e70*/  ISETP.NE.AND P1, PT, R6, 0x1, PT ;  /* 0x000000010600780c */ /* 0x001fce0003f25270 */
[----:B-1----:R-:W-:Y:S06]  /*11e80*/  @!P0 BRA `(.L_x_1132) ;  /* 0x0000000000088947 */ /* 0x002fec0003800000 */
[----:B------:R-:W-:-:S05]  /*11e90*/  VIADD R3, R27, 0xffffffff ;  /* 0xffffffff1b037836 */ /* 0x000fca0000000000 */
[----:B------:R0:W1:Y:S02]  /*11ea0*/  SHFL.IDX PT, R24, R2, R3, 0x1f ;  /* 0x00001f0302187589 */ /* 0x00006400000e0000 */
.L_x_1132:
[----:B-1----:R-:W-:Y:S02]  /*11eb0*/  IMAD R24, R24, UR5, R5 ;  /* 0x0000000518187c24 */ /* 0x002fe4000f8e0205 */
[----:B------:R-:W-:-:S03]  /*11ec0*/  VIADD R27, R27, UR4 ;  /* 0x000000041b1b7c36 */ /* 0x000fc60008000000 */
[----:B------:R-:W-:Y:S01]  /*11ed0*/  IADD3 R4, -R24, UR6, RZ ;  /* 0x0000000618047c10 */ /* 0x000fe2000fffe1ff */
[----:B------:R-:W-:Y:S06]  /*11ee0*/  @!P1 BRA `(.L_x_1133) ;  /* 0x0000000000e89947 */ /* 0x000fec0003800000 */
[----:B--2---:R-:W-:Y:S02]  /*11ef0*/  IABS R7, R25 ;  /* 0x0000001900077213 */ /* 0x004fe40000000000 */
[----:B------:R-:W-:Y:S02]  /*11f00*/  IABS R5, R6 ;  /* 0x0000000600057213 */ /* 0x000fe40000000000 */
[----:B------:R-:W1:Y:S08]  /*11f10*/  I2F.RP R8, R7 ;  /* 0x0000000700087306 */ /* 0x000e700000209400 */
[----:B-1----:R-:W0:Y:S02]  /*11f20*/  MUFU.RCP R8, R8 ;  /* 0x0000000800087308 */ /* 0x002e240000001000 */
[----:B0-----:R-:W-:Y:S01]  /*11f30*/  VIADD R2, R8, 0xffffffe ;  /* 0x0ffffffe08027836 */ /* 0x001fe20000000000 */
[----:B------:R-:W-:-:S05]  /*11f40*/  IABS R8, R4 ;  /* 0x0000000400087213 */ /* 0x000fca0000000000 */
[----:B------:R0:W1:Y:S02]  /*11f50*/  F2I.FTZ.U32.TRUNC.NTZ R3, R2 ;  /* 0x0000000200037305 */ /* 0x000064000021f000 */
[----:B0-----:R-:W-:Y:S02]  /*11f60*/  IMAD.MOV.U32 R2, RZ, RZ, RZ ;  /* 0x000000ffff027224 */ /* 0x001fe400078e00ff */
[----:B-1----:R-:W-:-:S04]  /*11f70*/  IMAD.MOV R10, RZ, RZ, -R3 ;  /* 0x000000ffff0a7224 */ /* 0x002fc800078e0a03 */
[----:B------:R-:W-:Y:S01]  /*11f80*/  IMAD R9, R10, R7, RZ ;  /* 0x000000070a097224 */ /* 0x000fe200078e02ff */
[----:B------:R-:W-:-:S03]  /*11f90*/  IABS R10, R25 ;  /* 0x00000019000a7213 */ /* 0x000fc60000000000 */
[----:B------:R-:W-:Y:S02]  /*11fa0*/  IMAD.HI.U32 R3, R3, R9, R2 ;  /* 0x0000000903037227 */ /* 0x000fe400078e0002 */
[----:B------:R-:W0:Y:S02]  /*11fb0*/  I2F.RP R9, R5 ;  /* 0x0000000500097306 */ /* 0x000e240000209400 */
[----:B------:R-:W-:Y:S01]  /*11fc0*/  IMAD.MOV R11, RZ, RZ, -R10 ;  /* 0x000000ffff0b7224 */ /* 0x000fe200078e0a0a */
[----:B------:R-:W-:Y:S01]  /*11fd0*/  IABS R10, R6 ;  /* 0x00000006000a7213 */ /* 0x000fe20000000000 */
[----:B------:R-:W-:-:S04]  /*11fe0*/  IMAD.HI.U32 R2, R3, R8, RZ ;  /* 0x0000000803027227 */ /* 0x000fc800078e00ff */
[----:B------:R-:W-:Y:S02]  /*11ff0*/  IMAD R8, R2, R11, R8 ;  /* 0x0000000b02087224 */ /* 0x000fe400078e0208 */
[----:B------:R-:W-:-:S03]  /*12000*/  IMAD.MOV R10, RZ, RZ, -R10 ;  /* 0x000000ffff0a7224 */ /* 0x000fc600078e0a0a */
[----:B------:R-:W-:Y:S01]  /*12010*/  ISETP.GT.U32.AND P1, PT, R7, R8, PT ;  /* 0x000000080700720c */ /* 0x000fe20003f24070 */
[----:B0-----:R-:W0:-:S12]  /*12020*/  MUFU.RCP R9, R9 ;  /* 0x0000000900097308 */ /* 0x001e180000001000 */
[----:B------:R-:W-:Y:S02]  /*12030*/  @!P1 IMAD.IADD R8, R8, 0x1, -R7 ;  /* 0x0000000108089824 */ /* 0x000fe400078e0a07 */
[----:B------:R-:W-:Y:S01]  /*12040*/  @!P1 VIADD R2, R2, 0x1 ;  /* 0x0000000102029836 */ /* 0x000fe20000000000 */
[----:B------:R-:W-:Y:S02]  /*12050*/  ISETP.NE.AND P1, PT, R25, RZ, PT ;  /* 0x000000ff1900720c */ /* 0x000fe40003f25270 */
[----:B------:R-:W-:Y:S01]  /*12060*/  ISETP.GE.U32.AND P0, PT, R8, R7, PT ;  /* 0x000000070800720c */ /* 0x000fe20003f06070 */
[----:B0-----:R-:W-:Y:S01]  /*12070*/  VIADD R3, R9, 0xffffffe ;  /* 0x0ffffffe09037836 */ /* 0x001fe20000000000 */
[----:B------:R-:W-:-:S04]  /*12080*/  LOP3.LUT R7, R4, R25, RZ, 0x3c, !PT ;  /* 0x0000001904077212 */ /* 0x000fc800078e3cff */
[----:B------:R-:W-:Y:S01]  /*12090*/  ISETP.GE.AND P2, PT, R7, RZ, PT ;  /* 0x000000ff0700720c */ /* 0x000fe20003f46270 */
[----:B------:R-:W0:Y:S06]  /*120a0*/  F2I.FTZ.U32.TRUNC.NTZ R3, R3 ;  /* 0x0000000300037305 */ /* 0x000e2c000021f000 */
[----:B------:R-:W-:-:S04]  /*120b0*/  @P0 VIADD R2, R2, 0x1 ;  /* 0x0000000102020836 */ /* 0x000fc80000000000 */
[----:B------:R-:W-:-:S04]  /*120c0*/  IMAD.MOV.U32 R9, RZ, RZ, R2 ;  /* 0x000000ffff097224 */ /* 0x000fc800078e0002 */
[----:B------:R-:W-:Y:S01]  /*120d0*/  @!P2 IMAD.MOV R9, RZ, RZ, -R9 ;  /* 0x000000ffff09a224 */ /* 0x000fe200078e0a09 */
[----:B------:R-:W-:Y:S01]  /*120e0*/  @!P1 LOP3.LUT R9, RZ, R25, RZ, 0x33, !PT ;  /* 0x00000019ff099212 */ /* 0x000fe200078e33ff */
[----:B0-----:R-:W-:-:S03]  /*120f0*/  IMAD.MOV R2, RZ, RZ, -R3 ;  /* 0x000000ffff027224 */ /* 0x001fc600078e0a03 */
[----:B------:R-:W-:Y:S01]  /*12100*/  IABS R8, R9 ;  /* 0x0000000900087213 */ /* 0x000fe20000000000 */
[----:B------:R-:W-:Y:S02]  /*12110*/  IMAD R7, R2, R5, RZ ;  /* 0x0000000502077224 */ /* 0x000fe400078e02ff */
[----:B------:R-:W-:-:S04]  /*12120*/  IMAD.MOV.U32 R2, RZ, RZ, RZ ;  /* 0x000000ffff027224 */ /* 0x000fc800078e00ff */
[----:B------:R-:W-:-:S04]  /*12130*/  IMAD.HI.U32 R2, R3, R7, R2 ;  /* 0x0000000703027227 */ /* 0x000fc800078e0002 */
[----:B------:R-:W-:Y:S02]  /*12140*/  IMAD.MOV.U32 R3, RZ, RZ, R8 ;  /* 0x000000ffff037224 */ /* 0x000fe400078e0008 */
[----:B------:R-:W-:Y:S02]  /*12150*/  IMAD.MOV.U32 R8, RZ, RZ, R10 ;  /* 0x000000ffff087224 */ /* 0x000fe400078e000a */
        /* <DEDUP_REMOVED lines=8> */
[----:B------:R-:W-:Y:S01]  /*121e0*/  ISETP.GE.U32.AND P0, PT, R8, R5, PT ;  /* 0x000000050800720c */ /* 0x000fe20003f06070 */
[----:B------:R-:W-:-:S12]  /*121f0*/  IMAD.MOV R5, RZ, RZ, -R9 ;  /* 0x000000ffff057224 */ /* 0x000fd800078e0a09 */
[----:B------:R-:W-:-:S04]  /*12200*/  @P0 VIADD R2, R2, 0x1 ;  /* 0x0000000102020836 */ /* 0x000fc80000000000 */
[----:B------:R-:W-:Y:S01]  /*12210*/  @!P2 IMAD.MOV R2, RZ, RZ, -R2 ;  /* 0x000000ffff02a224 */ /* 0x000fe200078e0a02 */
[----:B------:R-:W-:-:S05]  /*12220*/  @!P1 LOP3.LUT R2, RZ, R6, RZ, 0x33, !PT ;  /* 0x00000006ff029212 */ /* 0x000fca00078e33ff */
[----:B------:R-:W-:-:S04]  /*12230*/  IMAD.MOV R3, RZ, RZ, -R2 ;  /* 0x000000ffff037224 */ /* 0x000fc800078e0a02 */
[C---:B------:R-:W-:Y:S02]  /*12240*/  IMAD R26, R6.reuse, R3, R9 ;  /* 0x00000003061a7224 */ /* 0x040fe400078e0209 */
[----:B------:R-:W-:Y:S02]  /*12250*/  IMAD R3, R6, 0x1000000, R2 ;  /* 0x0100000006037824 */ /* 0x000fe400078e0202 */
[----:B------:R-:W-:Y:S02]  /*12260*/  IMAD R2, R25, R5, R4 ;  /* 0x0000000519027224 */ /* 0x000fe400078e0204 */
[----:B------:R-:W-:Y:S01]  /*12270*/  IMAD R26, R26, 0x10000, R3 ;  /* 0x000100001a1a7824 */ /* 0x000fe200078e0203 */
[----:B------:R-:W-:Y:S06]  /*12280*/  BRA `(.L_x_1134) ;  /* 0x0000000000f87947 */ /* 0x000fec0003800000 */
.L_x_1133:
[----:B0-----:R-:W0:Y:S02]  /*12290*/  LDC.64 R2, c[0x0][0xc90] ;  /* 0x00032400ff027b82 */ /* 0x001e240000000a00 */
[----:B0-----:R-:W-:-:S05]  /*122a0*/  IMAD.WIDE R2, R27, 0x4, R2 ;  /* 0x000000041b027825 */ /* 0x001fca00078e0202 */
[----:B------:R0:W2:Y:S01]  /*122b0*/  LDG.E R6, desc[UR52][R2.64] ;  /* 0x0000003402067981 */ /* 0x0000a2000c1e1900 */
[----:B------:R-:W-:Y:S01]  /*122c0*/  IABS R11, R4 ;  /* 0x00000004000b7213 */ /* 0x000fe20000000000 */
[----:B0-----:R-:W-:Y:S02]  /*122d0*/  IMAD.MOV.U32 R2, RZ, RZ, RZ ;  /* 0x000000ffff027224 */ /* 0x001fe400078e00ff */
[----:B--2---:R-:W-:-:S05]  /*122e0*/  IMAD R5, R25, R6, RZ ;  /* 0x0000000619057224 */ /* 0x004fca00078e02ff */
[-C--:B------:R-:W-:Y:S02]  /*122f0*/  IABS R10, R5.reuse ;  /* 0x00000005000a7213 */ /* 0x080fe40000000000 */
[----:B------:R-:W-:Y:S02]  /*12300*/  IABS R12, R5 ;  /* 0x00000005000c7213 */ /* 0x000fe40000000000 */
[----:B------:R-:W0:Y:S08]  /*12310*/  I2F.RP R7, R10 ;  /* 0x0000000a00077306 */ /* 0x000e300000209400 */
[----:B0-----:R-:W0:Y:S02]  /*12320*/  MUFU.RCP R7, R7 ;  /* 0x0000000700077308 */ /* 0x001e240000001000 */
[----:B0-----:R-:W-:-:S06]  /*12330*/  VIADD R8, R7, 0xffffffe ;  /* 0x0ffffffe07087836 */ /* 0x001fcc0000000000 */
[----:B------:R-:W0:Y:S02]  /*12340*/  F2I.FTZ.U32.TRUNC.NTZ R3, R8 ;  /* 0x0000000800037305 */ /* 0x000e24000021f000 */
[----:B0-----:R-:W-:-:S04]  /*12350*/  IMAD.MOV R9, RZ, RZ, -R3 ;  /* 0x000000ffff097224 */ /* 0x001fc800078e0a03 */
[----:B------:R-:W-:-:S04]  /*12360*/  IMAD R9, R9, R10, RZ ;  /* 0x0000000a09097224 */ /* 0x000fc800078e02ff */
[----:B------:R-:W-:-:S04]  /*12370*/  IMAD.HI.U32 R2, R3, R9, R2 ;  /* 0x0000000903027227 */ /* 0x000fc800078e0002 */
[----:B------:R-:W-:Y:S02]  /*12380*/  IMAD.MOV.U32 R9, RZ, RZ, R11 ;  /* 0x000000ffff097224 */ /* 0x000fe400078e000b */
[----:B------:R-:W-:Y:S02]  /*12390*/  IMAD.MOV R3, RZ, RZ, -R12 ;  /* 0x000000ffff037224 */ /* 0x000fe400078e0a0c */
[----:B------:R-:W-:-:S04]  /*123a0*/  IMAD.HI.U32 R2, R2, R9, RZ ;  /* 0x0000000902027227 */ /* 0x000fc800078e00ff */
        /* <DEDUP_REMOVED lines=9> */
[----:B------:R-:W-:Y:S01]  /*12440*/  @!P2 IMAD.MOV R2, RZ, RZ, -R2 ;  /* 0x000000ffff02a224 */ /* 0x000fe200078e0a02 */
[----:B------:R-:W-:-:S05]  /*12450*/  @!P1 LOP3.LUT R2, RZ, R5, RZ, 0x33, !PT ;  /* 0x00000005ff029212 */ /* 0x000fca00078e33ff */
[----:B------:R-:W-:Y:S02]  /*12460*/  IMAD R7, R6, R2, RZ ;  /* 0x0000000206077224 */ /* 0x000fe400078e02ff */
[----:B------:R-:W-:Y:S02]  /*12470*/  IMAD.MOV R2, RZ, RZ, -R2 ;  /* 0x000000ffff027224 */ /* 0x000fe400078e0a02 */
[----:B------:R-:W-:Y:S02]  /*12480*/  IMAD.MOV R3, RZ, RZ, -R7 ;  /* 0x000000ffff037224 */ /* 0x000fe400078e0a07 */
[----:B------:R-:W-:Y:S02]  /*12490*/  IMAD R4, R5, R2, R4 ;  /* 0x0000000205047224 */ /* 0x000fe400078e0204 */
[----:B------:R-:W-:Y:S01]  /*124a0*/  IMAD.MOV.U32 R2, RZ, RZ, RZ ;  /* 0x000000ffff027224 */ /* 0x000fe200078e00ff */
[----:B------:R-:W-:Y:S02]  /*124b0*/  VIADDMNMX R6, R3, UR5, R6, PT ;  /* 0x0000000503067c46 */ /* 0x000fe4000b800106 */
[----:B------:R-:W-:-:S02]  /*124c0*/  IABS R10, R4 ;  /* 0x00000004000a7213 */ /* 0x000fc40000000000 */
[----:B------:R-:W-:Y:S01]  /*124d0*/  IABS R8, R6 ;  /* 0x0000000600087213 */ /* 0x000fe20000000000 */
[----:B------:R-:W-:Y:S01]  /*124e0*/  IMAD.MOV R26, RZ, RZ, -R6 ;  /* 0x000000ffff1a7224 */ /* 0x000fe200078e0a06 */
[----:B------:R-:W-:Y:S02]  /*124f0*/  IADD3 R7, R7, 0x1000000, R4 ;  /* 0x0100000007077810 */ /* 0x000fe40007ffe004 */
[----:B------:R-:W0:Y:S08]  /*12500*/  I2F.RP R9, R8 ;  /* 0x0000000800097306 */ /* 0x000e300000209400 */
[----:B0-----:R-:W0:Y:S02]  /*12510*/  MUFU.RCP R9, R9 ;  /* 0x0000000900097308 */ /* 0x001e240000001000 */
[----:B0-----:R-:W-:-:S06]  /*12520*/  VIADD R3, R9, 0xffffffe ;  /* 0x0ffffffe09037836 */ /* 0x001fcc0000000000 */
[----:B------:R-:W0:Y:S02]  /*12530*/  F2I.FTZ.U32.TRUNC.NTZ R3, R3 ;  /* 0x0000000300037305 */ /* 0x000e24000021f000 */
[----:B0-----:R-:W-:-:S04]  /*12540*/  IMAD.MOV R11, RZ, RZ, -R3 ;  /* 0x000000ffff0b7224 */ /* 0x001fc800078e0a03 */
[----:B------:R-:W-:Y:S01]  /*12550*/  IMAD R5, R11, R8, RZ ;  /* 0x000000080b057224 */ /* 0x000fe200078e02ff */
[----:B------:R-:W-:-:S03]  /*12560*/  IABS R11, R6 ;  /* 0x00000006000b7213 */ /* 0x000fc60000000000 */
        /* <DEDUP_REMOVED lines=15> */
[----:B------:R-:W-:-:S07]  /*12660*/  IMAD R26, R2, R26, R7 ;  /* 0x0000001a021a7224 */ /* 0x000fce00078e0207 */
.L_x_1134:
[----:B------:R-:W-:-:S05]  /*12670*/  LOP3.LUT R2, RZ, R2, RZ, 0x33, !PT ;  /* 0x00000002ff027212 */ /* 0x000fca00078e33ff */
[----:B------:R-:W-:Y:S01]  /*12680*/  IMAD.IADD R25, R25, 0x1, R2 ;  /* 0x0000000119197824 */ /* 0x000fe200078e0202 */
[----:B------:R-:W-:Y:S06]  /*12690*/  BRA `(.L_x_1135) ;  /* 0x00000000000c7947 */ /* 0x000fec0003800000 */
.L_x_1130:
[----:B------:R-:W-:Y:S02]  /*126a0*/  IMAD.MOV.U32 R25, RZ, RZ, RZ ;  /* 0x000000ffff197224 */ /* 0x000fe400078e00ff */
[----:B------:R-:W-:Y:S02]  /*126b0*/  IMAD.U32 R24, RZ, RZ, UR6 ;  /* 0x00000006ff187e24 */ /* 0x000fe4000f8e00ff */
[----:B------:R-:W-:-:S07]  /*126c0*/  IMAD.MOV.U32 R26, RZ, RZ, RZ ;  /* 0x000000ffff1a7224 */ /* 0x000fce00078e00ff */
.L_x_1135:
[----:B------:R-:W-:-:S13]  /*126d0*/  ISETP.NE.AND P0, PT, R0, RZ, PT ;  /* 0x000000ff0000720c */ /* 0x000fda0003f05270 */
[----:B------:R-:W0:Y:S01]  /*126e0*/  @!P0 S2R R3, SR_CgaCtaId ;  /* 0x0000000000038919 */ /* 0x000e220000008800 */
[----:B------:R-:W-:-:S04]  /*126f0*/  @!P0 MOV R0, 0x400 ;  /* 0x0000040000008802 */ /* 0x000fc80000000f00 */
[----:B0-----:R-:W-:-:S05]  /*12700*/  @!P0 LEA R0, R3, R0, 0x18 ;  /* 0x0000000003008211 */ /* 0x001fca00078ec0ff */
[----:B------:R2:W-:Y:S01]  /*12710*/  @!P0 STS.128 [R0+0x168d0], R24 ;  /* 0x0168d01800008388 */ /* 0x0005e20000000c00 */
[----:B------:R-:W-:Y:S06]  /*12720*/  BAR.ARV 0x5, 0x200 ;  /* 0x0148000000007b1d */ /* 0x000fec0000002000 */
.L_x_1128:
[----:B------:R3:W-:Y:S01]  /*12730*/  STL [R1+0x24], RZ ;  /* 0x000024ff01007387 */ /* 0x0007e20000100800 */
[----:B------:R-:W-:Y:S01]  /*12740*/  ULDC UR4, c[0x0][0xc3c] ;  /* 0x00030f0000047ab9 */ /* 0x000fe20000000800 */
[----:B------:R-:W-:Y:S01]  /*12750*/  IMAD.MOV.U32 R28, RZ, RZ, 0x1 ;  /* 0x00000001ff1c7424 */ /* 0x000fe200078e00ff */
[----:B-1----:R-:W-:Y:S01]  /*12760*/  ISETP.GE.AND P0, PT, R27, UR4, PT ;  /* 0x000000041b007c0c */ /* 0x002fe2000bf06270 */
[----:B------:R-:W-:-:S12]  /*12770*/  IMAD.MOV.U32 R18, RZ, RZ, RZ ;  /* 0x000000ffff127224 */ /* 0x000fd800078e00ff */
[----:B---3--:R-:W-:Y:S05]  /*12780*/  @P0 BRA `(.L_x_1136) ;  /* 0x0000005000980947 */ /* 0x008fea0003800000 */
[----:B------:R-:W1:Y:S01]  /*12790*/  S2R R5, SR_TID.X ;  /* 0x0000000000057919 */ /* 0x000e620000002100 */
[----:B------:R-:W3:Y:S01]  /*127a0*/  S2UR UR5, SR_CgaCtaId ;  /* 0x00000000000579c3 */ /* 0x000ee20000008800 */
[----:B------:R-:W-:Y:S01]  /*127b0*/  UMOV UR4, 0x400 ;  /* 0x0000040000047882 */ /* 0x000fe20000000000 */
[----:B------:R-:W-:Y:S01]  /*127c0*/  BSSY B8, `(.L_x_1136) ;  /* 0x0000522000087945 */ /* 0x000fe20003800000 */
[----:B------:R4:W-:Y:S01]  /*127d0*/  STL [R1+0x24], RZ ;  /* 0x000024ff01007387 */ /* 0x0009e20000100800 */
[----:B------:R-:W-:Y:S01]  /*127e0*/  IMAD.MOV.U32 R28, RZ, RZ, 0x1 ;  /* 0x00000001ff1c7424 */ /* 0x000fe200078e00ff */
[----:B------:R-:W-:Y:S01]  /*127f0*/  ULDC UR37, c[0x0][0xc] ;  /* 0x0000030000257ab9 */ /* 0x000fe20000000800 */
[----:B------:R-:W-:Y:S01]  /*12800*/  IMAD.MOV.U32 R18, RZ, RZ, RZ ;  /* 0x000000ffff127224 */ /* 0x000fe200078e00ff */
[----:B------:R-:W-:Y:S01]  /*12810*/  ULDC.64 UR38, c[0x0][0x198] ;  /* 0x0000660000267ab9 */ /* 0x000fe20000000a00 */
[----:B---3--:R-:W-:-:S06]  /*12820*/  ULEA UR4, UR5, UR4, 0x18 ;  /* 0x0000000405047291 */ /* 0x008fcc000f8ec03f */
[----:B------:R-:W-:Y:S01]  /*12830*/  IMAD.U32 R17, RZ, RZ, UR4 ;  /* 0x00000004ff117e24 */ /* 0x000fe2000f8e00ff */
[C---:B-1----:R-:W-:Y:S01]  /*12840*/  LOP3.LUT R4, R5.reuse, 0x7f, RZ, 0xc0, !PT ;  /* 0x0000007f05047812 */ /* 0x042fe200078ec0ff */
[----:B--2---:R-:W-:-:S04]  /*12850*/  IMAD.SHL.U32 R0, R5, 0x8, RZ ;  /* 0x0000000805007824 */ /* 0x004fc800078e00ff */
[----:B------:R-:W-:Y:S01]  /*12860*/  IMAD.SHL.U32 R3, R4, 0x8, RZ ;  /* 0x0000000804037824 */ /* 0x000fe200078e00ff */
[----:B0-----:R-:W-:Y:S02]  /*12870*/  LOP3.LUT R2, R0, 0x1f8, RZ, 0xc0, !PT ;  /* 0x000001f800027812 */ /* 0x001fe400078ec0ff */
[----:B------:R-:W-:Y:S02]  /*12880*/  SHF.R.U32.HI R4, RZ, 0x3, R4 ;  /* 0x00000003ff047819 */ /* 0x000fe40000011604 */
[----:B------:R-:W-:-:S04]  /*12890*/  LOP3.LUT R2, R2, 0x38, R5, 0x78, !PT ;  /* 0x0000003802027812 */ /* 0x000fc800078e7805 */
[----:B------:R-:W-:Y:S01]  /*128a0*/  LOP3.LUT R2, R2, 0x200, R3, 0xf8, !PT ;  /* 0x0000020002027812 */ /* 0x000fe200078ef803 */
[----:B------:R-:W-:-:S04]  /*128b0*/  IMAD.SHL.U32 R3, R5, 0x10, RZ ;  /* 0x0000001005037824 */ /* 0x000fc800078e00ff */
[----:B------:R-:W-:Y:S01]  /*128c0*/  IMAD R0, R2, 0x2, R17 ;  /* 0x0000000202007824 */ /* 0x000fe200078e0211 */
[----:B------:R-:W-:-:S04]  /*128d0*/  LOP3.LUT R3, R4, 0x70, R3, 0xf8, !PT ;  /* 0x0000007004037812 */ /* 0x000fc800078ef803 */
[----:B------:R4:W-:Y:S03]  /*128e0*/  STL [R1+0x4], R0 ;  /* 0x0000040001007387 */ /* 0x0009e60000100800 */
.L_x_1236:
[----:B------:R-:W-:Y:S05]  /*128f0*/  YIELD ;  /* 0x0000000000007946 */ /* 0x000fea0003800000 */
[----:B------:R-:W-:Y:S01]  /*12900*/  ULDC.64 UR4, c[0x0][0xa28] ;  /* 0x00028a0000047ab9 */ /* 0x000fe20000000a00 */
[----:B------:R-:W-:Y:S02]  /*12910*/  CS2R R8, SRZ ;  /* 0x0000000000087805 */ /* 0x000fe4000001ff00 */
[----:B------:R-:W-:Y:S01]  /*12920*/  ISETP.NE.U32.AND P0, PT, RZ, UR4, PT ;  /* 0x00000004ff007c0c */ /* 0x000fe2000bf05070 */
[----:B01----:R-:W0:Y:S01]  /*12930*/  LDC.64 R4, c[0x0][0xa00] ;  /* 0x00028000ff047b82 */ /* 0x003e220000000a00 */
[----:B----4-:R-:W-:Y:S01]  /*12940*/  IMAD.MOV.U32 R0, RZ, RZ, RZ ;  /* 0x000000ffff007224 */ /* 0x010fe200078e00ff */
[----:B------:R-:W-:Y:S01]  /*12950*/  ULDC.64 UR6, c[0x0][0xa08] ;  /* 0x0002820000067ab9 */ /* 0x000fe20000000a00 */
[----:B------:R-:W-:Y:S01]  /*12960*/  ISETP.NE.AND.EX P0, PT, RZ, UR5, PT, P0 ;  /* 0x00000005ff007c0c */ /* 0x000fe2000bf05300 */
[----:B------:R-:W-:-:S12]  /*12970*/  ULDC.64 UR4, c[0x0][0xa18] ;  /* 0x0002860000047ab9 */ /* 0x000fd80000000a00 */
[----:B------:R-:W1:Y:S02]  /*12980*/  @P0 LDC.64 R2, c[0x0][0xa28] ;  /* 0x00028a00ff020b82 */ /* 0x000e640000000a00 */
[----:B-1----:R-:W-:-:S05]  /*12990*/  @P0 IMAD.WIDE R2, R27, 0x4, R2 ;  /* 0x000000041b020825 */ /* 0x002fca00078e0202 */
[----:B------:R1:W5:Y:S01]  /*129a0*/  @P0 LDG.E R8, desc[UR52][R2.64] ;  /* 0x0000003402080981 */ /* 0x000362000c1e1900 */
[----:B------:R-:W-:Y:S01]  /*129b0*/  ISETP.NE.U32.AND P0, PT, RZ, UR4, PT ;  /* 0x00000004ff007c0c */ /* 0x000fe2000bf05070 */
[----:B0-----:R-:W-:Y:S01]  /*129c0*/  IMAD.WIDE R4, R27, 0x4, R4 ;  /* 0x000000041b047825 */ /* 0x001fe200078e0204 */
[----:B------:R-:W-:Y:S02]  /*129d0*/  ISETP.NE.U32.AND P1, PT, RZ, UR6, PT ;  /* 0x00000006ff007c0c */ /* 0x000fe4000bf25070 */
[----:B------:R-:W-:Y:S01]  /*129e0*/  ISETP.NE.AND.EX P2, PT, RZ, UR5, PT, P0 ;  /* 0x00000005ff007c0c */ /* 0x000fe2000bf45300 */
[----:B------:R-:W-:Y:S01]  /*129f0*/  ULDC.64 UR4, c[0x0][0xa00] ;  /* 0x0002800000047ab9 */ /* 0x000fe20000000a00 */
[----:B------:R-:W-:Y:S02]  /*12a00*/  ISETP.NE.AND.EX P1, PT, RZ, UR7, PT, P1 ;  /* 0x00000007ff007c0c */ /* 0x000fe4000bf25310 */
[----:B------:R-:W-:Y:S01]  /*12a10*/  ISETP.NE.U32.AND P0, PT, RZ, UR4, PT ;  /* 0x00000004ff007c0c */ /* 0x000fe2000bf05070 */
[----:B-1----:R-:W0:Y:S03]  /*12a20*/  LDC.64 R2, c[0x0][0xa08] ;  /* 0x00028200ff027b82 */ /* 0x002e260000000a00 */
[----:B------:R-:W-:-:S05]  /*12a30*/  ISETP.NE.AND.EX P0, PT, RZ, UR5, PT, P0 ;  /* 0x00000005ff007c0c */ /* 0x000fca000bf05300 */
[----:B------:R-:W1:Y:S08]  /*12a40*/  @P2 LDC.64 R6, c[0x0][0xa18] ;  /* 0x00028600ff062b82 */ /* 0x000e700000000a00 */
[----:B--2---:R-:W2:Y:S01]  /*12a50*/  @P0 LDG.E R0, desc[UR52][R4.64] ;  /* 0x0000003404000981 */ /* 0x004ea2000c1e1900 */
[----:B------:R-:W-:Y:S01]  /*12a60*/  ULDC UR4, c[0x0][0x288] ;  /* 0x0000a20000047ab9 */ /* 0x000fe20000000800 */
[----:B0-----:R-:W-:-:S05]  /*12a70*/  IMAD.WIDE R2, R27, 0x4, R2 ;  /* 0x000000041b027825 */ /* 0x001fca00078e0202 */
[----:B------:R0:W5:Y:S01]  /*12a80*/  @P1 LDG.E R9, desc[UR52][R2.64] ;  /* 0x0000003402091981 */ /* 0x000162000c1e1900 */
[----:B-1----:R-:W-:-:S03]  /*12a90*/  @P2 IMAD.WIDE R6, R27, 0x4, R6 ;  /* 0x000000041b062825 */ /* 0x002fc600078e0206 */
[----:B--2---:R1:W-:Y:S02]  /*12aa0*/  STL [R1+0x10], R0 ;  /* 0x0000100001007387 */ /* 0x0043e40000100800 */
[----:B-1----:R-:W-:Y:S01]  /*12ab0*/  IMAD.U32 R0, RZ, RZ, UR4 ;  /* 0x00000004ff007e24 */ /* 0x002fe2000f8e00ff */
[----:B------:R-:W-:-:S05]  /*12ac0*/  ULDC.64 UR4, c[0x0][0x418] ;  /* 0x0001060000047ab9 */ /* 0x000fca0000000a00 */
[----:B------:R-:W2:Y:S01]  /*12ad0*/  @P2 LDG.E R0, desc[UR52][R6.64] ;  /* 0x0000003406002981 */ /* 0x000ea2000c1e1900 */
[----:B------:R-:W-:-:S03]  /*12ae0*/  UISETP.NE.U32.AND UP0, UPT, UR4, URZ, UPT ;  /* 0x0000003f0400728c */ /* 0x000fc6000bf05070 */
[----:B------:R-:W-:Y:S01]  /*12af0*/  ULDC UR4, c[0x0][0x424] ;  /* 0x0001090000047ab9 */ /* 0x000fe20000000800 */
[----:B------:R-:W-:-:S03]  /*12b00*/  UISETP.NE.AND.EX UP0, UPT, UR5, URZ, UPT, UP0 ;  /* 0x0000003f0500728c */ /* 0x000fc6000bf05300 */
[----:B------:R-:W-:Y:S01]  /*12b10*/  ULDC UR5, c[0x0][0x2f0] ;  /* 0x0000bc0000057ab9 */ /* 0x000fe20000000800 */
[----:B------:R-:W-:-:S04]  /*12b20*/  USEL UR4, UR4, 0x1, UP0 ;  /* 0x0000000104047887 */ /* 0x000fc80008000000 */
[----:B------:R-:W-:-:S06]  /*12b30*/  UIMAD UR4, UR4, UR5, URZ ;  /* 0x00000005040472a4 */ /* 0x000fcc000f8e023f */
[----:B------:R-:W-:Y:S01]  /*12b40*/  IMAD.U32 R11, RZ, RZ, UR4 ;  /* 0x00000004ff0b7e24 */ /* 0x000fe2000f8e00ff */
[----:B--2---:R0:W-:Y:S01]  /*12b50*/  STL [R1+0xc], R0 ;  /* 0x00000c0001007387 */ /* 0x0041e20000100800 */
[----:B------:R-:W-:Y:S01]  /*12b60*/  IMAD.MOV.U32 R10, RZ, RZ, R0 ;  /* 0x000000ffff0a7224 */ /* 0x000fe200078e0000 */
[----:B---3--:R-:W-:Y:S06]  /*12b70*/  @P2 BRA `(.L_x_1137) ;  /* 0x0000000000142947 */ /* 0x008fec0003800000 */
[----:B------:R-:W-:Y:S05]  /*12b80*/  @!P0 BRA `(.L_x_1137) ;  /* 0x0000000000108947 */ /* 0x000fea0003800000 */
[----:B------:R-:W2:Y:S04]  /*12b90*/  LDG.E R7, desc[UR52][R4.64] ;  /* 0x0000003404077981 */ /* 0x000ea8000c1e1900 */
[----:B0-----:R-:W2:Y:S02]  /*12ba0*/  LDG.E R0, desc[UR52][R4.64+0x4] ;  /* 0x0000043404007981 */ /* 0x001ea4000c1e1900 */
[----:B--2---:R-:W-:-:S05]  /*12bb0*/  IMAD.IADD R10, R0, 0x1, -R7 ;  /* 0x00000001000a7824 */ /* 0x004fca00078e0a07 */
[----:B------:R1:W-:Y:S02]  /*12bc0*/  STL [R1+0xc], R10 ;  /* 0x00000c0a01007387 */ /* 0x0003e40000100800 */
.L_x_1137:
[----:B------:R-:W-:Y:S01]  /*12bd0*/  ULDC.64 UR4, c[0x0][0xa20] ;  /* 0x0002880000047ab9 */ /* 0x000fe20000000a00 */
[C---:B0-----:R-:W-:Y:S02]  /*12be0*/  LOP3.LUT R0, R26.reuse, 0xff000000, RZ, 0xc0, !PT ;  /* 0xff0000001a007812 */ /* 0x041fe400078ec0ff */
[----:B------:R-:W-:Y:S02]  /*12bf0*/  ISETP.NE.U32.AND P0, PT, RZ, UR4, PT ;  /* 0x00000004ff007c0c */ /* 0x000fe4000bf05070 */
[----:B------:R-:W-:Y:S02]  /*12c00*/  SHF.R.U32.HI R5, RZ, 0x8, R0 ;  /* 0x00000008ff057819 */ /* 0x000fe40000011600 */
[----:B------:R-:W-:Y:S02]  /*12c10*/  ISETP.NE.AND.EX P0, PT, RZ, UR5, PT, P0 ;  /* 0x00000005ff007c0c */ /* 0x000fe4000bf05300 */
[C---:B------:R-:W-:Y:S02]  /*12c20*/  LOP3.LUT R0, R26.reuse, 0xff0000, RZ, 0xc0, !PT ;  /* 0x00ff00001a007812 */ /* 0x040fe400078ec0ff */
[----:B------:R-:W-:Y:S01]  /*12c30*/  LOP3.LUT R16, R26, 0xffff, RZ, 0xc0, !PT ;  /* 0x0000ffff1a107812 */ /* 0x000fe200078ec0ff */
[----:B-----5:R-:W-:Y:S01]  /*12c40*/  IMAD.IADD R26, R9, 0x1, R8 ;  /* 0x00000001091a7824 */ /* 0x020fe200078e0208 */
[----:B------:R-:W-:-:S07]  /*12c50*/  LEA.HI R0, R0, R5, RZ, 0x10 ;  /* 0x0000000500007211 */ /* 0x000fce00078f80ff */
[----:B------:R-:W-:Y:S05]  /*12c60*/  @!P0 BRA `(.L_x_1138) ;  /* 0x0000000000108947 */ /* 0x000fea0003800000 */
[----:B------:R-:W0:Y:S02]  /*12c70*/  LDC.64 R2, c[0x0][0xa20] ;  /* 0x00028800ff027b82 */ /* 0x000e240000000a00 */
[----:B0-----:R-:W-:-:S05]  /*12c80*/  IMAD.WIDE R2, R27, 0x4, R2 ;  /* 0x000000041b027825 */ /* 0x001fca00078e0202 */
[----:B------:R0:W5:Y:S01]  /*12c90*/  LDG.E R11, desc[UR52][R2.64] ;  /* 0x00000034020b7981 */ /* 0x000162000c1e1900 */
[----:B------:R-:W-:Y:S05]  /*12ca0*/  BRA `(.L_x_1139) ;  /* 0x0000000000107947 */ /* 0x000fea0003800000 */
.L_x_1138:
[----:B------:R-:W-:Y:S05]  /*12cb0*/  @!P1 BRA `(.L_x_1139) ;  /* 0x00000000000c9947 */ /* 0x000fea0003800000 */
[----:B------:R-:W2:Y:S04]  /*12cc0*/  LDG.E R4, desc[UR52][R2.64] ;  /* 0x0000003402047981 */ /* 0x000ea8000c1e1900 */
[----:B------:R-:W2:Y:S02]  /*12cd0*/  LDG.E R11, desc[UR52][R2.64+0x4] ;  /* 0x00000434020b7981 */ /* 0x000ea4000c1e1900 */
[----:B--2---:R-:W-:-:S07]  /*12ce0*/  IMAD.IADD R11, R11, 0x1, -R4 ;  /* 0x000000010b0b7824 */ /* 0x004fce00078e0a04 */
.L_x_1139:
[----:B0-----:R-:W0:Y:S01]  /*12cf0*/  LDC R2, c[0x0][0x448] ;  /* 0x00011200ff027b82 */ /* 0x001e220000000800 */
[----:B------:R-:W-:Y:S02]  /*12d00*/  IMAD R12, R25, 0xc0, RZ ;  /* 0x000000c0190c7824 */ /* 0x000fe400078e02ff */
[----:B-----5:R-:W-:Y:S02]  /*12d10*/  IMAD.IADD R8, R11, 0x1, -R8 ;  /* 0x000000010b087824 */ /* 0x020fe400078e0a08 */
[----:B------:R-:W-:Y:S01]  /*12d20*/  VIADD R5, R12, 0xbf ;  /* 0x000000bf0c057836 */ /* 0x000fe20000000000 */
[----:B------:R2:W-:Y:S01]  /*12d30*/  STL [R1+0x8], R12 ;  /* 0x0000080c01007387 */ /* 0x0005e20000100800 */
[----:B0-----:R-:W-:Y:S02]  /*12d40*/  ISETP.NE.AND P1, PT, R2, 0x1, PT ;  /* 0x000000010200780c */ /* 0x001fe40003f25270 */
[----:B------:R-:W0:Y:S11]  /*12d50*/  LDC.64 R2, c[0x0][0x9e0] ;  /* 0x00027800ff027b82 */ /* 0x000e360000000a00 */
[----:B------:R-:W3:Y:S08]  /*12d60*/  @P1 LDC R6, c[0x0][0x44c] ;  /* 0x00011300ff061b82 */ /* 0x000ef00000000800 */
[----:B------:R-:W4:Y:S01]  /*12d70*/  @P1 LDC R4, c[0x0][0x450] ;  /* 0x00011400ff041b82 */ /* 0x000f220000000800 */
[----:B0-----:R-:W-:Y:S01]  /*12d80*/  ISETP.GE.AND P2, PT, R3, 0x1, PT ;  /* 0x000000010300780c */ /* 0x001fe20003f46270 */
[----:B---3--:R-:W-:Y:S01]  /*12d90*/  @P1 IMAD.HI.U32 R7, R5, R6, RZ ;  /* 0x0000000605071227 */ /* 0x008fe200078e00ff */
[----:B------:R-:W-:-:S04]  /*12da0*/  IADD3 R6, R8, 0x1, -R10 ;  /* 0x0000000108067810 */ /* 0x000fc80007ffe80a */
[----:B----4-:R-:W-:Y:S01]  /*12db0*/  @P1 SHF.R.U32.HI R5, RZ, R4, R7 ;  /* 0x00000004ff051219 */ /* 0x010fe20000011607 */
[----:B------:R-:W-:-:S05]  /*12dc0*/  VIADD R4, R8, 0x7f ;  /* 0x0000007f08047836 */ /* 0x000fca0000000000 */
[----:B------:R-:W-:-:S04]  /*12dd0*/  SHF.R.S32.HI R7, RZ, 0x1f, R4 ;  /* 0x0000001fff077819 */ /* 0x000fc80000011404 */
[----:B------:R-:W-:Y:S01]  /*12de0*/  LEA.HI R4, R7, R4, RZ, 0x7 ;  /* 0x0000000407047211 */ /* 0x000fe200078f38ff */
[----:B------:R-:W-:-:S03]  /*12df0*/  IMAD.IADD R7, R6, 0x1, R5 ;  /* 0x0000000106077824 */ /* 0x000fc600078e0205 */
[----:B------:R-:W-:Y:S01]  /*12e00*/  SHF.R.S32.HI R9, RZ, 0x7, R4 ;  /* 0x00000007ff097819 */ /* 0x000fe20000011404 */
[----:B------:R-:W-:-:S04]  /*12e10*/  IMAD.IADD R2, R7, 0x1, R2 ;  /* 0x0000000107027824 */ /* 0x000fc800078e0202 */
[----:B------:R2:W-:Y:S01]  /*12e20*/  STL [R1+0x40], R9 ;  /* 0x0000400901007387 */ /* 0x0005e20000100800 */
[----:B------:R-:W-:Y:S05]  /*12e30*/  @!P2 BRA `(.L_x_1140) ;  /* 0x000000000048a947 */ /* 0x000fea0003800000 */
[C---:B------:R-:W-:Y:S01]  /*12e40*/  ISETP.GT.AND P0, PT, R7.reuse, RZ, PT ;  /* 0x000000ff0700720c */ /* 0x040fe20003f04270 */
[----:B------:R-:W-:Y:S01]  /*12e50*/  BSSY B0, `(.L_x_1141) ;  /* 0x000000e000007945 */ /* 0x000fe20003800000 */
[----:B------:R-:W-:-:S11]  /*12e60*/  VIADD R6, R7, 0xffffffff ;  /* 0xffffffff07067836 */ /* 0x000fd60000000000 */
[----:B------:R-:W-:Y:S05]  /*12e70*/  @P0 BRA `(.L_x_1142) ;  /* 0x00000000001c0947 */ /* 0x000fea0003800000 */
[----:B------:R-:W-:Y:S01]  /*12e80*/  ISETP.NE.AND P0, PT, R3, 0x1, PT ;  /* 0x000000010300780c */ /* 0x000fe20003f05270 */
[----:B------:R-:W-:-:S12]  /*12e90*/  IMAD.MOV R7, RZ, RZ, -R7 ;  /* 0x000000ffff077224 */ /* 0x000fd800078e0a07 */
[----:B------:R-:W0:Y:S02]  /*12ea0*/  @P0 LDC.64 R4, c[0x0][0x9e8] ;  /* 0x00027a00ff040b82 */ /* 0x000e240000000a00 */
[----:B0-----:R-:W-:-:S05]  /*12eb0*/  @P0 IMAD.HI.U32 R4, R7, R4, RZ ;  /* 0x0000000407040227 */ /* 0x001fca00078e00ff */
[----:B------:R-:W-:-:S04]  /*12ec0*/  @P0 SHF.R.U32.HI R7, RZ, R5, R4 ;  /* 0x00000005ff070219 */ /* 0x000fc80000011604 */
[----:B------:R-:W-:Y:S01]  /*12ed0*/  LOP3.LUT R6, RZ, R7, RZ, 0x33, !PT ;  /* 0x00000007ff067212 */ /* 0x000fe200078e33ff */
[----:B------:R-:W-:Y:S06]  /*12ee0*/  BRA `(.L_x_1143) ;  /* 0x0000000000107947 */ /* 0x000fec0003800000 */
.L_x_1142:
[----:B------:R-:W-:-:S13]  /*12ef0*/  ISETP.NE.AND P0, PT, R3, 0x1, PT ;  /* 0x000000010300780c */ /* 0x000fda0003f05270 */
[----:B------:R-:W0:Y:S02]  /*12f00*/  @P0 LDC.64 R4, c[0x0][0x9e8] ;  /* 0x00027a00ff040b82 */ /* 0x000e240000000a00 */
[----:B0-----:R-:W-:-:S05]  /*12f10*/  @P0 IMAD.HI.U32 R4, R6, R4, RZ ;  /* 0x0000000406040227 */ /* 0x001fca00078e00ff */
[----:B------:R-:W-:-:S07]  /*12f20*/  @P0 SHF.R.U32.HI R6, RZ, R5, R4 ;  /* 0x00000005ff060219 */ /* 0x000fce0000011604 */
.L_x_1143:
[----:B------:R-:W-:Y:S05]  /*12f30*/  BSYNC B0 ;  /* 0x0000000000007941 */ /* 0x000fea0003800000 */
.L_x_1141:
[----:B------:R-:W-:-:S05]  /*12f40*/  IMAD R5, R6, R3, R3 ;  /* 0x0000000306057224 */ /* 0x000fca00078e0203 */
[----:B------:R-:W-:-:S07]  /*12f50*/  VIMNMX R2, R2, R5, PT ;  /* 0x0000000502027248 */ /* 0x000fce0003fe0100 */
.L_x_1140:
[----:B------:R-:W0:Y:S01]  /*12f60*/  @P1 LDC R4, c[0x0][0x44c] ;  /* 0x00011300ff041b82 */ /* 0x000e220000000800 */
[----:B------:R-:W-:Y:S01]  /*12f70*/  VIADD R2, R2, 0x7f ;  /* 0x0000007f02027836 */ /* 0x000fe20000000000 */
[----:B------:R-:W-:Y:S01]  /*12f80*/  ULDC UR4, c[0x0][0x9dc] ;  /* 0x0002770000047ab9 */ /* 0x000fe20000000800 */
[----:B------:R-:W-:-:S05]  /*12f90*/  IMAD.MOV.U32 R5, RZ, RZ, R12 ;  /* 0x000000ffff057224 */ /* 0x000fca00078e000c */
[----:B------:R-:W3:Y:S01]  /*12fa0*/  @P1 LDC R7, c[0x0][0x450] ;  /* 0x00011400ff071b82 */ /* 0x000ee20000000800 */
[----:B0-----:R-:W-:-:S05]  /*12fb0*/  @P1 IMAD.HI.U32 R4, R12, R4, RZ ;  /* 0x000000040c041227 */ /* 0x001fca00078e00ff */
[----:B---3--:R-:W-:Y:S02]  /*12fc0*/  @P1 SHF.R.U32.HI R5, RZ, R7, R4 ;  /* 0x00000007ff051219 */ /* 0x008fe40000011604 */
[----:B------:R-:W-:Y:S02]  /*12fd0*/  SHF.R.S32.HI R7, RZ, 0x1f, R2 ;  /* 0x0000001fff077819 */ /* 0x000fe40000011402 */
[----:B------:R-:W-:Y:S02]  /*12fe0*/  IADD3 R8, R5, R8, -R10 ;  /* 0x0000000805087210 */ /* 0x000fe40007ffe80a */
[----:B------:R-:W-:-:S04]  /*12ff0*/  LEA.HI R7, R7, R2, RZ, 0x7 ;  /* 0x0000000207077211 */ /* 0x000fc800078f38ff */
[----:B------:R-:W-:-:S04]  /*13000*/  SHF.R.S32.HI R2, RZ, 0x7, R7 ;  /* 0x00000007ff027819 */ /* 0x000fc80000011407 */
[----:B------:R-:W-:Y:S01]  /*13010*/  VIMNMX R6, R9, R2, PT ;  /* 0x0000000209067248 */ /* 0x000fe20003fe0100 */
[----:B------:R0:W-:Y:S02]  /*13020*/  STL [R1+0x3c], R2 ;  /* 0x00003c0201007387 */ /* 0x0001e40000100800 */
[----:B0-----:R-:W-:Y:S01]  /*13030*/  VIADD R2, R8, -UR4 ;  /* 0x8000000408027c36 */ /* 0x001fe20008000000 */
[----:B------:R-:W-:Y:S06]  /*13040*/  @!P2 BRA `(.L_x_1144) ;  /* 0x000000000048a947 */ /* 0x000fec0003800000 */
[----:B------:R-:W-:Y:S01]  /*13050*/  IMAD.MOV.U32 R7, RZ, RZ, R8 ;  /* 0x000000ffff077224 */ /* 0x000fe200078e0008 */
[----:B------:R-:W-:Y:S04]  /*13060*/  BSSY B0, `(.L_x_1145) ;  /* 0x000000e000007945 */ /* 0x000fe80003800000 */
[----:B------:R-:W-:-:S13]  /*13070*/  ISETP.GT.AND P0, PT, R7, -0x1, PT ;  /* 0xffffffff0700780c */ /* 0x000fda0003f04270 */
[----:B------:R-:W-:Y:S05]  /*13080*/  @P0 BRA `(.L_x_1146) ;  /* 0x00000000001c0947 */ /* 0x000fea0003800000 */
[----:B------:R-:W-:Y:S02]  /*13090*/  ISETP.NE.AND P0, PT, R3, 0x1, PT ;  /* 0x000000010300780c */ /* 0x000fe40003f05270 */
[----:B------:R-:W-:-:S11]  /*130a0*/  LOP3.LUT R7, RZ, R7, RZ, 0x33, !PT ;  /* 0x00000007ff077212 */ /* 0x000fd600078e33ff */
[----:B------:R-:W0:Y:S02]  /*130b0*/  @P0 LDC.64 R4, c[0x0][0x9e8] ;  /* 0x00027a00ff040b82 */ /* 0x000e240000000a00 */
[----:B0-----:R-:W-:-:S05]  /*130c0*/  @P0 IMAD.HI.U32 R4, R7, R4, RZ ;  /* 0x0000000407040227 */ /* 0x001fca00078e00ff */
[----:B------:R-:W-:-:S04]  /*130d0*/  @P0 SHF.R.U32.HI R7, RZ, R5, R4 ;  /* 0x00000005ff070219 */ /* 0x000fc80000011604 */
[----:B------:R-:W-:Y:S01]  /*130e0*/  LOP3.LUT R7, RZ, R7, RZ, 0x33, !PT ;  /* 0x00000007ff077212 */ /* 0x000fe200078e33ff */
[----:B------:R-:W-:Y:S06]  /*130f0*/  BRA `(.L_x_1147) ;  /* 0x0000000000107947 */ /* 0x000fec0003800000 */
.L_x_1146:
[----:B------:R-:W-:-:S13]  /*13100*/  ISETP.NE.AND P0, PT, R3, 0x1, PT ;  /* 0x000000010300780c */ /* 0x000fda0003f05270 */
[----:B------:R-:W0:Y:S02]  /*13110*/  @P0 LDC.64 R4, c[0x0][0x9e8] ;  /* 0x00027a00ff040b82 */ /* 0x000e240000000a00 */
[----:B0-----:R-:W-:-:S05]  /*13120*/  @P0 IMAD.HI.U32 R4, R7, R4, RZ ;  /* 0x0000000407040227 */ /* 0x001fca00078e00ff */
[----:B------:R-:W-:-:S07]  /*13130*/  @P0 SHF.R.U32.HI R7, RZ, R5, R4 ;  /* 0x00000005ff070219 */ /* 0x000fce0000011604 */
.L_x_1147:
[----:B------:R-:W-:Y:S05]  /*13140*/  BSYNC B0 ;  /* 0x0000000000007941 */ /* 0x000fea0003800000 */
.L_x_1145:
[----:B------:R-:W-:-:S05]  /*13150*/  IMAD R3, R7, R3, RZ ;  /* 0x0000000307037224 */ /* 0x000fca00078e02ff */
[----:B------:R-:W-:-:S07]  /*13160*/  VIMNMX R2, R2, R3, !PT ;  /* 0x0000000302027248 */ /* 0x000fce0007fe0100 */
.L_x_1144:
[----:B------:R-:W-:Y:S01]  /*13170*/  SHF.R.S32.HI R3, RZ, 0x1f, R2 ;  /* 0x0000001fff037819 */ /* 0x000fe20000011402 */
[----:B------:R-:W-:Y:S01]  /*13180*/  IMAD.MOV.U32 R5, RZ, RZ, RZ ;  /* 0x000000ffff057224 */ /* 0x000fe200078e00ff */
[----:B------:R-:W-:Y:S01]  /*13190*/  SHF.R.U32.HI R4, RZ, 0x10, R0 ;  /* 0x00000010ff047819 */ /* 0x000fe20000011600 */
[----:B------:R-:W-:Y:S01]  /*131a0*/  BSSY B0, `(.L_x_1148) ;  /* 0x0000029000007945 */ /* 0x000fe20003800000 */
[----:B------:R-:W-:Y:S01]  /*131b0*/  LEA.HI R3, R3, R2, RZ, 0x7 ;  /* 0x0000000203037211 */ /* 0x000fe200078f38ff */
[----:B--2---:R-:W-:Y:S01]  /*131c0*/  IMAD.MOV.U32 R12, RZ, RZ, R5 ;  /* 0x000000ffff0c7224 */ /* 0x004fe200078e0005 */
[----:B------:R-:W-:Y:S02]  /*131d0*/  ISETP.NE.AND P0, PT, R4, RZ, PT ;  /* 0x000000ff0400720c */ /* 0x000fe40003f05270 */
[----:B------:R-:W-:Y:S02]  /*131e0*/  SHF.R.S32.HI R3, RZ, 0x7, R3 ;  /* 0x00000007ff037819 */ /* 0x000fe40000011403 */
[----:B-1----:R-:W-:-:S02]  /*131f0*/  LOP3.LUT R10, R0, 0xff, RZ, 0xc0, !PT ;  /* 0x000000ff000a7812 */ /* 0x002fc400078ec0ff */
[----:B------:R-:W-:-:S04]  /*13200*/  VIMNMX R11, RZ, R3, !PT ;  /* 0x00000003ff0b7248 */ /* 0x000fc80007fe0100 */
[----:B------:R-:W-:Y:S01]  /*13210*/  ISETP.GT.AND P1, PT, R6, R11, PT ;  /* 0x0000000b0600720c */ /* 0x000fe20003f24270 */
[----:B------:R0:W-:Y:S02]  /*13220*/  STL [R1+0x14], R11 ;  /* 0x0000140b01007387 */ /* 0x0001e40000100800 */
[----:B------:R-:W1:Y:S02]  /*13230*/  @!P0 LDC R4, c[0x0][0x9f0] ;  /* 0x00027c00ff048b82 */ /* 0x000e640000000800 */
[----:B------:R0:W-:Y:S04]  /*13240*/  STL [R1+0x18], R5 ;  /* 0x0000180501007387 */ /* 0x0001e80000100800 */
[----:B------:R0:W-:Y:S04]  /*13250*/  STL [R1+0x34], R10 ;  /* 0x0000340a01007387 */ /* 0x0001e80000100800 */
[----:B------:R-:W-:Y:S05]  /*13260*/  @!P1 BRA `(.L_x_1149) ;  /* 0x0000000000709947 */ /* 0x000fea0003800000 */
[-C--:B-1----:R-:W-:Y:S01]  /*13270*/  IABS R0, R4.reuse ;  /* 0x0000000400007213 */ /* 0x082fe20000000000 */
[----:B------:R-:W-:Y:S01]  /*13280*/  IMAD.MOV.U32 R2, RZ, RZ, RZ ;  /* 0x000000ffff027224 */ /* 0x000fe200078e00ff */
[----:B------:R-:W-:Y:S02]  /*13290*/  IABS R7, R4 ;  /* 0x0000000400077213 */ /* 0x000fe40000000000 */
[----:B------:R-:W1:Y:S03]  /*132a0*/  I2F.RP R8, R0 ;  /* 0x0000000000087306 */ /* 0x000e660000209400 */
[----:B------:R-:W-:-:S05]  /*132b0*/  IMAD.MOV R7, RZ, RZ, -R7 ;  /* 0x000000ffff077224 */ /* 0x000fca00078e0a07 */
[----:B-1----:R-:W1:Y:S02]  /*132c0*/  MUFU.RCP R8, R8 ;  /* 0x0000000800087308 */ /* 0x002e640000001000 */
[----:B-1----:R-:W-:-:S06]  /*132d0*/  VIADD R9, R8, 0xffffffe ;  /* 0x0ffffffe08097836 */ /* 0x002fcc0000000000 */
[----:B------:R-:W0:Y:S02]  /*132e0*/  F2I.FTZ.U32.TRUNC.NTZ R3, R9 ;  /* 0x0000000900037305 */ /* 0x000e24000021f000 */
[----:B0-----:R-:W-:-:S04]  /*132f0*/  IMAD.MOV R5, RZ, RZ, -R3 ;  /* 0x000000ffff057224 */ /* 0x001fc800078e0a03 */
[----:B------:R-:W-:-:S04]  /*13300*/  IMAD R5, R5, R0, RZ ;  /* 0x0000000005057224 */ /* 0x000fc800078e02ff */
[----:B------:R-:W-:Y:S01]  /*13310*/  IMAD.HI.U32 R5, R3, R5, R2 ;  /* 0x0000000503057227 */ /* 0x000fe200078e0002 */
[----:B------:R-:W-:-:S05]  /*13320*/  IADD3 R3, R4, -0x1, R6 ;  /* 0xffffffff04037810 */ /* 0x000fca0007ffe006 */
[----:B------:R-:W-:-:S05]  /*13330*/  IMAD.IADD R3, R3, 0x1, -R11 ;  /* 0x0000000103037824 */ /* 0x000fca00078e0a0b */
        /* <DEDUP_REMOVED lines=12> */
[----:B------:R-:W-:-:S05]  /*13400*/  @!P1 LOP3.LUT R5, RZ, R4, RZ, 0x33, !PT ;  /* 0x00000004ff059212 */ /* 0x000fca00078e33ff */
[----:B------:R-:W-:-:S05]  /*13410*/  IMAD.MOV.U32 R12, RZ, RZ, R5 ;  /* 0x000000ffff0c7224 */ /* 0x000fca00078e0005 */
[----:B------:R2:W-:Y:S02]  /*13420*/  STL [R1+0x18], R12 ;  /* 0x0000180c01007387 */ /* 0x0005e40000100800 */
.L_x_1149:
[----:B------:R-:W-:Y:S05]  /*13430*/  BSYNC B0 ;  /* 0x0000000000007941 */ /* 0x000fea0003800000 */
.L_x_1148:
[----:B------:R-:W-:Y:S01]  /*13440*/  IMAD.MOV.U32 R0, RZ, RZ, R12 ;  /* 0x000000ffff007224 */ /* 0x000fe200078e000c */
[----:B------:R-:W-:Y:S03]  /*13450*/  BSSY B7, `(.L_x_1150) ;  /* 0x0000354000077945 */ /* 0x000fe60003800000 */
[----:B------:R-:W-:-:S05]  /*13460*/  IMAD R29, R10, R0, R11 ;  /* 0x000000000a1d7224 */ /* 0x000fca00078e020b */
[----:B------:R-:W-:-:S04]  /*13470*/  VIADDMNMX R22, R29, R0, R6, PT ;  /* 0x000000001d167246 */ /* 0x000fc80003800106 */
[----:B------:R-:W-:Y:S01]  /*13480*/  ISETP.GT.AND P0, PT, R22, R29, PT ;  /* 0x0000001d1600720c */ /* 0x000fe20003f04270 */
[----:B------:R3:W-:-:S12]  /*13490*/  STL [R1+0x1c], R22 ;  /* 0x00001c1601007387 */ /* 0x0007d80000100800 */
[----:B---3--:R-:W-:Y:S05]  /*134a0*/  @P0 BRA `(.L_x_1151) ;  /* 0x0000000000440947 */ /* 0x008fea0003800000 */
[----:B------:R-:W3:Y:S02]  /*134b0*/  S2R R0, SR_TID.X ;  /* 0x0000000000007919 */ /* 0x000ee40000002100 */
[----:B---3--:R-:W-:-:S04]  /*134c0*/  LOP3.LUT R0, R0, 0x7f, RZ, 0xc0, !PT ;  /* 0x0000007f00007812 */ /* 0x008fc800078ec0ff */
[----:B------:R-:W-:-:S13]  /*134d0*/  ISETP.NE.AND P0, PT, R0, RZ, PT ;  /* 0x000000ff0000720c */ /* 0x000fda0003f05270 */
[----:B------:R-:W-:Y:S05]  /*134e0*/  @P0 BRA `(.L_x_1152) ;  /* 0x0000003400280947 */ /* 0x000fea0003800000 */
[----:B------:R-:W3:Y:S01]  /*134f0*/  S2R R7, SR_LANEID ;  /* 0x0000000000077919 */ /* 0x000ee20000000000 */
[----:B------:R-:W-:Y:S01]  /*13500*/  VOTEU.ANY UR4, UPT, PT ;  /* 0x0000000000047886 */ /* 0x000fe200038e0100 */
[----:B------:R-:W4:Y:S01]  /*13510*/  LDC.64 R2, c[0x0][0xc60] ;  /* 0x00031800ff027b82 */ /* 0x000f220000000a00 */
[----:B------:R-:W3:Y:S08]  /*13520*/  FLO.U32 R0, UR4 ;  /* 0x0000000400007d00 */ /* 0x000ef000080e0000 */
[----:B0-----:R-:W4:Y:S01]  /*13530*/  POPC R5, UR4 ;  /* 0x0000000400057d09 */ /* 0x001f220008000000 */
[----:B---3--:R-:W-:-:S13]  /*13540*/  ISETP.EQ.U32.AND P0, PT, R0, R7, PT ;  /* 0x000000070000720c */ /* 0x008fda0003f02070 */
[----:B----4-:R-:W3:Y:S01]  /*13550*/  @P0 ATOMG.E.ADD.STRONG.GPU PT, R3, desc[UR52][R2.64], R5 ;  /* 0x00000005020309a8 */ /* 0x010ee200081ee1f4 */
[----:B-1----:R-:W0:Y:S02]  /*13560*/  S2R R4, SR_LTMASK ;  /* 0x0000000000047919 */ /* 0x002e240000003900 */
[----:B0-----:R-:W-:-:S04]  /*13570*/  LOP3.LUT R4, R4, UR4, RZ, 0xc0, !PT ;  /* 0x0000000404047c12 */ /* 0x001fc8000f8ec0ff */
[----:B------:R-:W0:Y:S01]  /*13580*/  POPC R7, R4 ;  /* 0x0000000400077309 */ /* 0x000e220000000000 */
[----:B---3--:R-:W0:Y:S02]  /*13590*/  SHFL.IDX PT, R0, R3, R0, 0x1f ;  /* 0x00001f0003007589 */ /* 0x008e2400000e0000 */
[----:B0-----:R-:W-:Y:S01]  /*135a0*/  IADD3 R24, R0, UR37, R7 ;  /* 0x0000002500187c10 */ /* 0x001fe2000fffe007 */
[----:B------:R-:W-:Y:S06]  /*135b0*/  BRA `(.L_x_1152) ;  /* 0x0000003000f47947 */ /* 0x000fec0003800000 */
.L_x_1151:
        /* <DEDUP_REMOVED lines=8> */
[----:B-1----:R-:W-:Y:S02]  /*13640*/  IMAD.U32 R4, RZ, RZ, UR6 ;  /* 0x00000006ff047e24 */ /* 0x002fe4000f8e00ff */
[----:B------:R-:W1:Y:S01]  /*13650*/  LDC.64 R2, c[0x4][R2] ;  /* 0x0100000002027b82 */ /* 0x000e620000000a00 */
[----:B0-----:R-:W-:Y:S02]  /*13660*/  IMAD.U32 R5, RZ, RZ, UR7 ;  /* 0x00000007ff057e24 */ /* 0x001fe4000f8e00ff */
[----:B------:R-:W-:Y:S02]  /*13670*/  IMAD.U32 R6, RZ, RZ, UR8 ;  /* 0x00000008ff067e24 */ /* 0x000fe4000f8e00ff */
[----:B------:R-:W-:-:S02]  /*13680*/  IMAD.U32 R7, RZ, RZ, UR9 ;  /* 0x00000009ff077e24 */ /* 0x000fc4000f8e00ff */
[----:B------:R-:W-:Y:S02]  /*13690*/  IMAD.U32 R10, RZ, RZ, UR4 ;  /* 0x00000004ff0a7e24 */ /* 0x000fe4000f8e00ff */
[----:B------:R-:W-:Y:S02]  /*136a0*/  IMAD.U32 R11, RZ, RZ, UR5 ;  /* 0x00000005ff0b7e24 */ /* 0x000fe4000f8e00ff */
[----:B------:R-:W-:Y:S02]  /*136b0*/  IMAD.MOV.U32 R8, RZ, RZ, 0x70 ;  /* 0x00000070ff087424 */ /* 0x000fe400078e00ff */
[----:B--2---:R-:W-:Y:S02]  /*136c0*/  IMAD.MOV.U32 R12, RZ, RZ, 0x1 ;  /* 0x00000001ff0c7424 */ /* 0x004fe400078e00ff */
[----:B------:R-:W-:-:S07]  /*136d0*/  IMAD.MOV.U32 R13, RZ, RZ, RZ ;  /* 0x000000ffff0d7224 */ /* 0x000fce00078e00ff */
[----:B------:R-:W-:-:S07]  /*136e0*/  LEPC R20, `(.L_x_1154) ;  /* 0x000000001014794e */ /* 0x000fce0000000000 */
[----:B-1----:R-:W-:Y:S05]  /*136f0*/  CALL.ABS.NOINC R2 ;  /* 0x0000000002007343 */ /* 0x002fea0003c00000 */
.L_x_1154:
[----:B------:R-:W-:Y:S05]  /*13700*/  BSYNC B6 ;  /* 0x0000000000067941 */ /* 0x000fea0003800000 */
.L_x_1153:
        /* <DEDUP_REMOVED lines=9> */
[----:B-1----:R-:W-:Y:S02]  /*137a0*/  IMAD.U32 R4, RZ, RZ, UR6 ;  /* 0x00000006ff047e24 */ /* 0x002fe4000f8e00ff */
[----:B0-----:R-:W-:Y:S02]  /*137b0*/  IMAD.U32 R5, RZ, RZ, UR7 ;  /* 0x00000007ff057e24 */ /* 0x001fe4000f8e00ff */
[----:B------:R-:W-:Y:S02]  /*137c0*/  IMAD.U32 R6, RZ, RZ, UR8 ;  /* 0x00000008ff067e24 */ /* 0x000fe4000f8e00ff */
[----:B------:R-:W-:-:S02]  /*137d0*/  IMAD.U32 R7, RZ, RZ, UR9 ;  /* 0x00000009ff077e24 */ /* 0x000fc4000f8e00ff */
[----:B------:R-:W-:Y:S02]  /*137e0*/  IMAD.U32 R10, RZ, RZ, UR4 ;  /* 0x00000004ff0a7e24 */ /* 0x000fe4000f8e00ff */
[----:B------:R-:W-:Y:S02]  /*137f0*/  IMAD.U32 R11, RZ, RZ, UR5 ;  /* 0x00000005ff0b7e24 */ /* 0x000fe4000f8e00ff */
[----:B------:R-:W-:Y:S02]  /*13800*/  IMAD.MOV.U32 R8, RZ, RZ, 0x70 ;  /* 0x00000070ff087424 */ /* 0x000fe400078e00ff */
[----:B--2---:R-:W-:Y:S02]  /*13810*/  IMAD.MOV.U32 R12, RZ, RZ, 0x1 ;  /* 0x00000001ff0c7424 */ /* 0x004fe400078e00ff */
[----:B---3--:R-:W-:-:S07]  /*13820*/  IMAD.MOV.U32 R13, RZ, RZ, RZ ;  /* 0x000000ffff0d7224 */ /* 0x008fce00078e00ff */
[----:B------:R-:W-:-:S07]  /*13830*/  LEPC R20, `(.L_x_1157) ;  /* 0x000000001014794e */ /* 0x000fce0000000000 */
[----:B----4-:R-:W-:Y:S05]  /*13840*/  CALL.ABS.NOINC R2 ;  /* 0x0000000002007343 */ /* 0x010fea0003c00000 */
.L_x_1157:
[----:B------:R0:W1:Y:S01]  /*13850*/  LDC.64 R2, c[0x4][R19] ;  /* 0x0100000013027b82 */ /* 0x0000620000000a00 */
[----:B------:R-:W-:Y:S01]  /*13860*/  ULDC.64 UR6, c[0x4][0xa8] ;  /* 0x01002a0000067ab9 */ /* 0x000fe20000000a00 */
[----:B------:R-:W-:Y:S01]  /*13870*/  ULDC.64 UR8, c[0x4][0xb0] ;  /* 0x01002c0000087ab9 */ /* 0x000fe20000000a00 */
[----:B------:R-:W-:Y:S01]  /*13880*/  ULDC.64 UR4, c[0x4][0x18] ;  /* 0x0100060000047ab9 */ /* 0x000fe20000000a00 */
[----:B------:R-:W-:Y:S02]  /*13890*/  IMAD.U32 R4, RZ, RZ, UR6 ;  /* 0x00000006ff047e24 */ /* 0x000fe4000f8e00ff */
[----:B------:R-:W-:Y:S02]  /*138a0*/  IMAD.U32 R5, RZ, RZ, UR7 ;  /* 0x00000007ff057e24 */ /* 0x000fe4000f8e00ff */
[----:B------:R-:W-:Y:S02]  /*138b0*/  IMAD.U32 R6, RZ, RZ, UR8 ;  /* 0x00000008ff067e24 */ /* 0x000fe4000f8e00ff */
[----:B------:R-:W-:-:S02]  /*138c0*/  IMAD.U32 R7, RZ, RZ, UR9 ;  /* 0x00000009ff077e24 */ /* 0x000fc4000f8e00ff */
[----:B------:R-:W-:Y:S02]  /*138d0*/  IMAD.U32 R10, RZ, RZ, UR4 ;  /* 0x00000004ff0a7e24 */ /* 0x000fe4000f8e00ff */
[----:B------:R-:W-:Y:S02]  /*138e0*/  IMAD.U32 R11, RZ, RZ, UR5 ;  /* 0x00000005ff0b7e24 */ /* 0x000fe4000f8e00ff */
[----:B------:R-:W-:Y:S02]  /*138f0*/  IMAD.MOV.U32 R8, RZ, RZ, 0x70 ;  /* 0x00000070ff087424 */ /* 0x000fe400078e00ff */
[----:B------:R-:W-:Y:S02]  /*13900*/  IMAD.MOV.U32 R12, RZ, RZ, 0x1 ;  /* 0x00000001ff0c7424 */ /* 0x000fe400078e00ff */
[----:B0-----:R-:W-:-:S07]  /*13910*/  IMAD.MOV.U32 R13, RZ, RZ, RZ ;  /* 0x000000ffff0d7224 */ /* 0x001fce00078e00ff */
[----:B------:R-:W-:-:S07]  /*13920*/  LEPC R20, `(.L_x_1156) ;  /* 0x000000001014794e */ /* 0x000fce0000000000 */
[----:B-1----:R-:W-:Y:S05]  /*13930*/  CALL.ABS.NOINC R2 ;  /* 0x0000000002007343 */ /* 0x002fea0003c00000 */
.L_x_1156:
[----:B------:R-:W-:Y:S05]  /*13940*/  BSYNC B6 ;  /* 0x0000000000067941 */ /* 0x000fea0003800000 */
.L_x_1155:
[----:B------:R-:W-:Y:S01]  /*13950*/  ULDC.64 UR4, c[0x0][0x9f8] ;  /* 0x00027e0000047ab9 */ /* 0x000fe20000000a00 */
[----:B------:R-:W-:Y:S01]  /*13960*/  IMAD.MOV.U32 R23, RZ, RZ, R27 ;  /* 0x000000ffff177224 */ /* 0x000fe200078e001b */
[----:B------:R-:W-:-:S04]  /*13970*/  ISETP.NE.U32.AND P0, PT, RZ, UR4, PT ;  /* 0x00000004ff007c0c */ /* 0x000fc8000bf05070 */
[----:B------:R-:W-:Y:S01]  /*13980*/  ISETP.NE.AND.EX P0, PT, RZ, UR5, PT, P0 ;  /* 0x00000005ff007c0c */ /* 0x000fe2000bf05300 */
[----:B------:R-:W-:-:S12]  /*13990*/  ULDC.64 UR4, c[0x0][0xa08] ;  /* 0x0002820000047ab9 */ /* 0x000fd80000000a00 */
[----:B------:R-:W3:Y:S02]  /*139a0*/  @P0 LDC.64 R2, c[0x0][0x9f8] ;  /* 0x00027e00ff020b82 */ /* 0x000ee40000000a00 */
[----:B---3--:R-:W-:-:S05]  /*139b0*/  @P0 IMAD.WIDE R2, R27, 0x4, R2 ;  /* 0x000000041b020825 */ /* 0x008fca00078e0202 */
[----:B------:R3:W4:Y:S01]  /*139c0*/  @P0 LDG.E R23, desc[UR52][R2.64] ;  /* 0x0000003402170981 */ /* 0x000722000c1e1900 */
[----:B------:R-:W-:Y:S01]  /*139d0*/  VIADD R22, R22, 0xffffffff ;  /* 0xffffffff16167836 */ /* 0x000fe20000000000 */
[----:B---3--:R-:W3:Y:S02]  /*139e0*/  LDC.64 R2, c[0x0][0x418] ;  /* 0x00010600ff027b82 */ /* 0x008ee40000000a00 */
[----:B---3--:R-:W-:Y:S01]  /*139f0*/  LOP3.LUT P0, RZ, R2, UR4, RZ, 0xfc, !PT ;  /* 0x0000000402ff7c12 */ /* 0x008fe2000f80fcff */
[----:B------:R-:W-:-:S03]  /*13a00*/  UMOV UR4, 0xffffffff ;  /* 0xffffffff00047882 */ /* 0x000fc60000000000 */
[----:B------:R-:W-:Y:S02]  /*13a10*/  LOP3.LUT P0, RZ, R3, UR5, RZ, 0xfc, P0 ;  /* 0x0000000503ff7c12 */ /* 0x000fe4000800fcff */
[----:B----4-:R-:W-:Y:S02]  /*13a20*/  SHF.R.S32.HI R25, RZ, 0x1f, R23 ;  /* 0x0000001fff197819 */ /* 0x010fe40000011417 */
[----:B------:R-:W-:Y:S01]  /*13a30*/  SEL R19, R23, RZ, !P0 ;  /* 0x000000ff17137207 */ /* 0x000fe20004000000 */
[----:B------:R-:W-:Y:S08]  /*13a40*/  BRA.DIV UR4, `(.L_x_1158) ;  /* 0x0000004604a47947 */ /* 0x000ff0000b800000 */
[----:B------:R-:W3:Y:S02]  /*13a50*/  S2R R0, SR_TID.X ;  /* 0x0000000000007919 */ /* 0x000ee40000002100 */
[----:B---3--:R-:W-:-:S04]  /*13a60*/  SHF.R.U32.HI R0, RZ, 0x5, R0 ;  /* 0x00000005ff007819 */ /* 0x008fc80000011600 */
[----:B------:R-:W-:-:S05]  /*13a70*/  LOP3.LUT R0, R0, 0x3, RZ, 0xc0, !PT ;  /* 0x0000000300007812 */ /* 0x000fca00078ec0ff */
[----:B------:R3:W4:Y:S02]  /*13a80*/  SHFL.IDX PT, R14, R0, RZ, 0x1f ;  /* 0x00001fff000e7589 */ /* 0x00072400000e0000 */
.L_x_1252:
[----:B---3--:R-:W3:Y:S01]  /*13a90*/  LDL.LU R0, [R1] ;  /* 0x0000000001007983 */ /* 0x008ee20000300800 */
[----:B------:R-:W-:Y:S02]  /*13aa0*/  PLOP3.LUT P1, PT, PT, PT, PT, 0x8, 0x0 ;  /* 0x000000000000781c */ /* 0x000fe40003f2e170 */
[----:B----4-:R-:W-:Y:S02]  /*13ab0*/  ISETP.NE.AND P0, PT, R14, RZ, PT ;  /* 0x000000ff0e00720c */ /* 0x010fe40003f05270 */
[----:B---3--:R-:W-:-:S09]  /*13ac0*/  LOP3.LUT R0, R0, 0xfffffffe, RZ, 0xc0, !PT ;  /* 0xfffffffe00007812 */ /* 0x008fd200078ec0ff */
[----:B------:R-:W-:-:S05]  /*13ad0*/  @P1 LOP3.LUT R0, R0, 0x1, RZ, 0xfc, !PT ;  /* 0x0000000100001812 */ /* 0x000fca00078efcff */
[----:B------:R3:W-:Y:S01]  /*13ae0*/  STL [R1], R0 ;  /* 0x0000000001007387 */ /* 0x0007e20000100800 */
[----:B------:R-:W-:Y:S05]  /*13af0*/  @P0 BRA `(.L_x_1159) ;  /* 0x0000000000f40947 */ /* 0x000fea0003800000 */
[----:B------:R-:W-:-:S03]  /*13b00*/  UMOV UR4, 0xffffffff ;  /* 0xffffffff00047882 */ /* 0x000fc60000000000 */
[----:B------:R-:W-:Y:S05]  /*13b10*/  BRA.DIV UR4, `(.L_x_1160) ;  /* 0x0000004604a47947 */ /* 0x000fea000b800000 */
[----:B------:R-:W-:-:S13]  /*13b20*/  ELECT P6, URZ, PT ;  /* 0x00000000003f782f */ /* 0x000fda00038c0000 */
.L_x_1255:
[----:B------:R-:W-:Y:S05]  /*13b30*/  @!P6 BRA `(.L_x_1159) ;  /* 0x0000000000e4e947 */ /* 0x000fea0003800000 */
[----:B------:R-:W-:-:S04]  /*13b40*/  ISETP.NE.U32.AND P0, PT, R2, RZ, PT ;  /* 0x000000ff0200720c */ /* 0x000fc80003f05070 */
[----:B------:R-:W-:-:S13]  /*13b50*/  ISETP.NE.AND.EX P0, PT, R3, RZ, PT, P0 ;  /* 0x000000ff0300720c */ /* 0x000fda0003f05300 */
[----:B------:R-:W-:Y:S05]  /*13b60*/  @!P0 BRA `(.L_x_1161) ;  /* 0x0000000000448947 */ /* 0x000fea0003800000 */
[----:B------:R-:W4:Y:S01]  /*13b70*/  LDC R6, c[0x0][0x43c] ;  /* 0x00010f00ff067b82 */ /* 0x000f220000000800 */
[----:B------:R-:W-:Y:S01]  /*13b80*/  ULDC.64 UR4, c[0x0][0x428] ;  /* 0x00010a0000047ab9 */ /* 0x000fe20000000a00 */
[----:B----4-:R-:W-:-:S13]  /*13b90*/  ISETP.NE.AND P0, PT, R6, 0x1, PT ;  /* 0x000000010600780c */ /* 0x010fda0003f05270 */
[----:B01----:R-:W3:Y:S02]  /*13ba0*/  @P0 LDC.64 R4, c[0x0][0x440] ;  /* 0x00011000ff040b82 */ /* 0x003ee40000000a00 */
[----:B---3--:R-:W-:-:S04]  /*13bb0*/  @P0 IMAD.HI.U32 R0, R22, R4, RZ ;  /* 0x0000000416000227 */ /* 0x008fc800078e00ff */
[----:B------:R-:W-:Y:S01]  /*13bc0*/  IMAD.MOV.U32 R4, RZ, RZ, R22 ;  /* 0x000000ffff047224 */ /* 0x000fe200078e0016 */
        /* <DEDUP_REMOVED lines=11> */
.L_x_1161:
[----:B---3--:R-:W-:Y:S01]  /*13c80*/  IMAD R0, R18, 0x8, R17 ;  /* 0x0000000812007824 */ /* 0x008fe200078e0211 */
[----:B----4-:R-:W-:-:S04]  /*13c90*/  SHF.L.U32 R2, R28, 0x1f, RZ ;  /* 0x0000001f1c027819 */ /* 0x010fc800000006ff */
[----:B------:R-:W3:Y:S02]  /*13ca0*/  SYNCS.PHASECHK.TRANS64.TRYWAIT P0, [R0+URZ+0x16840], R2 ;  /* 0x01684002000075a7 */ /* 0x000ee4000800017f */
[----:B---3--:R-:W-:Y:S05]  /*13cb0*/  @!P0 BRA `(.L_x_1162) ;  /* 0x00000044005c8947 */ /* 0x008fea0003800000 */
.L_x_1256:
[----:B------:R-:W4:Y:S02]  /*13cc0*/  S2R R3, SR_TID.X ;  /* 0x0000000000037919 */ /* 0x000f240000002100 */
[----:B----4-:R-:W-:-:S04]  /*13cd0*/  LOP3.LUT R3, R3, 0x7f, RZ, 0xc0, !PT ;  /* 0x0000007f03037812 */ /* 0x010fc800078ec0ff */
[----:B------:R-:W-:-:S13]  /*13ce0*/  ISETP.NE.AND P0, PT, R3, RZ, PT ;  /* 0x000000ff0300720c */ /* 0x000fda0003f05270 */
[----:B------:R-:W-:Y:S05]  /*13cf0*/  @P0 BRA `(.L_x_1163) ;  /* 0x00000000001c0947 */ /* 0x000fea0003800000 */
[----:B------:R-:W4:Y:S01]  /*13d00*/  S2R R3, SR_TID.X ;  /* 0x0000000000037919 */ /* 0x000f220000002100 */
[----:B---3--:R-:W-:-:S04]  /*13d10*/  IMAD.MOV.U32 R2, RZ, RZ, 0x4000 ;  /* 0x00004000ff027424 */ /* 0x008fc800078e00ff */
[----:B------:R3:W-:Y:S01]  /*13d20*/  SYNCS.ARRIVE.TRANS64 RZ, [R0+URZ+0x16830], R2 ;  /* 0x0168300200ff79a7 */ /* 0x0007e2000800003f */
[----:B----4-:R-:W-:-:S04]  /*13d30*/  LOP3.LUT R3, R3, 0x1f, RZ, 0xc0, !PT ;  /* 0x0000001f03037812 */ /* 0x010fc800078ec0ff */
[----:B------:R-:W-:-:S13]  /*13d40*/  ISETP.NE.AND P0, PT, R3, RZ, PT ;  /* 0x000000ff0300720c */ /* 0x000fda0003f05270 */
[----:B---3--:R-:W-:Y:S05]  /*13d50*/  @!P0 BRA `(.L_x_1163) ;  /* 0x0000000000048947 */ /* 0x008fea0003800000 */
[----:B------:R-:W-:Y:S01]  /*13d60*/  BPT.TRAP 0x1 ;  /* 0x000000040000795c */ /* 0x000fe20000300000 */
.L_x_1163:
[----:B---3--:R-:W3:Y:S01]  /*13d70*/  LDL.LU R2, [R1] ;  /* 0x0000000001027983 */ /* 0x008ee20000300800 */
        /* <DEDUP_REMOVED lines=13> */
[----:B------:R-:W-:Y:S02]  /*13e50*/  ULEA UR11, UR11, UR4, 0x7 ;  /* 0x000000040b0b7291 */ /* 0x000fe4000f8e383f */
[----:B------:R-:W-:Y:S01]  /*13e60*/  UIADD3 UR8, UR8, 0xe400, URZ ;  /* 0x0000e40008087890 */ /* 0x000fe2000fffe03f */
[----:B------:R-:W-:-:S08]  /*13e70*/  UMOV UR4, 0x0 ;  /* 0x0000000000047882 */ /* 0x000fd00000000000 */
[----:B------:R4:W-:Y:S01]  /*13e80*/  UTMALDG.4D [UR8], [UR6], desc[UR4] ;  /* 0x00000408060075b4 */ /* 0x0009e20008019000 */
[----:B---3--:R-:W-:-:S04]  /*13e90*/  LOP3.LUT R2, R2, 0xfffffffe, RZ, 0xc0, !PT ;  /* 0xfffffffe02027812 */ /* 0x008fc800078ec0ff */
[----:B------:R-:W-:-:S05]  /*13ea0*/  @P0 LOP3.LUT R2, R2, 0x1, RZ, 0xfc, !PT ;  /* 0x0000000102020812 */ /* 0x000fca00078efcff */
[----:B------:R4:W-:Y:S01]  /*13eb0*/  STL [R1], R2 ;  /* 0x0000000201007387 */ /* 0x0009e20000100800 */
[----:B------:R-:W-:Y:S01]  /*13ec0*/  NOP ;  /* 0x0000000000007918 */ /* 0x000fe20000000000 */
.L_x_1159:
[----:B------:R-:W5:Y:S01]  /*13ed0*/  LDL.LU R3, [R1+0x10] ;  /* 0x0000100001037983 */ /* 0x000f620000300800 */
[----:B------:R-:W-:Y:S05]  /*13ee0*/  WARPSYNC.ALL ;  /* 0x0000000000007948 */ /* 0x000fea0003800000 */
[----:B----4-:R-:W-:Y:S01]  /*13ef0*/  ULDC.64 UR4, c[0x0][0x298] ;  /* 0x0000a60000047ab9 */ /* 0x010fe20000000a00 */
[----:B---3--:R-:W-:Y:S01]  /*13f00*/  VIADD R0, R17, 0x8400 ;  /* 0x0000840011007836 */ /* 0x008fe20000000000 */
[----:B------:R-:W-:Y:S01]  /*13f10*/  ULDC.64 UR6, c[0x0][0xa00] ;  /* 0x0002800000067ab9 */ /* 0x000fe20000000a00 */
[----:B------:R-:W-:Y:S01]  /*13f20*/  BSSY B6, `(.L_x_1164) ;  /* 0x0000022000067945 */ /* 0x000fe20003800000 */
[----:B------:R-:W-:Y:S01]  /*13f30*/  BAR.SYNC.DEFER_BLOCKING 0x8, 0x200 ;  /* 0x0208000000007b1d */ /* 0x000fe20000010000 */
[----:B------:R-:W-:-:S02]  /*13f40*/  ISETP.NE.U32.AND P0, PT, RZ, UR6, PT ;  /* 0x00000006ff007c0c */ /* 0x000fc4000bf05070 */
[----:B------:R-:W-:Y:S02]  /*13f50*/  LOP3.LUT P1, RZ, R0, 0x3ff, RZ, 0xc0, !PT ;  /* 0x000003ff00ff7812 */ /* 0x000fe4000782c0ff */
[----:B------:R-:W-:Y:S02]  /*13f60*/  ISETP.NE.AND.EX P0, PT, RZ, UR7, PT, P0 ;  /* 0x00000007ff007c0c */ /* 0x000fe4000bf05300 */
[----:B-----5:R-:W-:Y:S01]  /*13f70*/  SHF.R.S32.HI R2, RZ, 0x1f, R3 ;  /* 0x0000001fff027819 */ /* 0x020fe20000011403 */
[----:B01----:R-:W-:-:S04]  /*13f80*/  IMAD.WIDE.U32 R4, R3, UR4, RZ ;  /* 0x0000000403047c25 */ /* 0x003fc8000f8e00ff */
[----:B------:R-:W-:Y:S01]  /*13f90*/  IMAD R2, R2, UR4, RZ ;  /* 0x0000000402027c24 */ /* 0x000fe2000f8e02ff */
[----:B------:R0:W-:Y:S03]  /*13fa0*/  STL.64 [R1+0x28], R4 ;  /* 0x0000280401007387 */ /* 0x0001e60000100a00 */
[----:B------:R-:W-:Y:S01]  /*13fb0*/  IMAD R0, R3, UR5, R2 ;  /* 0x0000000503007c24 */ /* 0x000fe2000f8e0202 */
[----:B------:R-:W-:-:S03]  /*13fc0*/  SHF.R.S32.HI R2, RZ, 0x1f, R27 ;  /* 0x0000001fff027819 */ /* 0x000fc6000001141b */
[----:B------:R-:W-:Y:S01]  /*13fd0*/  IMAD.IADD R3, R5, 0x1, R0 ;  /* 0x0000000105037824 */ /* 0x000fe200078e0200 */
[----:B------:R-:W-:Y:S02]  /*13fe0*/  SEL R0, R27, RZ, !P0 ;  /* 0x000000ff1b007207 */ /* 0x000fe40004000000 */
[----:B------:R-:W-:Y:S02]  /*13ff0*/  SEL R2, R2, RZ, !P0 ;  /* 0x000000ff02027207 */ /* 0x000fe40004000000 */
        /* <DEDUP_REMOVED lines=8> */
[----:B------:R-:W-:Y:S02]  /*14080*/  IMAD.U32 R4, RZ, RZ, UR6 ;  /* 0x00000006ff047e24 */ /* 0x000fe4000f8e00ff */
[----:B------:R-:W0:Y:S01]  /*14090*/  LDC.64 R2, c[0x4][R2] ;  /* 0x0100000002027b82 */ /* 0x000e220000000a00 */
[----:B------:R-:W-:Y:S02]  /*140a0*/  IMAD.U32 R5, RZ, RZ, UR7 ;  /* 0x00000007ff057e24 */ /* 0x000fe4000f8e00ff */
        /* <DEDUP_REMOVED lines=8> */
[----:B0-----:R-:W-:Y:S05]  /*14130*/  CALL.ABS.NOINC R2 ;  /* 0x0000000002007343 */ /* 0x001fea0003c00000 */
.L_x_1165:
[----:B------:R-:W-:Y:S05]  /*14140*/  BSYNC B6 ;  /* 0x0000000000067941 */ /* 0x000fea0003800000 */
.L_x_1164:
[----:B------:R-:W3:Y:S01]  /*14150*/  LDL.LU R20, [R1+0x30] ;  /* 0x0000300001147983 */ /* 0x000ee20000300800 */
[----:B------:R-:W-:Y:S01]  /*14160*/  ULDC.64 UR6, c[0x0][0x2e0] ;  /* 0x0000b80000067ab9 */ /* 0x000fe20000000a00 */
[----:B------:R-:W1:Y:S01]  /*14170*/  LDC R9, c[0x0][0x448] ;  /* 0x00011200ff097b82 */ /* 0x000e620000000800 */
[----:B------:R-:W-:Y:S01]  /*14180*/  ULDC.64 UR4, c[0x0][0x2d8] ;  /* 0x0000b60000047ab9 */ /* 0x000fe20000000a00 */
[----:B0-----:R-:W3:Y:S01]  /*14190*/  LDL.LU.64 R2, [R1+0x28] ;  /* 0x0000280001027983 */ /* 0x001ee20000300a00 */
[----:B------:R-:W-:-:S03]  /*141a0*/  ULDC.64 UR8, c[0x0][0x280] ;  /* 0x0000a00000087ab9 */ /* 0x000fc60000000a00 */
[----:B------:R-:W4:Y:S04]  /*141b0*/  LDL.LU R21, [R1+0x38] ;  /* 0x0000380001157983 */ /* 0x000f280000300800 */
[----:B------:R-:W4:Y:S04]  /*141c0*/  LDL.LU R4, [R1+0x10] ;  /* 0x0000100001047983 */ /* 0x000f280000300800 */
[----:B--2---:R-:W2:Y:S01]  /*141d0*/  LDL R12, [R1+0x8] ;  /* 0x00000800010c7983 */ /* 0x004ea20000100800 */
[----:B-1----:R-:W-:-:S13]  /*141e0*/  ISETP.NE.AND P1, PT, R9, 0x1, PT ;  /* 0x000000010900780c */ /* 0x002fda0003f25270 */
[----:B------:R-:W0:Y:S08]  /*141f0*/  @P1 LDC R5, c[0x0][0x450] ;  /* 0x00011400ff051b82 */ /* 0x000e300000000800 */
[----:B------:R-:W1:Y:S01]  /*14200*/  @P1 LDC R8, c[0x0][0x450] ;  /* 0x00011400ff081b82 */ /* 0x000e620000000800 */
[----:B---3--:R-:W-:Y:S02]  /*14210*/  IMAD.MOV.U32 R3, RZ, RZ, R20 ;  /* 0x000000ffff037224 */ /* 0x008fe400078e0014 */
[----:B------:R-:W3:Y:S01]  /*14220*/  S2R R20, SR_TID.X ;  /* 0x0000000000147919 */ /* 0x000ee20000002100 */
[----:B----4-:R-:W-:-:S02]  /*14230*/  IMAD R0, R21, UR6, RZ ;  /* 0x0000000615007c24 */ /* 0x010fc4000f8e02ff */
[----:B------:R-:W-:-:S04]  /*14240*/  IMAD.WIDE.U32 R2, R16, UR4, R2 ;  /* 0x0000000410027c25 */ /* 0x000fc8000f8e0002 */
[----:B------:R-:W-:Y:S01]  /*14250*/  IMAD R3, R16, UR5, R3 ;  /* 0x0000000510037c24 */ /* 0x000fe2000f8e0203 */
[----:B------:R-:W-:Y:S01]  /*14260*/  ULDC.64 UR4, c[0x0][0x2d0] ;  /* 0x0000b40000047ab9 */ /* 0x000fe20000000a00 */
[C---:B------:R-:W-:Y:S02]  /*14270*/  IMAD R0, R4.reuse, UR7, R0 ;  /* 0x0000000704007c24 */ /* 0x040fe4000f8e0200 */
[----:B------:R-:W-:Y:S01]  /*14280*/  IMAD.WIDE.U32 R2, R4, UR6, R2 ;  /* 0x0000000604027c25 */ /* 0x000fe2000f8e0002 */
[----:B------:R-:W-:Y:S01]  /*14290*/  ULDC.64 UR6, c[0x0][0x2c8] ;  /* 0x0000b20000067ab9 */ /* 0x000fe20000000a00 */
[----:B------:R-:W4:Y:S02]  /*142a0*/  @P1 LDC R4, c[0x0][0x44c] ;  /* 0x00011300ff041b82 */ /* 0x000f240000000800 */
[----:B------:R-:W-:Y:S01]  /*142b0*/  IMAD.IADD R3, R3, 0x1, R0 ;  /* 0x0000000103037824 */ /* 0x000fe200078e0200 */
[C---:B---3--:R-:W-:Y:S01]  /*142c0*/  LOP3.LUT R21, R20.reuse, 0x7f, RZ, 0xc0, !PT ;  /* 0x0000007f14157812 */ /* 0x048fe200078ec0ff */
[----:B------:R-:W-:-:S03]  /*142d0*/  IMAD.SHL.U32 R20, R20, 0x10, RZ ;  /* 0x0000001014147824 */ /* 0x000fc600078e00ff */
[----:B------:R-:W-:-:S04]  /*142e0*/  SHF.R.U32.HI R21, RZ, 0x3, R21 ;  /* 0x00000003ff157819 */ /* 0x000fc80000011615 */
[----:B------:R-:W-:-:S05]  /*142f0*/  LOP3.LUT R20, R21, 0x70, R20, 0xf8, !PT ;  /* 0x0000007015147812 */ /* 0x000fca00078ef814 */
[----:B--2---:R-:W-:Y:S02]  /*14300*/  IMAD.IADD R6, R20, 0x1, R12 ;  /* 0x0000000114067824 */ /* 0x004fe400078e020c */
[----:B------:R2:W5:Y:S02]  /*14310*/  LDL R20, [R1+0x4] ;  /* 0x0000040001147983 */ /* 0x0005640000100800 */
[----:B----4-:R-:W-:Y:S01]  /*14320*/  @P1 IMAD.HI.U32 R0, R6, R4, RZ ;  /* 0x0000000406001227 */ /* 0x010fe200078e00ff */
[----:B------:R-:W3:Y:S03]  /*14330*/  S2R R10, SR_TID.X ;  /* 0x00000000000a7919 */ /* 0x000ee60000002100 */
[----:B------:R-:W-:Y:S01]  /*14340*/  IMAD.MOV.U32 R4, RZ, RZ, R6 ;  /* 0x000000ffff047224 */ /* 0x000fe200078e0006 */
[----:B0-----:R-:W-:-:S04]  /*14350*/  @P1 SHF.R.U32.HI R4, RZ, R5, R0 ;  /* 0x00000005ff041219 */ /* 0x001fc80000011600 */
[----:B------:R-:W-:-:S05]  /*14360*/  SHF.R.S32.HI R0, RZ, 0x1f, R4 ;  /* 0x0000001fff007819 */ /* 0x000fca0000011404 */
[----:B------:R-:W-:-:S04]  /*14370*/  IMAD R0, R0, UR4, RZ ;  /* 0x0000000400007c24 */ /* 0x000fc8000f8e02ff */
[C---:B------:R-:W-:Y:S02]  /*14380*/  IMAD R7, R4.reuse, UR5, R0 ;  /* 0x0000000504077c24 */ /* 0x040fe4000f8e0200 */
[----:B------:R-:W-:Y:S02]  /*14390*/  IMAD.MOV R0, RZ, RZ, -R4 ;  /* 0x000000ffff007224 */ /* 0x000fe400078e0a04 */
[----:B------:R-:W-:-:S04]  /*143a0*/  IMAD.WIDE.U32 R4, R4, UR4, R2 ;  /* 0x0000000404047c25 */ /* 0x000fc8000f8e0002 */
[----:B------:R-:W-:Y:S02]  /*143b0*/  IMAD R0, R9, R0, R6 ;  /* 0x0000000009007224 */ /* 0x000fe400078e0206 */
[----:B------:R-:W-:-:S03]  /*143c0*/  IMAD.IADD R5, R5, 0x1, R7 ;  /* 0x0000000105057824 */ /* 0x000fc600078e0207 */
[----:B------:R-:W-:Y:S01]  /*143d0*/  SHF.R.S32.HI R7, RZ, 0x1f, R0 ;  /* 0x0000001fff077819 */ /* 0x000fe20000011400 */
[----:B------:R-:W-:-:S04]  /*143e0*/  IMAD.WIDE.U32 R4, R0, UR6, R4 ;  /* 0x0000000600047c25 */ /* 0x000fc8000f8e0004 */
[----:B------:R-:W-:Y:S02]  /*143f0*/  IMAD R7, R7, UR6, RZ ;  /* 0x0000000607077c24 */ /* 0x000fe4000f8e02ff */
[----:B---3--:R-:W-:Y:S02]  /*14400*/  IMAD.SHL.U32 R21, R10, 0x8, RZ ;  /* 0x000000080a157824 */ /* 0x008fe400078e00ff */
[----:B------:R-:W-:Y:S01]  /*14410*/  IMAD R7, R0, UR7, R7 ;  /* 0x0000000700077c24 */ /* 0x000fe2000f8e0207 */
[C---:B------:R-:W-:Y:S02]  /*14420*/  LEA R0, P0, R4.reuse, UR8, 0x1 ;  /* 0x0000000804007c11 */ /* 0x040fe4000f8008ff */
[----:B------:R-:W-:Y:S01]  /*14430*/  LOP3.LUT R21, R21, 0x38, RZ, 0xc0, !PT ;  /* 0x0000003815157812 */ /* 0x000fe200078ec0ff */
[----:B------:R-:W-:Y:S02]  /*14440*/  IMAD.IADD R5, R5, 0x1, R7 ;  /* 0x0000000105057824 */ /* 0x000fe400078e0207 */
[----:B------:R-:W0:Y:S03]  /*14450*/  @P1 LDC R7, c[0x0][0x44c] ;  /* 0x00011300ff071b82 */ /* 0x000e260000000800 */
[----:B------:R-:W-:Y:S01]  /*14460*/  LEA.HI.X R4, R4, UR9, R5, 0x1, P0 ;  /* 0x0000000904047c11 */ /* 0x000fe200080f0c05 */
[----:B------:R-:W-:-:S04]  /*14470*/  VIADD R5, R6, 0x80 ;  /* 0x0000008006057836 */ /* 0x000fc80000000000 */
[----:B------:R-:W-:Y:S02]  /*14480*/  IMAD.MOV.U32 R6, RZ, RZ, R5 ;  /* 0x000000ffff067224 */ /* 0x000fe400078e0005 */
[----:B0-----:R-:W-:-:S05]  /*14490*/  @P1 IMAD.HI.U32 R7, R5, R7, RZ ;  /* 0x0000000705071227 */ /* 0x001fca00078e00ff */
[----:B-1----:R-:W-:-:S05]  /*144a0*/  @P1 SHF.R.U32.HI R6, RZ, R8, R7 ;  /* 0x00000008ff061219 */ /* 0x002fca0000011607 */
[----:B------:R-:W-:Y:S02]  /*144b0*/  IMAD.MOV R7, RZ, RZ, -R6 ;  /* 0x000000ffff077224 */ /* 0x000fe400078e0a06 */
[----:B------:R-:W-:-:S04]  /*144c0*/  IMAD.WIDE.U32 R2, R6, UR4, R2 ;  /* 0x0000000406027c25 */ /* 0x000fc8000f8e0002 */
[----:B------:R-:W-:Y:S01]  /*144d0*/  IMAD R5, R9, R7, R5 ;  /* 0x0000000709057224 */ /* 0x000fe200078e0205 */
[----:B------:R-:W-:-:S05]  /*144e0*/  SHF.R.S32.HI R7, RZ, 0x1f, R6 ;  /* 0x0000001fff077819 */ /* 0x000fca0000011406 */
[----:B------:R-:W-:Y:S01]  /*144f0*/  IMAD R7, R7, UR4, RZ ;  /* 0x0000000407077c24 */ /* 0x000fe2000f8e02ff */
[----:B------:R-:W-:Y:S02]  /*14500*/  ULDC UR4, c[0x0][0x2b8] ;  /* 0x0000ae0000047ab9 */ /* 0x000fe40000000800 */
[----:B------:R-:W-:Y:S01]  /*14510*/  ISETP.GE.AND P0, PT, R21, UR4, PT ;  /* 0x0000000415007c0c */ /* 0x000fe2000bf06270 */
[----:B------:R-:W-:Y:S01]  /*14520*/  IMAD R7, R6, UR5, R7 ;  /* 0x0000000506077c24 */ /* 0x000fe2000f8e0207 */
[----:B------:R-:W-:Y:S01]  /*14530*/  SHF.R.S32.HI R6, RZ, 0x1f, R5 ;  /* 0x0000001fff067819 */ /* 0x000fe20000011405 */
[----:B------:R-:W-:Y:S02]  /*14540*/  UMOV UR4, 0xffffffff ;  /* 0xffffffff00047882 */ /* 0x000fe40000000000 */
[----:B------:R-:W-:Y:S02]  /*14550*/  IMAD.IADD R3, R3, 0x1, R7 ;  /* 0x0000000103037824 */ /* 0x000fe400078e0207 */
[----:B------:R-:W-:-:S02]  /*14560*/  IMAD R6, R6, UR6, RZ ;  /* 0x0000000606067c24 */ /* 0x000fc4000f8e02ff */
[----:B------:R-:W-:-:S04]  /*14570*/  IMAD.WIDE.U32 R2, R5, UR6, R2 ;  /* 0x0000000605027c25 */ /* 0x000fc8000f8e0002 */
[----:B------:R-:W-:Y:S01]  /*14580*/  IMAD R6, R5, UR7, R6 ;  /* 0x0000000705067c24 */ /* 0x000fe2000f8e0206 */
[----:B------:R-:W-:-:S03]  /*14590*/  LEA R5, P1, R2, UR8, 0x1 ;  /* 0x0000000802057c11 */ /* 0x000fc6000f8208ff */
[----:B------:R-:W-:-:S05]  /*145a0*/  IMAD.IADD R6, R3, 0x1, R6 ;  /* 0x0000000103067824 */ /* 0x000fca00078e0206 */
[----:B------:R-:W-:Y:S01]  /*145b0*/  LEA.HI.X R2, R2, UR9, R6, 0x1, P1 ;  /* 0x0000000902027c11 */ /* 0x000fe200088f0c06 */
[----:B--2---:R-:W-:Y:S06]  /*145c0*/  BRA.DIV UR4, `(.L_x_1166) ;  /* 0x0000003e042c7947 */ /* 0x004fec000b800000 */
[----:B------:R-:W0:Y:S02]  /*145d0*/  S2R R7, SR_TID.X ;  /* 0x0000000000077919 */ /* 0x000e240000002100 */
[----:B0-----:R-:W-:Y:S02]  /*145e0*/  LOP3.LUT R8, R7, 0x7f, RZ, 0xc0, !PT ;  /* 0x0000007f07087812 */ /* 0x001fe400078ec0ff */
[----:B------:R-:W2:Y:S04]  /*145f0*/  LDL.LU R7, [R1+0xc] ;  /* 0x00000c0001077983 */ /* 0x000ea80000300800 */
[----:B------:R-:W3:Y:S01]  /*14600*/  LDL.LU R11, [R1+0x8] ;  /* 0x00000800010b7983 */ /* 0x000ee20000300800 */
[----:B------:R-:W-:-:S03]  /*14610*/  SHF.R.U32.HI R10, RZ, 0x3, R8 ;  /* 0x00000003ff0a7819 */ /* 0x000fc60000011608 */
[----:B------:R-:W0:Y:S01]  /*14620*/  SHFL.IDX PT, R8, R0, RZ, 0x181f ;  /* 0x00181fff00087589 */ /* 0x000e2200000e0000 */
[----:B--2---:R-:W-:-:S03]  /*14630*/  IMAD R3, R7, R9, RZ ;  /* 0x0000000907037224 */ /* 0x004fc600078e02ff */
[----:B------:R-:W1:Y:S01]  /*14640*/  SHFL.IDX PT, R7, R4, RZ, 0x181f ;  /* 0x00181fff04077589 */ /* 0x000e6200000e0000 */
[----:B---3--:R-:W-:-:S05]  /*14650*/  IMAD.IADD R6, R10, 0x1, R11 ;  /* 0x000000010a067824 */ /* 0x008fca00078e020b */
[----:B------:R-:W-:-:S13]  /*14660*/  ISETP.GE.AND P1, PT, R6, R3, PT ;  /* 0x000000030600720c */ /* 0x000fda0003f26270 */
[----:B0-----:R-:W-:-:S05]  /*14670*/  @!P1 LEA R8, P2, R21, R8, 0x1 ;  /* 0x0000000815089211 */ /* 0x001fca00078408ff */
[----:B-1----:R-:W-:-:S04]  /*14680*/  @!P1 IMAD.X R7, RZ, RZ, R7, P2 ;  /* 0x000000ffff079224 */ /* 0x002fc800010e0607 */
[----:B------:R-:W-:Y:S02]  /*14690*/  @!P1 IMAD.MOV.U32 R9, RZ, RZ, R7 ;  /* 0x000000ffff099224 */ /* 0x000fe400078e0007 */
[----:B------:R-:W-:-:S03]  /*146a0*/  VIADD R7, R6, 0x10 ;  /* 0x0000001006077836 */ /* 0x000fc60000000000 */
[----:B------:R-:W-:Y:S01]  /*146b0*/  @!PT LDS RZ, [RZ] ;  /* 0x00000000fffff984 */ /* 0x000fe20000000800 */
[----:B-----5:R0:W-:Y:S02]  /*146c0*/  @!P1 LDGSTS.E.BYPASS.LTC128B.128 [R20+0x8400], desc[UR52][R8.64], !P0 ;  /* 0x0840000008149fae */ /* 0x0201e4000c101d74 */
[----:B------:R-:W-:Y:S02]  /*146d0*/  ISETP.GE.AND P1, PT, R7, R3, PT ;  /* 0x000000030700720c */ /* 0x000fe40003f26270 */
[----:B------:R-:W-:Y:S04]  /*146e0*/  SHFL.IDX PT, R7, R4, 0x1, 0x181f ;  /* 0x00381f0004077f89 */ /* 0x000fe800000e0000 */
[----:B0-----:R-:W0:Y:S07]  /*146f0*/  SHFL.IDX PT, R8, R0, 0x1, 0x181f ;  /* 0x00381f0000087f89 */ /* 0x001e2e00000e0000 */
[----:B0-----:R-:W-:-:S05]  /*14700*/  @!P1 LEA R8, P2, R21, R8, 0x1 ;  /* 0x0000000815089211 */ /* 0x001fca00078408ff */
[----:B------:R-:W-:-:S04]  /*14710*/  @!P1 IMAD.X R7, RZ, RZ, R7, P2 ;  /* 0x000000ffff079224 */ /* 0x000fc800010e0607 */
        /* <DEDUP_REMOVED lines=37> */
[----:B------:R-:W-:Y:S04]  /*14970*/  SHFL.IDX PT, R4, R4, 0x7, 0x181f ;  /* 0x00f81f0004047f89 */ /* 0x000fe800000e0000 */
[----:B0-----:R-:W0:Y:S03]  /*14980*/  SHFL.IDX PT, R8, R0, 0x6, 0x181f ;  /* 0x00d81f0000087f89 */ /* 0x001e2600000e0000 */
[----:B0-----:R-:W-:-:S05]  /*14990*/  @!P1 LEA R8, P2, R21, R8, 0x1 ;  /* 0x0000000815089211 */ /* 0x001fca00078408ff */
[----:B------:R-:W-:-:S04]  /*149a0*/  @!P1 IMAD.X R7, RZ, RZ, R7, P2 ;  /* 0x000000ffff079224 */ /* 0x000fc800010e0607 */
[----:B------:R-:W-:Y:S02]  /*149b0*/  @!P1 IMAD.MOV.U32 R9, RZ, RZ, R7 ;  /* 0x000000ffff099224 */ /* 0x000fe400078e0007 */
[----:B------:R-:W-:Y:S04]  /*149c0*/  SHFL.IDX PT, R7, R5, RZ, 0x181f ;  /* 0x00181fff05077589 */ /* 0x000fe800000e0000 */
[----:B------:R0:W-:Y:S04]  /*149d0*/  @!P1 LDGSTS.E.BYPASS.LTC128B.128 [R20+0xb400], desc[UR52][R8.64], !P0 ;  /* 0x0b40000008149fae */ /* 0x0001e8000c101d74 */
[----:B0-----:R0:W1:Y:S02]  /*149e0*/  SHFL.IDX PT, R8, R0, 0x7, 0x181f ;  /* 0x00f81f0000087f89 */ /* 0x00106400000e0000 */
[----:B0-----:R-:W-:-:S05]  /*149f0*/  VIADD R0, R6, 0x80 ;  /* 0x0000008006007836 */ /* 0x001fca0000000000 */
[----:B------:R-:W-:Y:S01]  /*14a00*/  ISETP.GE.AND P2, PT, R0, R3, PT ;  /* 0x000000030000720c */ /* 0x000fe20003f46270 */
[----:B------:R-:W-:-:S05]  /*14a10*/  VIADD R0, R6, 0x70 ;  /* 0x0000007006007836 */ /* 0x000fca0000000000 */
[----:B------:R-:W-:Y:S02]  /*14a20*/  ISETP.GE.AND P1, PT, R0, R3, PT ;  /* 0x000000030000720c */ /* 0x000fe40003f26270 */
[----:B------:R-:W0:Y:S11]  /*14a30*/  SHFL.IDX PT, R0, R2, RZ, 0x181f ;  /* 0x00181fff02007589 */ /* 0x000e3600000e0000 */
[----:B-1----:R-:W-:-:S05]  /*14a40*/  @!P1 LEA R8, P3, R21, R8, 0x1 ;  /* 0x0000000815089211 */ /* 0x002fca00078608ff */
[----:B------:R-:W-:-:S04]  /*14a50*/  @!P1 IMAD.X R4, RZ, RZ, R4, P3 ;  /* 0x000000ffff049224 */ /* 0x000fc800018e0604 */
[----:B------:R-:W-:-:S05]  /*14a60*/  @!P1 IMAD.MOV.U32 R9, RZ, RZ, R4 ;  /* 0x000000ffff099224 */ /* 0x000fca00078e0004 */
[----:B------:R1:W-:Y:S01]  /*14a70*/  @!P1 LDGSTS.E.BYPASS.LTC128B.128 [R20+0xbc00], desc[UR52][R8.64], !P0 ;  /* 0x0bc0000008149fae */ /* 0x0003e2000c101d74 */
[----:B------:R-:W-:-:S05]  /*14a80*/  @!P2 LEA R7, P1, R21, R7, 0x1 ;  /* 0x000000071507a211 */ /* 0x000fca00078208ff */
[----:B0-----:R-:W-:Y:S02]  /*14a90*/  @!P2 IMAD.X R0, RZ, RZ, R0, P1 ;  /* 0x000000ffff00a224 */ /* 0x001fe400008e0600 */
[----:B-1----:R-:W-:Y:S02]  /*14aa0*/  @!P2 IMAD.MOV.U32 R8, RZ, RZ, R7 ;  /* 0x000000ffff08a224 */ /* 0x002fe400078e0007 */
        /* <DEDUP_REMOVED lines=20> */
.L_x_1281:
[----:B------:R-:W-:Y:S02]  /*14bf0*/  VIADD R6, R6, 0xb0 ;  /* 0x000000b006067836 */ /* 0x000fe40000000000 */
[----:B0-----:R-:W-:-:S03]  /*14c00*/  VIADD R8, R17, 0x16800 ;  /* 0x0001680011087836 */ /* 0x001fc60000000000 */
[----:B------:R-:W-:-:S13]  /*14c10*/  ISETP.GE.AND P1, PT, R6, R3, PT ;  /* 0x000000030600720c */ /* 0x000fda0003f26270 */
[----:B--2---:R-:W-:-:S05]  /*14c20*/  @!P1 LEA R2, P2, R21, R2, 0x1 ;  /* 0x0000000215029211 */ /* 0x004fca00078408ff */
[----:B-1----:R-:W-:-:S05]  /*14c30*/  @!P1 IMAD.X R3, RZ, RZ, R0, P2 ;  /* 0x000000ffff039224 */ /* 0x002fca00010e0600 */
[----:B------:R-:W-:Y:S01]  /*14c40*/  @!PT LDS RZ, [RZ] ;  /* 0x00000000fffff984 */ /* 0x000fe20000000800 */
[----:B------:R-:W-:Y:S01]  /*14c50*/  @!PT LDS RZ, [RZ] ;  /* 0x00000000fffff984 */ /* 0x000fe20000000800 */
[----:B------:R-:W-:Y:S01]  /*14c60*/  @!PT LDS RZ, [RZ] ;  /* 0x00000000fffff984 */ /* 0x000fe20000000800 */
[----:B------:R0:W-:Y:S01]  /*14c70*/  @!P1 LDGSTS.E.BYPASS.LTC128B.128 [R20+0xdc00], desc[UR52][R2.64], !P0 ;  /* 0x0dc0000002149fae */ /* 0x0001e2000c101d74 */
[----:B------:R-:W-:Y:S01]  /*14c80*/  PLOP3.LUT P0, PT, PT, PT, PT, 0x80, 0x0 ;  /* 0x000000000000781c */ /* 0x000fe20003f0f070 */
[----:B------:R-:W-:-:S12]  /*14c90*/  NOP ;  /* 0x0000000000007918 */ /* 0x000fd80000000000 */
.L_x_1167:
        /* <DEDUP_REMOVED lines=18> */
.L_x_1282:
[----:B------:R-:W-:Y:S05]  /*14dc0*/  BSYNC B0 ;  /* 0x0000000000007941 */ /* 0x000fea0003800000 */
.L_x_1168:
[----:B------:R-:W0:Y:S01]  /*14dd0*/  LDL R2, [R1+0x1c] ;  /* 0x00001c0001027983 */ /* 0x000e220000100800 */
[----:B------:R-:W-:Y:S01]  /*14de0*/  BSSY B0, `(.L_x_1170) ;  /* 0x0000179000007945 */ /* 0x000fe20003800000 */
[----:B0-----:R-:W-:-:S05]  /*14df0*/  VIADD R0, R2, 0xfffffffe ;  /* 0xfffffffe02007836 */ /* 0x001fca0000000000 */
[----:B------:R-:W-:-:S13]  /*14e00*/  ISETP.GE.AND P0, PT, R0, R29, PT ;  /* 0x0000001d0000720c */ /* 0x000fda0003f06270 */
[----:B------:R-:W-:Y:S05]  /*14e10*/  @!P0 BRA `(.L_x_1171) ;  /* 0x0000001400d48947 */ /* 0x000fea0003800000 */
[----:B------:R-:W2:Y:S04]  /*14e20*/  LDL.LU R2, [R1+0x34] ;  /* 0x0000340001027983 */ /* 0x000ea80000300800 */
[----:B------:R-:W3:Y:S04]  /*14e30*/  LDL.LU R6, [R1+0x18] ;  /* 0x0000180001067983 */ /* 0x000ee80000300800 */
[----:B------:R-:W4:Y:S04]  /*14e40*/  LDL.LU R3, [R1+0x3c] ;  /* 0x00003c0001037983 */ /* 0x000f280000300800 */
[----:B------:R-:W5:Y:S04]  /*14e50*/  LDL.LU R5, [R1+0x14] ;  /* 0x0000140001057983 */ /* 0x000f680000300800 */
[----:B------:R-:W5:Y:S01]  /*14e60*/  LDL.LU R4, [R1+0x40] ;  /* 0x0000400001047983 */ /* 0x000f620000300800 */
[----:B------:R-:W-:Y:S01]  /*14e70*/  BSSY B2, `(.L_x_1172) ;  /* 0x0000085000027945 */ /* 0x000fe20003800000 */
[----:B--2---:R-:W-:-:S04]  /*14e80*/  VIADD R2, R2, 0x1 ;  /* 0x0000000102027836 */ /* 0x004fc80000000000 */
[----:B---3--:R-:W-:Y:S01]  /*14e90*/  IMAD R2, R2, R6, RZ ;  /* 0x0000000602027224 */ /* 0x008fe200078e02ff */
[----:B----4-:R-:W-:-:S04]  /*14ea0*/  LOP3.LUT R3, RZ, R3, RZ, 0x33, !PT ;  /* 0x00000003ff037212 */ /* 0x010fc800078e33ff */
[----:B------:R-:W-:-:S04]  /*14eb0*/  LOP3.LUT R2, RZ, R2, RZ, 0x33, !PT ;  /* 0x00000002ff027212 */ /* 0x000fc800078e33ff */
[----:B-----5:R-:W-:Y:S02]  /*14ec0*/  VIADDMNMX R2, R2, -R5, R3, !PT ;  /* 0x8000000502027246 */ /* 0x020fe40007800103 */
[----:B------:R-:W-:-:S04]  /*14ed0*/  LOP3.LUT R3, RZ, R4, RZ, 0x33, !PT ;  /* 0x00000004ff037212 */ /* 0x000fc800078e33ff */
[----:B------:R-:W-:Y:S02]  /*14ee0*/  VIMNMX R6, R2, R3, !PT ;  /* 0x0000000302067248 */ /* 0x000fe40007fe0100 */
[----:B------:R-:W-:-:S04]  /*14ef0*/  LOP3.LUT R3, RZ, R29, RZ, 0x33, !PT ;  /* 0x0000001dff037212 */ /* 0x000fc800078e33ff */
[----:B------:R-:W-:Y:S02]  /*14f00*/  VIADDMNMX R10, R6, 0x2, R3, !PT ;  /* 0x00000002060a7846 */ /* 0x000fe40007800103 */
[----:B------:R-:W-:-:S05]  /*14f10*/  LOP3.LUT R3, RZ, R6, RZ, 0x33, !PT ;  /* 0x00000006ff037212 */ /* 0x000fca00078e33ff */
[----:B------:R-:W-:-:S05]  /*14f20*/  IMAD.IADD R3, R10, 0x1, R3 ;  /* 0x000000010a037824 */ /* 0x000fca00078e0203 */
[----:B------:R-:W-:-:S04]  /*14f30*/  LOP3.LUT R3, R3, 0x1, RZ, 0xc0, !PT ;  /* 0x0000000103037812 */ /* 0x000fc800078ec0ff */
[----:B------:R-:W-:-:S13]  /*14f40*/  ISETP.NE.U32.AND P0, PT, R3, 0x1, PT ;  /* 0x000000010300780c */ /* 0x000fda0003f05070 */
[----:B------:R-:W-:Y:S05]  /*14f50*/  @P0 BRA `(.L_x_1173) ;  /* 0x0000000400d80947 */ /* 0x000fea0003800000 */
[----:B------:R-:W2:Y:S01]  /*14f60*/  LDL R4, [R1] ;  /* 0x0000000001047983 */ /* 0x000ea20000100800 */
[----:B------:R-:W-:Y:S01]  /*14f70*/  VIADD R7, R18, 0x1 ;  /* 0x0000000112077836 */ /* 0x000fe20000000000 */
[----:B------:R-:W-:Y:S04]  /*14f80*/  BSSY B1, `(.L_x_1174) ;  /* 0x000006f000017945 */ /* 0x000fe80003800000 */
        /* <DEDUP_REMOVED lines=26> */
[----:B------:R-:W-:-:S05]  /*15130*/  LEA.HI.X R5, R2, UR5, R3, 0x2, P0 ;  /* 0x0000000502057c11 */ /* 0x000fca00080f1403 */
[----:B------:R0:W5:Y:S04]  /*15140*/  LDG.E R4, desc[UR52][R4.64] ;  /* 0x0000003404047981 */ /* 0x000168000c1e1900 */
.L_x_1176:
[----:B------:R-:W-:Y:S01]  /*15150*/  IMAD R2, R7, 0x8, R17 ;  /* 0x0000000807027824 */ /* 0x000fe200078e0211 */
[----:B------:R-:W-:Y:S01]  /*15160*/  SHF.L.U32 R3, R9, 0x1f, RZ ;  /* 0x0000001f09037819 */ /* 0x000fe200000006ff */
[----:B------:R-:W-:Y:S03]  /*15170*/  BSSY B3, `(.L_x_1177) ;  /* 0x0000003000037945 */ /* 0x000fe60003800000 */
[----:B------:R-:W1:Y:S02]  /*15180*/  SYNCS.PHASECHK.TRANS64.TRYWAIT P0, [R2+URZ+0x16840], R3 ;  /* 0x01684003020075a7 */ /* 0x000e64000800017f */
[----:B-1----:R-:W-:Y:S05]  /*15190*/  @!P0 BRA `(.L_x_1178) ;  /* 0x00000040000c8947 */ /* 0x002fea0003800000 */
.L_x_1283:
[----:B------:R-:W-:Y:S05]  /*151a0*/  BSYNC B3 ;  /* 0x0000000000037941 */ /* 0x000fea0003800000 */
.L_x_1177:
        /* <DEDUP_REMOVED lines=12> */
.L_x_1180:
[----:B------:R-:W-:Y:S05]  /*15270*/  BSYNC B3 ;  /* 0x0000000000037941 */ /* 0x000fea0003800000 */
.L_x_1179:
        /* <DEDUP_REMOVED lines=11> */
.L_x_1181:
        /* <DEDUP_REMOVED lines=15> */
.L_x_1284:
[----:B------:R-:W-:Y:S05]  /*15420*/  BSYNC B3 ;  /* 0x0000000000037941 */ /* 0x000fea0003800000 */
.L_x_1182:
[----:B------:R-:W-:Y:S01]  /*15430*/  BSSY B3, `(.L_x_1184) ;  /* 0x000000c000037945 */ /* 0x000fe20003800000 */
[----:B------:R-:W-:Y:S02]  /*15440*/  IMAD.MOV.U32 R12, RZ, RZ, 0x0 ;  /* 0x00000000ff0c7424 */ /* 0x000fe400078e00ff */
[----:B------:R-:W-:Y:S01]  /*15450*/  IMAD.MOV.U32 R13, RZ, RZ, 0x14f00000 ;  /* 0x14f00000ff0d7424 */ /* 0x000fe200078e00ff */
[----:B------:R-:W-:Y:S06]  /*15460*/  @P1 BRA `(.L_x_1185) ;  /* 0x0000000000201947 */ /* 0x000fec0003800000 */
        /* <DEDUP_REMOVED lines=8> */
.L_x_1185:
[----:B------:R-:W-:Y:S05]  /*154f0*/  BSYNC B3 ;  /* 0x0000000000037941 */ /* 0x000fea0003800000 */
.L_x_1184:
        /* <DEDUP_REMOVED lines=11> */
.L_x_1186:
        /* <DEDUP_REMOVED lines=12> */
.L_x_1175:
[----:B------:R-:W-:Y:S05]  /*15670*/  BSYNC B1 ;  /* 0x0000000000017941 */ /* 0x000fea0003800000 */
.L_x_1174:
[----:B------:R-:W2:Y:S01]  /*15680*/  LDL.LU R0, [R1+0x1c] ;  /* 0x00001c0001007983 */ /* 0x000ea20000300800 */
[----:B------:R-:W-:Y:S02]  /*15690*/  IMAD.MOV.U32 R18, RZ, RZ, R7 ;  /* 0x000000ffff127224 */ /* 0x000fe400078e0007 */
[----:B------:R-:W-:Y:S02]  /*156a0*/  IMAD.MOV.U32 R28, RZ, RZ, R9 ;  /* 0x000000ffff1c7224 */ /* 0x000fe400078e0009 */
[----:B--2---:R-:W-:-:S07]  /*156b0*/  VIADD R0, R0, 0xfffffffd ;  /* 0xfffffffd00007836 */ /* 0x004fce0000000000 */
.L_x_1173:
[----:B------:R-:W-:Y:S05]  /*156c0*/  BSYNC B2 ;  /* 0x0000000000027941 */ /* 0x000fea0003800000 */
.L_x_1172:
[----:B------:R-:W-:-:S05]  /*156d0*/  VIADD R3, R10, 0xfffffffe ;  /* 0xfffffffe0a037836 */ /* 0x000fca0000000000 */
[----:B------:R-:W-:-:S13]  /*156e0*/  ISETP.NE.AND P0, PT, R3, R6, PT ;  /* 0x000000060300720c */ /* 0x000fda0003f05270 */
[----:B------:R-:W-:Y:S05]  /*156f0*/  @!P0 BRA `(.L_x_1171) ;  /* 0x0000000c009c8947 */ /* 0x000fea0003800000 */
[----:B------:R-:W-:-:S07]  /*15700*/  IMAD.MOV.U32 R4, RZ, RZ, R19 ;  /* 0x000000ffff047224 */ /* 0x000fce00078e0013 */
.L_x_1213:
        /* <DEDUP_REMOVED lines=32> */
.L_x_1189:
[----:B------:R-:W-:Y:S01]  /*15910*/  IMAD R2, R6, 0x8, R17 ;  /* 0x0000000806027824 */ /* 0x000fe200078e0211 */
[----:B------:R-:W-:Y:S01]  /*15920*/  SHF.L.U32 R3, R7, 0x1f, RZ ;  /* 0x0000001f07037819 */ /* 0x000fe200000006ff */
[----:B------:R-:W-:Y:S03]  /*15930*/  BSSY B2, `(.L_x_1190) ;  /* 0x0000003000027945 */ /* 0x000fe60003800000 */
[----:B------:R-:W1:Y:S02]  /*15940*/  SYNCS.PHASECHK.TRANS64.TRYWAIT P0, [R2+URZ+0x16840], R3 ;  /* 0x01684003020075a7 */ /* 0x000e64000800017f */
[----:B-1----:R-:W-:Y:S05]  /*15950*/  @!P0 BRA `(.L_x_1191) ;  /* 0x0000003800448947 */ /* 0x002fea0003800000 */
.L_x_1285:
[----:B------:R-:W-:Y:S05]  /*15960*/  BSYNC B2 ;  /* 0x0000000000027941 */ /* 0x000fea0003800000 */
.L_x_1190:
        /* <DEDUP_REMOVED lines=12> */
.L_x_1193:
[----:B------:R-:W-:Y:S05]  /*15a30*/  BSYNC B2 ;  /* 0x0000000000027941 */ /* 0x000fea0003800000 */
.L_x_1192:
        /* <DEDUP_REMOVED lines=11> */
.L_x_1194:
        /* <DEDUP_REMOVED lines=15> */
.L_x_1286:
[----:B------:R-:W-:Y:S05]  /*15be0*/  BSYNC B2 ;  /* 0x0000000000027941 */ /* 0x000fea0003800000 */
.L_x_1195:
[----:B------:R-:W-:Y:S01]  /*15bf0*/  BSSY B2, `(.L_x_1197) ;  /* 0x000000b000027945 */ /* 0x000fe20003800000 */
[----:B------:R-:W-:Y:S02]  /*15c00*/  IMAD.MOV.U32 R2, RZ, RZ, 0x0 ;  /* 0x00000000ff027424 */ /* 0x000fe400078e00ff */
[----:B0-----:R-:W-:Y:S01]  /*15c10*/  IMAD.MOV.U32 R3, RZ, RZ, 0x14f00000 ;  /* 0x14f00000ff037424 */ /* 0x001fe200078e00ff */
        /* <DEDUP_REMOVED lines=8> */
.L_x_1198:
[----:B------:R-:W-:Y:S05]  /*15ca0*/  BSYNC B2 ;  /* 0x0000000000027941 */ /* 0x000fea0003800000 */
.L_x_1197:
        /* <DEDUP_REMOVED lines=8> */
[----:B------:R-:W-:Y:S01]  /*15d30*/  UIADD3.X UR5, URZ, UR39, URZ, UP0, !UPT ;  /* 0x000000273f057290 */ /* 0x000fe200087fe43f */
[----:B------:R-:W-:-:S11]  /*15d40*/  VIADD R18, R18, 0x400 ;  /* 0x0000040012127836 */ /* 0x000fd60000000000 */
.L_x_1199:
        /* <DEDUP_REMOVED lines=12> */
.L_x_1188:
[----:B------:R-:W-:Y:S05]  /*15e10*/  BSYNC B1 ;  /* 0x0000000000017941 */ /* 0x000fea0003800000 */
.L_x_1187:
        /* <DEDUP_REMOVED lines=32> */
.L_x_1202:
[----:B------:R-:W-:Y:S01]  /*16020*/  IMAD R2, R18, 0x8, R17 ;  /* 0x0000000812027824 */ /* 0x000fe200078e0211 */
[----:B------:R-:W-:Y:S01]  /*16030*/  SHF.L.U32 R3, R28, 0x1f, RZ ;  /* 0x0000001f1c037819 */ /* 0x000fe200000006ff */
[----:B------:R-:W-:Y:S03]  /*16040*/  BSSY B2, `(.L_x_1203) ;  /* 0x0000003000027945 */ /* 0x000fe60003800000 */
[----:B------:R-:W1:Y:S02]  /*16050*/  SYNCS.PHASECHK.TRANS64.TRYWAIT P0, [R2+URZ+0x16840], R3 ;  /* 0x01684003020075a7 */ /* 0x000e64000800017f */
[----:B-1----:R-:W-:Y:S05]  /*16060*/  @!P0 BRA `(.L_x_1204) ;  /* 0x0000003000a88947 */ /* 0x002fea0003800000 */
.L_x_1287:
[----:B------:R-:W-:Y:S05]  /*16070*/  BSYNC B2 ;  /* 0x0000000000027941 */ /* 0x000fea0003800000 */
.L_x_1203:
        /* <DEDUP_REMOVED lines=12> */
.L_x_1206:
[----:B------:R-:W-:Y:S05]  /*16140*/  BSYNC B2 ;  /* 0x0000000000027941 */ /* 0x000fea0003800000 */
.L_x_1205:
[----:B------:R-:W-:Y:S01]  /*16150*/  IMAD.MOV.U32 R5, RZ, RZ, RZ ;  /* 0x000000ffff057224 */ /* 0x000fe200078e00ff */
[----:B------:R-:W-:Y:S01]  /*16160*/  UIADD3 UR4, UP0, UR38, 0x370, URZ ;  /* 0x0000037026047890 */ /* 0x000fe2000ff1e03f */
[C---:B-1----:R-:W-:Y:S01]  /*16170*/  IMAD R2, R18.reuse, 0x4000, R17 ;  /* 0x0000400012027824 */ /* 0x042fe200078e0211 */
[----:B------:R-:W-:Y:S01]  /*16180*/  PLOP3.LUT P0, PT, PT, PT, PT, 0x80, 0x0 ;  /* 0x000000000000781c */ /* 0x000fe20003f0f070 */
[----:B------:R-:W-:Y:S01]  /*16190*/  IMAD R3, R18, 0x8, R8 ;  /* 0x0000000812037824 */ /* 0x000fe200078e0208 */
[----:B------:R-:W-:Y:S01]  /*161a0*/  R2UR UR10, R5 ;  /* 0x00000000050a72ca */ /* 0x000fe200000e0000 */
[----:B------:R-:W-:Y:S01]  /*161b0*/  VIADD R2, R2, 0xe400 ;  /* 0x0000e40002027836 */ /* 0x000fe20000000000 */
[----:B------:R-:W-:Y:S01]  /*161c0*/  UIADD3.X UR5, URZ, UR39, URZ, UP0, !UPT ;  /* 0x000000273f057290 */ /* 0x000fe200087fe43f */
[----:B------:R-:W-:Y:S01]  /*161d0*/  VIADD R3, R3, 0x30 ;  /* 0x0000003003037836 */ /* 0x000fe20000000000 */
[----:B------:R-:W-:Y:S01]  /*161e0*/  UMOV UR6, 0x0 ;  /* 0x0000000000067882 */ /* 0x000fe20000000000 */
[----:B------:R-:W-:Y:S01]  /*161f0*/  IMAD R11, R10, 0x80, R26 ;  /* 0x000000800a0b7824 */ /* 0x000fe200078e021a */
[----:B------:R-:W-:-:S09]  /*16200*/  UMOV UR7, 0x14f00000 ;  /* 0x14f0000000077882 */ /* 0x000fd20000000000 */
.L_x_1207:
        /* <DEDUP_REMOVED lines=15> */
.L_x_1288:
[----:B------:R-:W-:Y:S05]  /*16300*/  BSYNC B2 ;  /* 0x0000000000027941 */ /* 0x000fea0003800000 */
.L_x_1208:
        /* <DEDUP_REMOVED lines=11> */
.L_x_1211:
[----:B------:R-:W-:Y:S05]  /*163c0*/  BSYNC B2 ;  /* 0x0000000000027941 */ /* 0x000fea0003800000 */
.L_x_1210:
        /* <DEDUP_REMOVED lines=10> */
.L_x_1212:
        /* <DEDUP_REMOVED lines=12> */
.L_x_1201:
[----:B------:R-:W-:Y:S05]  /*16530*/  BSYNC B1 ;  /* 0x0000000000017941 */ /* 0x000fea0003800000 */
.L_x_1200:
[----:B------:R-:W-:Y:S01]  /*16540*/  ISETP.GT.AND P0, PT, R9, R29, PT ;  /* 0x0000001d0900720c */ /* 0x000fe20003f04270 */
[----:B------:R-:W-:-:S12]  /*16550*/  VIADD R0, R0, 0xfffffffe ;  /* 0xfffffffe00007836 */ /* 0x000fd80000000000 */
[----:B------:R-:W-:Y:S05]  /*16560*/  @P0 BRA `(.L_x_1213) ;  /* 0xfffffff000680947 */ /* 0x000fea000383ffff */
.L_x_1171:
[----:B------:R-:W-:Y:S05]  /*16570*/  BSYNC B0 ;  /* 0x0000000000007941 */ /* 0x000fea0003800000 */
.L_x_1170:
        /* <DEDUP_REMOVED lines=17> */
.L_x_1215:
[----:B------:R-:W-:Y:S05]  /*16690*/  BSYNC B0 ;  /* 0x0000000000007941 */ /* 0x000fea0003800000 */
.L_x_1214:
[----:B------:R-:W2:Y:S01]  /*166a0*/  LDL R0, [R1] ;  /* 0x0000000001007983 */ /* 0x000ea20000100800 */
[----:B------:R-:W-:Y:S01]  /*166b0*/  BSSY B0, `(.L_x_1216) ;  /* 0x0000028000007945 */ /* 0x000fe20003800000 */
[----:B--2---:R-:W-:-:S13]  /*166c0*/  LOP3.LUT P0, RZ, R0, 0x1, RZ, 0xc0, !PT ;  /* 0x0000000100ff7812 */ /* 0x004fda000780c0ff */
[----:B------:R-:W-:Y:S05]  /*166d0*/  @!P0 BRA `(.L_x_1217) ;  /* 0x0000000000948947 */ /* 0x000fea0003800000 */
[----:B------:R-:W-:Y:S01]  /*166e0*/  IMAD R3, R18, 0x8, R17 ;  /* 0x0000000812037824 */ /* 0x000fe200078e0211 */
[----:B------:R-:W-:Y:S01]  /*166f0*/  SHF.L.U32 R0, R28, 0x1f, RZ ;  /* 0x0000001f1c007819 */ /* 0x000fe200000006ff */
[----:B------:R-:W-:Y:S01]  /*16700*/  BSSY B1, `(.L_x_1218) ;  /* 0x0000004000017945 */ /* 0x000fe20003800000 */
[----:B------:R-:W-:Y:S02]  /*16710*/  ISETP.NE.AND P1, PT, R6, RZ, PT ;  /* 0x000000ff0600720c */ /* 0x000fe40003f25270 */
[----:B------:R-:W0:Y:S02]  /*16720*/  SYNCS.PHASECHK.TRANS64.TRYWAIT P0, [R3+URZ+0x16860], R0 ;  /* 0x01686000030075a7 */ /* 0x000e24000800017f */
[----:B0-----:R-:W-:Y:S09]  /*16730*/  @!P0 BRA `(.L_x_1219) ;  /* 0x0000002c001c8947 */ /* 0x001ff20003800000 */
.L_x_1289:
[----:B------:R-:W-:Y:S05]  /*16740*/  BSYNC B1 ;  /* 0x0000000000017941 */ /* 0x000fea0003800000 */
.L_x_1218:
        /* <DEDUP_REMOVED lines=9> */
.L_x_1221:
[----:B------:R-:W-:Y:S05]  /*167e0*/  BSYNC B1 ;  /* 0x0000000000017941 */ /* 0x000fea0003800000 */
.L_x_1220:
        /* <DEDUP_REMOVED lines=10> */
.L_x_1222:
        /* <DEDUP_REMOVED lines=10> */
.L_x_1217:
[----:B------:R-:W-:Y:S05]  /*16930*/  BSYNC B0 ;  /* 0x0000000000007941 */ /* 0x000fea0003800000 */
.L_x_1216:
[----:B------:R-:W-:-:S05]  /*16940*/  VIADD R18, R18, 0x1 ;  /* 0x0000000112127836 */ /* 0x000fca0000000000 */
[----:B------:R-:W-:-:S04]  /*16950*/  ISETP.NE.AND P0, PT, R18, 0x2, PT ;  /* 0x000000021200780c */ /* 0x000fc80003f05270 */
[----:B------:R-:W-:Y:S02]  /*16960*/  SEL R3, RZ, 0x1, P0 ;  /* 0x00000001ff037807 */ /* 0x000fe40000000000 */
[----:B------:R-:W-:Y:S02]  /*16970*/  SEL R18, R18, RZ, P0 ;  /* 0x000000ff12127207 */ /* 0x000fe40000000000 */
[----:B------:R-:W-:-:S07]  /*16980*/  LOP3.LUT R28, R28, R3, RZ, 0x3c, !PT ;  /* 0x000000031c1c7212 */ /* 0x000fce00078e3cff */
.L_x_1152:
[----:B------:R-:W-:Y:S05]  /*16990*/  BSYNC B7 ;  /* 0x0000000000077941 */ /* 0x000fea0003800000 */
.L_x_1150:
        /* <DEDUP_REMOVED lines=12> */
.L_x_1223:
[----:B------:R-:W3:Y:S01]  /*16a60*/  S2R R0, SR_TID.X ;  /* 0x0000000000007919 */ /* 0x000ee20000002100 */
[----:B------:R-:W-:Y:S01]  /*16a70*/  UMOV UR4, 0xffffffff ;  /* 0xffffffff00047882 */ /* 0x000fe20000000000 */
[----:B---3--:R-:W-:-:S04]  /*16a80*/  LOP3.LUT R9, R0, 0x1f, RZ, 0xc0, !PT ;  /* 0x0000001f00097812 */ /* 0x008fc800078ec0ff */
[----:B------:R-:W-:Y:S01]  /*16a90*/  ISETP.NE.AND P0, PT, R9, 0x1f, PT ;  /* 0x0000001f0900780c */ /* 0x000fe20003f05270 */
[----:B------:R-:W-:-:S12]  /*16aa0*/  BRA.DIV UR4, `(.L_x_1225) ;  /* 0x0000002a04547947 */ /* 0x000fd8000b800000 */
[----:B------:R-:W-:Y:S01]  /*16ab0*/  IMAD.IADD R7, R27, 0x1, R9 ;  /* 0x000000011b077824 */ /* 0x000fe200078e0209 */
[----:B------:R-:W-:-:S04]  /*16ac0*/  ULDC UR4, c[0x0][0xc3c] ;  /* 0x00030f0000047ab9 */ /* 0x000fc80000000800 */
[----:B------:R-:W-:-:S13]  /*16ad0*/  ISETP.GE.OR P1, PT, R7, UR4, !P0 ;  /* 0x0000000407007c0c */ /* 0x000fda000c726670 */
[----:B01----:R-:W0:Y:S08]  /*16ae0*/  @!P1 LDC.64 R4, c[0x0][0xc80] ;  /* 0x00032000ff049b82 */ /* 0x003e300000000a00 */
[----:B------:R-:W1:Y:S01]  /*16af0*/  @!P1 LDC.64 R2, c[0x0][0xc78] ;  /* 0x00031e00ff029b82 */ /* 0x000e620000000a00 */
[----:B0-----:R-:W-:-:S06]  /*16b00*/  @!P1 IMAD.WIDE R4, R7, 0x4, R4 ;  /* 0x0000000407049825 */ /* 0x001fcc00078e0204 */
[----:B------:R-:W3:Y:S01]  /*16b10*/  @!P1 LDG.E R4, desc[UR52][R4.64] ;  /* 0x0000003404049981 */ /* 0x000ee2000c1e1900 */
[----:B-1----:R-:W-:-:S06]  /*16b20*/  @!P1 IMAD.WIDE R2, R7, 0x4, R2 ;  /* 0x0000000407029825 */ /* 0x002fcc00078e0202 */
[----:B------:R-:W4:Y:S01]  /*16b30*/  @!P1 LDG.E R2, desc[UR52][R2.64] ;  /* 0x0000003402029981 */ /* 0x000f22000c1e1900 */
[----:B------:R-:W-:Y:S02]  /*16b40*/  IMAD.MOV.U32 R25, RZ, RZ, RZ ;  /* 0x000000ffff197224 */ /* 0x000fe400078e00ff */
[----:B------:R-:W-:Y:S01]  /*16b50*/  IMAD.MOV.U32 R8, RZ, RZ, RZ ;  /* 0x000000ffff087224 */ /* 0x000fe200078e00ff */
[C---:B------:R-:W-:Y:S02]  /*16b60*/  ISETP.GE.U32.AND P2, PT, R9.reuse, 0x2, PT ;  /* 0x000000020900780c */ /* 0x040fe40003f46070 */
[C---:B------:R-:W-:Y:S02]  /*16b70*/  ISETP.GE.U32.AND P3, PT, R9.reuse, 0x4, PT ;  /* 0x000000040900780c */ /* 0x040fe40003f66070 */
[C---:B------:R-:W-:Y:S02]  /*16b80*/  ISETP.GE.U32.AND P4, PT, R9.reuse, 0x8, PT ;  /* 0x000000080900780c */ /* 0x040fe40003f86070 */
[----:B------:R-:W-:Y:S01]  /*16b90*/  ISETP.GE.U32.AND P5, PT, R9, 0x10, PT ;  /* 0x000000100900780c */ /* 0x000fe20003fa6070 */
[----:B------:R-:W-:Y:S04]  /*16ba0*/  SHFL.IDX PT, R0, R24, RZ, 0x1f ;  /* 0x00001fff18007589 */ /* 0x000fe800000e0000 */
[----:B------:R0:W-:Y:S02]  /*16bb0*/  SHFL.IDX PT, R6, R24, 0x1, 0x1f ;  /* 0x00201f0018067f89 */ /* 0x0001e400000e0000 */
[----:B0-----:R-:W-:-:S02]  /*16bc0*/  IMAD.MOV.U32 R24, RZ, RZ, RZ ;  /* 0x000000ffff187224 */ /* 0x001fc400078e00ff */
[----:B---3--:R-:W-:Y:S02]  /*16bd0*/  @!P1 IMAD.MOV.U32 R25, RZ, RZ, R4 ;  /* 0x000000ffff199224 */ /* 0x008fe400078e0004 */
[----:B----4-:R-:W-:-:S04]  /*16be0*/  @!P1 IMAD.MOV.U32 R8, RZ, RZ, R2 ;  /* 0x000000ffff089224 */ /* 0x010fc800078e0002 */
[----:B------:R-:W-:-:S05]  /*16bf0*/  IMAD R13, R8, R25, RZ ;  /* 0x00000019080d7224 */ /* 0x000fca00078e02ff */
[----:B------:R-:W0:Y:S01]  /*16c00*/  SHFL.UP PT, R14, R13, 0x1, RZ ;  /* 0x042000000d0e7989 */ /* 0x000e2200000e00ff */
[----:B------:R-:W-:-:S04]  /*16c10*/  ISETP.NE.AND P1, PT, R9, RZ, PT ;  /* 0x000000ff0900720c */ /* 0x000fc80003f25270 */
        /* <DEDUP_REMOVED lines=15> */
.L_x_1299:
[----:B------:R-:W-:Y:S02]  /*16d10*/  ULDC UR4, c[0x0][0xc38] ;  /* 0x00030e0000047ab9 */ /* 0x000fe40000000800 */
[----:B------:R-:W-:-:S04]  /*16d20*/  IMAD.U32 R4, RZ, RZ, UR4 ;  /* 0x00000004ff047e24 */ /* 0x000fc8000f8e00ff */
[----:B-1----:R-:W-:-:S04]  /*16d30*/  IMAD R5, R14, R4, RZ ;  /* 0x000000040e057224 */ /* 0x002fc800078e02ff */
[----:B------:R-:W-:-:S05]  /*16d40*/  IMAD.IADD R6, R6, 0x1, R5 ;  /* 0x0000000106067824 */ /* 0x000fca00078e0205 */
[----:B------:R-:W-:-:S13]  /*16d50*/  ISETP.GT.AND P6, PT, R6, R0, PT ;  /* 0x000000000600720c */ /* 0x000fda0003fc4270 */
[----:B------:R-:W-:Y:S05]  /*16d60*/  @P6 BRA `(.L_x_1226) ;  /* 0x0000000000a46947 */ /* 0x000fea0003800000 */
.L_x_1229:
[----:B------:R-:W1:Y:S01]  /*16d70*/  LDC R2, c[0x0][0xc3c] ;  /* 0x00030f00ff027b82 */ /* 0x000e620000000800 */
[----:B------:R-:W-:-:S05]  /*16d80*/  VIADD R27, R27, 0x1f ;  /* 0x0000001f1b1b7836 */ /* 0x000fca0000000000 */
        /* <DEDUP_REMOVED lines=9> */
[----:B------:R-:W-:Y:S02]  /*16e20*/  IMAD.MOV.U32 R8, RZ, RZ, RZ ;  /* 0x000000ffff087224 */ /* 0x000fe400078e00ff */
[----:B0-----:R-:W-:-:S05]  /*16e30*/  @!P6 IMAD.WIDE R2, R7, 0x4, R2 ;  /* 0x000000040702e825 */ /* 0x001fca00078e0202 */
[----:B------:R1:W3:Y:S02]  /*16e40*/  @!P6 LDG.E R25, desc[UR52][R2.64] ;  /* 0x000000340219e981 */ /* 0x0002e4000c1e1900 */
[----:B-1----:R-:W-:-:S05]  /*16e50*/  @!P6 IMAD.WIDE R2, R7, 0x4, R4 ;  /* 0x000000040702e825 */ /* 0x002fca00078e0204 */
[----:B------:R-:W3:Y:S01]  /*16e60*/  @!P6 LDG.E R8, desc[UR52][R2.64] ;  /* 0x000000340208e981 */ /* 0x000ee2000c1e1900 */
[----:B------:R-:W-:Y:S01]  /*16e70*/  UMOV UR4, 0xffffffff ;  /* 0xffffffff00047882 */ /* 0x000fe20000000000 */
[----:B---3--:R-:W-:Y:S02]  /*16e80*/  IMAD R13, R8, R25, RZ ;  /* 0x00000019080d7224 */ /* 0x008fe400078e02ff */
        /* <DEDUP_REMOVED lines=17> */
.L_x_1307:
[----:B------:R-:W-:Y:S02]  /*16fa0*/  ULDC UR4, c[0x0][0xc38] ;  /* 0x00030e0000047ab9 */ /* 0x000fe40000000800 */
[----:B------:R-:W-:-:S04]  /*16fb0*/  IMAD.U32 R4, RZ, RZ, UR4 ;  /* 0x00000004ff047e24 */ /* 0x000fc8000f8e00ff */
[----:B-1----:R-:W-:-:S04]  /*16fc0*/  IMAD R5, R14, R4, RZ ;  /* 0x000000040e057224 */ /* 0x002fc800078e02ff */
[----:B------:R-:W-:-:S05]  /*16fd0*/  IMAD.IADD R6, R5, 0x1, R6 ;  /* 0x0000000105067824 */ /* 0x000fca00078e0206 */
[----:B------:R-:W-:-:S13]  /*16fe0*/  ISETP.GT.AND P6, PT, R6, R0, PT ;  /* 0x000000000600720c */ /* 0x000fda0003fc4270 */
[----:B------:R-:W-:Y:S05]  /*16ff0*/  @!P6 BRA `(.L_x_1229) ;  /* 0xfffffffc005ce947 */ /* 0x000fea000383ffff */
.L_x_1226:
[----:B------:R-:W-:Y:S01]  /*17000*/  IMAD.IADD R5, R6, 0x1, -R5 ;  /* 0x0000000106057824 */ /* 0x000fe200078e0a05 */
[----:B------:R-:W-:-:S03]  /*17010*/  UMOV UR4, 0xffffffff ;  /* 0xffffffff00047882 */ /* 0x000fc60000000000 */
[----:B------:R-:W-:-:S05]  /*17020*/  IMAD R7, R3, R4, R5 ;  /* 0x0000000403077224 */ /* 0x000fca00078e0205 */
[----:B------:R-:W-:Y:S01]  /*17030*/  ISETP.GT.AND P6, PT, R7, R0, PT ;  /* 0x000000000700720c */ /* 0x000fe20003fc4270 */
[----:B------:R-:W-:-:S12]  /*17040*/  BRA.DIV UR4, `(.L_x_1230) ;  /* 0x0000002a04dc7947 */ /* 0x000fd8000b800000 */
[----:B------:R-:W-:-:S04]  /*17050*/  VOTE.ANY R2, PT, !P6 ;  /* 0x0000000000027806 */ /* 0x000fc800070e0100 */
[----:B--2---:R-:W1:Y:S02]  /*17060*/  POPC R12, R2 ;  /* 0x00000002000c7309 */ /* 0x004e640000000000 */
[----:B-1----:R1:W2:Y:S01]  /*17070*/  SHFL.IDX PT, R25, R25, R12, 0x1f ;  /* 0x00001f0c19197589 */ /* 0x0022a200000e0000 */
[----:B------:R-:W-:-:S03]  /*17080*/  IMAD.IADD R27, R12, 0x1, R27 ;  /* 0x000000010c1b7824 */ /* 0x000fc600078e021b */
[----:B------:R1:W3:Y:S04]  /*17090*/  SHFL.IDX PT, R8, R8, R12, 0x1f ;  /* 0x00001f0c08087589 */ /* 0x0002e800000e0000 */
.L_x_1312:
[----:B------:R-:W-:-:S13]  /*170a0*/  ISETP.NE.AND P0, PT, R2, RZ, PT ;  /* 0x000000ff0200720c */ /* 0x000fda0003f05270 */
[----:B------:R-:W-:Y:S05]  /*170b0*/  @!P0 BRA `(.L_x_1231) ;  /* 0x0000000000108947 */ /* 0x000fea0003800000 */
[----:B------:R-:W-:Y:S01]  /*170c0*/  UMOV UR4, 0xffffffff ;  /* 0xffffffff00047882 */ /* 0x000fe20000000000 */
[----:B-1----:R-:W-:Y:S02]  /*170d0*/  VIADD R12, R12, 0xffffffff ;  /* 0xffffffff0c0c7836 */ /* 0x002fe40000000000 */
[----:B------:R-:W-:Y:S05]  /*170e0*/  BRA.DIV UR4, `(.L_x_1232) ;  /* 0x0000002e04107947 */ /* 0x000fea000b800000 */
[----:B------:R4:W1:Y:S02]  /*170f0*/  SHFL.IDX PT, R24, R3, R12, 0x1f ;  /* 0x00001f0c03187589 */ /* 0x00086400000e0000 */
.L_x_1231:
[----:B---3--:R-:W-:Y:S01]  /*17100*/  ISETP.NE.AND P0, PT, R8, 0x1, PT ;  /* 0x000000010800780c */ /* 0x008fe20003f05270 */
[----:B-1----:R-:W-:-:S04]  /*17110*/  IMAD R24, R24, R4, R5 ;  /* 0x0000000418187224 */ /* 0x002fc800078e0205 */
[----:B------:R-:W-:-:S08]  /*17120*/  IMAD.IADD R0, R0, 0x1, -R24 ;  /* 0x0000000100007824 */ /* 0x000fd000078e0a18 */
[----:B------:R-:W-:Y:S05]  /*17130*/  @!P0 BRA `(.L_x_1233) ;  /* 0x0000000000dc8947 */ /* 0x000fea0003800000 */
[----:B--2---:R-:W-:Y:S02]  /*17140*/  IABS R4, R25 ;  /* 0x0000001900047213 */ /* 0x004fe40000000000 */
[----:B------:R-:W-:Y:S02]  /*17150*/  IABS R5, R8 ;  /* 0x0000000800057213 */ /* 0x000fe40000000000 */
[----:B------:R-:W1:Y:S08]  /*17160*/  I2F.RP R6, R4 ;  /* 0x0000000400067306 */ /* 0x000e700000209400 */
[----:B------:R-:W2:Y:S08]  /*17170*/  I2F.RP R9, R5 ;  /* 0x0000000500097306 */ /* 0x000eb00000209400 */
[----:B-1----:R-:W1:Y:S08]  /*17180*/  MUFU.RCP R6, R6 ;  /* 0x0000000600067308 */ /* 0x002e700000001000 */
[----:B--2---:R-:W-:Y:S01]  /*17190*/  MUFU.RCP R9, R9 ;  /* 0x0000000900097308 */ /* 0x004fe20000001000 */
[----:B-1----:R-:W-:-:S07]  /*171a0*/  VIADD R2, R6, 0xffffffe ;  /* 0x0ffffffe06027836 */ /* 0x002fce0000000000 */
[----:B0---4-:R0:W1:Y:S02]  /*171b0*/  F2I.FTZ.U32.TRUNC.NTZ R3, R2 ;  /* 0x0000000200037305 */ /* 0x011064000021f000 */
[----:B0-----:R-:W-:Y:S02]  /*171c0*/  IMAD.MOV.U32 R2, RZ, RZ, RZ ;  /* 0x000000ffff027224 */ /* 0x001fe400078e00ff */
[----:B-1----:R-:W-:-:S04]  /*171d0*/  IMAD.MOV R7, RZ, RZ, -R3 ;  /* 0x000000ffff077224 */ /* 0x002fc800078e0a03 */
[----:B------:R-:W-:-:S04]  /*171e0*/  IMAD R7, R7, R4, RZ ;  /* 0x0000000407077224 */ /* 0x000fc800078e02ff */
[----:B------:R-:W-:Y:S01]  /*171f0*/  IMAD.HI.U32 R3, R3, R7, R2 ;  /* 0x0000000703037227 */ /* 0x000fe200078e0002 */
[----:B------:R-:W-:Y:S02]  /*17200*/  IABS R7, R0 ;  /* 0x0000000000077213 */ /* 0x000fe40000000000 */
[----:B------:R-:W-:-:S03]  /*17210*/  IABS R2, R25 ;  /* 0x0000001900027213 */ /* 0x000fc60000000000 */
[----:B------:R-:W-:-:S04]  /*17220*/  IMAD.HI.U32 R6, R3, R7, RZ ;  /* 0x0000000703067227 */ /* 0x000fc800078e00ff */
[----:B------:R-:W-:Y:S02]  /*17230*/  IMAD.MOV R2, RZ, RZ, -R2 ;  /* 0x000000ffff027224 */ /* 0x000fe400078e0a02 */
[----:B------:R-:W-:Y:S02]  /*17240*/  VIADD R3, R9, 0xffffffe ;  /* 0x0ffffffe09037836 */ /* 0x000fe40000000000 */
[----:B------:R-:W-:-:S04]  /*17250*/  IMAD R7, R6, R2, R7 ;  /* 0x0000000206077224 */ /* 0x000fc800078e0207 */
[----:B------:R-:W0:Y:S01]  /*17260*/  F2I.FTZ.U32.TRUNC.NTZ R3, R3 ;  /* 0x0000000300037305 */ /* 0x000e22000021f000 */
[----:B------:R-:W-:-:S13]  /*17270*/  ISETP.GT.U32.AND P1, PT, R4, R7, PT ;  /* 0x000000070400720c */ /* 0x000fda0003f24070 */
[----:B------:R-:W-:Y:S02]  /*17280*/  @!P1 IMAD.IADD R7, R7, 0x1, -R4 ;  /* 0x0000000107079824 */ /* 0x000fe400078e0a04 */
[----:B0-----:R-:W-:Y:S02]  /*17290*/  IMAD.MOV R2, RZ, RZ, -R3 ;  /* 0x000000ffff027224 */ /* 0x001fe400078e0a03 */
[----:B------:R-:W-:Y:S01]  /*172a0*/  @!P1 VIADD R6, R6, 0x1 ;  /* 0x0000000106069836 */ /* 0x000fe20000000000 */
[----:B------:R-:W-:Y:S01]  /*172b0*/  ISETP.GE.U32.AND P0, PT, R7, R4, PT ;  /* 0x000000040700720c */ /* 0x000fe20003f06070 */
[----:B------:R-:W-:Y:S01]  /*172c0*/  IMAD R7, R2, R5, RZ ;  /* 0x0000000502077224 */ /* 0x000fe200078e02ff */
[----:B------:R-:W-:Y:S01]  /*172d0*/  ISETP.NE.AND P1, PT, R25, RZ, PT ;  /* 0x000000ff1900720c */ /* 0x000fe20003f25270 */
[----:B------:R-:W-:-:S04]  /*172e0*/  IMAD.MOV.U32 R2, RZ, RZ, RZ ;  /* 0x000000ffff027224 */ /* 0x000fc800078e00ff */
[----:B------:R-:W-:Y:S01]  /*172f0*/  IMAD.HI.U32 R4, R3, R7, R2 ;  /* 0x0000000703047227 */ /* 0x000fe200078e0002 */
[----:B------:R-:W-:-:S04]  /*17300*/  LOP3.LUT R2, R0, R25, RZ, 0x3c, !PT ;  /* 0x0000001900027212 */ /* 0x000fc800078e3cff */
[----:B------:R-:W-:Y:S01]  /*17310*/  ISETP.GE.AND P2, PT, R2, RZ, PT ;  /* 0x000000ff0200720c */ /* 0x000fe20003f46270 */
[----:B------:R-:W-:Y:S01]  /*17320*/  @P0 VIADD R6, R6, 0x1 ;  /* 0x0000000106060836 */ /* 0x000fe20000000000 */
[----:B------:R-:W-:-:S05]  /*17330*/  IABS R2, R8 ;  /* 0x0000000800027213 */ /* 0x000fca0000000000 */
[----:B------:R-:W-:-:S06]  /*17340*/  IMAD.MOV R2, RZ, RZ, -R2 ;  /* 0x000000ffff027224 */ /* 0x000fcc00078e0a02 */
[----:B------:R-:W-:Y:S01]  /*17350*/  @!P2 IMAD.MOV R6, RZ, RZ, -R6 ;  /* 0x000000ffff06a224 */ /* 0x000fe200078e0a06 */
[----:B------:R-:W-:-:S04]  /*17360*/  @!P1 LOP3.LUT R6, RZ, R25, RZ, 0x33, !PT ;  /* 0x00000019ff069212 */ /* 0x000fc800078e33ff */
[----:B------:R-:W-:-:S05]  /*17370*/  IABS R3, R6 ;  /* 0x0000000600037213 */ /* 0x000fca0000000000 */
        /* <DEDUP_REMOVED lines=12> */
[--C-:B------:R-:W-:Y:S02]  /*17440*/  IMAD.MOV R3, RZ, RZ, -R4.reuse ;  /* 0x000000ffff037224 */ /* 0x100fe400078e0a04 */
[C---:B------:R-:W-:Y:S02]  /*17450*/  IMAD R5, R8.reuse, 0x1000000, R4 ;  /* 0x0100000008057824 */ /* 0x040fe400078e0204 */
[--C-:B------:R-:W-:Y:S02]  /*17460*/  IMAD R8, R8, R3, R6.reuse ;  /* 0x0000000308087224 */ /* 0x100fe400078e0206 */
[----:B------:R-:W-:Y:S02]  /*17470*/  IMAD.MOV R3, RZ, RZ, -R6 ;  /* 0x000000ffff037224 */ /* 0x000fe400078e0a06 */
[----:B------:R-:W-:Y:S02]  /*17480*/  IMAD R26, R8, 0x10000, R5 ;  /* 0x00010000081a7824 */ /* 0x000fe400078e0205 */
[----:B------:R-:W-:Y:S01]  /*17490*/  IMAD R3, R25, R3, R0 ;  /* 0x0000000319037224 */ /* 0x000fe200078e0200 */
[----:B------:R-:W-:Y:S06]  /*174a0*/  BRA `(.L_x_1234) ;  /* 0x0000000000f07947 */ /* 0x000fec0003800000 */
.L_x_1233:
[----:B0---4-:R-:W0:Y:S02]  /*174b0*/  LDC.64 R2, c[0x0][0xc90] ;  /* 0x00032400ff027b82 */ /* 0x011e240000000a00 */
[----:B0-----:R-:W-:-:S05]  /*174c0*/  IMAD.WIDE R2, R27, 0x4, R2 ;  /* 0x000000041b027825 */ /* 0x001fca00078e0202 */
[----:B------:R0:W2:Y:S02]  /*174d0*/  LDG.E R6, desc[UR52][R2.64] ;  /* 0x0000003402067981 */ /* 0x0000a4000c1e1900 */
[----:B0-----:R-:W-:Y:S02]  /*174e0*/  IMAD.MOV.U32 R2, RZ, RZ, RZ ;  /* 0x000000ffff027224 */ /* 0x001fe400078e00ff */
[----:B--2---:R-:W-:-:S05]  /*174f0*/  IMAD R5, R25, R6, RZ ;  /* 0x0000000619057224 */ /* 0x004fca00078e02ff */
[----:B------:R-:W-:-:S04]  /*17500*/  IABS R7, R5 ;  /* 0x0000000500077213 */ /* 0x000fc80000000000 */
[----:B------:R-:W0:Y:S08]  /*17510*/  I2F.RP R8, R7 ;  /* 0x0000000700087306 */ /* 0x000e300000209400 */
[----:B0-----:R-:W0:Y:S02]  /*17520*/  MUFU.RCP R8, R8 ;  /* 0x0000000800087308 */ /* 0x001e240000001000 */
[----:B0-----:R-:W-:-:S06]  /*17530*/  VIADD R9, R8, 0xffffffe ;  /* 0x0ffffffe08097836 */ /* 0x001fcc0000000000 */
[----:B------:R-:W0:Y:S02]  /*17540*/  F2I.FTZ.U32.TRUNC.NTZ R3, R9 ;  /* 0x0000000900037305 */ /* 0x000e24000021f000 */
[----:B0-----:R-:W-:-:S04]  /*17550*/  IMAD.MOV R10, RZ, RZ, -R3 ;  /* 0x000000ffff0a7224 */ /* 0x001fc800078e0a03 */
[----:B------:R-:W-:Y:S01]  /*17560*/  IMAD R11, R10, R7, RZ ;  /* 0x000000070a0b7224 */ /* 0x000fe200078e02ff */
[----:B------:R-:W-:-:S03]  /*17570*/  IABS R10, R5 ;  /* 0x00000005000a7213 */ /* 0x000fc60000000000 */
[----:B------:R-:W-:Y:S01]  /*17580*/  IMAD.HI.U32 R2, R3, R11, R2 ;  /* 0x0000000b03027227 */ /* 0x000fe200078e0002 */
[----:B------:R-:W-:-:S03]  /*17590*/  IABS R3, R0 ;  /* 0x0000000000037213 */ /* 0x000fc60000000000 */
        /* <DEDUP_REMOVED lines=16> */
[----:B------:R-:W-:-:S03]  /*176a0*/  IMAD R0, R5, R9, R0 ;  /* 0x0000000905007224 */ /* 0x000fc600078e0200 */
[----:B------:R-:W-:-:S04]  /*176b0*/  VIADDMNMX R4, R3, R4, R6, PT ;  /* 0x0000000403047246 */ /* 0x000fc80003800106 */
[----:B------:R-:W-:-:S04]  /*176c0*/  IABS R6, R4 ;  /* 0x0000000400067213 */ /* 0x000fc80000000000 */
[----:B------:R-:W0:Y:S08]  /*176d0*/  I2F.RP R8, R6 ;  /* 0x0000000600087306 */ /* 0x000e300000209400 */
[----:B0-----:R-:W0:Y:S02]  /*176e0*/  MUFU.RCP R8, R8 ;  /* 0x0000000800087308 */ /* 0x001e240000001000 */
[----:B0-----:R-:W-:Y:S01]  /*176f0*/  VIADD R2, R8, 0xffffffe ;  /* 0x0ffffffe08027836 */ /* 0x001fe20000000000 */
[----:B------:R-:W-:-:S05]  /*17700*/  IABS R8, R0 ;  /* 0x0000000000087213 */ /* 0x000fca0000000000 */
[----:B------:R0:W1:Y:S02]  /*17710*/  F2I.FTZ.U32.TRUNC.NTZ R3, R2 ;  /* 0x0000000200037305 */ /* 0x000064000021f000 */
[----:B0-----:R-:W-:Y:S02]  /*17720*/  IMAD.MOV.U32 R2, RZ, RZ, RZ ;  /* 0x000000ffff027224 */ /* 0x001fe400078e00ff */
[----:B-1----:R-:W-:-:S04]  /*17730*/  IMAD.MOV R5, RZ, RZ, -R3 ;  /* 0x000000ffff057224 */ /* 0x002fc800078e0a03 */
[----:B------:R-:W-:-:S04]  /*17740*/  IMAD R5, R5, R6, RZ ;  /* 0x0000000605057224 */ /* 0x000fc800078e02ff */
[----:B------:R-:W-:Y:S01]  /*17750*/  IMAD.HI.U32 R3, R3, R5, R2 ;  /* 0x0000000503037227 */ /* 0x000fe200078e0002 */
[-C--:B------:R-:W-:Y:S02]  /*17760*/  IABS R5, R4.reuse ;  /* 0x0000000400057213 */ /* 0x080fe40000000000 */
[----:B------:R-:W-:Y:S02]  /*17770*/  LOP3.LUT R2, R0, R4, RZ, 0x3c, !PT ;  /* 0x0000000400027212 */ /* 0x000fe400078e3cff */
[----:B------:R-:W-:Y:S01]  /*17780*/  IADD3 R0, R7, 0x1000000, R0 ;  /* 0x0100000007007810 */ /* 0x000fe20007ffe000 */
[----:B------:R-:W-:Y:S01]  /*17790*/  IMAD.MOV R5, RZ, RZ, -R5 ;  /* 0x000000ffff057224 */ /* 0x000fe200078e0a05 */
[----:B------:R-:W-:Y:S01]  /*177a0*/  ISETP.GE.AND P2, PT, R2, RZ, PT ;  /* 0x000000ff0200720c */ /* 0x000fe20003f46270 */
        /* <DEDUP_REMOVED lines=9> */
[----:B------:R-:W-:Y:S01]  /*17840*/  @!P1 LOP3.LUT R3, RZ, R4, RZ, 0x33, !PT ;  /* 0x00000004ff039212 */ /* 0x000fe200078e33ff */
[----:B------:R-:W-:-:S04]  /*17850*/  IMAD.MOV R4, RZ, RZ, -R4 ;  /* 0x000000ffff047224 */ /* 0x000fc800078e0a04 */
[----:B------:R-:W-:-:S07]  /*17860*/  IMAD R26, R3, R4, R0 ;  /* 0x00000004031a7224 */ /* 0x000fce00078e0200 */
.L_x_1234:
[----:B------:R-:W-:-:S05]  /*17870*/  LOP3.LUT R0, RZ, R3, RZ, 0x33, !PT ;  /* 0x00000003ff007212 */ /* 0x000fca00078e33ff */
[----:B------:R-:W-:Y:S01]  /*17880*/  IMAD.IADD R25, R25, 0x1, R0 ;  /* 0x0000000119197824 */ /* 0x000fe200078e0200 */
[----:B------:R-:W-:Y:S06]  /*17890*/  BRA `(.L_x_1235) ;  /* 0x00000000001c7947 */ /* 0x000fec0003800000 */
.L_x_1227:
[----:B------:R-:W-:Y:S01]  /*178a0*/  UMOV UR4, URZ ;  /* 0x0000003f00047c82 */ /* 0x000fe20008000000 */
[----:B------:R-:W-:Y:S01]  /*178b0*/  UMOV UR5, URZ ;  /* 0x0000003f00057c82 */ /* 0x000fe20008000000 */
[----:B------:R-:W-:Y:S01]  /*178c0*/  ULDC UR6, c[0x0][0xc3c] ;  /* 0x00030f0000067ab9 */ /* 0x000fe20000000800 */
[----:B------:R-:W-:Y:S02]  /*178d0*/  IMAD.MOV.U32 R24, RZ, RZ, R0 ;  /* 0x000000ffff187224 */ /* 0x000fe400078e0000 */
[----:B------:R-:W-:Y:S02]  /*178e0*/  IMAD.U32 R25, RZ, RZ, UR4 ;  /* 0x00000004ff197e24 */ /* 0x000fe4000f8e00ff */
[----:B------:R-:W-:Y:S02]  /*178f0*/  IMAD.U32 R26, RZ, RZ, UR5 ;  /* 0x00000005ff1a7e24 */ /* 0x000fe4000f8e00ff */
[----:B------:R-:W-:-:S07]  /*17900*/  IMAD.U32 R27, RZ, RZ, UR6 ;  /* 0x00000006ff1b7e24 */ /* 0x000fce000f8e00ff */
.L_x_1235:
[----:B------:R-:W1:Y:S01]  /*17910*/  S2R R0, SR_TID.X ;  /* 0x0000000000007919 */ /* 0x000e620000002100 */
[----:B------:R-:W-:Y:S05]  /*17920*/  WARPSYNC.ALL ;  /* 0x0000000000007948 */ /* 0x000fea0003800000 */
[----:B------:R-:W-:Y:S01]  /*17930*/  BAR.SYNC.DEFER_BLOCKING 0x4, 0x200 ;  /* 0x0108000000007b1d */ /* 0x000fe20000010000 */
[----:B-1----:R-:W-:-:S04]  /*17940*/  LOP3.LUT R0, R0, 0x1f, RZ, 0xc0, !PT ;  /* 0x0000001f00007812 */ /* 0x002fc800078ec0ff */
[----:B------:R-:W-:-:S13]  /*17950*/  ISETP.NE.AND P0, PT, R0, RZ, PT ;  /* 0x000000ff0000720c */ /* 0x000fda0003f05270 */
[----:B0-----:R-:W0:Y:S01]  /*17960*/  @!P0 S2R R3, SR_CgaCtaId ;  /* 0x0000000000038919 */ /* 0x001e220000008800 */
[----:B------:R-:W-:-:S04]  /*17970*/  @!P0 MOV R0, 0x400 ;  /* 0x0000040000008802 */ /* 0x000fc80000000f00 */
[----:B0-----:R-:W-:-:S05]  /*17980*/  @!P0 LEA R17, R3, R0, 0x18 ;  /* 0x0000000003118211 */ /* 0x001fca00078ec0ff */
[----:B------:R0:W-:Y:S01]  /*17990*/  @!P0 STS.128 [R17+0x168d0], R24 ;  /* 0x0168d01811008388 */ /* 0x0001e20000000c00 */
[----:B------:R-:W-:Y:S06]  /*179a0*/  BAR.ARV 0x5, 0x200 ;  /* 0x0148000000007b1d */ /* 0x000fec0000002000 */
.L_x_1224:
[----:B------:R-:W-:Y:S02]  /*179b0*/  ULDC UR4, c[0x0][0xc3c] ;  /* 0x00030f0000047ab9 */ /* 0x000fe40000000800 */
[----:B----4-:R-:W-:-:S13]  /*179c0*/  ISETP.GE.AND P0, PT, R27, UR4, PT ;  /* 0x000000041b007c0c */ /* 0x010fda000bf06270 */
[----:B------:R-:W-:Y:S05]  /*179d0*/  @!P0 BRA `(.L_x_1236) ;  /* 0xffffffac00c48947 */ /* 0x000fea000383ffff */
[----:B------:R-:W-:Y:S05]  /*179e0*/  BSYNC B8 ;  /* 0x0000000000087941 */ /* 0x000fea0003800000 */
.L_x_1136:
[----:B--2---:R-:W2:Y:S01]  /*179f0*/  LDL.LU R0, [R1+0x24] ;  /* 0x0000240001007983 */ /* 0x004ea20000300800 */
[----:B------:R-:W-:Y:S01]  /*17a00*/  BSSY B0, `(.L_x_1237) ;  /* 0x000000b000007945 */ /* 0x000fe20003800000 */
[----:B0-----:R-:W0:Y:S01]  /*17a10*/  S2R R5, SR_CgaCtaId ;  /* 0x0000000000057919 */ /* 0x001e220000008800 */
        /* <DEDUP_REMOVED lines=9> */
.L_x_1315:
[----:B------:R-:W-:Y:S05]  /*17ab0*/  BSYNC B0 ;  /* 0x0000000000007941 */ /* 0x000fea0003800000 */
.L_x_1237:
[----:B------:R-:W-:-:S03]  /*17ac0*/  UMOV UR4, 0xffffffff ;  /* 0xffffffff00047882 */ /* 0x000fc60000000000 */
[----:B------:R-:W-:Y:S05]  /*17ad0*/  BRA.DIV UR4, `(.L_x_1239) ;  /* 0x0000002204d07947 */ /* 0x000fea000b800000 */
[----:B0-----:R-:W0:Y:S02]  /*17ae0*/  S2R R0, SR_TID.X ;  /* 0x0000000000007919 */ /* 0x001e240000002100 */
[----:B0-----:R-:W-:-:S04]  /*17af0*/  SHF.R.U32.HI R0, RZ, 0x5, R0 ;  /* 0x00000005ff007819 */ /* 0x001fc80000011600 */
[----:B------:R-:W-:-:S05]  /*17b00*/  LOP3.LUT R0, R0, 0x3, RZ, 0xc0, !PT ;  /* 0x0000000300007812 */ /* 0x000fca00078ec0ff */
[----:B------:R0:W2:Y:S02]  /*17b10*/  SHFL.IDX PT, R14, R0, RZ, 0x1f ;  /* 0x00001fff000e7589 */ /* 0x0000a400000e0000 */
.L_x_1318:
[----:B--2---:R-:W-:Y:S01]  /*17b20*/  ISETP.NE.AND P0, PT, R14, RZ, PT ;  /* 0x000000ff0e00720c */ /* 0x004fe20003f05270 */
[----:B------:R-:W-:-:S12]  /*17b30*/  BSSY B0, `(.L_x_1240) ;  /* 0x0000024000007945 */ /* 0x000fd80003800000 */
[----:B------:R-:W-:Y:S05]  /*17b40*/  @P0 BRA `(.L_x_1241) ;  /* 0x0000000000880947 */ /* 0x000fea0003800000 */
[----:B------:R-:W-:-:S03]  /*17b50*/  UMOV UR4, 0xffffffff ;  /* 0xffffffff00047882 */ /* 0x000fc60000000000 */
[----:B------:R-:W-:Y:S05]  /*17b60*/  BRA.DIV UR4, `(.L_x_1242) ;  /* 0x0000002204e07947 */ /* 0x000fea000b800000 */
[----:B------:R-:W-:-:S13]  /*17b70*/  ELECT P6, URZ, PT ;  /* 0x00000000003f782f */ /* 0x000fda00038c0000 */
.L_x_1321:
[----:B------:R-:W-:Y:S05]  /*17b80*/  @!P6 BRA `(.L_x_1241) ;  /* 0x000000000078e947 */ /* 0x000fea0003800000 */
[----:B------:R-:W-:-:S06]  /*17b90*/  ULOP3.LUT UR4, UR36, 0x2, URZ, 0xfc, !UPT ;  /* 0x0000000224047892 */ /* 0x000fcc000f8efc3f */
[----:B0-----:R-:W-:-:S05]  /*17ba0*/  IMAD.U32 R0, RZ, RZ, UR4 ;  /* 0x00000004ff007e24 */ /* 0x001fca000f8e00ff */
[----:B------:R-:W-:-:S13]  /*17bb0*/  ISETP.NE.AND P2, PT, R0, 0x3, PT ;  /* 0x000000030000780c */ /* 0x000fda0003f45270 */
[----:B------:R-:W-:Y:S05]  /*17bc0*/  @!P2 BRA `(.L_x_1243) ;  /* 0x000000000004a947 */ /* 0x000fea0003800000 */
[----:B------:R-:W-:Y:S01]  /*17bd0*/  BPT.TRAP 0x1 ;  /* 0x000000040000795c */ /* 0x000fe20000300000 */
.L_x_1243:
[----:B------:R-:W-:Y:S01]  /*17be0*/  VIADD R3, R9, 0x16840 ;  /* 0x0001684009037836 */ /* 0x000fe20000000000 */
[----:B------:R-:W-:Y:S01]  /*17bf0*/  SHF.L.U32 R2, R28, 0x1f, RZ ;  /* 0x0000001f1c027819 */ /* 0x000fe200000006ff */
[C---:B------:R-:W-:Y:S02]  /*17c00*/  VIADD R0, R18.reuse, 0x1 ;  /* 0x0000000112007836 */ /* 0x040fe40000000000 */
[----:B------:R-:W-:-:S03]  /*17c10*/  IMAD R7, R18, 0x8, R3 ;  /* 0x0000000812077824 */ /* 0x000fc600078e0203 */
[C---:B------:R-:W-:Y:S01]  /*17c20*/  ISETP.NE.AND P1, PT, R0.reuse, 0x2, PT ;  /* 0x000000020000780c */ /* 0x040fe20003f25270 */
[----:B------:R-:W0:Y:S03]  /*17c30*/  SYNCS.PHASECHK.TRANS64.TRYWAIT P0, [R7+URZ], R2 ;  /* 0x00000002070075a7 */ /* 0x000e26000800017f */
[----:B------:R-:W-:Y:S02]  /*17c40*/  SEL R5, RZ, 0x1, P1 ;  /* 0x00000001ff057807 */ /* 0x000fe40000800000 */
[----:B-1----:R-:W-:Y:S02]  /*17c50*/  SEL R4, R0, RZ, P1 ;  /* 0x000000ff00047207 */ /* 0x002fe40000800000 */
[----:B------:R-:W-:-:S03]  /*17c60*/  LOP3.LUT R0, R28, R5, RZ, 0x3c, !PT ;  /* 0x000000051c007212 */ /* 0x000fc600078e3cff */
[----:B------:R-:W-:Y:S01]  /*17c70*/  IMAD R3, R4, 0x8, R3 ;  /* 0x0000000804037824 */ /* 0x000fe200078e0203 */
[----:B------:R-:W-:Y:S01]  /*17c80*/  SHF.L.U32 R0, R0, 0x1f, RZ ;  /* 0x0000001f00007819 */ /* 0x000fe200000006ff */
[----:B0-----:R-:W-:Y:S06]  /*17c90*/  @!P0 BRA `(.L_x_1244) ;  /* 0x0000002000b48947 */ /* 0x001fec0003800000 */
.L_x_1322:
[----:B------:R-:W1:Y:S02]  /*17ca0*/  SYNCS.PHASECHK.TRANS64.TRYWAIT P0, [R3+URZ], R0 ;  /* 0x00000000030075a7 */ /* 0x000e64000800017f */
[----:B-1----:R-:W-:Y:S05]  /*17cb0*/  @!P0 BRA `(.L_x_1245) ;  /* 0x0000002000c08947 */ /* 0x002fea0003800000 */
.L_x_1323:
[----:B------:R-:W-:Y:S05]  /*17cc0*/  @!P2 BRA `(.L_x_1246) ;  /* 0x000000000004a947 */ /* 0x000fea0003800000 */
[----:B------:R-:W-:Y:S01]  /*17cd0*/  BPT.TRAP 0x1 ;  /* 0x000000040000795c */ /* 0x000fe20000300000 */
.L_x_1246:
[----:B-1----:R-:W-:-:S04]  /*17ce0*/  VIADD R3, R9, 0x16860 ;  /* 0x0001686009037836 */ /* 0x002fc80000000000 */
[----:B------:R-:W-:-:S04]  /*17cf0*/  IMAD R5, R18, 0x8, R3 ;  /* 0x0000000812057824 */ /* 0x000fc800078e0203 */
[----:B------:R-:W1:Y:S02]  /*17d00*/  SYNCS.PHASECHK.TRANS64.TRYWAIT P0, [R5+URZ], R2 ;  /* 0x00000002050075a7 */ /* 0x000e64000800017f */
[----:B-1----:R-:W-:Y:S05]  /*17d10*/  @!P0 BRA `(.L_x_1247) ;  /* 0x0000002000bc8947 */ /* 0x002fea0003800000 */
.L_x_1324:
[----:B------:R-:W-:-:S07]  /*17d20*/  IMAD R3, R4, 0x8, R3 ;  /* 0x0000000804037824 */ /* 0x000fce00078e0203 */
.L_x_1248:
[----:B--2---:R2:W4:Y:S02]  /*17d30*/  SYNCS.PHASECHK.TRANS64.TRYWAIT P0, [R3+URZ], R0 ;  /* 0x00000000030075a7 */ /* 0x004524000800017f */
[----:B----4-:R-:W-:Y:S05]  /*17d40*/  @!P0 NANOSLEEP.SYNCS 0x989680 ;  /* 0x009896800000895d */ /* 0x010fea0003900000 */
[----:B------:R-:W4:Y:S02]  /*17d50*/  @!P0 SYNCS.PHASECHK.TRANS64 P0, [R3+URZ], R0 ;  /* 0x00000000030085a7 */ /* 0x000f24000800007f */
[----:B----4-:R-:W-:Y:S05]  /*17d60*/  @!P0 BRA `(.L_x_1248) ;  /* 0xfffffffc00f08947 */ /* 0x010fea000383ffff */
.L_x_1241:
[----:B------:R-:W-:Y:S05]  /*17d70*/  BSYNC B0 ;  /* 0x0000000000007941 */ /* 0x000fea0003800000 */
.L_x_1240:
[----:B------:R-:W-:Y:S05]  /*17d80*/  EXIT ;  /* 0x000000000000794d */ /* 0x000fea0003800000 */
.L_x_1047:
[----:B0-----:R-:W-:-:S04]  /*17d90*/  IMAD.U32 R3, RZ, RZ, UR45 ;  /* 0x0000002dff037e24 */ /* 0x001fc8000f8e00ff */
[----:B------:R0:W1:Y:S03]  /*17da0*/  SYNCS.PHASECHK.TRANS64.TRYWAIT P1, [R3+URZ+0x16800], R0 ;  /* 0x01680000030075a7 */ /* 0x000066000802017f */
[----:B-1----:R-:W-:Y:S05]  /*17db0*/  @!P1 NANOSLEEP.SYNCS 0x989680 ;  /* 0x009896800000995d */ /* 0x002fea0003900000 */
[----:B------:R-:W1:Y:S02]  /*17dc0*/  @!P1 SYNCS.PHASECHK.TRANS64 P1, [R3+URZ+0x16800], R0 ;  /* 0x01680000030095a7 */ /* 0x000e64000802007f */
[----:B-1----:R-:W-:Y:S05]  /*17dd0*/  @!P1 BRA `(.L_x_1047) ;  /* 0xfffffffc00ec9947 */ /* 0x002fea000383ffff */
[----:B------:R-:W-:Y:S05]  /*17de0*/  BRA `(.L_x_1249) ;  /* 0xfffffea000587947 */ /* 0x000fea000383ffff */
.L_x_1051:
[----:B-1----:R1:W2:Y:S02]  /*17df0*/  SYNCS.PHASECHK.TRANS64.TRYWAIT P2, [R90+URZ+0x16830], R3 ;  /* 0x016830035a0075a7 */ /* 0x0022a4000804017f */
[----:B--2---:R-:W-:Y:S05]  /*17e00*/  @!P2 NANOSLEEP.SYNCS 0x989680 ;  /* 0x009896800000a95d */ /* 0x004fea0003900000 */
[----:B------:R-:W2:Y:S02]  /*17e10*/  @!P2 SYNCS.PHASECHK.TRANS64 P2, [R90+URZ+0x16830], R3 ;  /* 0x016830035a00a5a7 */ /* 0x000ea4000804007f */
[----:B--2---:R-:W-:Y:S05]  /*17e20*/  @!P2 BRA `(.L_x_1051) ;  /* 0xfffffffc00f0a947 */ /* 0x004fea000383ffff */
[----:B------:R-:W-:Y:S05]  /*17e30*/  BRA `(.L_x_1050) ;  /* 0xfffffea0007c7947 */ /* 0x000fea000383ffff */
.L_x_1067:
[----:B-1----:R-:W-:-:S04]  /*17e40*/  IMAD.U32 R6, RZ, RZ, UR6 ;  /* 0x00000006ff067e24 */ /* 0x002fc8000f8e00ff */
[----:B------:R1:W2:Y:S03]  /*17e50*/  SYNCS.PHASECHK.TRANS64.TRYWAIT P2, [R6+URZ+0x16830], R5 ;  /* 0x01683005060075a7 */ /* 0x0002a6000804017f */
[----:B--2---:R-:W-:Y:S05]  /*17e60*/  @!P2 NANOSLEEP.SYNCS 0x989680 ;  /* 0x009896800000a95d */ /* 0x004fea0003900000 */
[----:B------:R-:W2:Y:S02]  /*17e70*/  @!P2 SYNCS.PHASECHK.TRANS64 P2, [R6+URZ+0x16830], R5 ;  /* 0x016830050600a5a7 */ /* 0x000ea4000804007f */
[----:B--2---:R-:W-:Y:S05]  /*17e80*/  @!P2 BRA `(.L_x_1067) ;  /* 0xfffffffc00eca947 */ /* 0x004fea000383ffff */
[----:B------:R-:W-:Y:S05]  /*17e90*/  BRA `(.L_x_1064) ;  /* 0xfffffed800e47947 */ /* 0x000fea000383ffff */
.L_x_1071:
[----:B-1----:R-:W-:-:S04]  /*17ea0*/  IMAD.U32 R6, RZ, RZ, UR6 ;  /* 0x00000006ff067e24 */ /* 0x002fc8000f8e00ff */
[----:B------:R1:W2:Y:S03]  /*17eb0*/  SYNCS.PHASECHK.TRANS64.TRYWAIT P2, [R6+URZ+0x16850], R5 ;  /* 0x01685005060075a7 */ /* 0x0002a6000804017f */
[----:B--2---:R-:W-:Y:S05]  /*17ec0*/  @!P2 NANOSLEEP.SYNCS 0x989680 ;  /* 0x009896800000a95d */ /* 0x004fea0003900000 */
[----:B------:R-:W2:Y:S02]  /*17ed0*/  @!P2 SYNCS.PHASECHK.TRANS64 P2, [R6+URZ+0x16850], R5 ;  /* 0x016850050600a5a7 */ /* 0x000ea4000804007f */
[----:B--2---:R-:W-:Y:S05]  /*17ee0*/  @!P2 BRA `(.L_x_1071) ;  /* 0xfffffffc00eca947 */ /* 0x004fea000383ffff */
[----:B------:R-:W-:Y:S05]  /*17ef0*/  BRA `(.L_x_1068) ;  /* 0xfffffedc005c7947 */ /* 0x000fea000383ffff */
.L_x_1088:
[----:B-1----:R-:W-:-:S04]  /*17f00*/  IMAD.U32 R7, RZ, RZ, UR6 ;  /* 0x00000006ff077e24 */ /* 0x002fc8000f8e00ff */
[----:B------:R1:W2:Y:S03]  /*17f10*/  SYNCS.PHASECHK.TRANS64.TRYWAIT P2, [R7+URZ+0x16830], R4 ;  /* 0x01683004070075a7 */ /* 0x0002a6000804017f */
[----:B--2---:R-:W-:Y:S05]  /*17f20*/  @!P2 NANOSLEEP.SYNCS 0x989680 ;  /* 0x009896800000a95d */ /* 0x004fea0003900000 */
[----:B------:R-:W2:Y:S02]  /*17f30*/  @!P2 SYNCS.PHASECHK.TRANS64 P2, [R7+URZ+0x16830], R4 ;  /* 0x016830040700a5a7 */ /* 0x000ea4000804007f */
[----:B--2---:R-:W-:Y:S05]  /*17f40*/  @!P2 BRA `(.L_x_1088) ;  /* 0xfffffffc00eca947 */ /* 0x004fea000383ffff */
[----:B------:R-:W-:Y:S05]  /*17f50*/  BRA `(.L_x_1085) ;  /* 0xffffff1000d07947 */ /* 0x000fea000383ffff */
.L_x_1092:
[----:B-1----:R-:W-:-:S04]  /*17f60*/  IMAD.U32 R7, RZ, RZ, UR6 ;  /* 0x00000006ff077e24 */ /* 0x002fc8000f8e00ff */
[----:B------:R1:W2:Y:S03]  /*17f70*/  SYNCS.PHASECHK.TRANS64.TRYWAIT P2, [R7+URZ+0x16850], R4 ;  /* 0x01685004070075a7 */ /* 0x0002a6000804017f */
[----:B--2---:R-:W-:Y:S05]  /*17f80*/  @!P2 NANOSLEEP.SYNCS 0x989680 ;  /* 0x009896800000a95d */ /* 0x004fea0003900000 */
[----:B------:R-:W2:Y:S02]  /*17f90*/  @!P2 SYNCS.PHASECHK.TRANS64 P2, [R7+URZ+0x16850], R4 ;  /* 0x016850040700a5a7 */ /* 0x000ea4000804007f */
[----:B--2---:R-:W-:Y:S05]  /*17fa0*/  @!P2 BRA `(.L_x_1092) ;  /* 0xfffffffc00eca947 */ /* 0x004fea000383ffff */
[----:B------:R-:W-:Y:S05]  /*17fb0*/  BRA `(.L_x_1089) ;  /* 0xffffff1400487947 */ /* 0x000fea000383ffff */
.L_x_1098:
[----:B-1----:R-:W-:-:S04]  /*17fc0*/  IMAD.U32 R7, RZ, RZ, UR6 ;  /* 0x00000006ff077e24 */ /* 0x002fc8000f8e00ff */
[----:B------:R1:W2:Y:S03]  /*17fd0*/  SYNCS.PHASECHK.TRANS64.TRYWAIT P2, [R7+URZ+0x16830], R4 ;  /* 0x01683004070075a7 */ /* 0x0002a6000804017f */
[----:B--2---:R-:W-:Y:S05]  /*17fe0*/  @!P2 NANOSLEEP.SYNCS 0x989680 ;  /* 0x009896800000a95d */ /* 0x004fea0003900000 */
[----:B------:R-:W2:Y:S02]  /*17ff0*/  @!P2 SYNCS.PHASECHK.TRANS64 P2, [R7+URZ+0x16830], R4 ;  /* 0x016830040700a5a7 */ /* 0x000ea4000804007f */
[----:B--2---:R-:W-:Y:S05]  /*18000*/  @!P2 BRA `(.L_x_1098) ;  /* 0xfffffffc00eca947 */ /* 0x004fea000383ffff */
[----:B------:R-:W-:Y:S05]  /*18010*/  BRA `(.L_x_1095) ;  /* 0xffffff3400ec7947 */ /* 0x000fea000383ffff */
.L_x_1102:
[----:B-1----:R-:W-:-:S04]  /*18020*/  IMAD.U32 R7, RZ, RZ, UR6 ;  /* 0x00000006ff077e24 */ /* 0x002fc8000f8e00ff */
[----:B------:R1:W2:Y:S03]  /*18030*/  SYNCS.PHASECHK.TRANS64.TRYWAIT P2, [R7+URZ+0x16850], R4 ;  /* 0x01685004070075a7 */ /* 0x0002a6000804017f */
[----:B--2---:R-:W-:Y:S05]  /*18040*/  @!P2 NANOSLEEP.SYNCS 0x989680 ;  /* 0x009896800000a95d */ /* 0x004fea0003900000 */
[----:B------:R-:W2:Y:S02]  /*18050*/  @!P2 SYNCS.PHASECHK.TRANS64 P2, [R7+URZ+0x16850], R4 ;  /* 0x016850040700a5a7 */ /* 0x000ea4000804007f */
[----:B--2---:R-:W-:Y:S05]  /*18060*/  @!P2 BRA `(.L_x_1102) ;  /* 0xfffffffc00eca947 */ /* 0x004fea000383ffff */
[----:B------:R-:W-:Y:S05]  /*18070*/  BRA `(.L_x_1099) ;  /* 0xffffff3800647947 */ /* 0x000fea000383ffff */
.L_x_1115:
[----:B-1----:R-:W-:-:S04]  /*18080*/  IMAD.U32 R5, RZ, RZ, UR5 ;  /* 0x00000005ff057e24 */ /* 0x002fc8000f8e00ff */
[----:B------:R1:W2:Y:S03]  /*18090*/  SYNCS.PHASECHK.TRANS64.TRYWAIT P0, [R5+URZ+0x16850], R0 ;  /* 0x01685000050075a7 */ /* 0x0002a6000800017f */
[----:B--2---:R-:W-:Y:S05]  /*180a0*/  @!P0 NANOSLEEP.SYNCS 0x989680 ;  /* 0x009896800000895d */ /* 0x004fea0003900000 */
[----:B------:R-:W2:Y:S02]  /*180b0*/  @!P0 SYNCS.PHASECHK.TRANS64 P0, [R5+URZ+0x16850], R0 ;  /* 0x01685000050085a7 */ /* 0x000ea4000800007f */
[----:B--2---:R-:W-:Y:S05]  /*180c0*/  @!P0 BRA `(.L_x_1115) ;  /* 0xfffffffc00ec8947 */ /* 0x004fea000383ffff */
[----:B------:R-:W-:Y:S05]  /*180d0*/  BRA `(.L_x_1114) ;  /* 0xffffff6800ec7947 */ /* 0x000fea000383ffff */
.L_x_1158:
[----:B------:R-:W3:Y:S01]  /*180e0*/  S2R R20, SR_TID.X ;  /* 0x0000000000147919 */ /* 0x000ee20000002100 */
[----:B------:R-:W-:Y:S01]  /*180f0*/  BSSY B0, `(.L_x_1250) ;  /* 0x000000a000007945 */ /* 0x000fe20003800000 */
[----:B--2---:R-:W-:Y:S02]  /*18100*/  IMAD.MOV.U32 R12, RZ, RZ, RZ ;  /* 0x000000ffff0c7224 */ /* 0x004fe400078e00ff */
[----:B0-----:R-:W-:Y:S02]  /*18110*/  IMAD.MOV.U32 R11, RZ, RZ, 0x1f ;  /* 0x0000001fff0b7424 */ /* 0x001fe400078e00ff */
[----:B------:R-:W-:Y:S01]  /*18120*/  IMAD.MOV.U32 R15, RZ, RZ, -0x1 ;  /* 0xffffffffff0f7424 */ /* 0x000fe200078e00ff */
[----:B---3--:R-:W-:-:S04]  /*18130*/  SHF.R.U32.HI R20, RZ, 0x5, R20 ;  /* 0x00000005ff147819 */ /* 0x008fc80000011614 */
[----:B------:R-:W-:-:S05]  /*18140*/  LOP3.LUT R20, R20, 0x3, RZ, 0xc0, !PT ;  /* 0x0000000314147812 */ /* 0x000fca00078ec0ff */
[----:B------:R-:W-:-:S07]  /*18150*/  IMAD.MOV.U32 R13, RZ, RZ, R20 ;  /* 0x000000ffff0d7224 */ /* 0x000fce00078e0014 */
[----:B-1----:R-:W-:Y:S05]  /*18160*/  WARPSYNC.COLLECTIVE R15, `(.L_x_1251) ;  /* 0x000000000f087348 */ /* 0x002fea0003c00000 */
[----:B------:R0:W2:Y:S02]  /*18170*/  SHFL.IDX P6, R14, R13, R12, R11 ;  /* 0x0000000c0d0e7389 */ /* 0x0000a400000c000b */
[----:B012---:R-:W-:Y:S01]  /*18180*/  ENDCOLLECTIVE ;  /* 0x000000000000791b */ /* 0x007fe20003800000 */
.L_x_1251:
[----:B------:R-:W-:Y:S05]  /*18190*/  BSYNC B0 ;  /* 0x0000000000007941 */ /* 0x000fea0003800000 */
.L_x_1250:
[----:B------:R-:W-:Y:S05]  /*181a0*/  BRA `(.L_x_1252) ;  /* 0xffffffb800387947 */ /* 0x000fea000383ffff */
.L_x_1160:
[----:B------:R-:W-:Y:S01]  /*181b0*/  BSSY B0, `(.L_x_1253) ;  /* 0x0000006000007945 */ /* 0x000fe20003800000 */
[----:B------:R-:W-:-:S07]  /*181c0*/  IMAD.MOV.U32 R15, RZ, RZ, -0x1 ;  /* 0xffffffffff0f7424 */ /* 0x000fce00078e00ff */
[----:B0123--:R-:W-:Y:S05]  /*181d0*/  WARPSYNC.COLLECTIVE R15, `(.L_x_1254) ;  /* 0x000000000f0c7348 */ /* 0x00ffea0003c00000 */
[----:B------:R-:W-:Y:S02]  /*181e0*/  ELECT P6, UR62, PT ;  /* 0x00000000003e782f */ /* 0x000fe400038c0000 */
[----:B------:R-:W-:Y:S01]  /*181f0*/  MOV R14, UR62 ;  /* 0x0000003e000e7c02 */ /* 0x000fe20008000f00 */
[----:B0123--:R-:W-:Y:S10]  /*18200*/  ENDCOLLECTIVE ;  /* 0x000000000000791b */ /* 0x00fff40003800000 */
.L_x_1254:
[----:B------:R-:W-:Y:S05]  /*18210*/  BSYNC B0 ;  /* 0x0000000000007941 */ /* 0x000fea0003800000 */
.L_x_1253:
[----:B------:R-:W-:Y:S05]  /*18220*/  BRA `(.L_x_1255) ;  /* 0xffffffb800407947 */ /* 0x000fea000383ffff */
.L_x_1162:
[----:B---3--:R3:W4:Y:S02]  /*18230*/  SYNCS.PHASECHK.TRANS64.TRYWAIT P0, [R0+URZ+0x16840], R2 ;  /* 0x01684002000075a7 */ /* 0x008724000800017f */
[----:B----4-:R-:W-:Y:S05]  /*18240*/  @!P0 NANOSLEEP.SYNCS 0x989680 ;  /* 0x009896800000895d */ /* 0x010fea0003900000 */
[----:B------:R-:W4:Y:S02]  /*18250*/  @!P0 SYNCS.PHASECHK.TRANS64 P0, [R0+URZ+0x16840], R2 ;  /* 0x01684002000085a7 */ /* 0x000f24000800007f */
[----:B----4-:R-:W-:Y:S05]  /*18260*/  @!P0 BRA `(.L_x_1162) ;  /* 0xfffffffc00f08947 */ /* 0x010fea000383ffff */
[----:B------:R-:W-:Y:S05]  /*18270*/  BRA `(.L_x_1256) ;  /* 0xffffffb800907947 */ /* 0x000fea000383ffff */
.L_x_1166:
[----:B------:R-:W2:Y:S01]  /*18280*/  LDL.LU R11, [R1+0xc] ;  /* 0x00000c00010b7983 */ /* 0x000ea20000300800 */
[----:B------:R-:W-:Y:S01]  /*18290*/  IMAD.MOV.U32 R6, RZ, RZ, R12 ;  /* 0x000000ffff067224 */ /* 0x000fe200078e000c */
[----:B------:R-:W-:Y:S01]  /*182a0*/  LOP3.LUT R10, R10, 0x7f, RZ, 0xc0, !PT ;  /* 0x0000007f0a0a7812 */ /* 0x000fe200078ec0ff */
[----:B------:R-:W-:Y:S02]  /*182b0*/  IMAD.MOV.U32 R13, RZ, RZ, R4 ;  /* 0x000000ffff0d7224 */ /* 0x000fe400078e0004 */
[----:B------:R-:W-:Y:S01]  /*182c0*/  IMAD.MOV.U32 R12, RZ, RZ, RZ ;  /* 0x000000ffff0c7224 */ /* 0x000fe200078e00ff */
[----:B------:R-:W-:Y:S01]  /*182d0*/  SHF.R.U32.HI R10, RZ, 0x3, R10 ;  /* 0x00000003ff0a7819 */ /* 0x000fe2000001160a */
[----:B------:R-:W-:-:S04]  /*182e0*/  IMAD.MOV.U32 R15, RZ, RZ, -0x1 ;  /* 0xffffffffff0f7424 */ /* 0x000fc800078e00ff */
[----:B------:R-:W-:-:S04]  /*182f0*/  IMAD.IADD R6, R10, 0x1, R6 ;  /* 0x000000010a067824 */ /* 0x000fc800078e0206 */
[----:B------:R-:W-:Y:S02]  /*18300*/  VIADD R10, R6, 0x10 ;  /* 0x00000010060a7836 */ /* 0x000fe40000000000 */
[----:B--2---:R-:W-:Y:S02]  /*18310*/  IMAD R3, R11, R9, RZ ;  /* 0x000000090b037224 */ /* 0x004fe400078e02ff */
[----:B------:R-:W-:-:S03]  /*18320*/  IMAD.MOV.U32 R11, RZ, RZ, 0x181f ;  /* 0x0000181fff0b7424 */ /* 0x000fc600078e00ff */
[----:B------:R-:W-:-:S13]  /*18330*/  ISETP.GE.AND P1, PT, R6, R3, PT ;  /* 0x000000030600720c */ /* 0x000fda0003f26270 */
[----:B-----5:R-:W-:Y:S05]  /*18340*/  WARPSYNC.COLLECTIVE R15, `(.L_x_1257) ;  /* 0x000000000f087348 */ /* 0x020fea0003c00000 */
[----:B------:R0:W1:Y:S02]  /*18350*/  SHFL.IDX P6, R14, R13, R12, R11 ;  /* 0x0000000c0d0e7389 */ /* 0x00006400000c000b */
[----:B01---5:R-:W-:Y:S01]  /*18360*/  ENDCOLLECTIVE ;  /* 0x000000000000791b */ /* 0x023fe20003800000 */
.L_x_1257:
[----:B------:R-:W-:Y:S02]  /*18370*/  IMAD.MOV.U32 R13, RZ, RZ, R0 ;  /* 0x000000ffff0d7224 */ /* 0x000fe400078e0000 */
[----:B------:R-:W-:-:S07]  /*18380*/  IMAD.MOV.U32 R7, RZ, RZ, R14 ;  /* 0x000000ffff077224 */ /* 0x000fce00078e000e */
[----:B------:R-:W-:Y:S05]  /*18390*/  WARPSYNC.COLLECTIVE R15, `(.L_x_1258) ;  /* 0x000000000f087348 */ /* 0x000fea0003c00000 */
[----:B------:R0:W1:Y:S02]  /*183a0*/  SHFL.IDX P6, R14, R13, R12, R11 ;  /* 0x0000000c0d0e7389 */ /* 0x00006400000c000b */
[----:B01----:R-:W-:Y:S01]  /*183b0*/  ENDCOLLECTIVE ;  /* 0x000000000000791b */ /* 0x003fe20003800000 */
.L_x_1258:
[----:B------:R-:W-:Y:S02]  /*183c0*/  IMAD.MOV.U32 R13, RZ, RZ, R4 ;  /* 0x000000ffff0d7224 */ /* 0x000fe400078e0004 */
[----:B------:R-:W-:Y:S02]  /*183d0*/  IMAD.MOV.U32 R12, RZ, RZ, 0x1 ;  /* 0x00000001ff0c7424 */ /* 0x000fe400078e00ff */
[----:B------:R-:W-:-:S07]  /*183e0*/  IMAD.MOV.U32 R8, RZ, RZ, R14 ;  /* 0x000000ffff087224 */ /* 0x000fce00078e000e */
[----:B------:R-:W-:Y:S05]  /*183f0*/  WARPSYNC.COLLECTIVE R15, `(.L_x_1259) ;  /* 0x000000000f087348 */ /* 0x000fea0003c00000 */
[----:B------:R0:W1:Y:S02]  /*18400*/  SHFL.IDX P6, R14, R13, R12, R11 ;  /* 0x0000000c0d0e7389 */ /* 0x00006400000c000b */
[----:B01----:R-:W-:Y:S01]  /*18410*/  ENDCOLLECTIVE ;  /* 0x000000000000791b */ /* 0x003fe20003800000 */
.L_x_1259:
        /* <DEDUP_REMOVED lines=13> */
.L_x_1260:
[----:B------:R-:W-:Y:S02]  /*184f0*/  IMAD.MOV.U32 R13, RZ, RZ, R4 ;  /* 0x000000ffff0d7224 */ /* 0x000fe400078e0004 */
[----:B------:R-:W-:Y:S02]  /*18500*/  IMAD.MOV.U32 R12, RZ, RZ, 0x2 ;  /* 0x00000002ff0c7424 */ /* 0x000fe400078e00ff */
[----:B------:R-:W-:-:S07]  /*18510*/  IMAD.MOV.U32 R8, RZ, RZ, R14 ;  /* 0x000000ffff087224 */ /* 0x000fce00078e000e */
[----:B------:R-:W-:Y:S05]  /*18520*/  WARPSYNC.COLLECTIVE R15, `(.L_x_1261) ;  /* 0x000000000f087348 */ /* 0x000fea0003c00000 */
[----:B------:R0:W1:Y:S02]  /*18530*/  SHFL.IDX P6, R14, R13, R12, R11 ;  /* 0x0000000c0d0e7389 */ /* 0x00006400000c000b */
[----:B01----:R-:W-:Y:S01]  /*18540*/  ENDCOLLECTIVE ;  /* 0x000000000000791b */ /* 0x003fe20003800000 */
.L_x_1261:
        /* <DEDUP_REMOVED lines=9> */
[----:B------:R-:W-:Y:S01]  /*185e0*/  ISETP.GE.AND P1, PT, R7, R3, PT ;  /* 0x000000030700720c */ /* 0x000fe20003f26270 */
[----:B------:R-:W-:-:S12]  /*185f0*/  IMAD.MOV.U32 R7, RZ, RZ, R14 ;  /* 0x000000ffff077224 */ /* 0x000fd800078e000e */
[----:B0-----:R-:W-:Y:S05]  /*18600*/  WARPSYNC.COLLECTIVE R15, `(.L_x_1262) ;  /* 0x000000000f087348 */ /* 0x001fea0003c00000 */
[----:B------:R1:W2:Y:S02]  /*18610*/  SHFL.IDX P6, R14, R13, R12, R11 ;  /* 0x0000000c0d0e7389 */ /* 0x0002a400000c000b */
[----:B012---:R-:W-:Y:S01]  /*18620*/  ENDCOLLECTIVE ;  /* 0x000000000000791b */ /* 0x007fe20003800000 */
.L_x_1262:
[----:B------:R-:W-:Y:S02]  /*18630*/  IMAD.MOV.U32 R13, RZ, RZ, R4 ;  /* 0x000000ffff0d7224 */ /* 0x000fe400078e0004 */
[----:B------:R-:W-:Y:S02]  /*18640*/  IMAD.MOV.U32 R12, RZ, RZ, 0x3 ;  /* 0x00000003ff0c7424 */ /* 0x000fe400078e00ff */
[----:B------:R-:W-:-:S07]  /*18650*/  IMAD.MOV.U32 R8, RZ, RZ, R14 ;  /* 0x000000ffff087224 */ /* 0x000fce00078e000e */
[----:B------:R-:W-:Y:S05]  /*18660*/  WARPSYNC.COLLECTIVE R15, `(.L_x_1263) ;  /* 0x000000000f087348 */ /* 0x000fea0003c00000 */
[----:B------:R0:W1:Y:S02]  /*18670*/  SHFL.IDX P6, R14, R13, R12, R11 ;  /* 0x0000000c0d0e7389 */ /* 0x00006400000c000b */
[----:B01----:R-:W-:Y:S01]  /*18680*/  ENDCOLLECTIVE ;  /* 0x000000000000791b */ /* 0x003fe20003800000 */
.L_x_1263:
        /* <DEDUP_REMOVED lines=14> */
.L_x_1264:
[----:B------:R-:W-:Y:S02]  /*18770*/  IMAD.MOV.U32 R13, RZ, RZ, R4 ;  /* 0x000000ffff0d7224 */ /* 0x000fe400078e0004 */
[----:B------:R-:W-:Y:S02]  /*18780*/  IMAD.MOV.U32 R12, RZ, RZ, 0x4 ;  /* 0x00000004ff0c7424 */ /* 0x000fe400078e00ff */
[----:B------:R-:W-:-:S07]  /*18790*/  IMAD.MOV.U32 R8, RZ, RZ, R14 ;  /* 0x000000ffff087224 */ /* 0x000fce00078e000e */
[----:B------:R-:W-:Y:S05]  /*187a0*/  WARPSYNC.COLLECTIVE R15, `(.L_x_1265) ;  /* 0x000000000f087348 */ /* 0x000fea0003c00000 */
[----:B------:R0:W1:Y:S02]  /*187b0*/  SHFL.IDX P6, R14, R13, R12, R11 ;  /* 0x0000000c0d0e7389 */ /* 0x00006400000c000b */
[----:B01----:R-:W-:Y:S01]  /*187c0*/  ENDCOLLECTIVE ;  /* 0x000000000000791b */ /* 0x003fe20003800000 */
.L_x_1265:
        /* <DEDUP_REMOVED lines=14> */
.L_x_1266:
[----:B------:R-:W-:Y:S02]  /*188b0*/  IMAD.MOV.U32 R13, RZ, RZ, R4 ;  /* 0x000000ffff0d7224 */ /* 0x000fe400078e0004 */
[----:B------:R-:W-:Y:S02]  /*188c0*/  IMAD.MOV.U32 R12, RZ, RZ, 0x5 ;  /* 0x00000005ff0c7424 */ /* 0x000fe400078e00ff */
[----:B------:R-:W-:-:S07]  /*188d0*/  IMAD.MOV.U32 R8, RZ, RZ, R14 ;  /* 0x000000ffff087224 */ /* 0x000fce00078e000e */
[----:B------:R-:W-:Y:S05]  /*188e0*/  WARPSYNC.COLLECTIVE R15, `(.L_x_1267) ;  /* 0x000000000f087348 */ /* 0x000fea0003c00000 */
[----:B------:R0:W1:Y:S02]  /*188f0*/  SHFL.IDX P6, R14, R13, R12, R11 ;  /* 0x0000000c0d0e7389 */ /* 0x00006400000c000b */
[----:B01----:R-:W-:Y:S01]  /*18900*/  ENDCOLLECTIVE ;  /* 0x000000000000791b */ /* 0x003fe20003800000 */
.L_x_1267:
        /* <DEDUP_REMOVED lines=14> */
.L_x_1268:
[----:B------:R-:W-:Y:S02]  /*189f0*/  IMAD.MOV.U32 R13, RZ, RZ, R4 ;  /* 0x000000ffff0d7224 */ /* 0x000fe400078e0004 */
[----:B------:R-:W-:Y:S02]  /*18a00*/  IMAD.MOV.U32 R12, RZ, RZ, 0x6 ;  /* 0x00000006ff0c7424 */ /* 0x000fe400078e00ff */
[----:B------:R-:W-:-:S07]  /*18a10*/  IMAD.MOV.U32 R8, RZ, RZ, R14 ;  /* 0x000000ffff087224 */ /* 0x000fce00078e000e */
[----:B------:R-:W-:Y:S05]  /*18a20*/  WARPSYNC.COLLECTIVE R15, `(.L_x_1269) ;  /* 0x000000000f087348 */ /* 0x000fea0003c00000 */
[----:B------:R0:W1:Y:S02]  /*18a30*/  SHFL.IDX P6, R14, R13, R12, R11 ;  /* 0x0000000c0d0e7389 */ /* 0x00006400000c000b */
[----:B01----:R-:W-:Y:S01]  /*18a40*/  ENDCOLLECTIVE ;  /* 0x000000000000791b */ /* 0x003fe20003800000 */
.L_x_1269:
        /* <DEDUP_REMOVED lines=14> */
.L_x_1270:
[----:B------:R-:W-:Y:S02]  /*18b30*/  IMAD.MOV.U32 R13, RZ, RZ, R4 ;  /* 0x000000ffff0d7224 */ /* 0x000fe400078e0004 */
[----:B------:R-:W-:Y:S02]  /*18b40*/  IMAD.MOV.U32 R12, RZ, RZ, 0x7 ;  /* 0x00000007ff0c7424 */ /* 0x000fe400078e00ff */
[----:B------:R-:W-:-:S07]  /*18b50*/  IMAD.MOV.U32 R8, RZ, RZ, R14 ;  /* 0x000000ffff087224 */ /* 0x000fce00078e000e */
[----:B------:R-:W-:Y:S05]  /*18b60*/  WARPSYNC.COLLECTIVE R15, `(.L_x_1271) ;  /* 0x000000000f087348 */ /* 0x000fea0003c00000 */
[----:B------:R0:W1:Y:S02]  /*18b70*/  SHFL.IDX P6, R14, R13, R12, R11 ;  /* 0x0000000c0d0e7389 */ /* 0x00006400000c000b */
[----:B01----:R-:W-:Y:S01]  /*18b80*/  ENDCOLLECTIVE ;  /* 0x000000000000791b */ /* 0x003fe20003800000 */
.L_x_1271:
        /* <DEDUP_REMOVED lines=8> */
[----:B------:R0:W-:Y:S04]  /*18c10*/  @!P1 LDGSTS.E.BYPASS.LTC128B.128 [R20+0xb400], desc[UR52][R8.64], !P0 ;  /* 0x0b40000008149fae */ /* 0x0001e8000c101d74 */
[----:B------:R-:W-:Y:S01]  /*18c20*/  ISETP.GE.AND P1, PT, R0, R3, PT ;  /* 0x000000030000720c */ /* 0x000fe20003f26270 */
[----:B------:R-:W-:-:S02]  /*18c30*/  VIADD R0, R6, 0x80 ;  /* 0x0000008006007836 */ /* 0x000fc40000000000 */
[----:B------:R-:W-:-:S10]  /*18c40*/  IMAD.MOV.U32 R4, RZ, RZ, R14 ;  /* 0x000000ffff047224 */ /* 0x000fd400078e000e */
[----:B0-----:R-:W-:Y:S05]  /*18c50*/  WARPSYNC.COLLECTIVE R15, `(.L_x_1272) ;  /* 0x000000000f087348 */ /* 0x001fea0003c00000 */
[----:B------:R1:W2:Y:S02]  /*18c60*/  SHFL.IDX P6, R14, R13, R12, R11 ;  /* 0x0000000c0d0e7389 */ /* 0x0002a400000c000b */
[----:B012---:R-:W-:Y:S01]  /*18c70*/  ENDCOLLECTIVE ;  /* 0x000000000000791b */ /* 0x007fe20003800000 */
.L_x_1272:
[----:B------:R-:W-:Y:S01]  /*18c80*/  ISETP.GE.AND P2, PT, R0, R3, PT ;  /* 0x000000030000720c */ /* 0x000fe20003f46270 */
[----:B------:R-:W-:Y:S02]  /*18c90*/  IMAD.MOV.U32 R13, RZ, RZ, R2 ;  /* 0x000000ffff0d7224 */ /* 0x000fe400078e0002 */
[----:B------:R-:W-:Y:S02]  /*18ca0*/  IMAD.MOV.U32 R12, RZ, RZ, RZ ;  /* 0x000000ffff0c7224 */ /* 0x000fe400078e00ff */
[----:B------:R-:W-:-:S08]  /*18cb0*/  IMAD.MOV.U32 R8, RZ, RZ, R14 ;  /* 0x000000ffff087224 */ /* 0x000fd000078e000e */
[----:B------:R-:W-:Y:S05]  /*18cc0*/  WARPSYNC.COLLECTIVE R15, `(.L_x_1273) ;  /* 0x000000000f087348 */ /* 0x000fea0003c00000 */
[----:B------:R0:W1:Y:S02]  /*18cd0*/  SHFL.IDX P6, R14, R13, R12, R11 ;  /* 0x0000000c0d0e7389 */ /* 0x00006400000c000b */
[----:B01----:R-:W-:Y:S01]  /*18ce0*/  ENDCOLLECTIVE ;  /* 0x000000000000791b */ /* 0x003fe20003800000 */
.L_x_1273:
        /* <DEDUP_REMOVED lines=13> */
.L_x_1274:
[----:B------:R-:W-:Y:S02]  /*18dc0*/  IMAD.MOV.U32 R13, RZ, RZ, R2 ;  /* 0x000000ffff0d7224 */ /* 0x000fe400078e0002 */
[----:B------:R-:W-:Y:S02]  /*18dd0*/  IMAD.MOV.U32 R12, RZ, RZ, 0x1 ;  /* 0x00000001ff0c7424 */ /* 0x000fe400078e00ff */
[----:B------:R-:W-:-:S07]  /*18de0*/  IMAD.MOV.U32 R7, RZ, RZ, R14 ;  /* 0x000000ffff077224 */ /* 0x000fce00078e000e */
[----:B------:R-:W-:Y:S05]  /*18df0*/  WARPSYNC.COLLECTIVE R15, `(.L_x_1275) ;  /* 0x000000000f087348 */ /* 0x000fea0003c00000 */
[----:B------:R0:W1:Y:S02]  /*18e00*/  SHFL.IDX P6, R14, R13, R12, R11 ;  /* 0x0000000c0d0e7389 */ /* 0x00006400000c000b */
[----:B01----:R-:W-:Y:S01]  /*18e10*/  ENDCOLLECTIVE ;  /* 0x000000000000791b */ /* 0x003fe20003800000 */
.L_x_1275:
[----:B------:R-:W-:-:S05]  /*18e20*/  @!P2 LEA R7, P1, R21, R7, 0x1 ;  /* 0x000000071507a211 */ /* 0x000fca00078208ff */
[----:B------:R-:W-:Y:S02]  /*18e30*/  @!P2 IMAD.X R0, RZ, RZ, R0, P1 ;  /* 0x000000ffff00a224 */ /* 0x000fe400008e0600 */
[----:B------:R-:W-:Y:S02]  /*18e40*/  @!P2 IMAD.MOV.U32 R8, RZ, RZ, R7 ;  /* 0x000000ffff08a224 */ /* 0x000fe400078e0007 */
        /* <DEDUP_REMOVED lines=12> */
.L_x_1276:
[----:B------:R-:W-:Y:S02]  /*18f10*/  IMAD.MOV.U32 R13, RZ, RZ, R2 ;  /* 0x000000ffff0d7224 */ /* 0x000fe400078e0002 */
[----:B------:R-:W-:Y:S02]  /*18f20*/  IMAD.MOV.U32 R12, RZ, RZ, 0x2 ;  /* 0x00000002ff0c7424 */ /* 0x000fe400078e00ff */
[----:B------:R-:W-:-:S07]  /*18f30*/  IMAD.MOV.U32 R8, RZ, RZ, R14 ;  /* 0x000000ffff087224 */ /* 0x000fce00078e000e */
[----:B------:R-:W-:Y:S05]  /*18f40*/  WARPSYNC.COLLECTIVE R15, `(.L_x_1277) ;  /* 0x000000000f087348 */ /* 0x000fea0003c00000 */
[----:B------:R0:W1:Y:S02]  /*18f50*/  SHFL.IDX P6, R14, R13, R12, R11 ;  /* 0x0000000c0d0e7389 */ /* 0x00006400000c000b */
[----:B01----:R-:W-:Y:S01]  /*18f60*/  ENDCOLLECTIVE ;  /* 0x000000000000791b */ /* 0x003fe20003800000 */
.L_x_1277:
        /* <DEDUP_REMOVED lines=13> */
.L_x_1278:
[----:B------:R-:W-:Y:S02]  /*19040*/  IMAD.MOV.U32 R13, RZ, RZ, R2 ;  /* 0x000000ffff0d7224 */ /* 0x000fe400078e0002 */
[----:B------:R-:W-:Y:S02]  /*19050*/  IMAD.MOV.U32 R12, RZ, RZ, 0x3 ;  /* 0x00000003ff0c7424 */ /* 0x000fe400078e00ff */
[----:B------:R-:W-:-:S07]  /*19060*/  IMAD.MOV.U32 R8, RZ, RZ, R14 ;  /* 0x000000ffff087224 */ /* 0x000fce00078e000e */
[----:B------:R-:W-:Y:S05]  /*19070*/  WARPSYNC.COLLECTIVE R15, `(.L_x_1279) ;  /* 0x000000000f087348 */ /* 0x000fea0003c00000 */
[----:B------:R0:W1:Y:S02]  /*19080*/  SHFL.IDX P6, R14, R13, R12, R11 ;  /* 0x0000000c0d0e7389 */ /* 0x00006400000c000b */
[----:B01----:R-:W-:Y:S01]  /*19090*/  ENDCOLLECTIVE ;  /* 0x000000000000791b */ /* 0x003fe20003800000 */
.L_x_1279:
        /* <DEDUP_REMOVED lines=12> */
.L_x_1280:
[----:B------:R-:W-:Y:S01]  /*19160*/  IMAD.MOV.U32 R2, RZ, RZ, R14 ;  /* 0x000000ffff027224 */ /* 0x000fe200078e000e */
[----:B------:R-:W-:Y:S06]  /*19170*/  BRA `(.L_x_1281) ;  /* 0xffffffb8009c7947 */ /* 0x000fec000383ffff */
.L_x_1169:
[----:B0-----:R0:W1:Y:S02]  /*19180*/  SYNCS.PHASECHK.TRANS64.TRYWAIT P0, [R17+URZ+0x16820], R0 ;  /* 0x01682000110075a7 */ /* 0x001064000800017f */
[----:B-1----:R-:W-:Y:S05]  /*19190*/  @!P0 NANOSLEEP.SYNCS 0x989680 ;  /* 0x009896800000895d */ /* 0x002fea0003900000 */
[----:B------:R-:W1:Y:S02]  /*191a0*/  @!P0 SYNCS.PHASECHK.TRANS64 P0, [R17+URZ+0x16820], R0 ;  /* 0x01682000110085a7 */ /* 0x000e64000800007f */
[----:B-1----:R-:W-:Y:S05]  /*191b0*/  @!P0 BRA `(.L_x_1169) ;  /* 0xfffffffc00f08947 */ /* 0x002fea000383ffff */
[----:B------:R-:W-:Y:S05]  /*191c0*/  BRA `(.L_x_1282) ;  /* 0xffffffb800fc7947 */ /* 0x000fea000383ffff */
.L_x_1178:
[----:B-1----:R1:W2:Y:S02]  /*191d0*/  SYNCS.PHASECHK.TRANS64.TRYWAIT P0, [R2+URZ+0x16840], R3 ;  /* 0x01684003020075a7 */ /* 0x0022a4000800017f */
[----:B--2---:R-:W-:Y:S05]  /*191e0*/  @!P0 NANOSLEEP.SYNCS 0x989680 ;  /* 0x009896800000895d */ /* 0x004fea0003900000 */
[----:B------:R-:W2:Y:S02]  /*191f0*/  @!P0 SYNCS.PHASECHK.TRANS64 P0, [R2+URZ+0x16840], R3 ;  /* 0x01684003020085a7 */ /* 0x000ea4000800007f */
[----:B--2---:R-:W-:Y:S05]  /*19200*/  @!P0 BRA `(.L_x_1178) ;  /* 0xfffffffc00f08947 */ /* 0x004fea000383ffff */
[----:B------:R-:W-:Y:S05]  /*19210*/  BRA `(.L_x_1283) ;  /* 0xffffffbc00e07947 */ /* 0x000fea000383ffff */
.L_x_1183:
[----:B0-----:R0:W1:Y:S02]  /*19220*/  SYNCS.PHASECHK.TRANS64.TRYWAIT P0, [R3+URZ+0x60], R2 ;  /* 0x00006002030075a7 */ /* 0x001064000800017f */
[----:B-1----:R-:W-:Y:S05]  /*19230*/  @!P0 NANOSLEEP.SYNCS 0x989680 ;  /* 0x009896800000895d */ /* 0x002fea0003900000 */
[----:B------:R-:W1:Y:S02]  /*19240*/  @!P0 SYNCS.PHASECHK.TRANS64 P0, [R3+URZ+0x60], R2 ;  /* 0x00006002030085a7 */ /* 0x000e64000800007f */
[----:B-1----:R-:W-:Y:S05]  /*19250*/  @!P0 BRA `(.L_x_1183) ;  /* 0xfffffffc00f08947 */ /* 0x002fea000383ffff */
[----:B------:R-:W-:Y:S05]  /*19260*/  BRA `(.L_x_1284) ;  /* 0xffffffc0006c7947 */ /* 0x000fea000383ffff */
.L_x_1191:
[----:B-1----:R1:W2:Y:S02]  /*19270*/  SYNCS.PHASECHK.TRANS64.TRYWAIT P0, [R2+URZ+0x16840], R3 ;  /* 0x01684003020075a7 */ /* 0x0022a4000800017f */
[----:B--2---:R-:W-:Y:S05]  /*19280*/  @!P0 NANOSLEEP.SYNCS 0x989680 ;  /* 0x009896800000895d */ /* 0x004fea0003900000 */
[----:B------:R-:W2:Y:S02]  /*19290*/  @!P0 SYNCS.PHASECHK.TRANS64 P0, [R2+URZ+0x16840], R3 ;  /* 0x01684003020085a7 */ /* 0x000ea4000800007f */
[----:B--2---:R-:W-:Y:S05]  /*192a0*/  @!P0 BRA `(.L_x_1191) ;  /* 0xfffffffc00f08947 */ /* 0x004fea000383ffff */
[----:B------:R-:W-:Y:S05]  /*192b0*/  BRA `(.L_x_1285) ;  /* 0xffffffc400a87947 */ /* 0x000fea000383ffff */
.L_x_1196:
[----:B0-----:R0:W1:Y:S02]  /*192c0*/  SYNCS.PHASECHK.TRANS64.TRYWAIT P0, [R10+URZ+0x60], R3 ;  /* 0x000060030a0075a7 */ /* 0x001064000800017f */
[----:B-1----:R-:W-:Y:S05]  /*192d0*/  @!P0 NANOSLEEP.SYNCS 0x989680 ;  /* 0x009896800000895d */ /* 0x002fea0003900000 */
[----:B------:R-:W1:Y:S02]  /*192e0*/  @!P0 SYNCS.PHASECHK.TRANS64 P0, [R10+URZ+0x60], R3 ;  /* 0x000060030a0085a7 */ /* 0x000e64000800007f */
[----:B-1----:R-:W-:Y:S05]  /*192f0*/  @!P0 BRA `(.L_x_1196) ;  /* 0xfffffffc00f08947 */ /* 0x002fea000383ffff */
[----:B------:R-:W-:Y:S05]  /*19300*/  BRA `(.L_x_1286) ;  /* 0xffffffc800347947 */ /* 0x000fea000383ffff */
.L_x_1204:
[----:B-1----:R1:W2:Y:S02]  /*19310*/  SYNCS.PHASECHK.TRANS64.TRYWAIT P0, [R2+URZ+0x16840], R3 ;  /* 0x01684003020075a7 */ /* 0x0022a4000800017f */
[----:B--2---:R-:W-:Y:S05]  /*19320*/  @!P0 NANOSLEEP.SYNCS 0x989680 ;  /* 0x009896800000895d */ /* 0x004fea0003900000 */
[----:B------:R-:W2:Y:S02]  /*19330*/  @!P0 SYNCS.PHASECHK.TRANS64 P0, [R2+URZ+0x16840], R3 ;  /* 0x01684003020085a7 */ /* 0x000ea4000800007f */
[----:B--2---:R-:W-:Y:S05]  /*19340*/  @!P0 BRA `(.L_x_1204) ;  /* 0xfffffffc00f08947 */ /* 0x004fea000383ffff */
[----:B------:R-:W-:Y:S05]  /*19350*/  BRA `(.L_x_1287) ;  /* 0xffffffcc00447947 */ /* 0x000fea000383ffff */
.L_x_1209:
[----:B0-----:R0:W1:Y:S02]  /*19360*/  SYNCS.PHASECHK.TRANS64.TRYWAIT P0, [R7+URZ+0x60], R2 ;  /* 0x00006002070075a7 */ /* 0x001064000800017f */
[----:B-1----:R-:W-:Y:S05]  /*19370*/  @!P0 NANOSLEEP.SYNCS 0x989680 ;  /* 0x009896800000895d */ /* 0x002fea0003900000 */
[----:B------:R-:W1:Y:S02]  /*19380*/  @!P0 SYNCS.PHASECHK.TRANS64 P0, [R7+URZ+0x60], R2 ;  /* 0x00006002070085a7 */ /* 0x000e64000800007f */
[----:B-1----:R-:W-:Y:S05]  /*19390*/  @!P0 BRA `(.L_x_1209) ;  /* 0xfffffffc00f08947 */ /* 0x002fea000383ffff */
[----:B------:R-:W-:Y:S05]  /*193a0*/  BRA `(.L_x_1288) ;  /* 0xffffffcc00d47947 */ /* 0x000fea000383ffff */
.L_x_1219:
[----:B0-----:R0:W1:Y:S02]  /*193b0*/  SYNCS.PHASECHK.TRANS64.TRYWAIT P0, [R3+URZ+0x16860], R0 ;  /* 0x01686000030075a7 */ /* 0x001064000800017f */
[----:B-1----:R-:W-:Y:S05]  /*193c0*/  @!P0 NANOSLEEP.SYNCS 0x989680 ;  /* 0x009896800000895d */ /* 0x002fea0003900000 */
[----:B------:R-:W1:Y:S02]  /*193d0*/  @!P0 SYNCS.PHASECHK.TRANS64 P0, [R3+URZ+0x16860], R0 ;  /* 0x01686000030085a7 */ /* 0x000e64000800007f */
[----:B-1----:R-:W-:Y:S05]  /*193e0*/  @!P0 BRA `(.L_x_1219) ;  /* 0xfffffffc00f08947 */ /* 0x002fea000383ffff */
[----:B------:R-:W-:Y:S05]  /*193f0*/  BRA `(.L_x_1289) ;  /* 0xffffffd000d07947 */ /* 0x000fea000383ffff */
.L_x_1225:
[----:B------:R-:W-:Y:S01]  /*19400*/  BSSY B0, `(.L_x_1290) ;  /* 0x0000008000007945 */ /* 0x000fe20003800000 */
[----:B------:R-:W-:Y:S02]  /*19410*/  IMAD.MOV.U32 R13, RZ, RZ, R24 ;  /* 0x000000ffff0d7224 */ /* 0x000fe400078e0018 */
[----:B--2---:R-:W-:Y:S02]  /*19420*/  IMAD.MOV.U32 R12, RZ, RZ, RZ ;  /* 0x000000ffff0c7224 */ /* 0x004fe400078e00ff */
[----:B0-----:R-:W-:Y:S02]  /*19430*/  IMAD.MOV.U32 R11, RZ, RZ, 0x1f ;  /* 0x0000001fff0b7424 */ /* 0x001fe400078e00ff */
[----:B------:R-:W-:-:S07]  /*19440*/  IMAD.MOV.U32 R15, RZ, RZ, -0x1 ;  /* 0xffffffffff0f7424 */ /* 0x000fce00078e00ff */
[----:B-1----:R-:W-:Y:S05]  /*19450*/  WARPSYNC.COLLECTIVE R15, `(.L_x_1291) ;  /* 0x000000000f087348 */ /* 0x002fea0003c00000 */
[----:B------:R0:W2:Y:S02]  /*19460*/  SHFL.IDX P6, R14, R13, R12, R11 ;  /* 0x0000000c0d0e7389 */ /* 0x0000a400000c000b */
[----:B012---:R-:W-:Y:S01]  /*19470*/  ENDCOLLECTIVE ;  /* 0x000000000000791b */ /* 0x007fe20003800000 */
.L_x_1291:
[----:B------:R-:W-:Y:S05]  /*19480*/  BSYNC B0 ;  /* 0x0000000000007941 */ /* 0x000fea0003800000 */
.L_x_1290:
[----:B------:R-:W-:Y:S02]  /*19490*/  IMAD.MOV.U32 R13, RZ, RZ, R24 ;  /* 0x000000ffff0d7224 */ /* 0x000fe400078e0018 */
[----:B------:R-:W-:Y:S02]  /*194a0*/  IMAD.MOV.U32 R12, RZ, RZ, 0x1 ;  /* 0x00000001ff0c7424 */ /* 0x000fe400078e00ff */
[----:B------:R-:W-:Y:S02]  /*194b0*/  IMAD.MOV.U32 R11, RZ, RZ, 0x1f ;  /* 0x0000001fff0b7424 */ /* 0x000fe400078e00ff */
[----:B------:R-:W-:Y:S02]  /*194c0*/  IMAD.MOV.U32 R15, RZ, RZ, -0x1 ;  /* 0xffffffffff0f7424 */ /* 0x000fe400078e00ff */
[----:B------:R-:W-:Y:S02]  /*194d0*/  IMAD.IADD R7, R27, 0x1, R9 ;  /* 0x000000011b077824 */ /* 0x000fe400078e0209 */
[----:B------:R-:W-:-:S07]  /*194e0*/  IMAD.MOV.U32 R0, RZ, RZ, R14 ;  /* 0x000000ffff007224 */ /* 0x000fce00078e000e */
[----:B------:R-:W-:Y:S05]  /*194f0*/  WARPSYNC.COLLECTIVE R15, `(.L_x_1292) ;  /* 0x000000000f087348 */ /* 0x000fea0003c00000 */
[----:B------:R0:W1:Y:S02]  /*19500*/  SHFL.IDX P6, R14, R13, R12, R11 ;  /* 0x0000000c0d0e7389 */ /* 0x00006400000c000b */
[----:B01----:R-:W-:Y:S01]  /*19510*/  ENDCOLLECTIVE ;  /* 0x000000000000791b */ /* 0x003fe20003800000 */
.L_x_1292:
[----:B------:R-:W-:Y:S02]  /*19520*/  ULDC UR4, c[0x0][0xc3c] ;  /* 0x00030f0000047ab9 */ /* 0x000fe40000000800 */
[----:B------:R-:W-:-:S13]  /*19530*/  ISETP.GE.OR P1, PT, R7, UR4, !P0 ;  /* 0x0000000407007c0c */ /* 0x000fda000c726670 */
[----:B------:R-:W0:Y:S08]  /*19540*/  @!P1 LDC.64 R4, c[0x0][0xc80] ;  /* 0x00032000ff049b82 */ /* 0x000e300000000a00 */
[----:B------:R-:W1:Y:S01]  /*19550*/  @!P1 LDC.64 R2, c[0x0][0xc78] ;  /* 0x00031e00ff029b82 */ /* 0x000e620000000a00 */
[----:B------:R-:W-:Y:S01]  /*19560*/  CS2R R24, SRZ ;  /* 0x0000000000187805 */ /* 0x000fe2000001ff00 */
[----:B------:R-:W-:-:S02]  /*19570*/  IMAD.MOV.U32 R8, RZ, RZ, RZ ;  /* 0x000000ffff087224 */ /* 0x000fc400078e00ff */
[----:B------:R-:W-:Y:S02]  /*19580*/  IMAD.MOV.U32 R11, RZ, RZ, RZ ;  /* 0x000000ffff0b7224 */ /* 0x000fe400078e00ff */
[----:B------:R-:W-:Y:S02]  /*19590*/  IMAD.MOV.U32 R6, RZ, RZ, R14 ;  /* 0x000000ffff067224 */ /* 0x000fe400078e000e */
[----:B0-----:R-:W-:-:S06]  /*195a0*/  @!P1 IMAD.WIDE R4, R7, 0x4, R4 ;  /* 0x0000000407049825 */ /* 0x001fcc00078e0204 */
[----:B------:R-:W2:Y:S01]  /*195b0*/  @!P1 LDG.E R4, desc[UR52][R4.64] ;  /* 0x0000003404049981 */ /* 0x000ea2000c1e1900 */
[----:B-1----:R-:W-:-:S06]  /*195c0*/  @!P1 IMAD.WIDE R2, R7, 0x4, R2 ;  /* 0x0000000407029825 */ /* 0x002fcc00078e0202 */
[----:B------:R-:W3:Y:S01]  /*195d0*/  @!P1 LDG.E R2, desc[UR52][R2.64] ;  /* 0x0000003402029981 */ /* 0x000ee2000c1e1900 */
[C---:B------:R-:W-:Y:S02]  /*195e0*/  ISETP.GE.U32.AND P2, PT, R9.reuse, 0x2, PT ;  /* 0x000000020900780c */ /* 0x040fe40003f46070 */
[C---:B------:R-:W-:Y:S02]  /*195f0*/  ISETP.GE.U32.AND P3, PT, R9.reuse, 0x4, PT ;  /* 0x000000040900780c */ /* 0x040fe40003f66070 */
[C---:B------:R-:W-:Y:S02]  /*19600*/  ISETP.GE.U32.AND P4, PT, R9.reuse, 0x8, PT ;  /* 0x000000080900780c */ /* 0x040fe40003f86070 */
[C---:B------:R-:W-:Y:S01]  /*19610*/  ISETP.GE.U32.AND P5, PT, R9.reuse, 0x10, PT ;  /* 0x000000100900780c */ /* 0x040fe20003fa6070 */
[----:B--2---:R-:W-:Y:S02]  /*19620*/  @!P1 IMAD.MOV.U32 R25, RZ, RZ, R4 ;  /* 0x000000ffff199224 */ /* 0x004fe400078e0004 */
[----:B---3--:R-:W-:Y:S01]  /*19630*/  @!P1 IMAD.MOV.U32 R8, RZ, RZ, R2 ;  /* 0x000000ffff089224 */ /* 0x008fe200078e0002 */
[----:B------:R-:W-:-:S03]  /*19640*/  ISETP.NE.AND P1, PT, R9, RZ, PT ;  /* 0x000000ff0900720c */ /* 0x000fc60003f25270 */
[----:B------:R-:W-:-:S10]  /*19650*/  IMAD R13, R8, R25, RZ ;  /* 0x00000019080d7224 */ /* 0x000fd400078e02ff */
[----:B------:R-:W-:Y:S05]  /*19660*/  WARPSYNC.COLLECTIVE R15, `(.L_x_1293) ;  /* 0x000000000f087348 */ /* 0x000fea0003c00000 */
[----:B------:R0:W1:Y:S02]  /*19670*/  SHFL.UP P6, R14, R13, R12, R11 ;  /* 0x0400000c0d0e7389 */ /* 0x00006400000c000b */
[----:B01----:R-:W-:Y:S01]  /*19680*/  ENDCOLLECTIVE ;  /* 0x000000000000791b */ /* 0x003fe20003800000 */
.L_x_1293:
[----:B------:R-:W-:Y:S01]  /*19690*/  IMAD.MOV.U32 R12, RZ, RZ, 0x2 ;  /* 0x00000002ff0c7424 */ /* 0x000fe200078e00ff */
[----:B------:R-:W-:-:S05]  /*196a0*/  SEL R14, R14, RZ, P1 ;  /* 0x000000ff0e0e7207 */ /* 0x000fca0000800000 */
[----:B------:R-:W-:-:S04]  /*196b0*/  IMAD.IADD R7, R13, 0x1, R14 ;  /* 0x000000010d077824 */ /* 0x000fc800078e020e */
[----:B------:R-:W-:-:S07]  /*196c0*/  IMAD.MOV.U32 R13, RZ, RZ, R7 ;  /* 0x000000ffff0d7224 */ /* 0x000fce00078e0007 */
[----:B------:R-:W-:Y:S05]  /*196d0*/  WARPSYNC.COLLECTIVE R15, `(.L_x_1294) ;  /* 0x000000000f087348 */ /* 0x000fea0003c00000 */
[----:B------:R0:W1:Y:S02]  /*196e0*/  SHFL.UP P6, R14, R13, R12, R11 ;  /* 0x0400000c0d0e7389 */ /* 0x00006400000c000b */
[----:B01----:R-:W-:Y:S01]  /*196f0*/  ENDCOLLECTIVE ;  /* 0x000000000000791b */ /* 0x003fe20003800000 */
.L_x_1294:
[----:B------:R-:W-:Y:S01]  /*19700*/  IMAD.MOV.U32 R12, RZ, RZ, 0x4 ;  /* 0x00000004ff0c7424 */ /* 0x000fe200078e00ff */
[----:B------:R-:W-:-:S05]  /*19710*/  SEL R2, R14, RZ, P2 ;  /* 0x000000ff0e027207 */ /* 0x000fca0001000000 */
[----:B------:R-:W-:-:S04]  /*19720*/  IMAD.IADD R2, R7, 0x1, R2 ;  /* 0x0000000107027824 */ /* 0x000fc800078e0202 */
[----:B------:R-:W-:-:S07]  /*19730*/  IMAD.MOV.U32 R13, RZ, RZ, R2 ;  /* 0x000000ffff0d7224 */ /* 0x000fce00078e0002 */
[----:B------:R-:W-:Y:S05]  /*19740*/  WARPSYNC.COLLECTIVE R15, `(.L_x_1295) ;  /* 0x000000000f087348 */ /* 0x000fea0003c00000 */
[----:B------:R0:W1:Y:S02]  /*19750*/  SHFL.UP P6, R14, R13, R12, R11 ;  /* 0x0400000c0d0e7389 */ /* 0x00006400000c000b */
[----:B01----:R-:W-:Y:S01]  /*19760*/  ENDCOLLECTIVE ;  /* 0x000000000000791b */ /* 0x003fe20003800000 */
.L_x_1295:
[----:B------:R-:W-:Y:S01]  /*19770*/  IMAD.MOV.U32 R12, RZ, RZ, 0x8 ;  /* 0x00000008ff0c7424 */ /* 0x000fe200078e00ff */
[----:B------:R-:W-:-:S05]  /*19780*/  SEL R3, R14, RZ, P3 ;  /* 0x000000ff0e037207 */ /* 0x000fca0001800000 */
[----:B------:R-:W-:-:S04]  /*19790*/  IMAD.IADD R3, R2, 0x1, R3 ;  /* 0x0000000102037824 */ /* 0x000fc800078e0203 */
[----:B------:R-:W-:-:S07]  /*197a0*/  IMAD.MOV.U32 R13, RZ, RZ, R3 ;  /* 0x000000ffff0d7224 */ /* 0x000fce00078e0003 */
[----:B------:R-:W-:Y:S05]  /*197b0*/  WARPSYNC.COLLECTIVE R15, `(.L_x_1296) ;  /* 0x000000000f087348 */ /* 0x000fea0003c00000 */
[----:B------:R0:W1:Y:S02]  /*197c0*/  SHFL.UP P6, R14, R13, R12, R11 ;  /* 0x0400000c0d0e7389 */ /* 0x00006400000c000b */
[----:B01----:R-:W-:Y:S01]  /*197d0*/  ENDCOLLECTIVE ;  /* 0x000000000000791b */ /* 0x003fe20003800000 */
.L_x_1296:
[----:B------:R-:W-:Y:S01]  /*197e0*/  IMAD.MOV.U32 R12, RZ, RZ, 0x10 ;  /* 0x00000010ff0c7424 */ /* 0x000fe200078e00ff */
[----:B------:R-:W-:-:S05]  /*197f0*/  SEL R4, R14, RZ, P4 ;  /* 0x000000ff0e047207 */ /* 0x000fca0002000000 */
[----:B------:R-:W-:-:S04]  /*19800*/  IMAD.IADD R4, R3, 0x1, R4 ;  /* 0x0000000103047824 */ /* 0x000fc800078e0204 */
[----:B------:R-:W-:-:S07]  /*19810*/  IMAD.MOV.U32 R13, RZ, RZ, R4 ;  /* 0x000000ffff0d7224 */ /* 0x000fce00078e0004 */
[----:B------:R-:W-:Y:S05]  /*19820*/  WARPSYNC.COLLECTIVE R15, `(.L_x_1297) ;  /* 0x000000000f087348 */ /* 0x000fea0003c00000 */
[----:B------:R0:W1:Y:S02]  /*19830*/  SHFL.UP P6, R14, R13, R12, R11 ;  /* 0x0400000c0d0e7389 */ /* 0x00006400000c000b */
[----:B01----:R-:W-:Y:S01]  /*19840*/  ENDCOLLECTIVE ;  /* 0x000000000000791b */ /* 0x003fe20003800000 */
.L_x_1297:
        /* <DEDUP_REMOVED lines=8> */
.L_x_1298:
[----:B------:R-:W-:Y:S05]  /*198d0*/  BRA `(.L_x_1299) ;  /* 0xffffffd4000c7947 */ /* 0x000fea000383ffff */
.L_x_1228:
[----:B------:R-:W-:Y:S01]  /*198e0*/  BSSY B0, `(.L_x_1300) ;  /* 0x0000007000007945 */ /* 0x000fe20003800000 */
[----:B--2---:R-:W-:Y:S02]  /*198f0*/  IMAD.MOV.U32 R12, RZ, RZ, 0x1 ;  /* 0x00000001ff0c7424 */ /* 0x004fe400078e00ff */
[----:B------:R-:W-:Y:S02]  /*19900*/  IMAD.MOV.U32 R11, RZ, RZ, RZ ;  /* 0x000000ffff0b7224 */ /* 0x000fe400078e00ff */
[----:B------:R-:W-:-:S07]  /*19910*/  IMAD.MOV.U32 R15, RZ, RZ, -0x1 ;  /* 0xffffffffff0f7424 */ /* 0x000fce00078e00ff */
[----:B------:R-:W-:Y:S05]  /*19920*/  WARPSYNC.COLLECTIVE R15, `(.L_x_1301) ;  /* 0x000000000f087348 */ /* 0x000fea0003c00000 */
[----:B------:R0:W1:Y:S02]  /*19930*/  SHFL.UP P6, R14, R13, R12, R11 ;  /* 0x0400000c0d0e7389 */ /* 0x00006400000c000b */
[----:B01----:R-:W-:Y:S01]  /*19940*/  ENDCOLLECTIVE ;  /* 0x000000000000791b */ /* 0x003fe20003800000 */
.L_x_1301:
[----:B------:R-:W-:Y:S05]  /*19950*/  BSYNC B0 ;  /* 0x0000000000007941 */ /* 0x000fea0003800000 */
.L_x_1300:
[----:B------:R-:W-:Y:S01]  /*19960*/  SEL R14, R14, RZ, P1 ;  /* 0x000000ff0e0e7207 */ /* 0x000fe20000800000 */
[----:B------:R-:W-:Y:S02]  /*19970*/  IMAD.MOV.U32 R12, RZ, RZ, 0x2 ;  /* 0x00000002ff0c7424 */ /* 0x000fe400078e00ff */
[----:B------:R-:W-:Y:S02]  /*19980*/  IMAD.MOV.U32 R11, RZ, RZ, RZ ;  /* 0x000000ffff0b7224 */ /* 0x000fe400078e00ff */
[----:B------:R-:W-:Y:S02]  /*19990*/  IMAD.IADD R13, R13, 0x1, R14 ;  /* 0x000000010d0d7824 */ /* 0x000fe400078e020e */
[----:B------:R-:W-:-:S07]  /*199a0*/  IMAD.MOV.U32 R15, RZ, RZ, -0x1 ;  /* 0xffffffffff0f7424 */ /* 0x000fce00078e00ff */
[----:B------:R-:W-:Y:S05]  /*199b0*/  WARPSYNC.COLLECTIVE R15, `(.L_x_1302) ;  /* 0x000000000f087348 */ /* 0x000fea0003c00000 */
[----:B------:R0:W1:Y:S02]  /*199c0*/  SHFL.UP P6, R14, R13, R12, R11 ;  /* 0x0400000c0d0e7389 */ /* 0x00006400000c000b */
[----:B01----:R-:W-:Y:S01]  /*199d0*/  ENDCOLLECTIVE ;  /* 0x000000000000791b */ /* 0x003fe20003800000 */
.L_x_1302:
[----:B------:R-:W-:Y:S01]  /*199e0*/  IMAD.MOV.U32 R12, RZ, RZ, 0x4 ;  /* 0x00000004ff0c7424 */ /* 0x000fe200078e00ff */
[----:B------:R-:W-:-:S05]  /*199f0*/  SEL R2, R14, RZ, P2 ;  /* 0x000000ff0e027207 */ /* 0x000fca0001000000 */
[----:B------:R-:W-:-:S04]  /*19a00*/  IMAD.IADD R2, R13, 0x1, R2 ;  /* 0x000000010d027824 */ /* 0x000fc800078e0202 */
[----:B------:R-:W-:-:S07]  /*19a10*/  IMAD.MOV.U32 R13, RZ, RZ, R2 ;  /* 0x000000ffff0d7224 */ /* 0x000fce00078e0002 */
[----:B------:R-:W-:Y:S05]  /*19a20*/  WARPSYNC.COLLECTIVE R15, `(.L_x_1303) ;  /* 0x000000000f087348 */ /* 0x000fea0003c00000 */
[----:B------:R0:W1:Y:S02]  /*19a30*/  SHFL.UP P6, R14, R13, R12, R11 ;  /* 0x0400000c0d0e7389 */ /* 0x00006400000c000b */
[----:B01----:R-:W-:Y:S01]  /*19a40*/  ENDCOLLECTIVE ;  /* 0x000000000000791b */ /* 0x003fe20003800000 */
.L_x_1303:
[----:B------:R-:W-:Y:S01]  /*19a50*/  IMAD.MOV.U32 R12, RZ, RZ, 0x8 ;  /* 0x00000008ff0c7424 */ /* 0x000fe200078e00ff */
[----:B------:R-:W-:-:S05]  /*19a60*/  SEL R3, R14, RZ, P3 ;  /* 0x000000ff0e037207 */ /* 0x000fca0001800000 */
[----:B------:R-:W-:-:S04]  /*19a70*/  IMAD.IADD R3, R2, 0x1, R3 ;  /* 0x0000000102037824 */ /* 0x000fc800078e0203 */
[----:B------:R-:W-:-:S07]  /*19a80*/  IMAD.MOV.U32 R13, RZ, RZ, R3 ;  /* 0x000000ffff0d7224 */ /* 0x000fce00078e0003 */
[----:B------:R-:W-:Y:S05]  /*19a90*/  WARPSYNC.COLLECTIVE R15, `(.L_x_1304) ;  /* 0x000000000f087348 */ /* 0x000fea0003c00000 */
[----:B------:R0:W1:Y:S02]  /*19aa0*/  SHFL.UP P6, R14, R13, R12, R11 ;  /* 0x0400000c0d0e7389 */ /* 0x00006400000c000b */
[----:B01----:R-:W-:Y:S01]  /*19ab0*/  ENDCOLLECTIVE ;  /* 0x000000000000791b */ /* 0x003fe20003800000 */
.L_x_1304:
[----:B------:R-:W-:Y:S01]  /*19ac0*/  IMAD.MOV.U32 R12, RZ, RZ, 0x10 ;  /* 0x00000010ff0c7424 */ /* 0x000fe200078e00ff */
[----:B------:R-:W-:-:S05]  /*19ad0*/  SEL R4, R14, RZ, P4 ;  /* 0x000000ff0e047207 */ /* 0x000fca0002000000 */
[----:B------:R-:W-:-:S04]  /*19ae0*/  IMAD.IADD R4, R3, 0x1, R4 ;  /* 0x0000000103047824 */ /* 0x000fc800078e0204 */
[----:B------:R-:W-:-:S07]  /*19af0*/  IMAD.MOV.U32 R13, RZ, RZ, R4 ;  /* 0x000000ffff0d7224 */ /* 0x000fce00078e0004 */
[----:B------:R-:W-:Y:S05]  /*19b00*/  WARPSYNC.COLLECTIVE R15, `(.L_x_1305) ;  /* 0x000000000f087348 */ /* 0x000fea0003c00000 */
[----:B------:R0:W1:Y:S02]  /*19b10*/  SHFL.UP P6, R14, R13, R12, R11 ;  /* 0x0400000c0d0e7389 */ /* 0x00006400000c000b */
[----:B01----:R-:W-:Y:S01]  /*19b20*/  ENDCOLLECTIVE ;  /* 0x000000000000791b */ /* 0x003fe20003800000 */
.L_x_1305:
        /* <DEDUP_REMOVED lines=8> */
.L_x_1306:
[----:B------:R-:W-:Y:S05]  /*19bb0*/  BRA `(.L_x_1307) ;  /* 0xffffffd000f87947 */ /* 0x000fea000383ffff */
.L_x_1230:
[----:B------:R-:W-:Y:S01]  /*19bc0*/  BSSY B0, `(.L_x_1308) ;  /* 0x0000006000007945 */ /* 0x000fe20003800000 */
[----:B------:R-:W-:Y:S01]  /*19bd0*/  PLOP3.LUT P6, PT, P6, PT, PT, 0x8, 0x0 ;  /* 0x000000000000781c */ /* 0x000fe200037ce170 */
[----:B------:R-:W-:-:S12]  /*19be0*/  IMAD.MOV.U32 R15, RZ, RZ, -0x1 ;  /* 0xffffffffff0f7424 */ /* 0x000fd800078e00ff */
[----:B0-2---:R-:W-:Y:S05]  /*19bf0*/  WARPSYNC.COLLECTIVE R15, `(.L_x_1309) ;  /* 0x000000000f087348 */ /* 0x005fea0003c00000 */
[----:B------:R-:W-:Y:S01]  /*19c00*/  VOTE.ANY R14, PT, P6 ;  /* 0x00000000000e7806 */ /* 0x000fe200030e0100 */
[----:B0-2---:R-:W-:Y:S06]  /*19c10*/  ENDCOLLECTIVE ;  /* 0x000000000000791b */ /* 0x005fec0003800000 */
.L_x_1309:
[----:B------:R-:W-:Y:S05]  /*19c20*/  BSYNC B0 ;  /* 0x0000000000007941 */ /* 0x000fea0003800000 */
.L_x_1308:
[----:B------:R-:W-:Y:S02]  /*19c30*/  IMAD.MOV.U32 R2, RZ, RZ, R14 ;  /* 0x000000ffff027224 */ /* 0x000fe400078e000e */
[----:B------:R-:W-:Y:S02]  /*19c40*/  IMAD.MOV.U32 R13, RZ, RZ, R25 ;  /* 0x000000ffff0d7224 */ /* 0x000fe400078e0019 */
[----:B------:R0:W1:Y:S01]  /*19c50*/  POPC R12, R2 ;  /* 0x00000002000c7309 */ /* 0x0000620000000000 */
[----:B------:R-:W-:Y:S02]  /*19c60*/  IMAD.MOV.U32 R11, RZ, RZ, 0x1f ;  /* 0x0000001fff0b7424 */ /* 0x000fe400078e00ff */
[----:B------:R-:W-:-:S07]  /*19c70*/  IMAD.MOV.U32 R15, RZ, RZ, -0x1 ;  /* 0xffffffffff0f7424 */ /* 0x000fce00078e00ff */
[----:B01----:R-:W-:Y:S05]  /*19c80*/  WARPSYNC.COLLECTIVE R15, `(.L_x_1310) ;  /* 0x000000000f087348 */ /* 0x003fea0003c00000 */
[----:B-1----:R1:W2:Y:S02]  /*19c90*/  SHFL.IDX P6, R14, R13, R12, R11 ;  /* 0x0000000c0d0e7389 */ /* 0x0022a400000c000b */
[----:B012---:R-:W-:Y:S01]  /*19ca0*/  ENDCOLLECTIVE ;  /* 0x000000000000791b */ /* 0x007fe20003800000 */
.L_x_1310:
[----:B------:R-:W-:Y:S02]  /*19cb0*/  IMAD.IADD R27, R12, 0x1, R27 ;  /* 0x000000010c1b7824 */ /* 0x000fe400078e021b */
[----:B------:R-:W-:Y:S02]  /*19cc0*/  IMAD.MOV.U32 R13, RZ, RZ, R8 ;  /* 0x000000ffff0d7224 */ /* 0x000fe400078e0008 */
[----:B------:R-:W-:-:S07]  /*19cd0*/  IMAD.MOV.U32 R25, RZ, RZ, R14 ;  /* 0x000000ffff197224 */ /* 0x000fce00078e000e */
[----:B------:R-:W-:Y:S05]  /*19ce0*/  WARPSYNC.COLLECTIVE R15, `(.L_x_1311) ;  /* 0x000000000f087348 */ /* 0x000fea0003c00000 */
[----:B------:R0:W1:Y:S02]  /*19cf0*/  SHFL.IDX P6, R14, R13, R12, R11 ;  /* 0x0000000c0d0e7389 */ /* 0x00006400000c000b */
[----:B01----:R-:W-:Y:S01]  /*19d00*/  ENDCOLLECTIVE ;  /* 0x000000000000791b */ /* 0x003fe20003800000 */
.L_x_1311:
[----:B------:R-:W-:Y:S01]  /*19d10*/  IMAD.MOV.U32 R8, RZ, RZ, R14 ;  /* 0x000000ffff087224 */ /* 0x000fe200078e000e */
[----:B------:R-:W-:Y:S06]  /*19d20*/  BRA `(.L_x_1312) ;  /* 0xffffffd000dc7947 */ /* 0x000fec000383ffff */
.L_x_1232:
[----:B------:R-:W-:Y:S01]  /*19d30*/  BSSY B0, `(.L_x_1313) ;  /* 0x0000007000007945 */ /* 0x000fe20003800000 */
[----:B------:R-:W-:Y:S02]  /*19d40*/  IMAD.MOV.U32 R13, RZ, RZ, R3 ;  /* 0x000000ffff0d7224 */ /* 0x000fe400078e0003 */
[----:B------:R-:W-:Y:S02]  /*19d50*/  IMAD.MOV.U32 R11, RZ, RZ, 0x1f ;  /* 0x0000001fff0b7424 */ /* 0x000fe400078e00ff */
[----:B------:R-:W-:-:S07]  /*19d60*/  IMAD.MOV.U32 R15, RZ, RZ, -0x1 ;  /* 0xffffffffff0f7424 */ /* 0x000fce00078e00ff */
[----:B0-23--:R-:W-:Y:S05]  /*19d70*/  WARPSYNC.COLLECTIVE R15, `(.L_x_1314) ;  /* 0x000000000f087348 */ /* 0x00dfea0003c00000 */
[----:B------:R1:W4:Y:S02]  /*19d80*/  SHFL.IDX P6, R14, R13, R12, R11 ;  /* 0x0000000c0d0e7389 */ /* 0x00032400000c000b */
[----:B01234-:R-:W-:Y:S01]  /*19d90*/  ENDCOLLECTIVE ;  /* 0x000000000000791b */ /* 0x01ffe20003800000 */
.L_x_1314:
[----:B------:R-:W-:Y:S05]  /*19da0*/  BSYNC B0 ;  /* 0x0000000000007941 */ /* 0x000fea0003800000 */
.L_x_1313:
[----:B------:R-:W-:Y:S01]  /*19db0*/  IMAD.MOV.U32 R24, RZ, RZ, R14 ;  /* 0x000000ffff187224 */ /* 0x000fe200078e000e */
[----:B------:R-:W-:Y:S06]  /*19dc0*/  BRA `(.L_x_1231) ;  /* 0xffffffd000cc7947 */ /* 0x000fec000383ffff */
.L_x_1238:
[----:B0-----:R0:W2:Y:S02]  /*19dd0*/  SYNCS.PHASECHK.TRANS64.TRYWAIT P0, [R9+URZ+0x16820], R0 ;  /* 0x01682000090075a7 */ /* 0x0010a4000800017f */
[----:B--2---:R-:W-:Y:S05]  /*19de0*/  @!P0 NANOSLEEP.SYNCS 0x989680 ;  /* 0x009896800000895d */ /* 0x004fea0003900000 */
[----:B------:R-:W2:Y:S02]  /*19df0*/  @!P0 SYNCS.PHASECHK.TRANS64 P0, [R9+URZ+0x16820], R0 ;  /* 0x01682000090085a7 */ /* 0x000ea4000800007f */
[----:B--2---:R-:W-:Y:S05]  /*19e00*/  @!P0 BRA `(.L_x_1238) ;  /* 0xfffffffc00f08947 */ /* 0x004fea000383ffff */
[----:B------:R-:W-:Y:S05]  /*19e10*/  BRA `(.L_x_1315) ;  /* 0xffffffdc00247947 */ /* 0x000fea000383ffff */
.L_x_1239:
[----:B------:R-:W2:Y:S01]  /*19e20*/  S2R R2, SR_TID.X ;  /* 0x0000000000027919 */ /* 0x000ea20000002100 */
[----:B------:R-:W-:Y:S01]  /*19e30*/  BSSY B0, `(.L_x_1316) ;  /* 0x000000a000007945 */ /* 0x000fe20003800000 */
[----:B------:R-:W-:Y:S02]  /*19e40*/  IMAD.MOV.U32 R12, RZ, RZ, RZ ;  /* 0x000000ffff0c7224 */ /* 0x000fe400078e00ff */
[----:B------:R-:W-:Y:S02]  /*19e50*/  IMAD.MOV.U32 R11, RZ, RZ, 0x1f ;  /* 0x0000001fff0b7424 */ /* 0x000fe400078e00ff */
[----:B------:R-:W-:Y:S01]  /*19e60*/  IMAD.MOV.U32 R15, RZ, RZ, -0x1 ;  /* 0xffffffffff0f7424 */ /* 0x000fe200078e00ff */
[----:B--2---:R-:W-:-:S04]  /*19e70*/  SHF.R.U32.HI R2, RZ, 0x5, R2 ;  /* 0x00000005ff027819 */ /* 0x004fc80000011602 */
[----:B------:R-:W-:-:S05]  /*19e80*/  LOP3.LUT R2, R2, 0x3, RZ, 0xc0, !PT ;  /* 0x0000000302027812 */ /* 0x000fca00078ec0ff */
[----:B------:R-:W-:-:S07]  /*19e90*/  IMAD.MOV.U32 R13, RZ, RZ, R2 ;  /* 0x000000ffff0d7224 */ /* 0x000fce00078e0002 */
[----:B01-3--:R-:W-:Y:S05]  /*19ea0*/  WARPSYNC.COLLECTIVE R15, `(.L_x_1317) ;  /* 0x000000000f087348 */ /* 0x00bfea0003c00000 */
[----:B------:R2:W4:Y:S02]  /*19eb0*/  SHFL.IDX P6, R14, R13, R12, R11 ;  /* 0x0000000c0d0e7389 */ /* 0x00052400000c000b */
[----:B01234-:R-:W-:Y:S01]  /*19ec0*/  ENDCOLLECTIVE ;  /* 0x000000000000791b */ /* 0x01ffe20003800000 */
.L_x_1317:
[----:B------:R-:W-:Y:S05]  /*19ed0*/  BSYNC B0 ;  /* 0x0000000000007941 */ /* 0x000fea0003800000 */
.L_x_1316:
[----:B------:R-:W-:Y:S05]  /*19ee0*/  BRA `(.L_x_1318) ;  /* 0xffffffdc000c7947 */ /* 0x000fea000383ffff */
.L_x_1242:
[----:B------:R-:W-:Y:S01]  /*19ef0*/  BSSY B1, `(.L_x_1319) ;  /* 0x0000006000017945 */ /* 0x000fe20003800000 */
[----:B------:R-:W-:-:S07]  /*19f00*/  IMAD.MOV.U32 R15, RZ, RZ, -0x1 ;  /* 0xffffffffff0f7424 */ /* 0x000fce00078e00ff */
[----:B01-3--:R-:W-:Y:S05]  /*19f10*/  WARPSYNC.COLLECTIVE R15, `(.L_x_1320) ;  /* 0x000000000f0c7348 */ /* 0x00bfea0003c00000 */
[----:B------:R-:W-:Y:S02]  /*19f20*/  ELECT P6, UR62, PT ;  /* 0x00000000003e782f */ /* 0x000fe400038c0000 */
[----:B------:R-:W-:Y:S01]  /*19f30*/  MOV R14, UR62 ;  /* 0x0000003e000e7c02 */ /* 0x000fe20008000f00 */
[----:B01-3--:R-:W-:Y:S10]  /*19f40*/  ENDCOLLECTIVE ;  /* 0x000000000000791b */ /* 0x00bff40003800000 */
.L_x_1320:
[----:B------:R-:W-:Y:S05]  /*19f50*/  BSYNC B1 ;  /* 0x0000000000017941 */ /* 0x000fea0003800000 */
.L_x_1319:
[----:B------:R-:W-:Y:S05]  /*19f60*/  BRA `(.L_x_1321) ;  /* 0xffffffdc00047947 */ /* 0x000fea000383ffff */
.L_x_1244:
[----:B0-----:R0:W1:Y:S02]  /*19f70*/  SYNCS.PHASECHK.TRANS64.TRYWAIT P0, [R7+URZ], R2 ;  /* 0x00000002070075a7 */ /* 0x001064000800017f */
[----:B-1----:R-:W-:Y:S05]  /*19f80*/  @!P0 NANOSLEEP.SYNCS 0x989680 ;  /* 0x009896800000895d */ /* 0x002fea0003900000 */
[----:B------:R-:W1:Y:S02]  /*19f90*/  @!P0 SYNCS.PHASECHK.TRANS64 P0, [R7+URZ], R2 ;  /* 0x00000002070085a7 */ /* 0x000e64000800007f */
[----:B-1----:R-:W-:Y:S05]  /*19fa0*/  @!P0 BRA `(.L_x_1244) ;  /* 0xfffffffc00f08947 */ /* 0x002fea000383ffff */
[----:B------:R-:W-:Y:S05]  /*19fb0*/  BRA `(.L_x_1322) ;  /* 0xffffffdc00387947 */ /* 0x000fea000383ffff */
.L_x_1245:
[----:B-1----:R1:W2:Y:S02]  /*19fc0*/  SYNCS.PHASECHK.TRANS64.TRYWAIT P0, [R3+URZ], R0 ;  /* 0x00000000030075a7 */ /* 0x0022a4000800017f */
[----:B--2---:R-:W-:Y:S05]  /*19fd0*/  @!P0 NANOSLEEP.SYNCS 0x989680 ;  /* 0x009896800000895d */ /* 0x004fea0003900000 */
[----:B------:R-:W2:Y:S02]  /*19fe0*/  @!P0 SYNCS.PHASECHK.TRANS64 P0, [R3+URZ], R0 ;  /* 0x00000000030085a7 */ /* 0x000ea4000800007f */
[----:B--2---:R-:W-:Y:S05]  /*19ff0*/  @!P0 BRA `(.L_x_1245) ;  /* 0xfffffffc00f08947 */ /* 0x004fea000383ffff */
[----:B------:R-:W-:Y:S05]  /*1a000*/  BRA `(.L_x_1323) ;  /* 0xffffffdc002c7947 */ /* 0x000fea000383ffff */
.L_x_1247:
[----:B-1----:R1:W2:Y:S02]  /*1a010*/  SYNCS.PHASECHK.TRANS64.TRYWAIT P0, [R5+URZ], R2 ;  /* 0x00000002050075a7 */ /* 0x0022a4000800017f */
[----:B--2---:R-:W-:Y:S05]  /*1a020*/  @!P0 NANOSLEEP.SYNCS 0x989680 ;  /* 0x009896800000895d */ /* 0x004fea0003900000 */
[----:B------:R-:W2:Y:S02]  /*1a030*/  @!P0 SYNCS.PHASECHK.TRANS64 P0, [R5+URZ], R2 ;  /* 0x00000002050085a7 */ /* 0x000ea4000800007f */
[----:B--2---:R-:W-:Y:S05]  /*1a040*/  @!P0 BRA `(.L_x_1247) ;  /* 0xfffffffc00f08947 */ /* 0x004fea000383ffff */
[----:B------:R-:W-:Y:S05]  /*1a050*/  BRA `(.L_x_1324) ;  /* 0xffffffdc00307947 */ /* 0x000fea000383ffff */
.L_x_1325:
        /* <DEDUP_REMOVED lines=10> */
.L_x_2705:


//--------------------- .text._ZN7cutlass13device_kernelIN5flash11enable_sm90INS1_16FlashAttnFwdSm90INS1_25CollectiveMainloopFwdSm90ILi2EN4cute5tupleIJNS5_1CILi1EEES8_S8_EEENS6_IJNS7_ILi192EEENS7_ILi128EEENS7_ILi64EEEEEELi64ENS_6half_tEfNS_4arch4Sm90ELb0ELb1ELb1ELb1ELb0ELb1ELb0ELb1ELb1ELb1ELb1ELb0EEENS1_21CollectiveEpilogueFwdINS6_IJSA_SC_SB_EEES9_SE_SG_Li384ELb1ELb1ELb1ELb0EEENS1_36VarlenDynamicPersistentTileSchedulerILi192ELi128ELi384ELi128ELb1ELb1ELb1ELb1ELb0ELb1EEEEEEEEEvNT_6ParamsE --------------------------
	.section	.text._ZN7cutlass13device_kernelIN5flash11enable_sm90INS1_16FlashAttnFwdSm90INS1_25CollectiveMainloopFwdSm90ILi2EN4cute5tupleIJNS5_1CILi1EEES8_S8_EEENS6_IJNS7_ILi192EEENS7_ILi128EEENS7_ILi64EEEEEELi64ENS_6half_tEfNS_4arch4Sm90ELb0ELb1ELb1ELb1ELb0ELb1ELb0ELb1ELb1ELb1ELb1ELb0EEENS1_21CollectiveEpilogueFwdINS6_IJSA_SC_SB_EEES9_SE_SG_Li384ELb1ELb1ELb1ELb0EEENS1_36VarlenDynamicPersistentTileSchedulerILi192ELi128ELi384ELi128ELb1ELb1ELb1ELb1ELb0ELb1EEEEEEEEEvNT_6ParamsE,"ax",@progbits
	.align	128
.text._ZN7cutlass13device_kernelIN5flash11enable_sm90INS1_16FlashAttnFwdSm90INS1_25CollectiveMainloopFwdSm90ILi2EN4cute5tupleIJNS5_1CILi1EEES8_S8_EEENS6_IJNS7_ILi192EEENS7_ILi128EEENS7_ILi64EEEEEELi64ENS_6half_tEfNS_4arch4Sm90ELb0ELb1ELb1ELb1ELb0ELb1ELb0ELb1ELb1ELb1ELb1ELb0EEENS1_21CollectiveEpilogueFwdINS6_IJSA_SC_SB_EEES9_SE_SG_Li384ELb1ELb1ELb1ELb0EEENS1_36VarlenDynamicPersistentTileSchedulerILi192ELi128ELi384ELi128ELb1ELb1ELb1ELb1ELb0ELb1EEEEEEEEEvNT_6ParamsE:
        .type           _ZN7cutlass13device_kernelIN5flash11enable_sm90INS1_16FlashAttnFwdSm90INS1_25CollectiveMainloopFwdSm90ILi2EN4cute5tupleIJNS5_1CILi1EEES8_S8_EEENS6_IJNS7_ILi192EEENS7_ILi128EEENS7_ILi64EEEEEELi64ENS_6half_tEfNS_4arch4Sm90ELb0ELb1ELb1ELb1ELb0ELb1ELb0ELb1ELb1ELb1ELb1ELb0EEENS1_21CollectiveEpilogueFwdINS6_IJSA_SC_SB_EEES9_SE_SG_Li384ELb1ELb1ELb1ELb0EEENS1_36VarlenDynamicPersistentTileSchedulerILi192ELi128ELi384ELi128ELb1ELb1ELb1ELb1ELb0ELb1EEEEEEEEEvNT_6ParamsE,@function
        .size           _ZN7cutlass13device_kernelIN5flash11enable_sm90INS1_16FlashAttnFwdSm90INS1_25CollectiveMainloopFwdSm90ILi2EN4cute5tupleIJNS5_1CILi1EEES8_S8_EEENS6_IJNS7_ILi192EEENS7_ILi128EEENS7_ILi64EEEEEELi64ENS_6half_tEfNS_4arch4Sm90ELb0ELb1ELb1ELb1ELb0ELb1ELb0ELb1ELb1ELb1ELb1ELb0EEENS1_21CollectiveEpilogueFwdINS6_IJSA_SC_SB_EEES9_SE_SG_Li384ELb1ELb1ELb1ELb0EEENS1_36VarlenDynamicPersistentTileSchedulerILi192ELi128ELi384ELi128ELb1ELb1ELb1ELb1ELb0ELb1EEEEEEEEEvNT_6ParamsE,(.L_x_2706 - _ZN7cutlass13device_kernelIN5flash11enable_sm90INS1_16FlashAttnFwdSm90INS1_25CollectiveMainloopFwdSm90ILi2EN4cute5tupleIJNS5_1CILi1EEES8_S8_EEENS6_IJNS7_ILi192EEENS7_ILi128EEENS7_ILi64EEEEEELi64ENS_6half_tEfNS_4arch4Sm90ELb0ELb1ELb1ELb1ELb0ELb1ELb0ELb1ELb1ELb1ELb1ELb0EEENS1_21CollectiveEpilogueFwdINS6_IJSA_SC_SB_EEES9_SE_SG_Li384ELb1ELb1ELb1ELb0EEENS1_36VarlenDynamicPersistentTileSchedulerILi192ELi128ELi384ELi128ELb1ELb1ELb1ELb1ELb0ELb1EEEEEEEEEvNT_6ParamsE)
        .other          _ZN7cutlass13device_kernelIN5flash11enable_sm90INS1_16FlashAttnFwdSm90INS1_25CollectiveMainloopFwdSm90ILi2EN4cute5tupleIJNS5_1CILi1EEES8_S8_EEENS6_IJNS7_ILi192EEENS7_ILi128EEENS7_ILi64EEEEEELi64ENS_6half_tEfNS_4arch4Sm90ELb0ELb1ELb1ELb1ELb0ELb1ELb0ELb1ELb1ELb1ELb1ELb0EEENS1_21CollectiveEpilogueFwdINS6_IJSA_SC_SB_EEES9_SE_SG_Li384ELb1ELb1ELb1ELb0EEENS1_36VarlenDynamicPersistentTileSchedulerILi192ELi128ELi384ELi128ELb1ELb1ELb1ELb1ELb0ELb1EEEEEEEEEvNT_6ParamsE,@"STO_CUDA_ENTRY STV_DEFAULT"
_ZN7cutlass13device_kernelIN5flash11enable_sm90INS1_16FlashAttnFwdSm90INS1_25CollectiveMainloopFwdSm90ILi2EN4cute5tupleIJNS5_1CILi1EEES8_S8_EEENS6_IJNS7_ILi192EEENS7_ILi128EEENS7_ILi64EEEEEELi64ENS_6half_tEfNS_4arch4Sm90ELb0ELb1ELb1ELb1ELb0ELb1ELb0ELb1ELb1ELb1ELb1ELb0EEENS1_21CollectiveEpilogueFwdINS6_IJSA_SC_SB_EEES9_SE_SG_Li384ELb1ELb1ELb1ELb0EEENS1_36VarlenDynamicPersistentTileSchedulerILi192ELi128ELi384ELi128ELb1ELb1ELb1ELb1ELb0ELb1EEEEEEEEEvNT_6ParamsE:
        /* <DEDUP_REMOVED lines=23> */
.L_x_1327:
[----:B------:R-:W-:Y:S05]  /*0170*/  BSYNC B0 ;  /* 0x0000000000007941 */ /* 0x000fea0003800000 */
.L_x_1326:
        /* <DEDUP_REMOVED lines=40> */
.L_x_1328:
        /* <DEDUP_REMOVED lines=22> */
.L_x_1329:
        /* <DEDUP_REMOVED lines=18> */
.L_x_1330:
        /* <DEDUP_REMOVED lines=22> */
.L_x_1331:
        /* <DEDUP_REMOVED lines=22> */
.L_x_1332:
        /* <DEDUP_REMOVED lines=9> */
.L_x_1335:
[----:B------:R-:W-:-:S08]  /*09d0*/  NOP ;  /* 0x0000000000007918 */ /* 0x000fd00000000000 */
[----:B------:R-:W0:Y:S02]  /*09e0*/  USETMAXREG.TRY_ALLOC.CTAPOOL UP0, 0xa0 ;  /* 0x000000a0000079c8 */ /* 0x000e240008000600 */
[----:B0-----:R-:W-:-:S13]  /*09f0*/  PLOP3.LUT P0, PT, PT, PT, UP0, 0x80, 0x0 ;  /* 0x000000000000781c */ /* 0x001fda0003f0f008 */
[----:B------:R-:W-:Y:S05]  /*0a00*/  @!P0 BRA `(.L_x_1335) ;  /* 0xfffffffc00f08947 */ /* 0x000fea000383ffff */
[----:B------:R-:W0:Y:S01]  /*0a10*/  S2R R0, SR_TID.X ;  /* 0x0000000000007919 */ /* 0x000e220000002100 */
[----:B------:R-:W1:Y:S01]  /*0a20*/  S2UR UR5, SR_CgaCtaId ;  /* 0x00000000000579c3 */ /* 0x000e620000008800 */
[----:B------:R-:W-:Y:S01]  /*0a30*/  UMOV UR4, 0x400 ;  /* 0x0000040000047882 */ /* 0x000fe20000000000 */
[----:B------:R-:W-:-:S06]  /*0a40*/  LOP3.LUT R22, R22, 0xbfffffff, RZ, 0xc0, !PT ;  /* 0xbfffffff16167812 */ /* 0x000fcc00078ec0ff */
[----:B------:R-:W-:Y:S06]  /*0a50*/  BAR.ARV 0x8, 0x200 ;  /* 0x0208000000007b1d */ /* 0x000fec0000002000 */
[----:B-1----:R-:W-:-:S06]  /*0a60*/  ULEA UR4, UR5, UR4, 0x18 ;  /* 0x0000000405047291 */ /* 0x002fcc000f8ec03f */
[----:B--2---:R-:W-:Y:S01]  /*0a70*/  IMAD.U32 R2, RZ, RZ, UR4 ;  /* 0x00000004ff027e24 */ /* 0x004fe2000f8e00ff */
[----:B0-----:R-:W-:Y:S01]  /*0a80*/  SHF.R.U32.HI R0, RZ, 0x7, R0 ;  /* 0x00000007ff007819 */ /* 0x001fe20000011600 */
[----:B------:R-:W-:-:S03]  /*0a90*/  ULDC UR4, c[0x0][0xc3c] ;  /* 0x00030f0000047ab9 */ /* 0x000fc60000000800 */
[----:B------:R-:W-:-:S13]  /*0aa0*/  ISETP.NE.AND P0, PT, R0, 0x1, PT ;  /* 0x000000010000780c */ /* 0x000fda0003f05270 */
[----:B------:R-:W-:Y:S01]  /*0ab0*/  @P0 LOP3.LUT R22, R22, 0x40000000, RZ, 0xfc, !PT ;  /* 0x4000000016160812 */ /* 0x000fe200078efcff */
[----:B------:R-:W-:Y:S08]  /*0ac0*/  @!P0 BAR.ARV 0x9, 0x100 ;  /* 0x0244000000008b1d */ /* 0x000ff00000002000 */
[----:B------:R-:W-:Y:S06]  /*0ad0*/  BAR.SYNC.DEFER_BLOCKING 0x5, 0x200 ;  /* 0x0148000000007b1d */ /* 0x000fec0000010000 */
[----:B------:R-:W0:Y:S02]  /*0ae0*/  LDS.128 R28, [R2+0x168d0] ;  /* 0x0168d000021c7984 */ /* 0x000e240000000c00 */
[----:B------:R-:W-:Y:S06]  /*0af0*/  BAR.ARV 0x4, 0x200 ;  /* 0x0108000000007b1d */ /* 0x000fec0000002000 */
[----:B0-----:R-:W-:-:S13]  /*0b00*/  ISETP.GE.AND P0, PT, R31, UR4, PT ;  /* 0x000000041f007c0c */ /* 0x001fda000bf06270 */
[----:B------:R-:W-:Y:S05]  /*0b10*/  @P0 BRA `(.L_x_1336) ;  /* 0x0000020400e00947 */ /* 0x000fea0003800000 */
[----:B------:R-:W2:Y:S01]  /*0b20*/  LDL R13, [R1+0x54] ;  /* 0x00005400010d7983 */ /* 0x000ea20000100800 */
[----:B------:R-:W0:Y:S02]  /*0b30*/  S2R R0, SR_TID.X ;  /* 0x0000000000007919 */ /* 0x000e240000002100 */
[----:B0-----:R-:W-:-:S05]  /*0b40*/  VIADD R12, R0, 0xffffff80 ;  /* 0xffffff80000c7836 */ /* 0x001fca0000000000 */
[----:B------:R-:W-:-:S04]  /*0b50*/  SHF.R.S32.HI R0, RZ, 0x1f, R12 ;  /* 0x0000001fff007819 */ /* 0x000fc8000001140c */
[----:B------:R-:W-:-:S04]  /*0b60*/  LEA.HI R3, R0, R12, RZ, 0x7 ;  /* 0x0000000c00037211 */ /* 0x000fc800078f38ff */
[----:B------:R-:W-:-:S05]  /*0b70*/  LOP3.LUT R4, R3, 0xffffff80, RZ, 0xc0, !PT ;  /* 0xffffff8003047812 */ /* 0x000fca00078ec0ff */
[----:B------:R-:W-:-:S05]  /*0b80*/  IMAD.IADD R11, R12, 0x1, -R4 ;  /* 0x000000010c0b7824 */ /* 0x000fca00078e0a04 */
[----:B------:R-:W-:-:S04]  /*0b90*/  SHF.R.S32.HI R7, RZ, 0x1f, R11 ;  /* 0x0000001fff077819 */ /* 0x000fc8000001140b */
[----:B------:R-:W-:Y:S02]  /*0ba0*/  LEA.HI R8, R7, R11, RZ, 0x2 ;  /* 0x0000000b07087211 */ /* 0x000fe400078f10ff */
[CC--:B------:R-:W-:Y:S02]  /*0bb0*/  LEA.HI R4, R0.reuse, R12.reuse, RZ, 0x5 ;  /* 0x0000000c00047211 */ /* 0x0c0fe400078f28ff */
[--C-:B------:R-:W-:Y:S02]  /*0bc0*/  SHF.R.S32.HI R9, RZ, 0x2, R8.reuse ;  /* 0x00000002ff097819 */ /* 0x100fe40000011408 */
[----:B------:R-:W-:Y:S02]  /*0bd0*/  SHF.R.S32.HI R10, RZ, 0x1f, R8 ;  /* 0x0000001fff0a7819 */ /* 0x000fe40000011408 */
[----:B------:R-:W-:Y:S02]  /*0be0*/  SHF.R.S32.HI R14, RZ, 0x7, R3 ;  /* 0x00000007ff0e7819 */ /* 0x000fe40000011403 */
[----:B------:R-:W-:-:S02]  /*0bf0*/  LEA.HI R5, R0, R12, RZ, 0x4 ;  /* 0x0000000c00057211 */ /* 0x000fc400078f20ff */
[----:B------:R-:W-:Y:S02]  /*0c00*/  LEA.HI R10, R10, R9, RZ, 0x3 ;  /* 0x000000090a0a7211 */ /* 0x000fe400078f18ff */
[----:B------:R-:W-:Y:S01]  /*0c10*/  SHF.R.S32.HI R15, RZ, 0x5, R4 ;  /* 0x00000005ff0f7819 */ /* 0x000fe20000011404 */
[----:B------:R-:W-:Y:S01]  /*0c20*/  IMAD.HI R4, R14, 0x55555556, RZ ;  /* 0x555555560e047827 */ /* 0x000fe200078e02ff */
[----:B------:R-:W-:Y:S02]  /*0c30*/  SHF.R.S32.HI R6, RZ, 0x4, R5 ;  /* 0x00000004ff067819 */ /* 0x000fe40000011405 */
[----:B------:R-:W-:Y:S02]  /*0c40*/  LOP3.LUT R10, R10, 0xfffffff8, RZ, 0xc0, !PT ;  /* 0xfffffff80a0a7812 */ /* 0x000fe400078ec0ff */
[----:B------:R-:W-:Y:S02]  /*0c50*/  LEA.HI R7, R7, R11, RZ, 0x5 ;  /* 0x0000000b07077211 */ /* 0x000fe400078f28ff */
[----:B------:R-:W-:-:S02]  /*0c60*/  LOP3.LUT R3, R5, 0x3fffff0, RZ, 0xc0, !PT ;  /* 0x03fffff005037812 */ /* 0x000fc400078ec0ff */
[----:B------:R-:W-:Y:S01]  /*0c70*/  LEA.HI R5, R5, R6, RZ, 0x1 ;  /* 0x0000000605057211 */ /* 0x000fe200078f08ff */
[----:B------:R-:W-:Y:S01]  /*0c80*/  IMAD.IADD R10, R9, 0x1, -R10 ;  /* 0x00000001090a7824 */ /* 0x000fe200078e0a0a */
[----:B------:R-:W-:Y:S02]  /*0c90*/  LEA.HI R4, R4, R4, RZ, 0x1 ;  /* 0x0000000404047211 */ /* 0x000fe400078f08ff */
[----:B------:R-:W-:Y:S02]  /*0ca0*/  SHF.R.S32.HI R7, RZ, 0x5, R7 ;  /* 0x00000005ff077819 */ /* 0x000fe40000011407 */
[----:B------:R-:W-:Y:S01]  /*0cb0*/  LOP3.LUT R5, R5, 0x1ffffffe, RZ, 0xc0, !PT ;  /* 0x1ffffffe05057812 */ /* 0x000fe200078ec0ff */
[----:B------:R-:W-:Y:S02]  /*0cc0*/  IMAD.IADD R3, R12, 0x1, -R3 ;  /* 0x000000010c037824 */ /* 0x000fe400078e0a03 */
[----:B------:R-:W-:Y:S02]  /*0cd0*/  IMAD R4, R4, -0x3, R14 ;  /* 0xfffffffd04047824 */ /* 0x000fe400078e020e */
[----:B------:R-:W-:-:S02]  /*0ce0*/  IMAD R7, R7, 0x10, R10 ;  /* 0x0000001007077824 */ /* 0x000fc400078e020a */
[----:B------:R-:W-:Y:S02]  /*0cf0*/  IMAD.IADD R5, R6, 0x1, -R5 ;  /* 0x0000000106057824 */ /* 0x000fe400078e0a05 */
[----:B------:R-:W-:Y:S02]  /*0d00*/  IMAD R6, R15, 0x10, R3 ;  /* 0x000000100f067824 */ /* 0x000fe400078e0203 */
[----:B------:R-:W-:-:S05]  /*0d10*/  IMAD R9, R4, 0x40, R7 ;  /* 0x0000004004097824 */ /* 0x000fca00078e0207 */
[----:B------:R-:W-:Y:S01]  /*0d20*/  STL [R1+0x7c], R9 ;  /* 0x00007c0901007387 */ /* 0x000fe20000100800 */
[----:B------:R-:W-:Y:S01]  /*0d30*/  IMAD R6, R6, 0x8, R5 ;  /* 0x0000000806067824 */ /* 0x000fe200078e0205 */
[----:B------:R-:W-:Y:S01]  /*0d40*/  LOP3.LUT R8, R8, 0x7ffffffc, RZ, 0xc0, !PT ;  /* 0x7ffffffc08087812 */ /* 0x000fe200078ec0ff */
[----:B------:R-:W-:-:S04]  /*0d50*/  IMAD.MOV.U32 R23, RZ, RZ, RZ ;  /* 0x000000ffff177224 */ /* 0x000fc800078e00ff */
[----:B------:R-:W-:Y:S01]  /*0d60*/  IMAD.IADD R8, R11, 0x1, -R8 ;  /* 0x000000010b087824 */ /* 0x000fe200078e0a08 */
[----:B------:R-:W-:Y:S01]  /*0d70*/  MOV R16, RZ ;  /* 0x000000ff00107202 */ /* 0x000fe20000000f00 */
[----:B------:R-:W-:Y:S02]  /*0d80*/  IMAD.MOV.U32 R154, RZ, RZ, RZ ;  /* 0x000000ffff9a7224 */ /* 0x000fe400078e00ff */
[----:B------:R-:W-:Y:S01]  /*0d90*/  IMAD.SHL.U32 R155, R8, 0x2, RZ ;  /* 0x00000002089b7824 */ /* 0x000fe200078e00ff */
[----:B--2---:R-:W-:-:S05]  /*0da0*/  LOP3.LUT R3, R13, 0x1, RZ, 0xfc, !PT ;  /* 0x000000010d037812 */ /* 0x004fca00078efcff */
[----:B------:R0:W-:Y:S02]  /*0db0*/  STL [R1+0x10], R3 ;  /* 0x0000100301007387 */ /* 0x0001e40000100800 */
[CC--:B0-----:R-:W-:Y:S02]  /*0dc0*/  LEA.HI R3, R0.reuse, R12.reuse, RZ, 0x3 ;  /* 0x0000000c00037211 */ /* 0x0c1fe400078f18ff */
[----:B------:R-:W-:-:S04]  /*0dd0*/  LEA.HI R0, R0, R12, RZ, 0x2 ;  /* 0x0000000c00007211 */ /* 0x000fc800078f10ff */
[--C-:B------:R-:W-:Y:S02]  /*0de0*/  SHF.R.S32.HI R17, RZ, 0x2, R0.reuse ;  /* 0x00000002ff117819 */ /* 0x100fe40000011400 */
[----:B------:R-:W-:-:S03]  /*0df0*/  SHF.R.S32.HI R4, RZ, 0x1f, R0 ;  /* 0x0000001fff047819 */ /* 0x000fc60000011400 */
[----:B------:R-:W-:Y:S01]  /*0e00*/  VIADD R10, R17, 0x60 ;  /* 0x00000060110a7836 */ /* 0x000fe20000000000 */
[----:B------:R-:W-:Y:S02]  /*0e10*/  LOP3.LUT R3, R3, 0xfffffff8, RZ, 0xc0, !PT ;  /* 0xfffffff803037812 */ /* 0x000fe400078ec0ff */
[----:B------:R-:W-:Y:S02]  /*0e20*/  LOP3.LUT R0, R0, 0xfffffffc, RZ, 0xc0, !PT ;  /* 0xfffffffc00007812 */ /* 0x000fe400078ec0ff */
[----:B------:R-:W-:Y:S02]  /*0e30*/  LEA.HI R4, R4, R17, RZ, 0x3 ;  /* 0x0000001104047211 */ /* 0x000fe400078f18ff */
[----:B------:R-:W-:Y:S01]  /*0e40*/  SHF.R.S32.HI R5, RZ, 0x1f, R10 ;  /* 0x0000001fff057819 */ /* 0x000fe2000001140a */
[----:B------:R-:W-:Y:S01]  /*0e50*/  IMAD.IADD R3, R12, 0x1, -R3 ;  /* 0x000000010c037824 */ /* 0x000fe200078e0a03 */
[----:B------:R-:W-:Y:S01]  /*0e60*/  LOP3.LUT R4, R4, 0xfffffff8, RZ, 0xc0, !PT ;  /* 0xfffffff804047812 */ /* 0x000fe200078ec0ff */
[----:B------:R-:W-:Y:S01]  /*0e70*/  IMAD.IADD R7, R12, 0x1, -R0 ;  /* 0x000000010c077824 */ /* 0x000fe200078e0a00 */
[----:B------:R-:W-:Y:S01]  /*0e80*/  LEA.HI R5, R5, R10, RZ, 0x3 ;  /* 0x0000000a05057211 */ /* 0x000fe200078f18ff */
[----:B------:R-:W-:Y:S01]  /*0e90*/  IMAD.SHL.U32 R3, R10, 0x40, RZ ;  /* 0x000000400a037824 */ /* 0x000fe200078e00ff */
[----:B------:R-:W-:Y:S01]  /*0ea0*/  SHF.R.S32.HI R0, RZ, 0x1f, R17 ;  /* 0x0000001fff007819 */ /* 0x000fe20000011411 */
[----:B------:R-:W-:Y:S01]  /*0eb0*/  IMAD.IADD R4, R17, 0x1, -R4 ;  /* 0x0000000111047824 */ /* 0x000fe200078e0a04 */
[C---:B------:R-:W-:Y:S01]  /*0ec0*/  LEA.HI R0, R7.reuse, R7, RZ, 0x1 ;  /* 0x0000000707007211 */ /* 0x040fe200078f08ff */
[----:B------:R-:W-:Y:S01]  /*0ed0*/  IMAD.SHL.U32 R18, R7, 0x8, RZ ;  /* 0x0000000807127824 */ /* 0x000fe200078e00ff */
[----:B------:R-:W-:Y:S01]  /*0ee0*/  LOP3.LUT R3, R3, 0x1c0, RZ, 0xc0, !PT ;  /* 0x000001c003037812 */ /* 0x000fe200078ec0ff */
[----:B------:R-:W-:Y:S01]  /*0ef0*/  IMAD.SHL.U32 R5, R5, 0x40, RZ ;  /* 0x0000004005057824 */ /* 0x000fe200078e00ff */
[----:B------:R-:W-:Y:S01]  /*0f00*/  STL [R1+0x70], RZ ;  /* 0x000070ff01007387 */ /* 0x000fe20000100800 */
[----:B------:R-:W-:-:S02]  /*0f10*/  LOP3.LUT R0, R0, 0x1ffffffe, RZ, 0xc0, !PT ;  /* 0x1ffffffe00007812 */ /* 0x000fc400078ec0ff */
[----:B------:R-:W-:Y:S01]  /*0f20*/  SHF.R.U32.HI R10, RZ, 0x3, R3 ;  /* 0x00000003ff0a7819 */ /* 0x000fe20000011603 */
[----:B------:R-:W-:Y:S01]  /*0f30*/  STL [R1+0x14], RZ ;  /* 0x000014ff01007387 */ /* 0x000fe20000100800 */
[----:B------:R-:W-:Y:S01]  /*0f40*/  LOP3.LUT R3, R3, 0x38, R18, 0xf8, !PT ;  /* 0x0000003803037812 */ /* 0x000fe200078ef812 */
[C---:B------:R-:W-:Y:S02]  /*0f50*/  IMAD.SHL.U32 R152, R7.reuse, 0x4, RZ ;  /* 0x0000000407987824 */ /* 0x040fe400078e00ff */
[----:B------:R0:W-:Y:S01]  /*0f60*/  STL [R1+0x5c], R4 ;  /* 0x00005c0401007387 */ /* 0x0001e20000100800 */
[----:B------:R-:W-:Y:S01]  /*0f70*/  IMAD.IADD R0, R7, 0x1, -R0 ;  /* 0x0000000107007824 */ /* 0x000fe200078e0a00 */
[----:B0-----:R-:W-:Y:S01]  /*0f80*/  LOP3.LUT R4, R5, 0xfffffe00, RZ, 0xc0, !PT ;  /* 0xfffffe0005047812 */ /* 0x001fe200078ec0ff */
[----:B------:R-:W-:-:S03]  /*0f90*/  VIADD R5, R152, 0x10 ;  /* 0x0000001098057836 */ /* 0x000fc60000000000 */
[----:B------:R-:W-:Y:S01]  /*0fa0*/  LOP3.LUT R3, R4, R3, R10, 0xf6, !PT ;  /* 0x0000000304037212 */ /* 0x000fe200078ef60a */
[----:B------:R0:W-:Y:S01]  /*0fb0*/  STL [R1+0x60], R4 ;  /* 0x0000600401007387 */ /* 0x0001e20000100800 */
[----:B------:R-:W-:Y:S02]  /*0fc0*/  IMAD R0, R0, 0x8, R9 ;  /* 0x0000000800007824 */ /* 0x000fe400078e0209 */
[----:B------:R-:W-:Y:S01]  /*0fd0*/  LEA R3, R3, R2, 0x1 ;  /* 0x0000000203037211 */ /* 0x000fe200078e08ff */
[----:B------:R1:W-:Y:S01]  /*0fe0*/  STL [R1+0x18], R5 ;  /* 0x0000180501007387 */ /* 0x0003e20000100800 */
[----:B0-----:R-:W-:-:S05]  /*0ff0*/  IMAD.SHL.U32 R4, R6, 0x8, RZ ;  /* 0x0000000806047824 */ /* 0x001fca00078e00ff */
[----:B------:R1:W-:Y:S04]  /*1000*/  STL [R1+0x80], R4 ;  /* 0x0000800401007387 */ /* 0x0003e80000100800 */
[----:B------:R1:W-:Y:S04]  /*1010*/  STL [R1+0x4c], R0 ;  /* 0x00004c0001007387 */ /* 0x0003e80000100800 */
[----:B------:R1:W-:Y:S02]  /*1020*/  STL [R1+0x78], R3 ;  /* 0x0000780301007387 */ /* 0x0003e40000100800 */
.L_x_1538:
[----:B------:R-:W-:Y:S05]  /*1030*/  YIELD ;  /* 0x0000000000007946 */ /* 0x000fea0003800000 */
[----:B------:R-:W-:Y:S01]  /*1040*/  ULDC.64 UR4, c[0x0][0xa28] ;  /* 0x00028a0000047ab9 */ /* 0x000fe20000000a00 */
[----:B01----:R-:W0:Y:S01]  /*1050*/  LDC.64 R6, c[0x0][0xa08] ;  /* 0x00028200ff067b82 */ /* 0x003e220000000a00 */
[----:B------:R-:W-:Y:S01]  /*1060*/  ISETP.NE.U32.AND P1, PT, RZ, UR4, PT ;  /* 0x00000004ff007c0c */ /* 0x000fe2000bf25070 */
[----:B------:R-:W-:Y:S02]  /*1070*/  IMAD.MOV.U32 R12, RZ, RZ, RZ ;  /* 0x000000ffff0c7224 */ /* 0x000fe400078e00ff */
[----:B---3--:R-:W-:Y:S01]  /*1080*/  IMAD.MOV.U32 R32, RZ, RZ, RZ ;  /* 0x000000ffff207224 */ /* 0x008fe200078e00ff */
[----:B------:R-:W-:Y:S01]  /*1090*/  ISETP.NE.AND.EX P1, PT, RZ, UR5, PT, P1 ;  /* 0x00000005ff007c0c */ /* 0x000fe2000bf25310 */
[----:B------:R-:W-:-:S02]  /*10a0*/  ULDC.64 UR4, c[0x0][0xa18] ;  /* 0x0002860000047ab9 */ /* 0x000fc40000000a00 */
[----:B------:R-:W-:-:S04]  /*10b0*/  ISETP.NE.U32.AND P2, PT, RZ, UR4, PT ;  /* 0x00000004ff007c0c */ /* 0x000fc8000bf45070 */
[----:B------:R-:W-:Y:S01]  /*10c0*/  ISETP.NE.AND.EX P2, PT, RZ, UR5, PT, P2 ;  /* 0x00000005ff007c0c */ /* 0x000fe2000bf45320 */
[----:B------:R-:W-:Y:S02]  /*10d0*/  ULDC.64 UR4, c[0x0][0xa08] ;  /* 0x0002820000047ab9 */ /* 0x000fe40000000a00 */
[----:B------:R-:W-:-:S03]  /*10e0*/  ISETP.NE.U32.AND P0, PT, RZ, UR4, PT ;  /* 0x00000004ff007c0c */ /* 0x000fc6000bf05070 */
[----:B-1----:R-:W1:Y:S01]  /*10f0*/  @P1 LDC.64 R4, c[0x0][0xa28] ;  /* 0x00028a00ff041b82 */ /* 0x002e620000000a00 */
[----:B0-----:R-:W-:-:S07]  /*1100*/  IMAD.WIDE R10, R31, 0x4, R6 ;  /* 0x000000041f0a7825 */ /* 0x001fce00078e0206 */
[----:B------:R-:W0:Y:S01]  /*1110*/  @P2 LDC.64 R8, c[0x0][0xa18] ;  /* 0x00028600ff082b82 */ /* 0x000e220000000a00 */
[----:B------:R-:W-:Y:S01]  /*1120*/  ULDC UR4, c[0x0][0x288] ;  /* 0x0000a20000047ab9 */ /* 0x000fe20000000800 */
[----:B------:R-:W-:Y:S01]  /*1130*/  ISETP.NE.AND.EX P0, PT, RZ, UR5, PT, P0 ;  /* 0x00000005ff007c0c */ /* 0x000fe2000bf05300 */
[----:B----4-:R-:W-:Y:S01]  /*1140*/  IMAD.U32 R0, RZ, RZ, UR4 ;  /* 0x00000004ff007e24 */ /* 0x010fe2000f8e00ff */
[----:B------:R-:W-:-:S11]  /*1150*/  ULDC.64 UR4, c[0x0][0x418] ;  /* 0x0001060000047ab9 */ /* 0x000fd60000000a00 */
[----:B--2---:R2:W5:Y:S01]  /*1160*/  @P0 LDG.E R32, desc[UR40][R10.64] ;  /* 0x000000280a200981 */ /* 0x004562000c1e1900 */
[----:B-1----:R-:W-:-:S05]  /*1170*/  @P1 IMAD.WIDE R4, R31, 0x4, R4 ;  /* 0x000000041f041825 */ /* 0x002fca00078e0204 */
[----:B------:R2:W5:Y:S01]  /*1180*/  @P1 LDG.E R12, desc[UR40][R4.64] ;  /* 0x00000028040c1981 */ /* 0x000562000c1e1900 */
[----:B0-----:R-:W-:-:S05]  /*1190*/  @P2 IMAD.WIDE R6, R31, 0x4, R8 ;  /* 0x000000041f062825 */ /* 0x001fca00078e0208 */
[----:B------:R-:W3:Y:S01]  /*11a0*/  @P2 LDG.E R0, desc[UR40][R6.64] ;  /* 0x0000002806002981 */ /* 0x000ee2000c1e1900 */
        /* <DEDUP_REMOVED lines=9> */
[----:B---3--:R2:W-:Y:S01]  /*1240*/  STL [R1+0x8], R0 ;  /* 0x0000080001007387 */ /* 0x0085e20000100800 */
[----:B------:R-:W-:Y:S01]  /*1250*/  IMAD.MOV.U32 R15, RZ, RZ, R0 ;  /* 0x000000ffff0f7224 */ /* 0x000fe200078e0000 */
[----:B------:R-:W-:Y:S06]  /*1260*/  @P2 BRA `(.L_x_1337) ;  /* 0x0000000000282947 */ /* 0x000fec0003800000 */
[----:B------:R-:W-:Y:S02]  /*1270*/  ULDC.64 UR4, c[0x0][0xa00] ;  /* 0x0002800000047ab9 */ /* 0x000fe40000000a00 */
[----:B------:R-:W-:-:S04]  /*1280*/  ISETP.NE.U32.AND P1, PT, RZ, UR4, PT ;  /* 0x00000004ff007c0c */ /* 0x000fc8000bf25070 */
[----:B------:R-:W-:-:S13]  /*1290*/  ISETP.NE.AND.EX P1, PT, RZ, UR5, PT, P1 ;  /* 0x00000005ff007c0c */ /* 0x000fda000bf25310 */
[----:B------:R-:W-:Y:S05]  /*12a0*/  @!P1 BRA `(.L_x_1337) ;  /* 0x0000000000189947 */ /* 0x000fea0003800000 */
[----:B--2---:R-:W0:Y:S02]  /*12b0*/  LDC.64 R4, c[0x0][0xa00] ;  /* 0x00028000ff047b82 */ /* 0x004e240000000a00 */
[----:B0-----:R-:W-:-:S05]  /*12c0*/  IMAD.WIDE R4, R31, 0x4, R4 ;  /* 0x000000041f047825 */ /* 0x001fca00078e0204 */
[----:B------:R-:W2:Y:S04]  /*12d0*/  LDG.E R0, desc[UR40][R4.64] ;  /* 0x0000002804007981 */ /* 0x000ea8000c1e1900 */
[----:B------:R-:W2:Y:S02]  /*12e0*/  LDG.E R3, desc[UR40][R4.64+0x4] ;  /* 0x0000042804037981 */ /* 0x000ea4000c1e1900 */
[----:B--2---:R-:W-:-:S05]  /*12f0*/  IMAD.IADD R15, R3, 0x1, -R0 ;  /* 0x00000001030f7824 */ /* 0x004fca00078e0a00 */
[----:B------:R0:W-:Y:S02]  /*1300*/  STL [R1+0x8], R15 ;  /* 0x0000080f01007387 */ /* 0x0001e40000100800 */
.L_x_1337:
[C---:B------:R-:W-:Y:S01]  /*1310*/  LOP3.LUT R34, R30.reuse, 0xffff, RZ, 0xc0, !PT ;  /* 0x0000ffff1e227812 */ /* 0x040fe200078ec0ff */
[----:B------:R-:W-:Y:S01]  /*1320*/  ULDC.64 UR4, c[0x0][0xa20] ;  /* 0x0002880000047ab9 */ /* 0x000fe20000000a00 */
[----:B------:R1:W-:Y:S01]  /*1330*/  STL [R1+0x6c], R31 ;  /* 0x00006c1f01007387 */ /* 0x0003e20000100800 */
[----:B------:R-:W-:Y:S02]  /*1340*/  ISETP.NE.U32.AND P1, PT, RZ, UR4, PT ;  /* 0x00000004ff007c0c */ /* 0x000fe4000bf25070 */
[C---:B------:R-:W-:Y:S01]  /*1350*/  LOP3.LUT R3, R30.reuse, 0xff000000, RZ, 0xc0, !PT ;  /* 0xff0000001e037812 */ /* 0x040fe200078ec0ff */
[----:B------:R1:W-:Y:S01]  /*1360*/  STL [R1+0x64], R34 ;  /* 0x0000642201007387 */ /* 0x0003e20000100800 */
[----:B------:R-:W-:Y:S02]  /*1370*/  ISETP.NE.AND.EX P1, PT, RZ, UR5, PT, P1 ;  /* 0x00000005ff007c0c */ /* 0x000fe4000bf25310 */
[----:B--2---:R-:W-:Y:S02]  /*1380*/  LOP3.LUT R0, R30, 0xff0000, RZ, 0xc0, !PT ;  /* 0x00ff00001e007812 */ /* 0x004fe400078ec0ff */
[----:B------:R-:W-:-:S04]  /*1390*/  SHF.R.U32.HI R3, RZ, 0x8, R3 ;  /* 0x00000008ff037819 */ /* 0x000fc80000011603 */
[----:B------:R-:W-:-:S05]  /*13a0*/  LEA.HI R13, R0, R3, RZ, 0x10 ;  /* 0x00000003000d7211 */ /* 0x000fca00078f80ff */
[----:B-1----:R-:W-:Y:S05]  /*13b0*/  @!P1 BRA `(.L_x_1338) ;  /* 0x0000000000109947 */ /* 0x002fea0003800000 */
[----:B------:R-:W1:Y:S02]  /*13c0*/  LDC.64 R4, c[0x0][0xa20] ;  /* 0x00028800ff047b82 */ /* 0x000e640000000a00 */
[----:B-1----:R-:W-:-:S05]  /*13d0*/  IMAD.WIDE R4, R31, 0x4, R4 ;  /* 0x000000041f047825 */ /* 0x002fca00078e0204 */
[----:B------:R1:W5:Y:S01]  /*13e0*/  LDG.E R33, desc[UR40][R4.64] ;  /* 0x0000002804217981 */ /* 0x000362000c1e1900 */
[----:B------:R-:W-:Y:S05]  /*13f0*/  BRA `(.L_x_1339) ;  /* 0x0000000000107947 */ /* 0x000fea0003800000 */
.L_x_1338:
[----:B------:R-:W-:Y:S05]  /*1400*/  @!P0 BRA `(.L_x_1339) ;  /* 0x00000000000c8947 */ /* 0x000fea0003800000 */
[----:B------:R-:W2:Y:S04]  /*1410*/  LDG.E R0, desc[UR40][R10.64] ;  /* 0x000000280a007981 */ /* 0x000ea8000c1e1900 */
[----:B------:R-:W2:Y:S02]  /*1420*/  LDG.E R33, desc[UR40][R10.64+0x4] ;  /* 0x000004280a217981 */ /* 0x000ea4000c1e1900 */
[----:B--2---:R-:W-:-:S07]  /*1430*/  IMAD.IADD R33, R33, 0x1, -R0 ;  /* 0x0000000121217824 */ /* 0x004fce00078e0a00 */
.L_x_1339:
[----:B------:R-:W-:Y:S01]  /*1440*/  ULDC.64 UR4, c[0x0][0xa10] ;  /* 0x0002840000047ab9 */ /* 0x000fe20000000a00 */
[----:B-1----:R-:W1:Y:S01]  /*1450*/  LDC R4, c[0x0][0x448] ;  /* 0x00011200ff047b82 */ /* 0x002e620000000800 */
[----:B------:R-:W-:-:S04]  /*1460*/  ISETP.NE.U32.AND P0, PT, RZ, UR4, PT ;  /* 0x00000004ff007c0c */ /* 0x000fc8000bf05070 */
[----:B------:R-:W-:Y:S01]  /*1470*/  ISETP.NE.AND.EX P0, PT, RZ, UR5, PT, P0 ;  /* 0x00000005ff007c0c */ /* 0x000fe2000bf05300 */
[----:B------:R-:W-:Y:S02]  /*1480*/  ULDC.64 UR4, c[0x0][0xa30] ;  /* 0x00028c0000047ab9 */ /* 0x000fe40000000a00 */
[----:B------:R-:W-:-:S04]  /*1490*/  ISETP.NE.U32.AND P1, PT, RZ, UR4, PT ;  /* 0x00000004ff007c0c */ /* 0x000fc8000bf25070 */
[----:B------:R-:W-:-:S06]  /*14a0*/  ISETP.NE.AND.EX P1, PT, RZ, UR5, PT, P1 ;  /* 0x00000005ff007c0c */ /* 0x000fcc000bf25310 */
[----:B------:R-:W2:Y:S08]  /*14b0*/  @P0 LDC.64 R6, c[0x0][0xa10] ;  /* 0x00028400ff060b82 */ /* 0x000eb00000000a00 */
[----:B------:R-:W3:Y:S01]  /*14c0*/  @P1 LDC.64 R8, c[0x0][0xa30] ;  /* 0x00028c00ff081b82 */ /* 0x000ee20000000a00 */
[----:B--2---:R-:W-:-:S05]  /*14d0*/  @P0 IMAD.WIDE R6, R31, 0x4, R6 ;  /* 0x000000041f060825 */ /* 0x004fca00078e0206 */
[----:B------:R-:W2:Y:S04]  /*14e0*/  @P0 LDG.E R0, desc[UR40][R6.64] ;  /* 0x0000002806000981 */ /* 0x000ea8000c1e1900 */
[----:B------:R-:W2:Y:S01]  /*14f0*/  @P0 LDG.E R3, desc[UR40][R6.64+0x4] ;  /* 0x0000042806030981 */ /* 0x000ea2000c1e1900 */
[----:B-----5:R-:W-:Y:S02]  /*1500*/  IMAD.MOV.U32 R24, RZ, RZ, R33 ;  /* 0x000000ffff187224 */ /* 0x020fe400078e0021 */
[----:B---3--:R-:W-:-:S05]  /*1510*/  @P1 IMAD.WIDE R8, R31, 0x4, R8 ;  /* 0x000000041f081825 */ /* 0x008fca00078e0208 */
[----:B------:R3:W5:Y:S01]  /*1520*/  @P1 LDG.E R24, desc[UR40][R8.64] ;  /* 0x0000002808181981 */ /* 0x000762000c1e1900 */
[----:B-1----:R-:W-:Y:S01]  /*1530*/  ISETP.NE.AND P1, PT, R4, 0x1, PT ;  /* 0x000000010400780c */ /* 0x002fe20003f25270 */
[----:B------:R-:W-:Y:S01]  /*1540*/  IMAD.IADD R12, R33, 0x1, -R12 ;  /* 0x00000001210c7824 */ /* 0x000fe200078e0a0c */
[----:B------:R-:W1:Y:S01]  /*1550*/  LDC.64 R4, c[0x0][0x9e0] ;  /* 0x00027800ff047b82 */ /* 0x000e620000000a00 */
[----:B------:R-:W-:-:S05]  /*1560*/  IMAD R20, R29, 0xc0, RZ ;  /* 0x000000c01d147824 */ /* 0x000fca00078e02ff */
[----:B------:R4:W-:Y:S05]  /*1570*/  STL [R1+0x1c], R20 ;  /* 0x00001c1401007387 */ /* 0x0009ea0000100800 */
[----:B------:R-:W0:Y:S08]  /*1580*/  @P1 LDC R11, c[0x0][0x44c] ;  /* 0x00011300ff0b1b82 */ /* 0x000e300000000800 */
[----:B------:R-:W3:Y:S01]  /*1590*/  @P1 LDC R10, c[0x0][0x450] ;  /* 0x00011400ff0a1b82 */ /* 0x000ee20000000800 */
[----:B-1----:R-:W-:Y:S01]  /*15a0*/  ISETP.GE.AND P2, PT, R5, 0x1, PT ;  /* 0x000000010500780c */ /* 0x002fe20003f46270 */
[----:B--2---:R-:W-:-:S02]  /*15b0*/  @P0 IMAD.IADD R25, R3, 0x1, -R0 ;  /* 0x0000000103190824 */ /* 0x004fc400078e0a00 */
[----:B------:R-:W-:-:S03]  /*15c0*/  VIADD R0, R20, 0xbf ;  /* 0x000000bf14007836 */ /* 0x000fc60000000000 */
[----:B------:R-:W-:Y:S01]  /*15d0*/  IADD3 R14, R12, R25, RZ ;  /* 0x000000190c0e7210 */ /* 0x000fe20007ffe0ff */
[----:B0-----:R-:W-:-:S03]  /*15e0*/  @P1 IMAD.HI.U32 R3, R0, R11, RZ ;  /* 0x0000000b00031227 */ /* 0x001fc600078e00ff */
[C---:B------:R-:W-:Y:S01]  /*15f0*/  IADD3 R91, R14.reuse, 0x1, -R15 ;  /* 0x000000010e5b7810 */ /* 0x040fe20007ffe80f */
[----:B------:R4:W-:Y:S01]  /*1600*/  STL [R1+0xc], R14 ;  /* 0x00000c0e01007387 */ /* 0x0009e20000100800 */
[----:B------:R-:W-:Y:S01]  /*1610*/  IMAD.MOV.U32 R6, RZ, RZ, R0 ;  /* 0x000000ffff067224 */ /* 0x000fe200078e0000 */
[----:B---3--:R-:W-:Y:S01]  /*1620*/  @P1 SHF.R.U32.HI R6, RZ, R10, R3 ;  /* 0x0000000aff061219 */ /* 0x008fe20000011603 */
[----:B------:R-:W-:-:S04]  /*1630*/  VIADD R0, R14, 0x7f ;  /* 0x0000007f0e007836 */ /* 0x000fc80000000000 */
[----:B------:R-:W-:Y:S01]  /*1640*/  IMAD.IADD R9, R91, 0x1, R6 ;  /* 0x000000015b097824 */ /* 0x000fe200078e0206 */
[----:B------:R-:W-:-:S03]  /*1650*/  SHF.R.S32.HI R3, RZ, 0x1f, R0 ;  /* 0x0000001fff037819 */ /* 0x000fc60000011400 */
[----:B------:R-:W-:Y:S01]  /*1660*/  IMAD.IADD R4, R9, 0x1, R4 ;  /* 0x0000000109047824 */ /* 0x000fe200078e0204 */
[----:B------:R-:W-:-:S04]  /*1670*/  LEA.HI R3, R3, R0, RZ, 0x7 ;  /* 0x0000000003037211 */ /* 0x000fc800078f38ff */
[----:B------:R-:W-:Y:S01]  /*1680*/  SHF.R.S32.HI R92, RZ, 0x7, R3 ;  /* 0x00000007ff5c7819 */ /* 0x000fe20000011403 */
[----:B----4-:R-:W-:Y:S06]  /*1690*/  @!P2 BRA `(.L_x_1340) ;  /* 0x000000000048a947 */ /* 0x010fec0003800000 */
        /* <DEDUP_REMOVED lines=11> */
.L_x_1342:
[----:B------:R-:W-:-:S13]  /*1750*/  ISETP.NE.AND P0, PT, R5, 0x1, PT ;  /* 0x000000010500780c */ /* 0x000fda0003f05270 */
[----:B------:R-:W0:Y:S02]  /*1760*/  @P0 LDC.64 R6, c[0x0][0x9e8] ;  /* 0x00027a00ff060b82 */ /* 0x000e240000000a00 */
[----:B0-----:R-:W-:-:S05]  /*1770*/  @P0 IMAD.HI.U32 R6, R0, R6, RZ ;  /* 0x0000000600060227 */ /* 0x001fca00078e00ff */
[----:B------:R-:W-:-:S07]  /*1780*/  @P0 SHF.R.U32.HI R0, RZ, R7, R6 ;  /* 0x00000007ff000219 */ /* 0x000fce0000011606 */
.L_x_1343:
[----:B------:R-:W-:Y:S05]  /*1790*/  BSYNC B0 ;  /* 0x0000000000007941 */ /* 0x000fea0003800000 */
.L_x_1341:
[----:B------:R-:W-:-:S05]  /*17a0*/  IMAD R3, R0, R5, R5 ;  /* 0x0000000500037224 */ /* 0x000fca00078e0205 */
[----:B------:R-:W-:-:S07]  /*17b0*/  VIMNMX R4, R4, R3, PT ;  /* 0x0000000304047248 */ /* 0x000fce0003fe0100 */
.L_x_1340:
[----:B------:R-:W0:Y:S01]  /*17c0*/  @P1 LDC R6, c[0x0][0x44c] ;  /* 0x00011300ff061b82 */ /* 0x000e220000000800 */
[----:B------:R-:W-:Y:S01]  /*17d0*/  VIADD R4, R4, 0x7f ;  /* 0x0000007f04047836 */ /* 0x000fe20000000000 */
[----:B------:R-:W-:Y:S01]  /*17e0*/  ULDC UR4, c[0x0][0x9dc] ;  /* 0x0002770000047ab9 */ /* 0x000fe20000000800 */
[----:B------:R-:W-:Y:S02]  /*17f0*/  IMAD.MOV.U32 R0, RZ, RZ, R20 ;  /* 0x000000ffff007224 */ /* 0x000fe400078e0014 */
[----:B------:R-:W-:Y:S01]  /*1800*/  IMAD.IADD R93, R14, 0x1, -R15 ;  /* 0x000000010e5d7824 */ /* 0x000fe200078e0a0f */
[----:B------:R-:W-:Y:S02]  /*1810*/  SHF.R.S32.HI R3, RZ, 0x1f, R4 ;  /* 0x0000001fff037819 */ /* 0x000fe40000011404 */
[----:B------:R-:W1:Y:S02]  /*1820*/  @P1 LDC R7, c[0x0][0x450] ;  /* 0x00011400ff071b82 */ /* 0x000e640000000800 */
[----:B------:R-:W-:-:S04]  /*1830*/  LEA.HI R3, R3, R4, RZ, 0x7 ;  /* 0x0000000403037211 */ /* 0x000fc800078f38ff */
[----:B------:R-:W-:-:S04]  /*1840*/  SHF.R.S32.HI R3, RZ, 0x7, R3 ;  /* 0x00000007ff037819 */ /* 0x000fc80000011403 */
[----:B------:R-:W-:Y:S01]  /*1850*/  VIMNMX R8, R92, R3, PT ;  /* 0x000000035c087248 */ /* 0x000fe20003fe0100 */
[----:B0-----:R-:W-:-:S05]  /*1860*/  @P1 IMAD.HI.U32 R6, R20, R6, RZ ;  /* 0x0000000614061227 */ /* 0x001fca00078e00ff */
[----:B-1----:R-:W-:-:S05]  /*1870*/  @P1 SHF.R.U32.HI R0, RZ, R7, R6 ;  /* 0x00000007ff001219 */ /* 0x002fca0000011606 */
[----:B------:R-:W-:-:S04]  /*1880*/  IMAD.IADD R0, R93, 0x1, R0 ;  /* 0x000000015d007824 */ /* 0x000fc800078e0200 */
[----:B------:R-:W-:Y:S01]  /*1890*/  VIADD R3, R0, -UR4 ;  /* 0x8000000400037c36 */ /* 0x000fe20008000000 */
[----:B------:R-:W-:Y:S06]  /*18a0*/  @!P2 BRA `(.L_x_1344) ;  /* 0x000000000044a947 */ /* 0x000fec0003800000 */
[----:B------:R-:W-:Y:S01]  /*18b0*/  ISETP.GT.AND P0, PT, R0, -0x1, PT ;  /* 0xffffffff0000780c */ /* 0x000fe20003f04270 */
[----:B------:R-:W-:-:S12]  /*18c0*/  BSSY B0, `(.L_x_1345) ;  /* 0x000000d000007945 */ /* 0x000fd80003800000 */
        /* <DEDUP_REMOVED lines=8> */
.L_x_1346:
[----:B------:R-:W-:-:S13]  /*1950*/  ISETP.NE.AND P0, PT, R5, 0x1, PT ;  /* 0x000000010500780c */ /* 0x000fda0003f05270 */
[----:B------:R-:W0:Y:S02]  /*1960*/  @P0 LDC.64 R6, c[0x0][0x9e8] ;  /* 0x00027a00ff060b82 */ /* 0x000e240000000a00 */
[----:B0-----:R-:W-:-:S05]  /*1970*/  @P0 IMAD.HI.U32 R4, R0, R6, RZ ;  /* 0x0000000600040227 */ /* 0x001fca00078e00ff */
[----:B------:R-:W-:-:S07]  /*1980*/  @P0 SHF.R.U32.HI R0, RZ, R7, R4 ;  /* 0x00000007ff000219 */ /* 0x000fce0000011604 */
.L_x_1347:
[----:B------:R-:W-:Y:S05]  /*1990*/  BSYNC B0 ;  /* 0x0000000000007941 */ /* 0x000fea0003800000 */
.L_x_1345:
[----:B------:R-:W-:-:S05]  /*19a0*/  IMAD R0, R0, R5, RZ ;  /* 0x0000000500007224 */ /* 0x000fca00078e02ff */
[----:B------:R-:W-:-:S07]  /*19b0*/  VIMNMX R3, R3, R0, !PT ;  /* 0x0000000003037248 */ /* 0x000fce0007fe0100 */
.L_x_1344:
[----:B------:R-:W-:Y:S01]  /*19c0*/  SHF.R.S32.HI R0, RZ, 0x1f, R3 ;  /* 0x0000001fff007819 */ /* 0x000fe20000011403 */
[----:B------:R-:W-:Y:S01]  /*19d0*/  BSSY B0, `(.L_x_1348) ;  /* 0x000002a000007945 */ /* 0x000fe20003800000 */
[----:B------:R-:W-:Y:S02]  /*19e0*/  LOP3.LUT R14, R13, 0xff, RZ, 0xc0, !PT ;  /* 0x000000ff0d0e7812 */ /* 0x000fe400078ec0ff */
[----:B------:R-:W-:Y:S02]  /*19f0*/  LEA.HI R0, R0, R3, RZ, 0x7 ;  /* 0x0000000300007211 */ /* 0x000fe400078f38ff */
[----:B------:R-:W-:Y:S01]  /*1a00*/  SHF.R.U32.HI R4, RZ, 0x10, R13 ;  /* 0x00000010ff047819 */ /* 0x000fe2000001160d */
[----:B------:R0:W-:Y:S01]  /*1a10*/  STL [R1+0x74], R14 ;  /* 0x0000740e01007387 */ /* 0x0001e20000100800 */
[----:B------:R-:W-:-:S03]  /*1a20*/  SHF.R.S32.HI R0, RZ, 0x7, R0 ;  /* 0x00000007ff007819 */ /* 0x000fc60000011400 */
[----:B------:R0:W-:Y:S01]  /*1a30*/  STL [R1+0x68], R4 ;  /* 0x0000680401007387 */ /* 0x0001e20000100800 */
[----:B------:R-:W-:Y:S01]  /*1a40*/  VIMNMX R9, RZ, R0, !PT ;  /* 0x00000000ff097248 */ /* 0x000fe20007fe0100 */
[----:B------:R-:W-:-:S03]  /*1a50*/  IMAD.MOV.U32 R0, RZ, RZ, RZ ;  /* 0x000000ffff007224 */ /* 0x000fc600078e00ff */
[----:B------:R-:W-:-:S13]  /*1a60*/  ISETP.GT.AND P0, PT, R8, R9, PT ;  /* 0x000000090800720c */ /* 0x000fda0003f04270 */
[----:B0-----:R-:W-:Y:S05]  /*1a70*/  @!P0 BRA `(.L_x_1349) ;  /* 0x00000000007c8947 */ /* 0x001fea0003800000 */
[----:B------:R-:W-:Y:S01]  /*1a80*/  ISETP.NE.AND P0, PT, R4, RZ, PT ;  /* 0x000000ff0400720c */ /* 0x000fe20003f05270 */
[----:B------:R-:W-:-:S03]  /*1a90*/  ULDC UR4, c[0x0][0x9f0] ;  /* 0x00027c0000047ab9 */ /* 0x000fc60000000800 */
[----:B------:R-:W-:-:S04]  /*1aa0*/  SEL R11, R4, UR4, P0 ;  /* 0x00000004040b7c07 */ /* 0x000fc80008000000 */
[-C--:B------:R-:W-:Y:S02]  /*1ab0*/  IABS R6, R11.reuse ;  /* 0x0000000b00067213 */ /* 0x080fe40000000000 */
[----:B------:R-:W-:Y:S02]  /*1ac0*/  IADD3 R0, R11, -0x1, R8 ;  /* 0xffffffff0b007810 */ /* 0x000fe40007ffe008 */
[----:B------:R-:W0:Y:S01]  /*1ad0*/  I2F.RP R3, R6 ;  /* 0x0000000600037306 */ /* 0x000e220000209400 */
[----:B------:R-:W-:Y:S02]  /*1ae0*/  IABS R13, R11 ;  /* 0x0000000b000d7213 */ /* 0x000fe40000000000 */
[----:B------:R-:W-:-:S05]  /*1af0*/  IMAD.IADD R0, R0, 0x1, -R9 ;  /* 0x0000000100007824 */ /* 0x000fca00078e0a09 */
        /* <DEDUP_REMOVED lines=10> */
[----:B------:R-:W-:-:S04]  /*1ba0*/  IMAD.HI.U32 R5, R5, R7, R4 ;  /* 0x0000000705057227 */ /* 0x000fc800078e0004 */
[----:B------:R-:W-:-:S04]  /*1bb0*/  IMAD.MOV.U32 R4, RZ, RZ, R10 ;  /* 0x000000ffff047224 */ /* 0x000fc800078e000a */
        /* <DEDUP_REMOVED lines=8> */
[----:B------:R-:W-:-:S04]  /*1c40*/  IMAD.MOV.U32 R0, RZ, RZ, R5 ;  /* 0x000000ffff007224 */ /* 0x000fc800078e0005 */
[----:B------:R-:W-:Y:S01]  /*1c50*/  @!P2 IMAD.MOV R0, RZ, RZ, -R0 ;  /* 0x000000ffff00a224 */ /* 0x000fe200078e0a00 */
[----:B------:R-:W-:-:S07]  /*1c60*/  @!P1 LOP3.LUT R0, RZ, R11, RZ, 0x33, !PT ;  /* 0x0000000bff009212 */ /* 0x000fce00078e33ff */
.L_x_1349:
[----:B------:R-:W-:Y:S05]  /*1c70*/  BSYNC B0 ;  /* 0x0000000000007941 */ /* 0x000fea0003800000 */
.L_x_1348:
[----:B------:R-:W-:-:S05]  /*1c80*/  IMAD R3, R14, R0, R9 ;  /* 0x000000000e037224 */ /* 0x000fca00078e0209 */
[C---:B------:R-:W-:Y:S01]  /*1c90*/  VIADDMNMX R0, R3.reuse, R0, R8, PT ;  /* 0x0000000003007246 */ /* 0x040fe20003800108 */
[----:B------:R-:W-:-:S04]  /*1ca0*/  IMAD R3, R3, 0x80, -R12 ;  /* 0x0000008003037824 */ /* 0x000fc800078e0a0c */
[----:B------:R-:W-:Y:S01]  /*1cb0*/  IMAD R0, R0, 0x80, -R12 ;  /* 0x0000008000007824 */ /* 0x000fe200078e0a0c */
[----:B------:R-:W-:-:S04]  /*1cc0*/  VIMNMX R3, RZ, R3, !PT ;  /* 0x00000003ff037248 */ /* 0x000fc80007fe0100 */
[----:B------:R-:W-:Y:S02]  /*1cd0*/  VIMNMX R0, R0, R25, PT ;  /* 0x0000001900007248 */ /* 0x000fe40003fe0100 */
[----:B------:R-:W-:Y:S02]  /*1ce0*/  SHF.R.U32.HI R28, RZ, 0x7, R3 ;  /* 0x00000007ff1c7819 */ /* 0x000fe40000011603 */
[----:B------:R-:W-:-:S03]  /*1cf0*/  ISETP.GT.AND P0, PT, R0, R3, PT ;  /* 0x000000030000720c */ /* 0x000fc60003f04270 */
[----:B------:R-:W-:-:S10]  /*1d00*/  IMAD.MOV.U32 R27, RZ, RZ, R28 ;  /* 0x000000ffff1b7224 */ /* 0x000fd400078e001c */
[----:B------:R-:W-:-:S05]  /*1d10*/  @P0 VIADD R0, R0, 0x7f ;  /* 0x0000007f00000836 */ /* 0x000fca0000000000 */
[----:B------:R-:W-:-:S04]  /*1d20*/  @P0 SHF.R.S32.HI R3, RZ, 0x1f, R0 ;  /* 0x0000001fff030819 */ /* 0x000fc80000011400 */
[----:B------:R-:W-:-:S04]  /*1d30*/  @P0 LEA.HI R3, R3, R0, RZ, 0x7 ;  /* 0x0000000003030211 */ /* 0x000fc800078f38ff */
[----:B------:R-:W-:Y:S02]  /*1d40*/  @P0 SHF.R.S32.HI R27, RZ, 0x7, R3 ;  /* 0x00000007ff1b0819 */ /* 0x000fe40000011403 */
[----:B------:R-:W-:Y:S02]  /*1d50*/  PLOP3.LUT P0, PT, PT, PT, PT, 0x80, 0x0 ;  /* 0x000000000000781c */ /* 0x000fe40003f0f070 */
[----:B------:R-:W-:-:S13]  /*1d60*/  ISETP.GT.AND P1, PT, R27, R28, PT ;  /* 0x0000001c1b00720c */ /* 0x000fda0003f24270 */
[----:B------:R-:W-:Y:S05]  /*1d70*/  @!P1 BRA `(.L_x_1350) ;  /* 0x0000003c007c9947 */ /* 0x000fea0003800000 */
        /* <DEDUP_REMOVED lines=19> */
[----:B-1---5:R-:W-:Y:S05]  /*1eb0*/  CALL.ABS.NOINC R14 ;  /* 0x000000000e007343 */ /* 0x022fea0003c00000 */
.L_x_1352:
[----:B------:R-:W-:Y:S05]  /*1ec0*/  BSYNC B6 ;  /* 0x0000000000067941 */ /* 0x000fea0003800000 */
.L_x_1351:
        /* <DEDUP_REMOVED lines=19> */
[----:B-1---5:R-:W-:Y:S05]  /*2000*/  CALL.ABS.NOINC R14 ;  /* 0x000000000e007343 */ /* 0x022fea0003c00000 */
.L_x_1354:
[----:B------:R-:W-:Y:S05]  /*2010*/  BSYNC B6 ;  /* 0x0000000000067941 */ /* 0x000fea0003800000 */
.L_x_1353:
[----:B------:R-:W-:Y:S01]  /*2020*/  ULDC.64 UR4, c[0x0][0x9f8] ;  /* 0x00027e0000047ab9 */ /* 0x000fe20000000a00 */
[----:B------:R-:W2:Y:S01]  /*2030*/  LDL R12, [R1+0x5c] ;  /* 0x00005c00010c7983 */ /* 0x000ea20000100800 */
[----:B------:R-:W-:Y:S01]  /*2040*/  ISETP.NE.U32.AND P0, PT, RZ, UR4, PT ;  /* 0x00000004ff007c0c */ /* 0x000fe2000bf05070 */
[----:B------:R-:W0:Y:S02]  /*2050*/  LDC.64 R4, c[0x0][0x300] ;  /* 0x0000c000ff047b82 */ /* 0x000e240000000a00 */
[----:B------:R-:W3:Y:S01]  /*2060*/  LDL R14, [R1+0x60] ;  /* 0x00006000010e7983 */ /* 0x000ee20000100800 */
[----:B------:R-:W-:Y:S01]  /*2070*/  ISETP.NE.AND.EX P0, PT, RZ, UR5, PT, P0 ;  /* 0x00000005ff007c0c */ /* 0x000fe2000bf05300 */
[----:B------:R-:W-:Y:S01]  /*2080*/  IMAD.IADD R32, R32, 0x1, R33 ;  /* 0x0000000120207824 */ /* 0x000fe200078e0221 */
[----:B------:R-:W-:Y:S01]  /*2090*/  ULDC.64 UR4, c[0x0][0xa08] ;  /* 0x0002820000047ab9 */ /* 0x000fe20000000a00 */
[----:B------:R-:W1:Y:S01]  /*20a0*/  S2R R20, SR_TID.X ;  /* 0x0000000000147919 */ /* 0x000e620000002100 */
[----:B------:R-:W-:Y:S01]  /*20b0*/  SHF.R.S32.HI R19, RZ, 0x1f, R18 ;  /* 0x0000001fff137819 */ /* 0x000fe20000011412 */
[----:B------:R-:W4:Y:S08]  /*20c0*/  LDC R63, c[0x0][0x3f4] ;  /* 0x0000fd00ff3f7b82 */ /* 0x000f300000000800 */
[----:B------:R-:W1:Y:S01]  /*20d0*/  @P0 LDC.64 R6, c[0x0][0x9f8] ;  /* 0x00027e00ff060b82 */ /* 0x000e620000000a00 */
[----:B------:R-:W-:-:S07]  /*20e0*/  SHF.R.S32.HI R35, RZ, 0x1f, R17 ;  /* 0x0000001fff237819 */ /* 0x000fce0000011411 */
[----:B------:R-:W4:Y:S01]  /*20f0*/  LDC.64 R68, c[0x0][0x408] ;  /* 0x00010200ff447b82 */ /* 0x000f220000000a00 */
[----:B-1----:R-:W-:-:S05]  /*2100*/  @P0 IMAD.WIDE R6, R31, 0x4, R6 ;  /* 0x000000041f060825 */ /* 0x002fca00078e0206 */
[----:B------:R1:W3:Y:S01]  /*2110*/  @P0 LDG.E R31, desc[UR40][R6.64] ;  /* 0x00000028061f0981 */ /* 0x0002e2000c1e1900 */
[----:B------:R-:W-:Y:S01]  /*2120*/  SHF.R.S32.HI R33, RZ, 0x1f, R32 ;  /* 0x0000001fff217819 */ /* 0x000fe20000011420 */
[-C--:B0-----:R-:W-:Y:S01]  /*2130*/  IMAD.WIDE.U32 R8, R32, R4.reuse, RZ ;  /* 0x0000000420087225 */ /* 0x081fe200078e00ff */
[----:B------:R-:W-:Y:S02]  /*2140*/  ISETP.NE.U32.AND P0, PT, RZ, UR4, PT ;  /* 0x00000004ff007c0c */ /* 0x000fe4000bf05070 */
[----:B------:R-:W-:Y:S01]  /*2150*/  SHF.R.U32.HI R36, RZ, 0x7, R20 ;  /* 0x00000007ff247819 */ /* 0x000fe20000011614 */
[----:B------:R-:W-:Y:S01]  /*2160*/  IMAD R0, R33, R4, RZ ;  /* 0x0000000421007224 */ /* 0x000fe200078e02ff */
[----:B------:R-:W-:Y:S01]  /*2170*/  ISETP.NE.AND.EX P0, PT, RZ, UR5, PT, P0 ;  /* 0x00000005ff007c0c */ /* 0x000fe2000bf05300 */
[----:B------:R-:W-:Y:S01]  /*2180*/  ULDC.64 UR4, c[0x0][0x308] ;  /* 0x0000c20000047ab9 */ /* 0x000fe20000000a00 */
[----:B------:R-:W-:Y:S01]  /*2190*/  ISETP.NE.AND P6, PT, R36, 0x1, PT ;  /* 0x000000012400780c */ /* 0x000fe20003fc5270 */
[----:B------:R-:W-:-:S04]  /*21a0*/  IMAD R3, R32, R5, R0 ;  /* 0x0000000520037224 */ /* 0x000fc800078e0200 */
[----:B------:R-:W-:Y:S02]  /*21b0*/  IMAD.IADD R9, R9, 0x1, R3 ;  /* 0x0000000109097824 */ /* 0x000fe400078e0203 */
[----:B-1----:R-:W-:-:S04]  /*21c0*/  IMAD.WIDE.U32 R6, R34, UR4, R8 ;  /* 0x0000000422067c25 */ /* 0x002fc8000f8e0008 */
[----:B------:R-:W-:Y:S01]  /*21d0*/  IMAD R57, R34, UR5, R7 ;  /* 0x0000000522397c24 */ /* 0x000fe2000f8e0207 */
[----:B------:R-:W-:Y:S01]  /*21e0*/  ULDC.64 UR4, c[0x0][0x310] ;  /* 0x0000c40000047ab9 */ /* 0x000fe20000000a00 */
[----:B------:R-:W-:Y:S02]  /*21f0*/  IMAD.MOV.U32 R56, RZ, RZ, R6 ;  /* 0x000000ffff387224 */ /* 0x000fe400078e0006 */
[----:B------:R-:W0:Y:S01]  /*2200*/  LDC.64 R6, c[0x0][0x3f8] ;  /* 0x0000fe00ff067b82 */ /* 0x000e220000000a00 */
[C---:B------:R-:W-:Y:S01]  /*2210*/  IMAD.WIDE.U32 R8, R17.reuse, R4, R18 ;  /* 0x0000000411087225 */ /* 0x040fe200078e0012 */
[--C-:B------:R-:W-:Y:S02]  /*2220*/  SHF.R.S32.HI R153, RZ, 0x1f, R152.reuse ;  /* 0x0000001fff997819 */ /* 0x100fe40000011498 */
[C---:B------:R-:W-:Y:S01]  /*2230*/  SHF.L.U64.HI R74, R4.reuse, 0x7, R5 ;  /* 0x00000007044a7819 */ /* 0x040fe20000010205 */
[----:B------:R-:W-:Y:S02]  /*2240*/  IMAD.SHL.U32 R73, R4, 0x80, RZ ;  /* 0x0000008004497824 */ /* 0x000fe400078e00ff */
[----:B----4-:R-:W-:-:S04]  /*2250*/  IMAD.WIDE.U32 R20, R17, R68, R152 ;  /* 0x0000004411147225 */ /* 0x010fc800078e0098 */
[C---:B0-----:R-:W-:Y:S01]  /*2260*/  IMAD.WIDE.U32 R52, R17.reuse, R6, R152 ;  /* 0x0000000611347225 */ /* 0x041fe200078e0098 */
[----:B------:R-:W-:Y:S02]  /*2270*/  SHF.L.U64.HI R72, R6, 0x7, R7 ;  /* 0x0000000706487819 */ /* 0x000fe40000010207 */
[----:B------:R-:W-:Y:S01]  /*2280*/  LOP3.LUT R22, R22, 0xfffffffb, RZ, 0xc0, !PT ;  /* 0xfffffffb16167812 */ /* 0x000fe200078ec0ff */
[----:B------:R-:W-:Y:S02]  /*2290*/  VIADD R66, R18, 0x20 ;  /* 0x0000002012427836 */ /* 0x000fe40000000000 */
[----:B------:R-:W-:Y:S02]  /*22a0*/  IMAD.SHL.U32 R71, R6, 0x80, RZ ;  /* 0x0000008006477824 */ /* 0x000fe400078e00ff */
[----:B------:R-:W-:Y:S02]  /*22b0*/  VIADD R64, R36, 0x8 ;  /* 0x0000000824407836 */ /* 0x000fe40000000000 */
[C---:B--2---:R-:W-:Y:S01]  /*22c0*/  IMAD.SHL.U32 R70, R12.reuse, 0x40, RZ ;  /* 0x000000400c467824 */ /* 0x044fe200078e00ff */
[----:B------:R-:W-:Y:S01]  /*22d0*/  LOP3.LUT P1, RZ, R12, 0x4, RZ, 0xc0, !PT ;  /* 0x000000040cff7812 */ /* 0x000fe2000782c0ff */
[----:B------:R-:W-:Y:S01]  /*22e0*/  VIADD R12, R17, 0x60 ;  /* 0x00000060110c7836 */ /* 0x000fe20000000000 */
[----:B---3--:R-:W-:-:S02]  /*22f0*/  SHF.R.S32.HI R0, RZ, 0x1f, R31 ;  /* 0x0000001fff007819 */ /* 0x008fc4000001141f */
[----:B------:R-:W-:Y:S02]  /*2300*/  SEL R31, R31, RZ, !P0 ;  /* 0x000000ff1f1f7207 */ /* 0x000fe40004000000 */
[----:B------:R-:W-:-:S03]  /*2310*/  SEL R3, R0, RZ, !P0 ;  /* 0x000000ff00037207 */ /* 0x000fc60004000000 */
[----:B------:R-:W-:-:S04]  /*2320*/  IMAD.WIDE.U32 R56, R31, UR4, R56 ;  /* 0x000000041f387c25 */ /* 0x000fc8000f8e0038 */
[----:B------:R-:W-:Y:S01]  /*2330*/  IMAD R0, R3, UR4, RZ ;  /* 0x0000000403007c24 */ /* 0x000fe2000f8e02ff */
[----:B------:R-:W-:-:S03]  /*2340*/  IADD3 R76, P0, R56, R8, RZ ;  /* 0x00000008384c7210 */ /* 0x000fc60007f1e0ff */
[----:B------:R-:W-:Y:S01]  /*2350*/  IMAD R77, R31, UR5, R0 ;  /* 0x000000051f4d7c24 */ /* 0x000fe2000f8e0200 */
[----:B------:R-:W-:Y:S05]  /*2360*/  @!P6 WARPSYNC.ALL ;  /* 0x000000000000e948 */ /* 0x000fea0003800000 */
[----:B------:R-:W-:Y:S01]  /*2370*/  ULDC.64 UR4, c[0x0][0x330] ;  /* 0x0000cc0000047ab9 */ /* 0x000fe20000000a00 */
[----:B------:R-:W-:Y:S02]  /*2380*/  IMAD R0, R35, R4, RZ ;  /* 0x0000000423007224 */ /* 0x000fe400078e02ff */
[----:B------:R-:W-:-:S04]  /*2390*/  IMAD.WIDE.U32 R10, R34, UR4, R18 ;  /* 0x00000004220a7c25 */ /* 0x000fc8000f8e0012 */
[----:B------:R-:W-:Y:S01]  /*23a0*/  IMAD R11, R34, UR5, R11 ;  /* 0x00000005220b7c24 */ /* 0x000fe2000f8e020b */
[----:B------:R-:W-:Y:S01]  /*23b0*/  ULDC.64 UR4, c[0x0][0x338] ;  /* 0x0000ce0000047ab9 */ /* 0x000fe20000000a00 */
[----:B------:R-:W0:Y:S01]  /*23c0*/  S2R R34, SR_TID.X ;  /* 0x0000000000227919 */ /* 0x000e220000002100 */
[----:B------:R-:W-:Y:S02]  /*23d0*/  IMAD R0, R17, R5, R0 ;  /* 0x0000000511007224 */ /* 0x000fe400078e0200 */
[----:B------:R-:W-:Y:S02]  /*23e0*/  IMAD.IADD R77, R57, 0x1, R77 ;  /* 0x00000001394d7824 */ /* 0x000fe400078e024d */
[----:B------:R-:W-:-:S03]  /*23f0*/  IMAD R3, R3, UR4, RZ ;  /* 0x0000000403037c24 */ /* 0x000fc6000f8e02ff */
[----:B------:R-:W-:Y:S02]  /*2400*/  IADD3.X R75, R77, R9, R0, P0, !PT ;  /* 0x000000094d4b7210 */ /* 0x000fe400007fe400 */
[----:B------:R-:W-:Y:S01]  /*2410*/  ISETP.GE.AND P0, PT, R18, R63, PT ;  /* 0x0000003f1200720c */ /* 0x000fe20003f06270 */
[----:B------:R-:W-:Y:S02]  /*2420*/  IMAD R15, R31, UR5, R3 ;  /* 0x000000051f0f7c24 */ /* 0x000fe4000f8e0203 */
[----:B------:R-:W-:Y:S01]  /*2430*/  IMAD R0, R35, R6, RZ ;  /* 0x0000000623007224 */ /* 0x000fe200078e02ff */
[----:B------:R-:W-:Y:S01]  /*2440*/  SEL R3, R63, RZ, P0 ;  /* 0x000000ff3f037207 */ /* 0x000fe20000000000 */
[----:B------:R-:W-:Y:S01]  /*2450*/  IMAD.WIDE.U32 R54, R31, UR4, R10 ;  /* 0x000000041f367c25 */ /* 0x000fe2000f8e000a */
[----:B------:R-:W-:Y:S01]  /*2460*/  SHF.R.S32.HI R65, RZ, 0x1f, R12 ;  /* 0x0000001fff417819 */ /* 0x000fe2000001140c */
[----:B------:R-:W-:Y:S02]  /*2470*/  ULDC UR4, c[0x0][0x2f4] ;  /* 0x0000bd0000047ab9 */ /* 0x000fe40000000800 */
[----:B------:R-:W-:-:S02]  /*2480*/  IMAD R9, R17, R7, R0 ;  /* 0x0000000711097224 */ /* 0x000fc400078e0200 */
[----:B------:R-:W-:Y:S02]  /*2490*/  IMAD R0, R35, R68, RZ ;  /* 0x0000004423007224 */ /* 0x000fe400078e02ff */
[----:B------:R-:W-:Y:S02]  /*24a0*/  IMAD.IADD R3, R18, 0x1, R3 ;  /* 0x0000000112037824 */ /* 0x000fe400078e0203 */
[----:B------:R-:W-:-:S04]  /*24b0*/  IMAD.WIDE.U32 R30, R17, R6, R18 ;  /* 0x00000006111e7225 */ /* 0x000fc800078e0012 */
[----:B------:R-:W-:Y:S01]  /*24c0*/  IMAD R13, R17, R69, R0 ;  /* 0x00000045110d7224 */ /* 0x000fe200078e0200 */
[----:B------:R-:W-:Y:S01]  /*24d0*/  SHF.R.S32.HI R0, RZ, 0x1f, R3 ;  /* 0x0000001fff007819 */ /* 0x000fe20000011403 */
[----:B------:R-:W-:Y:S02]  /*24e0*/  IMAD.SHL.U32 R12, R12, 0x40, RZ ;  /* 0x000000400c0c7824 */ /* 0x000fe400078e00ff */
[----:B------:R-:W-:Y:S02]  /*24f0*/  IMAD.IADD R53, R53, 0x1, R9 ;  /* 0x0000000135357824 */ /* 0x000fe400078e0209 */
[----:B------:R-:W-:Y:S01]  /*2500*/  IMAD.IADD R31, R9, 0x1, R31 ;  /* 0x00000001091f7824 */ /* 0x000fe200078e021f */
[----:B-----5:R-:W-:Y:S01]  /*2510*/  SHF.R.S32.HI R9, RZ, 0x1f, R24 ;  /* 0x0000001fff097819 */ /* 0x020fe20000011418 */
[----:B0-----:R-:W-:Y:S01]  /*2520*/  VIADD R37, R34, 0xffffff80 ;  /* 0xffffff8022257836 */ /* 0x001fe20000000000 */
[----:B------:R-:W-:Y:S02]  /*2530*/  LEA.HI R3, R0, R3, RZ, 0x3 ;  /* 0x0000000300037211 */ /* 0x000fe400078f18ff */
[----:B------:R-:W-:Y:S01]  /*2540*/  LOP3.LUT R12, R12, 0x1c0, RZ, 0xc0, !PT ;  /* 0x000001c00c0c7812 */ /* 0x000fe200078ec0ff */
[----:B------:R-:W-:Y:S01]  /*2550*/  IMAD R0, R9, R6, RZ ;  /* 0x0000000609007224 */ /* 0x000fe200078e02ff */
[----:B------:R-:W-:-:S02]  /*2560*/  LOP3.LUT R70, R70, 0x1c0, RZ, 0xc0, !PT ;  /* 0x000001c046467812 */ /* 0x000fc400078ec0ff */
[----:B------:R-:W-:Y:S02]  /*2570*/  SHF.R.S32.HI R34, RZ, 0x1f, R37 ;  /* 0x0000001fff227819 */ /* 0x000fe40000011425 */
[----:B------:R-:W-:Y:S01]  /*2580*/  LOP3.LUT R4, R12, 0x38, R3, 0xf8, !PT ;  /* 0x000000380c047812 */ /* 0x000fe200078ef803 */
[C---:B------:R-:W-:Y:S01]  /*2590*/  VIADD R12, R17.reuse, 0x60 ;  /* 0x00000060110c7836 */ /* 0x040fe20000000000 */
[----:B------:R-:W-:Y:S01]  /*25a0*/  SHF.R.U32.HI R67, RZ, 0x3, R70 ;  /* 0x00000003ff437819 */ /* 0x000fe20000011646 */
[----:B------:R-:W-:Y:S01]  /*25b0*/  IMAD R5, R24, R7, R0 ;  /* 0x0000000718057224 */ /* 0x000fe200078e0200 */
[--C-:B------:R-:W-:Y:S01]  /*25c0*/  LOP3.LUT R0, R70, 0x18, R18.reuse, 0xf8, !PT ;  /* 0x0000001846007812 */ /* 0x100fe200078ef812 */
[----:B------:R-:W-:Y:S01]  /*25d0*/  IMAD.WIDE.U32 R10, R17, R68, R18 ;  /* 0x00000044110a7225 */ /* 0x000fe200078e0012 */
[----:B------:R-:W-:-:S03]  /*25e0*/  LEA.HI R34, R34, R37, RZ, 0x5 ;  /* 0x0000002522227211 */ /* 0x000fc600078f28ff */
[----:B------:R-:W-:Y:S01]  /*25f0*/  IMAD.SHL.U32 R12, R12, 0x40, RZ ;  /* 0x000000400c0c7824 */ /* 0x000fe200078e00ff */
[----:B------:R-:W-:Y:S02]  /*2600*/  LOP3.LUT R0, R0, R67, RZ, 0x3c, !PT ;  /* 0x0000004300007212 */ /* 0x000fe400078e3cff */
[----:B------:R-:W-:Y:S01]  /*2610*/  SHF.R.S32.HI R34, RZ, 0x5, R34 ;  /* 0x00000005ff227819 */ /* 0x000fe20000011422 */
[----:B------:R-:W-:Y:S01]  /*2620*/  IMAD.IADD R21, R21, 0x1, R13 ;  /* 0x0000000115157824 */ /* 0x000fe200078e020d */
[----:B------:R-:W-:Y:S01]  /*2630*/  IADD3 R11, R13, R11, RZ ;  /* 0x0000000b0d0b7210 */ /* 0x000fe20007ffe0ff */
[-C--:B------:R-:W-:Y:S01]  /*2640*/  IMAD R9, R9, R68.reuse, RZ ;  /* 0x0000004409097224 */ /* 0x080fe200078e02ff */
[----:B------:R-:W-:Y:S01]  /*2650*/  LOP3.LUT R12, R12, 0x1c0, RZ, 0xc0, !PT ;  /* 0x000001c00c0c7812 */ /* 0x000fe200078ec0ff */
[----:B------:R-:W-:Y:S01]  /*2660*/  IMAD R62, R34, 0x200, R0 ;  /* 0x00000200223e7824 */ /* 0x000fe200078e0200 */
[----:B------:R-:W-:Y:S01]  /*2670*/  LOP3.LUT R0, R70, 0x38, R3, 0xf8, !PT ;  /* 0x0000003846007812 */ /* 0x000fe200078ef803 */
[C---:B------:R-:W-:Y:S01]  /*2680*/  IMAD R7, R24.reuse, R69, R9 ;  /* 0x0000004518077224 */ /* 0x040fe200078e0209 */
[----:B------:R-:W-:Y:S01]  /*2690*/  SHF.R.U32.HI R12, RZ, 0x3, R12 ;  /* 0x00000003ff0c7819 */ /* 0x000fe2000001160c */
[----:B------:R-:W-:Y:S01]  /*26a0*/  IMAD.WIDE.U32 R20, R24, R68, R20 ;  /* 0x0000004418147225 */ /* 0x000fe200078e0014 */
[----:B------:R-:W-:-:S03]  /*26b0*/  @P1 LOP3.LUT R22, R22, 0x4, RZ, 0xfc, !PT ;  /* 0x0000000416161812 */ /* 0x000fc600078efcff */
[----:B------:R-:W-:Y:S01]  /*26c0*/  IMAD.WIDE.U32 R10, R24, R68, R10 ;  /* 0x00000044180a7225 */ /* 0x000fe200078e000a */
[----:B------:R-:W-:Y:S02]  /*26d0*/  IADD3 R8, P1, R17, R32, RZ ;  /* 0x0000002011087210 */ /* 0x000fe40007f3e0ff */
[----:B------:R-:W-:Y:S01]  /*26e0*/  LOP3.LUT R0, R0, R67, RZ, 0x3c, !PT ;  /* 0x0000004300007212 */ /* 0x000fe200078e3cff */
[----:B------:R-:W-:Y:S01]  /*26f0*/  IMAD.WIDE.U32 R52, R24, R6, R52 ;  /* 0x0000000618347225 */ /* 0x000fe200078e0034 */
[----:B------:R-:W-:Y:S02]  /*2700*/  IADD3 R59, R21, R7, RZ ;  /* 0x00000007153b7210 */ /* 0x000fe40007ffe0ff */
[----:B------:R-:W-:Y:S01]  /*2710*/  LOP3.LUT R12, R4, R12, RZ, 0x3c, !PT ;  /* 0x0000000c040c7212 */ /* 0x000fe200078e3cff */
[----:B------:R-:W-:-:S04]  /*2720*/  IMAD.WIDE.U32 R30, R24, R6, R30 ;  /* 0x00000006181e7225 */ /* 0x000fc800078e001e */
[----:B------:R-:W-:Y:S01]  /*2730*/  IMAD.IADD R58, R7, 0x1, R11 ;  /* 0x00000001073a7824 */ /* 0x000fe200078e020b */
[----:B------:R-:W-:Y:S01]  /*2740*/  LOP3.LUT R7, R3, 0xfffffff8, RZ, 0xc0, !PT ;  /* 0xfffffff803077812 */ /* 0x000fe200078ec0ff */
[----:B------:R-:W-:Y:S01]  /*2750*/  IMAD.X R9, R35, 0x1, R33, P1 ;  /* 0x0000000123097824 */ /* 0x000fe200008e0621 */
[----:B------:R-:W-:Y:S01]  /*2760*/  SHF.L.U64.HI R69, R68, 0x7, R69 ;  /* 0x0000000744457819 */ /* 0x000fe20000010245 */
[----:B------:R-:W-:Y:S01]  /*2770*/  IMAD.IADD R61, R53, 0x1, R5 ;  /* 0x00000001353d7824 */ /* 0x000fe200078e0205 */
[----:B------:R-:W-:Y:S01]  /*2780*/  SHF.R.S32.HI R6, RZ, 0x3, R3 ;  /* 0x00000003ff067819 */ /* 0x000fe20000011403 */
[----:B------:R-:W-:Y:S01]  /*2790*/  IMAD.IADD R60, R5, 0x1, R31 ;  /* 0x00000001053c7824 */ /* 0x000fe200078e021f */
[----:B------:R-:W-:Y:S01]  /*27a0*/  @!P6 BAR.SYNC.DEFER_BLOCKING 0x9, 0x100 ;  /* 0x024400000000eb1d */ /* 0x000fe20000010000 */
[----:B------:R-:W-:Y:S01]  /*27b0*/  IMAD R4, R34, 0x200, R0 ;  /* 0x0000020022047824 */ /* 0x000fe200078e0200 */
[----:B------:R-:W-:Y:S01]  /*27c0*/  ISETP.GE.AND P1, PT, R18, UR4, PT ;  /* 0x0000000412007c0c */ /* 0x000fe2000bf26270 */
[----:B------:R-:W-:Y:S01]  /*27d0*/  IMAD.SHL.U32 R68, R68, 0x80, RZ ;  /* 0x0000008044447824 */ /* 0x000fe200078e00ff */
[----:B------:R-:W-:Y:S01]  /*27e0*/  ISETP.GE.AND P2, PT, R66, UR4, PT ;  /* 0x0000000442007c0c */ /* 0x000fe2000bf46270 */
[----:B------:R-:W-:Y:S01]  /*27f0*/  IMAD.SHL.U32 R63, R63, 0x2, RZ ;  /* 0x000000023f3f7824 */ /* 0x000fe200078e00ff */
[----:B------:R-:W-:Y:S01]  /*2800*/  SHF.R.S32.HI R5, RZ, 0x1f, R7 ;  /* 0x0000001fff057819 */ /* 0x000fe20000011407 */
[----:B------:R-:W-:-:S02]  /*2810*/  IMAD.IADD R3, R14, 0x1, R12 ;  /* 0x000000010e037824 */ /* 0x000fc400078e020c */
[----:B------:R-:W-:-:S08]  /*2820*/  IMAD.IADD R0, R55, 0x1, R15 ;  /* 0x0000000137007824 */ /* 0x000fd000078e020f */
.L_x_1404:
[----:B------:R-:W2:Y:S01]  /*2830*/  LDL R35, [R1+0x5c] ;  /* 0x00005c0001237983 */ /* 0x000ea20000100800 */
[----:B0-----:R-:W0:Y:S01]  /*2840*/  LDC.64 R86, c[0x0][0x300] ;  /* 0x0000c000ff567b82 */ /* 0x001e220000000a00 */
[----:B------:R-:W-:Y:S01]  /*2850*/  VIADD R33, R27, 0xffffffff ;  /* 0xffffffff1b217836 */ /* 0x000fe20000000000 */
[----:B------:R-:W-:Y:S01]  /*2860*/  LOP3.LUT R22, R22, 0xfffffffd, RZ, 0xc0, !PT ;  /* 0xfffffffd16167812 */ /* 0x000fe200078ec0ff */
[----:B------:R-:W-:Y:S05]  /*2870*/  YIELD ;  /* 0x0000000000007946 */ /* 0x000fea0003800000 */
[----:B------:R-:W1:Y:S01]  /*2880*/  LDC.64 R80, c[0x0][0x2e8] ;  /* 0x0000ba00ff507b82 */ /* 0x000e620000000a00 */
[----:B------:R-:W-:Y:S01]  /*2890*/  SHF.R.S32.HI R34, RZ, 0x1f, R33 ;  /* 0x0000001fff227819 */ /* 0x000fe20000011421 */
[-C--:B------:R-:W-:Y:S01]  /*28a0*/  IMAD R12, R74, R33.reuse, RZ ;  /* 0x000000214a0c7224 */ /* 0x080fe200078e02ff */
[----:B------:R-:W-:Y:S01]  /*28b0*/  BSSY B0, `(.L_x_1355) ;  /* 0x00002d2000007945 */ /* 0x000fe20003800000 */
[----:B------:R-:W-:-:S04]  /*28c0*/  IMAD.WIDE.U32 R14, R73, R33, RZ ;  /* 0x00000021490e7225 */ /* 0x000fc800078e00ff */
[----:B------:R-:W3:Y:S01]  /*28d0*/  LDC R88, c[0x0][0x3f4] ;  /* 0x0000fd00ff587b82 */ /* 0x000ee20000000800 */
[----:B------:R-:W-:Y:S02]  /*28e0*/  IMAD R85, R34, R73, R12 ;  /* 0x0000004922557224 */ /* 0x000fe400078e020c */
[----:B------:R-:W-:Y:S02]  /*28f0*/  IMAD.MOV.U32 R84, RZ, RZ, R14 ;  /* 0x000000ffff547224 */ /* 0x000fe400078e000e */
[----:B------:R-:W-:Y:S01]  /*2900*/  IMAD.IADD R85, R15, 0x1, R85 ;  /* 0x000000010f557824 */ /* 0x000fe200078e0255 */
[----:B------:R-:W-:Y:S01]  /*2910*/  IADD3 R15, P3, R76, R14, RZ ;  /* 0x0000000e4c0f7210 */ /* 0x000fe20007f7e0ff */
[----:B0-----:R-:W-:Y:S02]  /*2920*/  IMAD R27, R87, 0x60, RZ ;  /* 0x00000060571b7824 */ /* 0x001fe400078e02ff */
[----:B------:R-:W-:-:S04]  /*2930*/  IMAD.WIDE.U32 R12, R86, 0x60, R84 ;  /* 0x00000060560c7825 */ /* 0x000fc800078e0054 */
[----:B------:R-:W-:Y:S01]  /*2940*/  IMAD.X R32, R85, 0x1, R75, P3 ;  /* 0x0000000155207824 */ /* 0x000fe200018e064b */
[----:B------:R-:W-:Y:S02]  /*2950*/  IADD3 R12, P4, R76, R12, RZ ;  /* 0x0000000c4c0c7210 */ /* 0x000fe40007f9e0ff */
[-C--:B-1----:R-:W-:Y:S02]  /*2960*/  LEA R38, P3, R15, R80.reuse, 0x1 ;  /* 0x000000500f267211 */ /* 0x082fe400078608ff */
[----:B------:R-:W-:Y:S01]  /*2970*/  IADD3.X R14, R75, R13, R27, P4, !PT ;  /* 0x0000000d4b0e7210 */ /* 0x000fe200027fe41b */
[----:B------:R-:W-:Y:S01]  /*2980*/  IMAD R13, R23, 0x2000, R62 ;  /* 0x00002000170d7824 */ /* 0x000fe200078e023e */
[----:B------:R-:W-:Y:S01]  /*2990*/  LEA R36, P4, R12, R80, 0x1 ;  /* 0x000000500c247211 */ /* 0x000fe200078808ff */
[----:B------:R-:W-:Y:S01]  /*29a0*/  IMAD.MOV.U32 R27, RZ, RZ, R33 ;  /* 0x000000ffff1b7224 */ /* 0x000fe200078e0021 */
[-C--:B------:R-:W-:Y:S01]  /*29b0*/  LEA.HI.X R39, R15, R81.reuse, R32, 0x1, P3 ;  /* 0x000000510f277211 */ /* 0x080fe200018f0c20 */
[C---:B------:R-:W-:Y:S01]  /*29c0*/  VIADD R79, R13.reuse, 0x20 ;  /* 0x000000200d4f7836 */ /* 0x040fe20000000000 */
[----:B---3--:R-:W-:Y:S01]  /*29d0*/  ISETP.GE.AND P3, PT, R88, 0x1, PT ;  /* 0x000000015800780c */ /* 0x008fe20003f66270 */
[----:B------:R-:W-:Y:S01]  /*29e0*/  IMAD R82, R13, 0x2, R26 ;  /* 0x000000020d527824 */ /* 0x000fe200078e021a */
[----:B------:R-:W-:-:S02]  /*29f0*/  LEA.HI.X R37, R12, R81, R14, 0x1, P4 ;  /* 0x000000510c257211 */ /* 0x000fc400020f0c0e */
[----:B------:R-:W-:-:S13]  /*2a00*/  ISETP.GT.AND P4, PT, R33, R28, PT ;  /* 0x0000001c2100720c */ /* 0x000fda0003f84270 */
[----:B------:R-:W-:Y:S02]  /*2a10*/  @P4 LOP3.LUT R22, R22, 0x2, RZ, 0xfc, !PT ;  /* 0x0000000216164812 */ /* 0x000fe400078efcff */
[----:B--2---:R-:W-:-:S13]  /*2a20*/  LOP3.LUT P5, RZ, R35, 0x4, RZ, 0xc0, !PT ;  /* 0x0000000423ff7812 */ /* 0x004fda00078ac0ff */
[----:B------:R-:W-:-:S05]  /*2a30*/  @P5 IADD3 R79, R13, -0x20, RZ ;  /* 0xffffffe00d4f5810 */ /* 0x000fca0007ffe0ff */
[----:B------:R-:W-:Y:S01]  /*2a40*/  IMAD R79, R79, 0x2, R26 ;  /* 0x000000024f4f7824 */ /* 0x000fe200078e021a */
[----:B------:R-:W-:Y:S06]  /*2a50*/  @!P3 BRA `(.L_x_1356) ;  /* 0x00000028006cb947 */ /* 0x000fec0003800000 */
[----:B------:R-:W-:Y:S01]  /*2a60*/  ULDC.U8 UR4, c[0x0][0x410] ;  /* 0x0001040000047ab9 */ /* 0x000fe20000000000 */
[-C--:B------:R-:W-:Y:S01]  /*2a70*/  IMAD R12, R72, R33.reuse, RZ ;  /* 0x00000021480c7224 */ /* 0x080fe200078e02ff */
[----:B------:R-:W-:Y:S01]  /*2a80*/  ISETP.NE.AND P3, PT, RZ, UR4, PT ;  /* 0x00000004ff007c0c */ /* 0x000fe2000bf65270 */
[----:B------:R-:W-:Y:S02]  /*2a90*/  IMAD R13, R69, R33, RZ ;  /* 0x00000021450d7224 */ /* 0x000fe400078e02ff */
        /* <DEDUP_REMOVED lines=9> */
[----:B------:R0:W5:Y:S01]  /*2b30*/  LDL R90, [R1+0x18] ;  /* 0x00001800015a7983 */ /* 0x0001620000100800 */
        /* <DEDUP_REMOVED lines=10> */
[----:B0-----:R-:W-:Y:S06]  /*2be0*/  @P4 BRA `(.L_x_1359) ;  /* 0x0000000000504947 */ /* 0x001fec0003800000 */
[----:B------:R-:W-:Y:S01]  /*2bf0*/  IADD3 R13, P3, R52, R46, RZ ;  /* 0x0000002e340d7210 */ /* 0x000fe20007f7e0ff */
[----:B------:R-:W-:Y:S01]  /*2c00*/  ULDC.64 UR4, c[0x0][0x3e8] ;  /* 0x0000fa0000047ab9 */ /* 0x000fe20000000a00 */
[----:B------:R-:W-:Y:S02]  /*2c10*/  CS2R R80, SRZ ;  /* 0x0000000000507805 */ /* 0x000fe4000001ff00 */
[----:B------:R-:W-:Y:S01]  /*2c20*/  CS2R R84, SRZ ;  /* 0x0000000000547805 */ /* 0x000fe2000001ff00 */
[----:B------:R-:W-:Y:S01]  /*2c30*/  IMAD.X R14, R89, 0x1, R61, P3 ;  /* 0x00000001590e7824 */ /* 0x000fe200018e063d */
        /* <DEDUP_REMOVED lines=11> */
[----:B------:R0:W5:Y:S02]  /*2cf0*/  @!P3 LDG.E.64 R84, desc[UR40][R14.64] ;  /* 0x000000280e54b981 */ /* 0x000164000c1e1b00 */
[----:B-----5:R-:W-:-:S13]  /*2d00*/  ISETP.GE.AND P3, PT, R90, R88, PT ;  /* 0x000000585a00720c */ /* 0x020fda0003f66270 */
[----:B------:R0:W5:Y:S04]  /*2d10*/  @!P3 LDG.E.64 R48, desc[UR40][R12.64+0x20] ;  /* 0x000020280c30b981 */ /* 0x000168000c1e1b00 */
[----:B------:R0:W5:Y:S02]  /*2d20*/  @!P3 LDG.E.64 R50, desc[UR40][R14.64+0x20] ;  /* 0x000020280e32b981 */ /* 0x000164000c1e1b00 */
.L_x_1359:
[----:B------:R-:W-:Y:S05]  /*2d30*/  BSYNC B1 ;  /* 0x0000000000017941 */ /* 0x000fea0003800000 */
.L_x_1358:
[----:B0-----:R-:W-:Y:S01]  /*2d40*/  VIADD R12, R17, 0x60 ;  /* 0x00000060110c7836 */ /* 0x001fe20000000000 */
[----:B------:R-:W-:Y:S01]  /*2d50*/  BSSY B1, `(.L_x_1360) ;  /* 0x0000021000017945 */ /* 0x000fe20003800000 */
[----:B-----5:R-:W-:Y:S02]  /*2d60*/  IMAD.MOV.U32 R86, RZ, RZ, R48 ;  /* 0x000000ffff567224 */ /* 0x020fe400078e0030 */
[----:B------:R-:W-:Y:S01]  /*2d70*/  IMAD.MOV.U32 R87, RZ, RZ, R49 ;  /* 0x000000ffff577224 */ /* 0x000fe200078e0031 */
        /* <DEDUP_REMOVED lines=30> */
.L_x_1361:
[----:B------:R-:W-:Y:S05]  /*2f60*/  BSYNC B1 ;  /* 0x0000000000017941 */ /* 0x000fea0003800000 */
.L_x_1360:
[----:B------:R-:W2:Y:S01]  /*2f70*/  LDL R78, [R1+0x10] ;  /* 0x00001000014e7983 */ /* 0x000ea20000100800 */
[----:B0-----:R-:W-:Y:S01]  /*2f80*/  IMAD.MOV.U32 R12, RZ, RZ, R80 ;  /* 0x000000ffff0c7224 */ /* 0x001fe200078e0050 */
        /* <DEDUP_REMOVED lines=8> */
[----:B------:R-:W-:Y:S01]  /*3010*/  PRMT R100, R14, 0x5410, R15 ;  /* 0x000054100e647816 */ /* 0x000fe2000000000f */
[----:B-----5:R-:W-:Y:S01]  /*3020*/  IMAD.MOV.U32 R14, RZ, RZ, R40 ;  /* 0x000000ffff0e7224 */ /* 0x020fe200078e0028 */
[----:B------:R-:W-:Y:S01]  /*3030*/  PRMT R87, R12, 0x7610, R87 ;  /* 0x000076100c577816 */ /* 0x000fe20000000057 */
[----:B------:R-:W-:Y:S01]  /*3040*/  IMAD.MOV.U32 R12, RZ, RZ, R32 ;  /* 0x000000ffff0c7224 */ /* 0x000fe200078e0020 */
[----:B------:R-:W-:Y:S01]  /*3050*/  PRMT R86, R86, 0x5410, R13 ;  /* 0x0000541056567816 */ /* 0x000fe2000000000d */
[----:B------:R-:W-:-:S02]  /*3060*/  IMAD.MOV.U32 R13, RZ, RZ, R33 ;  /* 0x000000ffff0d7224 */ /* 0x000fc400078e0021 */
[----:B------:R-:W-:-:S03]  /*3070*/  IMAD.MOV.U32 R15, RZ, RZ, R41 ;  /* 0x000000ffff0f7224 */ /* 0x000fc600078e0029 */
[----:B------:R-:W-:Y:S01]  /*3080*/  PRMT R44, R12, 0x5410, R13 ;  /* 0x000054100c2c7816 */ /* 0x000fe2000000000d */
[----:B------:R-:W-:Y:S01]  /*3090*/  IMAD.MOV.U32 R12, RZ, RZ, R34 ;  /* 0x000000ffff0c7224 */ /* 0x000fe200078e0022 */
[----:B------:R-:W-:Y:S01]  /*30a0*/  PRMT R46, R14, 0x5410, R15 ;  /* 0x000054100e2e7816 */ /* 0x000fe2000000000f */
[----:B------:R-:W-:Y:S02]  /*30b0*/  IMAD.MOV.U32 R13, RZ, RZ, R35 ;  /* 0x000000ffff0d7224 */ /* 0x000fe400078e0023 */
[----:B------:R-:W-:Y:S02]  /*30c0*/  IMAD.MOV.U32 R14, RZ, RZ, R42 ;  /* 0x000000ffff0e7224 */ /* 0x000fe400078e002a */
[----:B------:R-:W-:Y:S01]  /*30d0*/  IMAD.MOV.U32 R15, RZ, RZ, R43 ;  /* 0x000000ffff0f7224 */ /* 0x000fe200078e002b */
[----:B------:R-:W-:-:S04]  /*30e0*/  PRMT R45, R12, 0x5410, R13 ;  /* 0x000054100c2d7816 */ /* 0x000fc8000000000d */
[----:B------:R-:W-:Y:S02]  /*30f0*/  PRMT R47, R14, 0x5410, R15 ;  /* 0x000054100e2f7816 */ /* 0x000fe4000000000f */
[----:B--2---:R-:W-:-:S13]  /*3100*/  ISETP.NE.AND P3, PT, R78, 0x3, PT ;  /* 0x000000034e00780c */ /* 0x004fda0003f65270 */
[----:B------:R-:W-:Y:S05]  /*3110*/  @!P3 BRA `(.L_x_1362) ;  /* 0x000000000004b947 */ /* 0x000fea0003800000 */
[----:B------:R-:W-:Y:S01]  /*3120*/  BPT.TRAP 0x1 ;  /* 0x000000040000795c */ /* 0x000fe20000300000 */
.L_x_1362:
[----:B------:R-:W2:Y:S01]  /*3130*/  LDL R12, [R1+0x14] ;  /* 0x00001400010c7983 */ /* 0x000ea20000100800 */
[----:B------:R-:W-:Y:S01]  /*3140*/  IMAD R78, R23, 0x8, R2 ;  /* 0x00000008174e7824 */ /* 0x000fe200078e0202 */
[----:B------:R-:W-:Y:S01]  /*3150*/  BSSY B1, `(.L_x_1363) ;  /* 0x0000004000017945 */ /* 0x000fe20003800000 */
[----:B--2---:R-:W-:-:S04]  /*3160*/  SHF.L.U32 R90, R12, 0x1f, RZ ;  /* 0x0000001f0c5a7819 */ /* 0x004fc800000006ff */
[----:B------:R-:W0:Y:S02]  /*3170*/  SYNCS.PHASECHK.TRANS64.TRYWAIT P6, [R78+URZ+0x16890], R90 ;  /* 0x0168905a4e0075a7 */ /* 0x000e2400080c017f */
[----:B0-----:R-:W-:Y:S05]  /*3180*/  @!P6 BRA `(.L_x_1364) ;  /* 0x000001e0004ce947 */ /* 0x001fea0003800000 */
.L_x_1701:
[----:B------:R-:W-:Y:S05]  /*3190*/  BSYNC B1 ;  /* 0x0000000000017941 */ /* 0x000fea0003800000 */
.L_x_1363:
        /* <DEDUP_REMOVED lines=8> */
[----:B------:R-:W-:Y:S02]  /*3220*/  SHF.R.U64 R96, R80, 0x10, R81 ;  /* 0x0000001050607819 */ /* 0x000fe40000001251 */
[--C-:B------:R-:W-:Y:S02]  /*3230*/  SHF.R.U64 R94, R84, 0x10, R85.reuse ;  /* 0x00000010545e7819 */ /* 0x100fe40000001255 */
[----:B------:R-:W-:Y:S01]  /*3240*/  SHF.R.U32.HI R89, RZ, 0x10, R85 ;  /* 0x00000010ff597819 */ /* 0x000fe20000011655 */
[----:B------:R-:W-:Y:S01]  /*3250*/  HADD2.F32 R84, -RZ, R96.H0_H0 ;  /* 0x20000060ff547230 */ /* 0x000fe20000004100 */
[----:B--2---:R-:W-:Y:S01]  /*3260*/  MOV R80, R15 ;  /* 0x0000000f00507202 */ /* 0x004fe20000000f00 */
[----:B------:R-:W-:Y:S01]  /*3270*/  HADD2.F32 R94, -RZ, R94.H0_H0 ;  /* 0x2000005eff5e7230 */ /* 0x000fe20000004100 */
[----:B------:R-:W-:Y:S01]  /*3280*/  SHF.R.U32.HI R95, RZ, 0x10, R81 ;  /* 0x00000010ff5f7819 */ /* 0x000fe20000011651 */
[----:B------:R-:W-:Y:S02]  /*3290*/  HADD2.F32 R15, -RZ, R13.H1_H1 ;  /* 0x3000000dff0f7230 */ /* 0x000fe40000004100 */
[----:B------:R-:W-:-:S02]  /*32a0*/  HADD2.F32 R89, -RZ, R89.H0_H0 ;  /* 0x20000059ff597230 */ /* 0x000fc40000004100 */
[----:B------:R-:W-:Y:S02]  /*32b0*/  HADD2.F32 R13, -RZ, R13.H0_H0 ;  /* 0x2000000dff0d7230 */ /* 0x000fe40000004100 */
[-C--:B------:R-:W-:Y:S01]  /*32c0*/  FMUL.FTZ R96, R15, R94.reuse ;  /* 0x0000005e0f607220 */ /* 0x080fe20000410000 */
[--C-:B------:R-:W-:Y:S02]  /*32d0*/  HADD2.F32 R81, -RZ, R80.reuse.H1_H1 ;  /* 0x30000050ff517230 */ /* 0x100fe40000004100 */
[----:B------:R-:W-:Y:S02]  /*32e0*/  HADD2.F32 R80, -RZ, R80.H0_H0 ;  /* 0x20000050ff507230 */ /* 0x000fe40000004100 */
[----:B------:R-:W-:Y:S01]  /*32f0*/  FMUL.FTZ R94, R13, R94 ;  /* 0x0000005e0d5e7220 */ /* 0x000fe20000410000 */
[----:B------:R-:W-:Y:S02]  /*3300*/  HADD2.F32 R85, -RZ, R95.H0_H0 ;  /* 0x2000005fff557230 */ /* 0x000fe40000004100 */
[-C--:B------:R-:W-:Y:S01]  /*3310*/  FMUL.FTZ R95, R81, R89.reuse ;  /* 0x00000059515f7220 */ /* 0x080fe20000410000 */
[-C--:B------:R-:W-:Y:S01]  /*3320*/  FFMA.FTZ R13, R13, R84.reuse, -R96 ;  /* 0x000000540d0d7223 */ /* 0x080fe20000010860 */
[C---:B------:R-:W-:Y:S01]  /*3330*/  FMUL.FTZ R98, R80.reuse, R89 ;  /* 0x0000005950627220 */ /* 0x040fe20000410000 */
[----:B------:R-:W-:Y:S01]  /*3340*/  FFMA.FTZ R94, R15, R84, R94 ;  /* 0x000000540f5e7223 */ /* 0x000fe2000001005e */
[----:B------:R-:W-:Y:S01]  /*3350*/  FFMA.FTZ R96, R80, R85, -R95 ;  /* 0x0000005550607223 */ /* 0x000fe2000001085f */
[----:B------:R-:W-:-:S02]  /*3360*/  HADD2.F32 R84, -RZ, R100.H0_H0 ;  /* 0x20000064ff547230 */ /* 0x000fc40000004100 */
[----:B------:R-:W-:Y:S01]  /*3370*/  FFMA.FTZ R99, R81, R85, R98 ;  /* 0x0000005551637223 */ /* 0x000fe20000010062 */
[----:B------:R-:W-:Y:S01]  /*3380*/  HADD2.F32 R89, -RZ, R100.H1_H1 ;  /* 0x30000064ff597230 */ /* 0x000fe20000004100 */
[----:B------:R-:W-:Y:S01]  /*3390*/  F2FP.F16.F32.PACK_AB R13, R94, R13 ;  /* 0x0000000d5e0d723e */ /* 0x000fe200000000ff */
[----:B------:R-:W-:Y:S02]  /*33a0*/  HADD2.F32 R15, -RZ, R12.H1_H1 ;  /* 0x3000000cff0f7230 */ /* 0x000fe40000004100 */
[----:B------:R-:W-:Y:S02]  /*33b0*/  HADD2.F32 R80, -RZ, R14.H1_H1 ;  /* 0x3000000eff507230 */ /* 0x000fe40000004100 */
[----:B------:R-:W-:Y:S02]  /*33c0*/  HADD2.F32 R12, -RZ, R12.H0_H0 ;  /* 0x2000000cff0c7230 */ /* 0x000fe40000004100 */
[----:B------:R-:W-:Y:S01]  /*33d0*/  FMUL.FTZ R95, R15, R84 ;  /* 0x000000540f5f7220 */ /* 0x000fe20000410000 */
[----:B------:R-:W-:-:S02]  /*33e0*/  HADD2.F32 R14, -RZ, R14.H0_H0 ;  /* 0x2000000eff0e7230 */ /* 0x000fc40000004100 */
[--C-:B------:R-:W-:Y:S02]  /*33f0*/  HADD2.F32 R81, -RZ, R97.reuse.H0_H0 ;  /* 0x20000061ff517230 */ /* 0x100fe40000004100 */
[----:B------:R-:W-:Y:S01]  /*3400*/  FMUL.FTZ R84, R12, R84 ;  /* 0x000000540c547220 */ /* 0x000fe20000410000 */
[----:B------:R-:W-:Y:S02]  /*3410*/  HADD2.F32 R85, -RZ, R97.H1_H1 ;  /* 0x30000061ff557230 */ /* 0x000fe40000004100 */
[-C--:B------:R-:W-:Y:S01]  /*3420*/  FMUL.FTZ R97, R80, R89.reuse ;  /* 0x0000005950617220 */ /* 0x080fe20000410000 */
[----:B------:R-:W-:Y:S01]  /*3430*/  FMUL.FTZ R89, R14, R89 ;  /* 0x000000590e597220 */ /* 0x000fe20000410000 */
[-C--:B------:R-:W-:Y:S01]  /*3440*/  FFMA.FTZ R95, R12, R81.reuse, -R95 ;  /* 0x000000510c5f7223 */ /* 0x080fe2000001085f */
[----:B------:R-:W-:Y:S01]  /*3450*/  FFMA.FTZ R84, R15, R81, R84 ;  /* 0x000000510f547223 */ /* 0x000fe20000010054 */
[-C--:B------:R-:W-:Y:S01]  /*3460*/  FFMA.FTZ R97, R14, R85.reuse, -R97 ;  /* 0x000000550e617223 */ /* 0x080fe20000010861 */
[----:B------:R-:W-:Y:S01]  /*3470*/  FFMA.FTZ R80, R80, R85, R89 ;  /* 0x0000005550507223 */ /* 0x000fe20000010059 */
[----:B------:R-:W-:-:S02]  /*3480*/  F2FP.F16.F32.PACK_AB R15, R99, R96 ;  /* 0x00000060630f723e */ /* 0x000fc400000000ff */
[----:B------:R-:W-:Y:S02]  /*3490*/  F2FP.F16.F32.PACK_AB R12, R84, R95 ;  /* 0x0000005f540c723e */ /* 0x000fe400000000ff */
[----:B------:R-:W-:-:S07]  /*34a0*/  F2FP.F16.F32.PACK_AB R14, R80, R97 ;  /* 0x00000061500e723e */ /* 0x000fce00000000ff */
.L_x_1370:
[----:B------:R-:W-:Y:S05]  /*34b0*/  BSYNC B3 ;  /* 0x0000000000037941 */ /* 0x000fea0003800000 */
.L_x_1369:
[----:B--2---:R1:W-:Y:S02]  /*34c0*/  STG.E.128 desc[UR40][R38.64], R12 ;  /* 0x0000000c26007986 */ /* 0x0043e4000c101d28 */
.L_x_1368:
[----:B------:R-:W-:Y:S05]  /*34d0*/  BSYNC B2 ;  /* 0x0000000000027941 */ /* 0x000fea0003800000 */
.L_x_1367:
[----:B------:R-:W-:Y:S05]  /*34e0*/  @P2 BRA `(.L_x_1366) ;  /* 0x0000000000c02947 */ /* 0x000fea0003800000 */
[----:B------:R-:W2:Y:S01]  /*34f0*/  LDL R80, [R1+0x18] ;  /* 0x0000180001507983 */ /* 0x000ea20000100800 */
[----:B------:R-:W-:Y:S03]  /*3500*/  BSSY B2, `(.L_x_1371) ;  /* 0x000002d000027945 */ /* 0x000fe60003800000 */
[----:B-1----:R1:W3:Y:S01]  /*3510*/  LDS.128 R12, [R79+0xe000] ;  /* 0x00e000004f0c7984 */ /* 0x0022e20000000c00 */
[----:B--2---:R-:W-:-:S13]  /*3520*/  ISETP.GE.AND P4, PT, R80, R88, PT ;  /* 0x000000585000720c */ /* 0x004fda0003f86270 */
[----:B-1-3--:R-:W-:Y:S05]  /*3530*/  @P4 BRA `(.L_x_1372) ;  /* 0x0000000000a44947 */ /* 0x00afea0003800000 */
[--C-:B------:R-:W-:Y:S01]  /*3540*/  SHF.R.U64 R81, R48, 0x10, R49.reuse ;  /* 0x0000001030517819 */ /* 0x100fe20000001231 */
[----:B------:R-:W-:Y:S01]  /*3550*/  IMAD.MOV.U32 R48, RZ, RZ, R14 ;  /* 0x000000ffff307224 */ /* 0x000fe200078e000e */
        /* <DEDUP_REMOVED lines=39> */
.L_x_1372:
[----:B------:R-:W-:Y:S05]  /*37d0*/  BSYNC B2 ;  /* 0x0000000000027941 */ /* 0x000fea0003800000 */
.L_x_1371:
[----:B------:R2:W-:Y:S02]  /*37e0*/  STG.E.128 desc[UR40][R38.64+0x40], R12 ;  /* 0x0000400c26007986 */ /* 0x0005e4000c101d28 */
.L_x_1366:
[----:B------:R-:W-:Y:S05]  /*37f0*/  BSYNC B1 ;  /* 0x0000000000017941 */ /* 0x000fea0003800000 */
.L_x_1365:
        /* <DEDUP_REMOVED lines=48> */
.L_x_1377:
[----:B------:R-:W-:Y:S05]  /*3b00*/  BSYNC B2 ;  /* 0x0000000000027941 */ /* 0x000fea0003800000 */
.L_x_1376:
[----:B--2---:R3:W-:Y:S02]  /*3b10*/  STG.E.128 desc[UR40][R36.64], R12 ;  /* 0x0000000c24007986 */ /* 0x0047e4000c101d28 */
.L_x_1375:
[----:B------:R-:W-:Y:S05]  /*3b20*/  BSYNC B1 ;  /* 0x0000000000017941 */ /* 0x000fea0003800000 */
.L_x_1374:
[----:B------:R-:W-:Y:S05]  /*3b30*/  @P2 BRA `(.L_x_1373) ;  /* 0x0000001800a42947 */ /* 0x000fea0003800000 */
[----:B-12---:R-:W2:Y:S01]  /*3b40*/  LDL R38, [R1+0x18] ;  /* 0x0000180001267983 */ /* 0x006ea20000100800 */
[----:B------:R-:W-:Y:S03]  /*3b50*/  BSSY B1, `(.L_x_1378) ;  /* 0x000002d000017945 */ /* 0x000fe60003800000 */
[----:B---3--:R1:W3:Y:S01]  /*3b60*/  LDS.128 R12, [R79+0x11000] ;  /* 0x011000004f0c7984 */ /* 0x0082e20000000c00 */
        /* <DEDUP_REMOVED lines=43> */
.L_x_1379:
[----:B------:R-:W-:Y:S05]  /*3e20*/  BSYNC B1 ;  /* 0x0000000000017941 */ /* 0x000fea0003800000 */
.L_x_1378:
[----:B------:R1:W-:Y:S01]  /*3e30*/  STG.E.128 desc[UR40][R36.64+0x40], R12 ;  /* 0x0000400c24007986 */ /* 0x0003e2000c101d28 */
[----:B------:R-:W-:Y:S05]  /*3e40*/  BRA `(.L_x_1373) ;  /* 0x0000001400e07947 */ /* 0x000fea0003800000 */
.L_x_1357:
        /* <DEDUP_REMOVED lines=20> */
[CC--:B------:R-:W-:Y:S01]  /*3f90*/  ISETP.GE.OR P3, PT, R18.reuse, R88.reuse, P3 ;  /* 0x000000581200720c */ /* 0x0c0fe20001f66670 */
[----:B------:R-:W-:Y:S01]  /*3fa0*/  BSSY B1, `(.L_x_1380) ;  /* 0x000001b000017945 */ /* 0x000fe20003800000 */
[----:B0-----:R-:W-:Y:S02]  /*3fb0*/  CS2R R38, SRZ ;  /* 0x0000000000267805 */ /* 0x001fe4000001ff00 */
[----:B------:R-:W-:Y:S02]  /*3fc0*/  CS2R R42, SRZ ;  /* 0x00000000002a7805 */ /* 0x000fe4000001ff00 */
[----:B------:R-:W-:Y:S02]  /*3fd0*/  CS2R R40, SRZ ;  /* 0x0000000000287805 */ /* 0x000fe4000001ff00 */
[----:B-1----:R-:W-:Y:S02]  /*3fe0*/  CS2R R36, SRZ ;  /* 0x0000000000247805 */ /* 0x002fe4000001ff00 */
[----:B------:R-:W-:-:S03]  /*3ff0*/  ISETP.GE.AND P4, PT, R18, R88, PT ;  /* 0x000000581200720c */ /* 0x000fc60003f86270 */
[----:B------:R-:W-:Y:S10]  /*4000*/  @P3 BRA `(.L_x_1381) ;  /* 0x0000000000503947 */ /* 0x000ff40003800000 */
[----:B------:R-:W0:Y:S01]  /*4010*/  LDC.64 R36, c[0x0][0x3f8] ;  /* 0x0000fe00ff247b82 */ /* 0x000e220000000a00 */
[----:B------:R-:W-:Y:S01]  /*4020*/  IMAD.MOV.U32 R47, RZ, RZ, R89 ;  /* 0x000000ffff2f7224 */ /* 0x000fe200078e0059 */
[----:B------:R-:W-:Y:S01]  /*4030*/  ULDC.64 UR4, c[0x0][0x3e8] ;  /* 0x0000fa0000047ab9 */ /* 0x000fe20000000a00 */
[----:B------:R-:W-:Y:S02]  /*4040*/  IMAD.MOV.U32 R45, RZ, RZ, R78 ;  /* 0x000000ffff2d7224 */ /* 0x000fe400078e004e */
        /* <DEDUP_REMOVED lines=16> */
.L_x_1381:
[----:B------:R-:W-:Y:S05]  /*4150*/  BSYNC B1 ;  /* 0x0000000000017941 */ /* 0x000fea0003800000 */
.L_x_1380:
[----:B------:R-:W2:Y:S01]  /*4160*/  LDL R48, [R1+0x10] ;  /* 0x0000100001307983 */ /* 0x000ea20000100800 */
[----:B-----5:R-:W-:Y:S02]  /*4170*/  IMAD.MOV.U32 R44, RZ, RZ, R38 ;  /* 0x000000ffff2c7224 */ /* 0x020fe400078e0026 */
[----:B------:R-:W-:Y:S02]  /*4180*/  IMAD.MOV.U32 R45, RZ, RZ, R39 ;  /* 0x000000ffff2d7224 */ /* 0x000fe400078e0027 */
[----:B------:R-:W-:Y:S02]  /*4190*/  IMAD.MOV.U32 R46, RZ, RZ, R36 ;  /* 0x000000ffff2e7224 */ /* 0x000fe400078e0024 */
[----:B------:R-:W-:Y:S01]  /*41a0*/  IMAD.MOV.U32 R47, RZ, RZ, R37 ;  /* 0x000000ffff2f7224 */ /* 0x000fe200078e0025 */
[----:B------:R-:W-:Y:S01]  /*41b0*/  PRMT R101, R44, 0x5410, R45 ;  /* 0x000054102c657816 */ /* 0x000fe2000000002d */
[----:B------:R-:W-:Y:S01]  /*41c0*/  IMAD.MOV.U32 R44, RZ, RZ, R42 ;  /* 0x000000ffff2c7224 */ /* 0x000fe200078e002a */
[----:B------:R-:W-:-:S02]  /*41d0*/  MOV R45, R43 ;  /* 0x0000002b002d7202 */ /* 0x000fc40000000f00 */
[----:B------:R-:W-:Y:S01]  /*41e0*/  PRMT R102, R46, 0x5410, R47 ;  /* 0x000054102e667816 */ /* 0x000fe2000000002f */
[----:B------:R-:W-:Y:S01]  /*41f0*/  IMAD.MOV.U32 R46, RZ, RZ, R40 ;  /* 0x000000ffff2e7224 */ /* 0x000fe200078e0028 */
[----:B------:R-:W-:Y:S01]  /*4200*/  PRMT R103, R44, 0x5410, R45 ;  /* 0x000054102c677816 */ /* 0x000fe2000000002d */
[----:B------:R-:W-:Y:S02]  /*4210*/  IMAD.MOV.U32 R47, RZ, RZ, R41 ;  /* 0x000000ffff2f7224 */ /* 0x000fe400078e0029 */
[----:B------:R-:W-:Y:S02]  /*4220*/  IMAD.MOV.U32 R44, RZ, RZ, R14 ;  /* 0x000000ffff2c7224 */ /* 0x000fe400078e000e */
        /* <DEDUP_REMOVED lines=14> */
[----:B------:R-:W-:Y:S02]  /*4310*/  PRMT R107, R107, 0x5410, R46 ;  /* 0x000054106b6b7816 */ /* 0x000fe4000000002e */
[----:B------:R-:W-:Y:S02]  /*4320*/  PRMT R112, R47, 0x7610, R112 ;  /* 0x000076102f707816 */ /* 0x000fe40000000070 */
[----:B--2---:R-:W-:-:S13]  /*4330*/  ISETP.NE.AND P3, PT, R48, 0x3, PT ;  /* 0x000000033000780c */ /* 0x004fda0003f65270 */
[----:B------:R-:W-:Y:S05]  /*4340*/  @!P3 BRA `(.L_x_1382) ;  /* 0x000000000004b947 */ /* 0x000fea0003800000 */
[----:B------:R-:W-:Y:S01]  /*4350*/  BPT.TRAP 0x1 ;  /* 0x000000040000795c */ /* 0x000fe20000300000 */
.L_x_1382:
[----:B------:R-:W2:Y:S01]  /*4360*/  LDL R44, [R1+0x14] ;  /* 0x00001400012c7983 */ /* 0x000ea20000100800 */
[----:B------:R-:W-:Y:S01]  /*4370*/  IMAD R78, R23, 0x8, R2 ;  /* 0x00000008174e7824 */ /* 0x000fe200078e0202 */
[----:B------:R-:W0:Y:S01]  /*4380*/  LDC R94, c[0x0][0x2f4] ;  /* 0x0000bd00ff5e7b82 */ /* 0x000e220000000800 */
[----:B------:R-:W-:Y:S01]  /*4390*/  BSSY B1, `(.L_x_1383) ;  /* 0x0000005000017945 */ /* 0x000fe20003800000 */
[----:B0-----:R-:W-:Y:S01]  /*43a0*/  IMAD.IADD R96, R94, 0x1, -R63 ;  /* 0x000000015e607824 */ /* 0x001fe200078e0a3f */
[----:B--2---:R-:W-:-:S04]  /*43b0*/  SHF.L.U32 R90, R44, 0x1f, RZ ;  /* 0x0000001f2c5a7819 */ /* 0x004fc800000006ff */
[----:B------:R-:W0:Y:S02]  /*43c0*/  SYNCS.PHASECHK.TRANS64.TRYWAIT P5, [R78+URZ+0x16890], R90 ;  /* 0x0168905a4e0075a7 */ /* 0x000e2400080a017f */
[----:B0-----:R-:W-:Y:S05]  /*43d0*/  @!P5 BRA `(.L_x_1384) ;  /* 0x000001cc00ccd947 */ /* 0x001fea0003800000 */
.L_x_1702:
[----:B------:R-:W-:Y:S05]  /*43e0*/  BSYNC B1 ;  /* 0x0000000000017941 */ /* 0x000fea0003800000 */
.L_x_1383:
        /* <DEDUP_REMOVED lines=10> */
[----:B------:R-:W-:-:S03]  /*4490*/  SEL R44, R63, R96, !P0 ;  /* 0x000000603f2c7207 */ /* 0x000fc60004000000 */
[----:B------:R-:W-:Y:S01]  /*44a0*/  IMAD.IADD R100, R45, 0x1, R89 ;  /* 0x000000012d647824 */ /* 0x000fe200078e0259 */
[----:B------:R-:W-:-:S04]  /*44b0*/  SHF.R.S32.HI R45, RZ, 0x1f, R44 ;  /* 0x0000001fff2d7819 */ /* 0x000fc8000001142c */
[----:B------:R-:W-:Y:S02]  /*44c0*/  LEA.HI R45, R45, R44, RZ, 0x4 ;  /* 0x0000002c2d2d7211 */ /* 0x000fe400078f20ff */
[----:B------:R-:W-:Y:S02]  /*44d0*/  IADD3.X R98, R77, R100, R5, P5, P6 ;  /* 0x000000644d627210 */ /* 0x000fe40002fec405 */
[----:B------:R-:W-:-:S05]  /*44e0*/  LEA.HI.SX32 R45, R45, R6, 0x1c ;  /* 0x000000062d2d7211 */ /* 0x000fca00078fe2ff */
[----:B------:R-:W-:Y:S02]  /*44f0*/  IMAD.SHL.U32 R97, R45, 0x8, RZ ;  /* 0x000000082d617824 */ /* 0x000fe400078e00ff */
[----:B------:R-:W-:Y:S01]  /*4500*/  IMAD R45, R23, 0x2000, R4 ;  /* 0x00002000172d7824 */ /* 0x000fe200078e0204 */
[----:B-1----:R-:W-:Y:S02]  /*4510*/  IADD3 R47, R46, -0x80, RZ ;  /* 0xffffff802e2f7810 */ /* 0x002fe40007ffe0ff */
[----:B------:R-:W-:Y:S01]  /*4520*/  LOP3.LUT R44, R70, 0x38, R97, 0xf8, !PT ;  /* 0x00000038462c7812 */ /* 0x000fe200078ef861 */
[----:B------:R-:W-:Y:S01]  /*4530*/  IMAD R45, R45, 0x2, R2 ;  /* 0x000000022d2d7824 */ /* 0x000fe200078e0202 */
[----:B------:R-:W-:Y:S02]  /*4540*/  SHF.R.S32.HI R46, RZ, 0x1f, R47 ;  /* 0x0000001fff2e7819 */ /* 0x000fe4000001142f */
[----:B------:R-:W-:Y:S02]  /*4550*/  LOP3.LUT R44, R44, R67, RZ, 0x3c, !PT ;  /* 0x000000432c2c7212 */ /* 0x000fe400078e3cff */
[----:B------:R-:W-:-:S04]  /*4560*/  LEA.HI R46, R46, R47, RZ, 0x5 ;  /* 0x0000002f2e2e7211 */ /* 0x000fc800078f28ff */
[----:B------:R-:W-:-:S05]  /*4570*/  SHF.R.S32.HI R46, RZ, 0x5, R46 ;  /* 0x00000005ff2e7819 */ /* 0x000fca000001142e */
[----:B------:R-:W-:-:S04]  /*4580*/  IMAD R44, R46, 0x200, R44 ;  /* 0x000002002e2c7824 */ /* 0x000fc800078e022c */
[----:B------:R-:W-:-:S04]  /*4590*/  IMAD R47, R23, 0x2000, R44 ;  /* 0x00002000172f7824 */ /* 0x000fc800078e022c */
[----:B------:R-:W-:Y:S02]  /*45a0*/  IMAD R48, R47, 0x2, R2 ;  /* 0x000000022f307824 */ /* 0x000fe400078e0202 */
[----:B------:R-:W1:Y:S04]  /*45b0*/  LDS.128 R44, [R45+0xe400] ;  /* 0x00e400002d2c7984 */ /* 0x000e680000000c00 */
[----:B------:R-:W2:Y:S01]  /*45c0*/  LDS.128 R48, [R48+0xe400] ;  /* 0x00e4000030307984 */ /* 0x000ea20000000c00 */
[----:B------:R-:W-:Y:S05]  /*45d0*/  @P4 BRA `(.L_x_1388) ;  /* 0x00000004004c4947 */ /* 0x000fea0003800000 */
[--C-:B------:R-:W-:Y:S01]  /*45e0*/  SHF.R.U64 R12, R12, 0x10, R13.reuse ;  /* 0x000000100c0c7819 */ /* 0x100fe2000000120d */
[----:B------:R-:W-:Y:S01]  /*45f0*/  HADD2.F32 R112, -RZ, R112.H0_H0 ;  /* 0x20000070ff707230 */ /* 0x000fe20000004100 */
[----:B------:R-:W-:Y:S01]  /*4600*/  SHF.R.U32.HI R99, RZ, 0x10, R13 ;  /* 0x00000010ff637819 */ /* 0x000fe2000001160d */
[----:B--2---:R-:W-:Y:S01]  /*4610*/  HADD2.F32 R108, -RZ, R49.H1_H1 ;  /* 0x30000031ff6c7230 */ /* 0x004fe20000004100 */
[--C-:B------:R-:W-:Y:S01]  /*4620*/  SHF.R.U64 R13, R32, 0x10, R33.reuse ;  /* 0x00000010200d7819 */ /* 0x100fe20000001221 */
[----:B-1----:R-:W-:Y:S01]  /*4630*/  HADD2.F32 R110, -RZ, R45.H1_H1 ;  /* 0x3000002dff6e7230 */ /* 0x002fe20000004100 */
[----:B------:R-:W-:Y:S01]  /*4640*/  SHF.R.U32.HI R33, RZ, 0x10, R33 ;  /* 0x00000010ff217819 */ /* 0x000fe20000011621 */
[----:B------:R-:W-:Y:S01]  /*4650*/  HADD2.F32 R106, -RZ, R106.H0_H0 ;  /* 0x2000006aff6a7230 */ /* 0x000fe20000004100 */
[--C-:B------:R-:W-:Y:S01]  /*4660*/  SHF.R.U64 R32, R34, 0x10, R35.reuse ;  /* 0x0000001022207819 */ /* 0x100fe20000001223 */
[----:B------:R-:W-:Y:S01]  /*4670*/  HADD2.F32 R99, -RZ, R99.H0_H0 ;  /* 0x20000063ff637230 */ /* 0x000fe20000004100 */
[----:B------:R-:W-:Y:S01]  /*4680*/  SHF.R.U32.HI R34, RZ, 0x10, R35 ;  /* 0x00000010ff227819 */ /* 0x000fe20000011623 */
[----:B------:R-:W-:Y:S01]  /*4690*/  HADD2.F32 R35, -RZ, R49.H0_H0 ;  /* 0x20000031ff237230 */ /* 0x000fe20000004100 */
[--C-:B------:R-:W-:Y:S01]  /*46a0*/  SHF.R.U64 R14, R14, 0x10, R15.reuse ;  /* 0x000000100e0e7819 */ /* 0x100fe2000000120f */
[----:B------:R-:W-:Y:S01]  /*46b0*/  HADD2.F32 R49, -RZ, R45.H0_H0 ;  /* 0x2000002dff317230 */ /* 0x000fe20000004100 */
[----:B------:R-:W-:Y:S01]  /*46c0*/  SHF.R.U32.HI R15, RZ, 0x10, R15 ;  /* 0x00000010ff0f7819 */ /* 0x000fe2000001160f */
[----:B------:R-:W-:-:S02]  /*46d0*/  HADD2.F32 R33, -RZ, R33.H0_H0 ;  /* 0x20000021ff217230 */ /* 0x000fc40000004100 */
[-C--:B------:R-:W-:Y:S01]  /*46e0*/  FMUL.FTZ R114, R35, R112.reuse ;  /* 0x0000007023727220 */ /* 0x080fe20000410000 */
[----:B------:R-:W-:Y:S02]  /*46f0*/  HADD2.F32 R34, -RZ, R34.H0_H0 ;  /* 0x20000022ff227230 */ /* 0x000fe40000004100 */
[C---:B------:R-:W-:Y:S01]  /*4700*/  FMUL.FTZ R112, R49.reuse, R112 ;  /* 0x0000007031707220 */ /* 0x040fe20000410000 */
[-C--:B------:R-:W-:Y:S01]  /*4710*/  FMUL.FTZ R45, R108, R33.reuse ;  /* 0x000000216c2d7220 */ /* 0x080fe20000410000 */
[C---:B------:R-:W-:Y:S01]  /*4720*/  FMUL.FTZ R111, R110.reuse, R33 ;  /* 0x000000216e6f7220 */ /* 0x040fe20000410000 */
[-C--:B------:R-:W-:Y:S01]  /*4730*/  FFMA.FTZ R33, R49, R106.reuse, -R114 ;  /* 0x0000006a31217223 */ /* 0x080fe20000010872 */
[----:B------:R-:W-:Y:S01]  /*4740*/  FFMA.FTZ R35, R35, R106, R112 ;  /* 0x0000006a23237223 */ /* 0x000fe20000010070 */
[-C--:B------:R-:W-:Y:S01]  /*4750*/  FFMA.FTZ R106, R110, R99.reuse, -R45 ;  /* 0x000000636e6a7223 */ /* 0x080fe2000001082d */
[--C-:B------:R-:W-:Y:S02]  /*4760*/  HADD2.F32 R49, -RZ, R109.reuse.H1_H1 ;  /* 0x3000006dff317230 */ /* 0x100fe40000004100 */
[----:B------:R-:W-:Y:S01]  /*4770*/  FFMA.FTZ R108, R108, R99, R111 ;  /* 0x000000636c6c7223 */ /* 0x000fe2000001006f */
[----:B------:R-:W-:-:S02]  /*4780*/  HADD2.F32 R109, -RZ, R109.H0_H0 ;  /* 0x2000006dff6d7230 */ /* 0x000fc40000004100 */
[----:B------:R-:W-:Y:S01]  /*4790*/  HADD2.F32 R110, -RZ, R51.H0_H0 ;  /* 0x20000033ff6e7230 */ /* 0x000fe20000004100 */
[----:B------:R-:W-:Y:S01]  /*47a0*/  F2FP.F16.F32.PACK_AB R33, R106, R33 ;  /* 0x000000216a21723e */ /* 0x000fe200000000ff */
[----:B------:R-:W-:Y:S02]  /*47b0*/  HADD2.F32 R112, -RZ, R47.H0_H0 ;  /* 0x2000002fff707230 */ /* 0x000fe40000004100 */
[----:B------:R-:W-:Y:S02]  /*47c0*/  HADD2.F32 R45, -RZ, R51.H1_H1 ;  /* 0x30000033ff2d7230 */ /* 0x000fe40000004100 */
[----:B------:R-:W-:Y:S02]  /*47d0*/  HADD2.F32 R47, -RZ, R47.H1_H1 ;  /* 0x3000002fff2f7230 */ /* 0x000fe40000004100 */
[----:B------:R-:W-:Y:S02]  /*47e0*/  HADD2.F32 R114, -RZ, R15.H0_H0 ;  /* 0x2000000fff727230 */ /* 0x000fe40000004100 */
[-C--:B------:R-:W-:Y:S01]  /*47f0*/  FMUL.FTZ R15, R110, R109.reuse ;  /* 0x0000006d6e0f7220 */ /* 0x080fe20000410000 */
[----:B------:R-:W-:Y:S01]  /*4800*/  FMUL.FTZ R109, R112, R109 ;  /* 0x0000006d706d7220 */ /* 0x000fe20000410000 */
[-C--:B------:R-:W-:Y:S01]  /*4810*/  FMUL.FTZ R116, R45, R34.reuse ;  /* 0x000000222d747220 */ /* 0x080fe20000410000 */
[----:B------:R-:W-:Y:S01]  /*4820*/  FMUL.FTZ R118, R47, R34 ;  /* 0x000000222f767220 */ /* 0x000fe20000410000 */
[----:B------:R-:W-:-:S02]  /*4830*/  HADD2.F32 R51, -RZ, R13.H0_H0 ;  /* 0x2000000dff337230 */ /* 0x000fc40000004100 */
[-C--:B------:R-:W-:Y:S01]  /*4840*/  FFMA.FTZ R34, R110, R49.reuse, R109 ;  /* 0x000000316e227223 */ /* 0x080fe2000001006d */
[-C--:B------:R-:W-:Y:S01]  /*4850*/  FFMA.FTZ R110, R47, R114.reuse, -R116 ;  /* 0x000000722f6e7223 */ /* 0x080fe20000010874 */
[----:B------:R-:W-:Y:S01]  /*4860*/  FFMA.FTZ R45, R45, R114, R118 ;  /* 0x000000722d2d7223 */ /* 0x000fe20000010076 */
[----:B------:R-:W-:Y:S02]  /*4870*/  HADD2.F32 R114, -RZ, R107.H1_H1 ;  /* 0x3000006bff727230 */ /* 0x000fe40000004100 */
[----:B------:R-:W-:Y:S01]  /*4880*/  FFMA.FTZ R15, R112, R49, -R15 ;  /* 0x00000031700f7223 */ /* 0x000fe2000001080f */
[----:B------:R-:W-:Y:S02]  /*4890*/  HADD2.F32 R47, -RZ, R48.H0_H0 ;  /* 0x20000030ff2f7230 */ /* 0x000fe40000004100 */
[----:B------:R-:W-:Y:S02]  /*48a0*/  HADD2.F32 R13, -RZ, R44.H0_H0 ;  /* 0x2000002cff0d7230 */ /* 0x000fe40000004100 */
[----:B------:R-:W-:Y:S01]  /*48b0*/  HADD2.F32 R48, -RZ, R48.H1_H1 ;  /* 0x30000030ff307230 */ /* 0x000fe20000004100 */
[----:B------:R-:W-:Y:S01]  /*48c0*/  F2FP.F16.F32.PACK_AB R15, R110, R15 ;  /* 0x0000000f6e0f723e */ /* 0x000fe200000000ff */
[----:B------:R-:W-:-:S02]  /*48d0*/  HADD2.F32 R44, -RZ, R44.H1_H1 ;  /* 0x3000002cff2c7230 */ /* 0x000fc40000004100 */
[----:B------:R-:W-:Y:S02]  /*48e0*/  HADD2.F32 R112, -RZ, R107.H0_H0 ;  /* 0x2000006bff707230 */ /* 0x000fe40000004100 */
[-C--:B------:R-:W-:Y:S01]  /*48f0*/  FMUL.FTZ R99, R48, R51.reuse ;  /* 0x0000003330637220 */ /* 0x080fe20000410000 */
[----:B------:R-:W-:Y:S02]  /*4900*/  HADD2.F32 R49, -RZ, R12.H0_H0 ;  /* 0x2000000cff317230 */ /* 0x000fe40000004100 */
[-C--:B------:R-:W-:Y:S01]  /*4910*/  FMUL.FTZ R12, R47, R114.reuse ;  /* 0x000000722f0c7220 */ /* 0x080fe20000410000 */
[C---:B------:R-:W-:Y:S01]  /*4920*/  FMUL.FTZ R114, R13.reuse, R114 ;  /* 0x000000720d727220 */ /* 0x040fe20000410000 */
[C---:B------:R-:W-:Y:S02]  /*4930*/  FMUL.FTZ R51, R44.reuse, R51 ;  /* 0x000000332c337220 */ /* 0x040fe40000410000 */
[-C--:B------:R-:W-:Y:S01]  /*4940*/  FFMA.FTZ R12, R13, R112.reuse, -R12 ;  /* 0x000000700d0c7223 */ /* 0x080fe2000001080c */
[----:B------:R-:W-:Y:S01]  /*4950*/  FFMA.FTZ R13, R47, R112, R114 ;  /* 0x000000702f0d7223 */ /* 0x000fe20000010072 */
[-C--:B------:R-:W-:Y:S01]  /*4960*/  FFMA.FTZ R47, R44, R49.reuse, -R99 ;  /* 0x000000312c2f7223 */ /* 0x080fe20000010863 */
[----:B------:R-:W-:Y:S01]  /*4970*/  FFMA.FTZ R44, R48, R49, R51 ;  /* 0x00000031302c7223 */ /* 0x000fe20000010033 */
[----:B------:R-:W-:-:S02]  /*4980*/  HADD2.F32 R49, -RZ, R105.H0_H0 ;  /* 0x20000069ff317230 */ /* 0x000fc40000004100 */
[----:B------:R-:W-:Y:S02]  /*4990*/  HADD2.F32 R99, -RZ, R32.H0_H0 ;  /* 0x20000020ff637230 */ /* 0x000fe40000004100 */
[----:B------:R-:W-:Y:S02]  /*49a0*/  HADD2.F32 R48, -RZ, R50.H0_H0 ;  /* 0x20000032ff307230 */ /* 0x000fe40000004100 */
[----:B------:R-:W-:Y:S02]  /*49b0*/  HADD2.F32 R105, -RZ, R105.H1_H1 ;  /* 0x30000069ff697230 */ /* 0x000fe40000004100 */
[----:B------:R-:W-:Y:S02]  /*49c0*/  HADD2.F32 R32, -RZ, R46.H0_H0 ;  /* 0x2000002eff207230 */ /* 0x000fe40000004100 */
[----:B------:R-:W-:Y:S02]  /*49d0*/  HADD2.F32 R50, -RZ, R50.H1_H1 ;  /* 0x30000032ff327230 */ /* 0x000fe40000004100 */
[----:B------:R-:W-:Y:S01]  /*49e0*/  FMUL.FTZ R107, R48, R105 ;  /* 0x00000069306b7220 */ /* 0x000fe20000410000 */
[----:B------:R-:W-:-:S02]  /*49f0*/  HADD2.F32 R46, -RZ, R46.H1_H1 ;  /* 0x3000002eff2e7230 */ /* 0x000fc40000004100 */
[----:B------:R-:W-:Y:S01]  /*4a00*/  FMUL.FTZ R105, R32, R105 ;  /* 0x0000006920697220 */ /* 0x000fe20000410000 */
[----:B------:R-:W-:Y:S02]  /*4a10*/  HADD2.F32 R51, -RZ, R14.H0_H0 ;  /* 0x2000000eff337230 */ /* 0x000fe40000004100 */
[----:B------:R-:W-:Y:S01]  /*4a20*/  FMUL.FTZ R109, R50, R99 ;  /* 0x00000063326d7220 */ /* 0x000fe20000410000 */
[----:B------:R-:W-:Y:S01]  /*4a30*/  FFMA.FTZ R107, R32, R49, -R107 ;  /* 0x00000031206b7223 */ /* 0x000fe2000001086b */
[----:B------:R-:W-:Y:S01]  /*4a40*/  FMUL.FTZ R99, R46, R99 ;  /* 0x000000632e637220 */ /* 0x000fe20000410000 */
[----:B------:R-:W-:Y:S01]  /*4a50*/  FFMA.FTZ R105, R48, R49, R105 ;  /* 0x0000003130697223 */ /* 0x000fe20000010069 */
[-C--:B------:R-:W-:Y:S01]  /*4a60*/  FFMA.FTZ R46, R46, R51.reuse, -R109 ;  /* 0x000000332e2e7223 */ /* 0x080fe2000001086d */
[----:B------:R-:W-:Y:S01]  /*4a70*/  F2FP.F16.F32.PACK_AB R32, R47, R12 ;  /* 0x0000000c2f20723e */ /* 0x000fe200000000ff */
[----:B------:R-:W-:Y:S01]  /*4a80*/  FFMA.FTZ R50, R50, R51, R99 ;  /* 0x0000003332327223 */ /* 0x000fe20000010063 */
[----:B------:R-:W-:Y:S01]  /*4a90*/  F2FP.F16.F32.PACK_AB R51, R45, R34 ;  /* 0x000000222d33723e */ /* 0x000fe200000000ff */
[----:B------:R-:W-:Y:S01]  /*4aa0*/  IMAD.MOV.U32 R45, RZ, RZ, R33 ;  /* 0x000000ffff2d7224 */ /* 0x000fe200078e0021 */
[----:B------:R-:W-:Y:S01]  /*4ab0*/  F2FP.F16.F32.PACK_AB R48, R44, R13 ;  /* 0x0000000d2c30723e */ /* 0x000fe200000000ff */
[----:B------:R-:W-:Y:S01]  /*4ac0*/  IMAD.MOV.U32 R44, RZ, RZ, R32 ;  /* 0x000000ffff2c7224 */ /* 0x000fe200078e0020 */
[----:B------:R-:W-:Y:S01]  /*4ad0*/  F2FP.F16.F32.PACK_AB R49, R108, R35 ;  /* 0x000000236c31723e */ /* 0x000fe200000000ff */
[----:B------:R-:W-:Y:S01]  /*4ae0*/  IMAD.MOV.U32 R47, RZ, RZ, R15 ;  /* 0x000000ffff2f7224 */ /* 0x000fe200078e000f */
[----:B------:R-:W-:-:S02]  /*4af0*/  F2FP.F16.F32.PACK_AB R46, R46, R107 ;  /* 0x0000006b2e2e723e */ /* 0x000fc400000000ff */
[----:B------:R-:W-:-:S07]  /*4b00*/  F2FP.F16.F32.PACK_AB R50, R50, R105 ;  /* 0x000000693232723e */ /* 0x000fce00000000ff */
.L_x_1388:
[----:B------:R-:W-:Y:S05]  /*4b10*/  BSYNC B2 ;  /* 0x0000000000027941 */ /* 0x000fea0003800000 */
.L_x_1387:
[----:B------:R-:W-:Y:S02]  /*4b20*/  ISETP.GE.AND P5, PT, R97, R94, PT ;  /* 0x0000005e6100720c */ /* 0x000fe40003fa6270 */
[----:B------:R-:W-:-:S11]  /*4b30*/  P2R R13, PR, RZ, 0x1 ;  /* 0x00000001ff0d7803 */ /* 0x000fd60000000000 */
[--C-:B------:R-:W-:Y:S02]  /*4b40*/  @!P5 SHF.R.S32.HI R12, RZ, 0x1f, R97.reuse ;  /* 0x0000001fff0cd819 */ /* 0x100fe40000011461 */
[----:B------:R-:W-:-:S04]  /*4b50*/  @!P5 IADD3 R88, P0, P6, R56, R88, R97 ;  /* 0x000000583858d210 */ /* 0x000fc80007e1e061 */
[----:B------:R-:W-:Y:S02]  /*4b60*/  @!P5 IADD3.X R100, R77, R100, R12, P0, P6 ;  /* 0x000000644d64d210 */ /* 0x000fe400007ec40c */
[-C--:B------:R-:W-:Y:S02]  /*4b70*/  LEA R12, P6, R95, R80.reuse, 0x1 ;  /* 0x000000505f0c7211 */ /* 0x080fe400078c08ff */
[----:B------:R-:W-:Y:S02]  /*4b80*/  ISETP.NE.AND P0, PT, R13, RZ, PT ;  /* 0x000000ff0d00720c */ /* 0x000fe40003f05270 */
[----:B------:R-:W-:Y:S02]  /*4b90*/  LEA.HI.X R13, R95, R81, R98, 0x1, P6 ;  /* 0x000000515f0d7211 */ /* 0x000fe400030f0c62 */
[----:B------:R-:W-:-:S03]  /*4ba0*/  @!P5 LEA R14, P6, R88, R80, 0x1 ;  /* 0x00000050580ed211 */ /* 0x000fc600078c08ff */
[----:B-1----:R1:W-:Y:S01]  /*4bb0*/  STG.E.128 desc[UR40][R12.64], R44 ;  /* 0x0000002c0c007986 */ /* 0x0023e2000c101d28 */
[----:B------:R-:W-:-:S05]  /*4bc0*/  @!P5 LEA.HI.X R15, R88, R81, R100, 0x1, P6 ;  /* 0x00000051580fd211 */ /* 0x000fca00030f0c64 */
[----:B--2---:R1:W-:Y:S04]  /*4bd0*/  @!P5 STG.E.128 desc[UR40][R14.64], R48 ;  /* 0x000000300e00d986 */ /* 0x0043e8000c101d28 */
.L_x_1386:
[----:B------:R-:W-:Y:S05]  /*4be0*/  BSYNC B1 ;  /* 0x0000000000017941 */ /* 0x000fea0003800000 */
.L_x_1385:
        /* <DEDUP_REMOVED lines=11> */
[----:B------:R-:W-:Y:S01]  /*4ca0*/  BSSY B1, `(.L_x_1389) ;  /* 0x000006c000017945 */ /* 0x000fe20003800000 */
[----:B------:R-:W-:Y:S01]  /*4cb0*/  IADD3.X R13, R77, R46, R5, P5, P6 ;  /* 0x0000002e4d0d7210 */ /* 0x000fe20002fec405 */
[----:B------:R-:W-:Y:S01]  /*4cc0*/  IMAD.SHL.U32 R15, R15, 0x40, RZ ;  /* 0x000000400f0f7824 */ /* 0x000fe200078e00ff */
[----:B------:R-:W-:Y:S02]  /*4cd0*/  LEA R44, P5, R12, R80, 0x1 ;  /* 0x000000500c2c7211 */ /* 0x000fe400078a08ff */
[----:B------:R-:W-:-:S02]  /*4ce0*/  IADD3 R32, R17, 0x60, RZ ;  /* 0x0000006011207810 */ /* 0x000fc40007ffe0ff */
[----:B------:R-:W-:Y:S02]  /*4cf0*/  LEA.HI.X R45, R12, R81, R13, 0x1, P5 ;  /* 0x000000510c2d7211 */ /* 0x000fe400028f0c0d */
[----:B------:R-:W-:Y:S01]  /*4d00*/  SHF.R.S32.HI R13, RZ, 0x1f, R96 ;  /* 0x0000001fff0d7819 */ /* 0x000fe20000011460 */
[----:B------:R-:W-:Y:S01]  /*4d10*/  IMAD.SHL.U32 R32, R32, 0x40, RZ ;  /* 0x0000004020207824 */ /* 0x000fe200078e00ff */
[----:B------:R-:W-:Y:S02]  /*4d20*/  LOP3.LUT R15, R15, 0x1c0, RZ, 0xc0, !PT ;  /* 0x000001c00f0f7812 */ /* 0x000fe400078ec0ff */
[----:B------:R-:W-:Y:S02]  /*4d30*/  LEA.HI R13, R13, R96, RZ, 0x4 ;  /* 0x000000600d0d7211 */ /* 0x000fe400078f20ff */
[----:B------:R-:W-:Y:S02]  /*4d40*/  LOP3.LUT R32, R32, 0x1c0, RZ, 0xc0, !PT ;  /* 0x000001c020207812 */ /* 0x000fe400078ec0ff */
[----:B------:R-:W-:-:S02]  /*4d50*/  LEA.HI.SX32 R13, R13, R6, 0x1c ;  /* 0x000000060d0d7211 */ /* 0x000fc400078fe2ff */
[----:B------:R-:W-:-:S03]  /*4d60*/  SHF.R.U32.HI R15, RZ, 0x3, R15 ;  /* 0x00000003ff0f7819 */ /* 0x000fc6000001160f */
[----:B------:R-:W-:Y:S02]  /*4d70*/  IMAD.SHL.U32 R47, R13, 0x8, RZ ;  /* 0x000000080d2f7824 */ /* 0x000fe400078e00ff */
[----:B------:R-:W-:-:S03]  /*4d80*/  IMAD R13, R23, 0x2000, R3 ;  /* 0x00002000170d7824 */ /* 0x000fc600078e0203 */
[----:B------:R-:W-:Y:S01]  /*4d90*/  LOP3.LUT R12, R32, 0x38, R47, 0xf8, !PT ;  /* 0x00000038200c7812 */ /* 0x000fe200078ef82f */
[----:B------:R-:W-:-:S03]  /*4da0*/  IMAD R13, R13, 0x2, R2 ;  /* 0x000000020d0d7824 */ /* 0x000fc600078e0202 */
[----:B------:R-:W-:-:S05]  /*4db0*/  LOP3.LUT R12, R12, R15, RZ, 0x3c, !PT ;  /* 0x0000000f0c0c7212 */ /* 0x000fca00078e3cff */
[----:B--2---:R-:W-:-:S04]  /*4dc0*/  IMAD.IADD R12, R14, 0x1, R12 ;  /* 0x000000010e0c7824 */ /* 0x004fc800078e020c */
[----:B------:R-:W-:-:S04]  /*4dd0*/  IMAD R15, R23, 0x2000, R12 ;  /* 0x00002000170f7824 */ /* 0x000fc800078e020c */
[----:B------:R-:W-:Y:S02]  /*4de0*/  IMAD R32, R15, 0x2, R2 ;  /* 0x000000020f207824 */ /* 0x000fe400078e0202 */
[----:B------:R-:W1:Y:S04]  /*4df0*/  LDS.128 R12, [R13+0xe400] ;  /* 0x00e400000d0c7984 */ /* 0x000e680000000c00 */
[----:B------:R-:W2:Y:S01]  /*4e00*/  LDS.128 R32, [R32+0xe400] ;  /* 0x00e4000020207984 */ /* 0x000ea20000000c00 */
[----:B------:R-:W-:Y:S05]  /*4e10*/  @P4 BRA `(.L_x_1390) ;  /* 0x0000000400504947 */ /* 0x000fea0003800000 */
[--C-:B------:R-:W-:Y:S01]  /*4e20*/  SHF.R.U64 R40, R40, 0x10, R41.reuse ;  /* 0x0000001028287819 */ /* 0x100fe20000001229 */
[----:B------:R-:W-:Y:S01]  /*4e30*/  HADD2.F32 R50, -RZ, R104.H1_H1 ;  /* 0x30000068ff327230 */ /* 0x000fe20000004100 */
[----:B------:R-:W-:Y:S01]  /*4e40*/  SHF.R.U32.HI R51, RZ, 0x10, R41 ;  /* 0x00000010ff337819 */ /* 0x000fe20000011629 */
[----:B--2---:R-:W-:Y:S01]  /*4e50*/  IMAD.MOV.U32 R41, RZ, RZ, R33 ;  /* 0x000000ffff297224 */ /* 0x004fe200078e0021 */
[----:B------:R-:W-:Y:S01]  /*4e60*/  SHF.R.U64 R36, R36, 0x10, R37 ;  /* 0x0000001024247819 */ /* 0x000fe20000001225 */
[----:B-1----:R-:W-:Y:S01]  /*4e70*/  IMAD.MOV.U32 R33, RZ, RZ, R15 ;  /* 0x000000ffff217224 */ /* 0x002fe200078e000f */
[----:B------:R-:W-:Y:S01]  /*4e80*/  SHF.R.U32.HI R49, RZ, 0x10, R37 ;  /* 0x00000010ff317819 */ /* 0x000fe20000011625 */
[----:B------:R-:W-:Y:S01]  /*4e90*/  HADD2.F32 R15, -RZ, R13.H0_H0 ;  /* 0x2000000dff0f7230 */ /* 0x000fe20000004100 */
[----:B------:R-:W-:Y:S01]  /*4ea0*/  SHF.R.U64 R37, R38, 0x10, R39 ;  /* 0x0000001026257819 */ /* 0x000fe20000001227 */
[----:B------:R-:W-:Y:S01]  /*4eb0*/  HADD2.F32 R51, -RZ, R51.H0_H0 ;  /* 0x20000033ff337230 */ /* 0x000fe20000004100 */
[--C-:B------:R-:W-:Y:S01]  /*4ec0*/  SHF.R.U64 R38, R42, 0x10, R43.reuse ;  /* 0x000000102a267819 */ /* 0x100fe2000000122b */
[----:B------:R-:W-:Y:S01]  /*4ed0*/  HADD2.F32 R42, -RZ, R13.H1_H1 ;  /* 0x3000000dff2a7230 */ /* 0x000fe20000004100 */
[----:B------:R-:W-:Y:S01]  /*4ee0*/  SHF.R.U32.HI R89, RZ, 0x10, R43 ;  /* 0x00000010ff597819 */ /* 0x000fe2000001162b */
[----:B------:R-:W-:Y:S01]  /*4ef0*/  IMAD.MOV.U32 R43, RZ, RZ, R35 ;  /* 0x000000ffff2b7224 */ /* 0x000fe200078e0023 */
[----:B------:R-:W-:Y:S01]  /*4f00*/  SHF.R.U32.HI R39, RZ, 0x10, R39 ;  /* 0x00000010ff277819 */ /* 0x000fe20000011627 */
[----:B------:R-:W-:-:S02]  /*4f10*/  HADD2.F32 R35, -RZ, R41.H0_H0 ;  /* 0x20000029ff237230 */ /* 0x000fc40000004100 */
[-C--:B------:R-:W-:Y:S01]  /*4f20*/  FMUL.FTZ R88, R42, R51.reuse ;  /* 0x000000332a587220 */ /* 0x080fe20000410000 */
[----:B------:R-:W-:Y:S02]  /*4f30*/  HADD2.F32 R48, -RZ, R102.H1_H1 ;  /* 0x30000066ff307230 */ /* 0x000fe40000004100 */
[----:B------:R-:W-:Y:S02]  /*4f40*/  HADD2.F32 R41, -RZ, R41.H1_H1 ;  /* 0x30000029ff297230 */ /* 0x000fe40000004100 */
[-C--:B------:R-:W-:Y:S01]  /*4f50*/  FMUL.FTZ R86, R35, R50.reuse ;  /* 0x0000003223567220 */ /* 0x080fe20000410000 */
[----:B------:R-:W-:Y:S02]  /*4f60*/  HADD2.F32 R49, -RZ, R49.H0_H0 ;  /* 0x20000031ff317230 */ /* 0x000fe40000004100 */
[----:B------:R-:W-:Y:S01]  /*4f70*/  FMUL.FTZ R50, R15, R50 ;  /* 0x000000320f327220 */ /* 0x000fe20000410000 */
[----:B------:R-:W-:Y:S02]  /*4f80*/  HADD2.F32 R39, -RZ, R39.H0_H0 ;  /* 0x20000027ff277230 */ /* 0x000fe40000004100 */
[----:B------:R-:W-:Y:S01]  /*4f90*/  FMUL.FTZ R87, R41, R51 ;  /* 0x0000003329577220 */ /* 0x000fe20000410000 */
[-C--:B------:R-:W-:Y:S01]  /*4fa0*/  FFMA.FTZ R13, R15, R48.reuse, -R86 ;  /* 0x000000300f0d7223 */ /* 0x080fe20000010856 */
[----:B------:R-:W-:Y:S01]  /*4fb0*/  FFMA.FTZ R15, R35, R48, R50 ;  /* 0x00000030230f7223 */ /* 0x000fe20000010032 */
[----:B------:R-:W-:Y:S01]  /*4fc0*/  FFMA.FTZ R48, R41, R49, R88 ;  /* 0x0000003129307223 */ /* 0x000fe20000010058 */
[----:B------:R-:W-:-:S02]  /*4fd0*/  HADD2.F32 R88, -RZ, R103.H1_H1 ;  /* 0x30000067ff587230 */ /* 0x000fc40000004100 */
[----:B------:R-:W-:Y:S01]  /*4fe0*/  FFMA.FTZ R42, R42, R49, -R87 ;  /* 0x000000312a2a7223 */ /* 0x000fe20000010857 */
[----:B------:R-:W-:Y:S02]  /*4ff0*/  HADD2.F32 R41, -RZ, R43.H0_H0 ;  /* 0x2000002bff297230 */ /* 0x000fe40000004100 */
[----:B------:R-:W-:Y:S02]  /*5000*/  HADD2.F32 R35, -RZ, R33.H0_H0 ;  /* 0x20000021ff237230 */ /* 0x000fe40000004100 */
[----:B------:R-:W-:Y:S02]  /*5010*/  HADD2.F32 R49, -RZ, R89.H0_H0 ;  /* 0x20000059ff317230 */ /* 0x000fe40000004100 */
[-C--:B------:R-:W-:Y:S01]  /*5020*/  FMUL.FTZ R96, R41, R88.reuse ;  /* 0x0000005829607220 */ /* 0x080fe20000410000 */
[----:B------:R-:W-:Y:S02]  /*5030*/  HADD2.F32 R50, -RZ, R33.H1_H1 ;  /* 0x30000021ff327230 */ /* 0x000fe40000004100 */
[----:B------:R-:W-:Y:S01]  /*5040*/  FMUL.FTZ R88, R35, R88 ;  /* 0x0000005823587220 */ /* 0x000fe20000410000 */
[----:B------:R-:W-:Y:S01]  /*5050*/  HADD2.F32 R86, -RZ, R101.H1_H1 ;  /* 0x30000065ff567230 */ /* 0x000fe20000004100 */
[----:B------:R-:W-:Y:S01]  /*5060*/  F2FP.F16.F32.PACK_AB R13, R42, R13 ;  /* 0x0000000d2a0d723e */ /* 0x000fe200000000ff */
[----:B------:R-:W-:-:S02]  /*5070*/  HADD2.F32 R43, -RZ, R43.H1_H1 ;  /* 0x3000002bff2b7230 */ /* 0x000fc40000004100 */
[CC--:B------:R-:W-:Y:S01]  /*5080*/  FMUL.FTZ R98, R50.reuse, R49.reuse ;  /* 0x0000003132627220 */ /* 0x0c0fe20000410000 */
[----:B------:R-:W-:Y:S02]  /*5090*/  HADD2.F32 R104, -RZ, R104.H0_H0 ;  /* 0x20000068ff687230 */ /* 0x000fe40000004100 */
[-C--:B------:R-:W-:Y:S01]  /*50a0*/  FFMA.FTZ R33, R35, R86.reuse, -R96 ;  /* 0x0000005623217223 */ /* 0x080fe20000010860 */
[----:B------:R-:W-:Y:S01]  /*50b0*/  FFMA.FTZ R35, R41, R86, R88 ;  /* 0x0000005629237223 */ /* 0x000fe20000010058 */
[C---:B------:R-:W-:Y:S01]  /*50c0*/  FMUL.FTZ R51, R43.reuse, R49 ;  /* 0x000000312b337220 */ /* 0x040fe20000410000 */
[-C--:B------:R-:W-:Y:S01]  /*50d0*/  FFMA.FTZ R86, R43, R39.reuse, R98 ;  /* 0x000000272b567223 */ /* 0x080fe20000010062 */
[----:B------:R-:W-:Y:S02]  /*50e0*/  HADD2.F32 R43, -RZ, R40.H0_H0 ;  /* 0x20000028ff2b7230 */ /* 0x000fe40000004100 */
[----:B------:R-:W-:Y:S01]  /*50f0*/  FFMA.FTZ R50, R50, R39, -R51 ;  /* 0x0000002732327223 */ /* 0x000fe20000010833 */
[----:B------:R-:W-:Y:S01]  /*5100*/  HADD2.F32 R40, -RZ, R32.H0_H0 ;  /* 0x20000020ff287230 */ /* 0x000fe20000004100 */
[----:B------:R-:W-:Y:S01]  /*5110*/  F2FP.F16.F32.PACK_AB R35, R86, R35 ;  /* 0x000000235623723e */ /* 0x000fe200000000ff */
[----:B------:R-:W-:-:S02]  /*5120*/  HADD2.F32 R39, -RZ, R12.H0_H0 ;  /* 0x2000000cff277230 */ /* 0x000fc40000004100 */
[----:B------:R-:W-:Y:S01]  /*5130*/  HADD2.F32 R32, -RZ, R32.H1_H1 ;  /* 0x30000020ff207230 */ /* 0x000fe20000004100 */
[----:B------:R-:W-:Y:S01]  /*5140*/  F2FP.F16.F32.PACK_AB R50, R50, R33 ;  /* 0x000000213232723e */ /* 0x000fe200000000ff */
[----:B------:R-:W-:Y:S02]  /*5150*/  HADD2.F32 R12, -RZ, R12.H1_H1 ;  /* 0x3000000cff0c7230 */ /* 0x000fe40000004100 */
[-C--:B------:R-:W-:Y:S01]  /*5160*/  FMUL.FTZ R49, R39, R104.reuse ;  /* 0x0000006827317220 */ /* 0x080fe20000410000 */
[----:B------:R-:W-:Y:S02]  /*5170*/  HADD2.F32 R102, -RZ, R102.H0_H0 ;  /* 0x20000066ff667230 */ /* 0x000fe40000004100 */
[-C--:B------:R-:W-:Y:S01]  /*5180*/  FMUL.FTZ R51, R32, R43.reuse ;  /* 0x0000002b20337220 */ /* 0x080fe20000410000 */
[----:B------:R-:W-:Y:S02]  /*5190*/  HADD2.F32 R41, -RZ, R36.H0_H0 ;  /* 0x20000024ff297230 */ /* 0x000fe40000004100 */
[----:B------:R-:W-:Y:S01]  /*51a0*/  FMUL.FTZ R43, R12, R43 ;  /* 0x0000002b0c2b7220 */ /* 0x000fe20000410000 */
[C---:B------:R-:W-:Y:S01]  /*51b0*/  FMUL.FTZ R36, R40.reuse, R104 ;  /* 0x0000006828247220 */ /* 0x040fe20000410000 */
[----:B------:R-:W-:Y:S01]  /*51c0*/  FFMA.FTZ R49, R40, R102, R49 ;  /* 0x0000006628317223 */ /* 0x000fe20000010031 */
[----:B------:R-:W-:-:S02]  /*51d0*/  HADD2.F32 R103, -RZ, R103.H0_H0 ;  /* 0x20000067ff677230 */ /* 0x000fc40000004100 */
[-C--:B------:R-:W-:Y:S01]  /*51e0*/  FFMA.FTZ R40, R32, R41.reuse, R43 ;  /* 0x0000002920287223 */ /* 0x080fe2000001002b */
[----:B------:R-:W-:Y:S01]  /*51f0*/  FFMA.FTZ R36, R39, R102, -R36 ;  /* 0x0000006627247223 */ /* 0x000fe20000010824 */
[----:B------:R-:W-:Y:S01]  /*5200*/  FFMA.FTZ R51, R12, R41, -R51 ;  /* 0x000000290c337223 */ /* 0x000fe20000010833 */
[----:B------:R-:W-:Y:S01]  /*5210*/  HADD2.F32 R32, -RZ, R34.H0_H0 ;  /* 0x20000022ff207230 */ /* 0x000fe20000004100 */
[----:B------:R-:W-:Y:S01]  /*5220*/  F2FP.F16.F32.PACK_AB R33, R48, R15 ;  /* 0x0000000f3021723e */ /* 0x000fe200000000ff */
[----:B------:R-:W-:Y:S02]  /*5230*/  HADD2.F32 R39, -RZ, R38.H0_H0 ;  /* 0x20000026ff277230 */ /* 0x000fe40000004100 */
[----:B------:R-:W-:Y:S02]  /*5240*/  HADD2.F32 R12, -RZ, R14.H0_H0 ;  /* 0x2000000eff0c7230 */ /* 0x000fe40000004100 */
[----:B------:R-:W-:Y:S01]  /*5250*/  FMUL.FTZ R41, R32, R103 ;  /* 0x0000006720297220 */ /* 0x000fe20000410000 */
[----:B------:R-:W-:-:S02]  /*5260*/  HADD2.F32 R34, -RZ, R34.H1_H1 ;  /* 0x30000022ff227230 */ /* 0x000fc40000004100 */
[----:B------:R-:W-:Y:S02]  /*5270*/  HADD2.F32 R14, -RZ, R14.H1_H1 ;  /* 0x3000000eff0e7230 */ /* 0x000fe40000004100 */
[----:B------:R-:W-:Y:S01]  /*5280*/  FMUL.FTZ R103, R12, R103 ;  /* 0x000000670c677220 */ /* 0x000fe20000410000 */
[----:B------:R-:W-:Y:S02]  /*5290*/  HADD2.F32 R101, -RZ, R101.H0_H0 ;  /* 0x20000065ff657230 */ /* 0x000fe40000004100 */
[-C--:B------:R-:W-:Y:S01]  /*52a0*/  FMUL.FTZ R43, R34, R39.reuse ;  /* 0x00000027222b7220 */ /* 0x080fe20000410000 */
[----:B------:R-:W-:Y:S02]  /*52b0*/  HADD2.F32 R37, -RZ, R37.H0_H0 ;  /* 0x20000025ff257230 */ /* 0x000fe40000004100 */
[----:B------:R-:W-:Y:S01]  /*52c0*/  FMUL.FTZ R39, R14, R39 ;  /* 0x000000270e277220 */ /* 0x000fe20000410000 */
[----:B------:R-:W-:Y:S02]  /*52d0*/  IMAD.MOV.U32 R15, RZ, RZ, R50 ;  /* 0x000000ffff0f7224 */ /* 0x000fe400078e0032 */
        /* <DEDUP_REMOVED lines=8> */
.L_x_1390:
[----:B------:R-:W-:Y:S05]  /*5360*/  BSYNC B1 ;  /* 0x0000000000017941 */ /* 0x000fea0003800000 */
.L_x_1389:
[----:B-1----:R3:W-:Y:S01]  /*5370*/  STG.E.128 desc[UR40][R44.64], R12 ;  /* 0x0000000c2c007986 */ /* 0x0027e2000c101d28 */
[----:B------:R-:W-:-:S13]  /*5380*/  ISETP.GE.AND P4, PT, R47, R94, PT ;  /* 0x0000005e2f00720c */ /* 0x000fda0003f86270 */
[----:B------:R-:W-:Y:S05]  /*5390*/  @P4 BRA `(.L_x_1373) ;  /* 0x00000000008c4947 */ /* 0x000fea0003800000 */
[--C-:B---3--:R-:W-:Y:S02]  /*53a0*/  SHF.R.S32.HI R12, RZ, 0x1f, R47.reuse ;  /* 0x0000001fff0c7819 */ /* 0x108fe4000001142f */
[----:B------:R-:W-:-:S04]  /*53b0*/  IADD3 R47, P4, P5, R56, R84, R47 ;  /* 0x00000054382f7210 */ /* 0x000fc80007d9e02f */
[----:B------:R-:W-:Y:S02]  /*53c0*/  IADD3.X R46, R77, R46, R12, P4, P5 ;  /* 0x0000002e4d2e7210 */ /* 0x000fe400027ea40c */
[----:B------:R-:W-:-:S04]  /*53d0*/  LEA R80, P4, R47, R80, 0x1 ;  /* 0x000000502f507211 */ /* 0x000fc800078808ff */
[----:B------:R-:W-:-:S05]  /*53e0*/  LEA.HI.X R81, R47, R81, R46, 0x1, P4 ;  /* 0x000000512f517211 */ /* 0x000fca00020f0c2e */
[----:B--2---:R4:W-:Y:S01]  /*53f0*/  STG.E.128 desc[UR40][R80.64], R32 ;  /* 0x0000002050007986 */ /* 0x0049e2000c101d28 */
[----:B------:R-:W-:Y:S05]  /*5400*/  BRA `(.L_x_1373) ;  /* 0x0000000000707947 */ /* 0x000fea0003800000 */
.L_x_1356:
[----:B------:R-:W2:Y:S02]  /*5410*/  LDL R12, [R1+0x10] ;  /* 0x00001000010c7983 */ /* 0x000ea40000100800 */
[----:B--2---:R-:W-:-:S13]  /*5420*/  ISETP.NE.AND P3, PT, R12, 0x3, PT ;  /* 0x000000030c00780c */ /* 0x004fda0003f65270 */
[----:B------:R-:W-:Y:S05]  /*5430*/  @!P3 BRA `(.L_x_1391) ;  /* 0x000000000004b947 */ /* 0x000fea0003800000 */
[----:B------:R-:W-:Y:S01]  /*5440*/  BPT.TRAP 0x1 ;  /* 0x000000040000795c */ /* 0x000fe20000300000 */
.L_x_1391:
[----:B------:R-:W2:Y:S01]  /*5450*/  LDL R12, [R1+0x14] ;  /* 0x00001400010c7983 */ /* 0x000ea20000100800 */
[----:B------:R-:W-:Y:S01]  /*5460*/  IMAD R78, R23, 0x8, R2 ;  /* 0x00000008174e7824 */ /* 0x000fe200078e0202 */
[----:B------:R-:W-:Y:S01]  /*5470*/  BSSY B1, `(.L_x_1392) ;  /* 0x0000006000017945 */ /* 0x000fe20003800000 */
[----:B------:R-:W-:-:S05]  /*5480*/  IMAD R83, R27, -0x80, R25 ;  /* 0xffffff801b537824 */ /* 0x000fca00078e0219 */
[----:B------:R-:W-:Y:S02]  /*5490*/  VIMNMX R83, R83, 0x80, PT ;  /* 0x0000008053537848 */ /* 0x000fe40003fe0100 */
[----:B--2---:R-:W-:-:S04]  /*54a0*/  SHF.L.U32 R90, R12, 0x1f, RZ ;  /* 0x0000001f0c5a7819 */ /* 0x004fc800000006ff */
[----:B------:R-:W0:Y:S02]  /*54b0*/  SYNCS.PHASECHK.TRANS64.TRYWAIT P4, [R78+URZ+0x16890], R90 ;  /* 0x0168905a4e0075a7 */ /* 0x000e24000808017f */
[----:B0-----:R-:W-:Y:S05]  /*54c0*/  @!P4 BRA `(.L_x_1393) ;  /* 0x000001bc00a4c947 */ /* 0x001fea0003800000 */
.L_x_1703:
[----:B------:R-:W-:Y:S05]  /*54d0*/  BSYNC B1 ;  /* 0x0000000000017941 */ /* 0x000fea0003800000 */
.L_x_1392:
[----:B------:R-:W-:Y:S01]  /*54e0*/  ISETP.GE.AND P4, PT, R17, R83, PT ;  /* 0x000000531100720c */ /* 0x000fe20003f86270 */
[----:B------:R-:W-:-:S12]  /*54f0*/  BSSY B1, `(.L_x_1394) ;  /* 0x0000006000017945 */ /* 0x000fd80003800000 */
[----:B------:R-:W-:Y:S05]  /*5500*/  @P4 BRA `(.L_x_1395) ;  /* 0x0000000000104947 */ /* 0x000fea0003800000 */
[----:B------:R-:W1:Y:S04]  /*5510*/  @!P1 LDS.128 R12, [R82+0xe000] ;  /* 0x00e00000520c9984 */ /* 0x000e680000000c00 */
[----:B------:R-:W2:Y:S04]  /*5520*/  @!P2 LDS.128 R32, [R79+0xe000] ;  /* 0x00e000004f20a984 */ /* 0x000ea80000000c00 */
[----:B-1----:R1:W-:Y:S04]  /*5530*/  @!P1 STG.E.128 desc[UR40][R38.64], R12 ;  /* 0x0000000c26009986 */ /* 0x0023e8000c101d28 */
[----:B--2---:R1:W-:Y:S02]  /*5540*/  @!P2 STG.E.128 desc[UR40][R38.64+0x40], R32 ;  /* 0x000040202600a986 */ /* 0x0043e4000c101d28 */
.L_x_1395:
[----:B------:R-:W-:Y:S05]  /*5550*/  BSYNC B1 ;  /* 0x0000000000017941 */ /* 0x000fea0003800000 */
.L_x_1394:
[----:B-1----:R-:W-:-:S05]  /*5560*/  VIADD R12, R17, 0x60 ;  /* 0x00000060110c7836 */ /* 0x002fca0000000000 */
[----:B------:R-:W-:-:S13]  /*5570*/  ISETP.GE.AND P4, PT, R12, R83, PT ;  /* 0x000000530c00720c */ /* 0x000fda0003f86270 */
[----:B------:R-:W-:Y:S05]  /*5580*/  @P4 BRA `(.L_x_1373) ;  /* 0x0000000000104947 */ /* 0x000fea0003800000 */
[----:B------:R-:W1:Y:S04]  /*5590*/  @!P1 LDS.128 R12, [R82+0x11000] ;  /* 0x01100000520c9984 */ /* 0x000e680000000c00 */
[----:B------:R-:W2:Y:S04]  /*55a0*/  @!P2 LDS.128 R32, [R79+0x11000] ;  /* 0x011000004f20a984 */ /* 0x000ea80000000c00 */
[----:B-1----:R1:W-:Y:S04]  /*55b0*/  @!P1 STG.E.128 desc[UR40][R36.64], R12 ;  /* 0x0000000c24009986 */ /* 0x0023e8000c101d28 */
[----:B--2---:R1:W-:Y:S02]  /*55c0*/  @!P2 STG.E.128 desc[UR40][R36.64+0x40], R32 ;  /* 0x000040202400a986 */ /* 0x0043e4000c101d28 */
.L_x_1373:
[----:B------:R-:W-:Y:S05]  /*55d0*/  BSYNC B0 ;  /* 0x0000000000007941 */ /* 0x000fea0003800000 */
.L_x_1355:
[----:B-123--:R-:W1:Y:S01]  /*55e0*/  S2R R12, SR_TID.X ;  /* 0x00000000000c7919 */ /* 0x00ee620000002100 */
        /* <DEDUP_REMOVED lines=11> */
[----:B------:R-:W-:-:S04]  /*56a0*/  @!P4 IADD3 R12, R78, 0x168a0, RZ ;  /* 0x000168a04e0cc810 */ /* 0x000fc80007ffe0ff */
[----:B------:R-:W-:-:S04]  /*56b0*/  @!P4 PRMT R12, RZ, 0x654, R12 ;  /* 0x00000654ff0cc816 */ /* 0x000fc8000000000c */
[----:B------:R1:W-:Y:S01]  /*56c0*/  @!P4 SYNCS.ARRIVE.TRANS64.RED.A1T0 RZ, [R12+URZ], RZ ;  /* 0x000000ff0cffc9a7 */ /* 0x0003e2000810043f */
[----:B------:R-:W-:Y:S05]  /*56d0*/  @!P3 BRA `(.L_x_1397) ;  /* 0x000000000004b947 */ /* 0x000fea0003800000 */
[----:B------:R-:W-:Y:S01]  /*56e0*/  BPT.TRAP 0x1 ;  /* 0x000000040000795c */ /* 0x000fe20000300000 */
.L_x_1397:
[----:B------:R-:W-:Y:S05]  /*56f0*/  BSYNC B0 ;  /* 0x0000000000007941 */ /* 0x000fea0003800000 */
.L_x_1396:
[----:B------:R-:W2:Y:S01]  /*5700*/  SYNCS.PHASECHK.TRANS64.TRYWAIT P3, [R78+URZ+0x168b0], R90 ;  /* 0x0168b05a4e0075a7 */ /* 0x000ea2000806017f */
[----:B------:R-:W-:Y:S01]  /*5710*/  ULDC UR36, c[0x0][0x2f4] ;  /* 0x0000bd0000247ab9 */ /* 0x000fe20000000800 */
[----:B------:R-:W-:Y:S01]  /*5720*/  ULDC.64 UR42, c[0x0][0x328] ;  /* 0x0000ca00002a7ab9 */ /* 0x000fe20000000a00 */
[----:B------:R-:W-:Y:S01]  /*5730*/  ULDC.64 UR38, c[0x0][0x318] ;  /* 0x0000c60000267ab9 */ /* 0x000fe20000000a00 */
[----:B------:R-:W-:Y:S01]  /*5740*/  BSSY B0, `(.L_x_1398) ;  /* 0x0000003000007945 */ /* 0x000fe20003800000 */
[----:B----4-:R-:W-:-:S03]  /*5750*/  IMAD.WIDE R32, R27, 0x80, R8 ;  /* 0x000000801b207825 */ /* 0x010fc600078e0208 */
[----:B--2---:R-:W-:Y:S05]  /*5760*/  @!P3 BRA `(.L_x_1399) ;  /* 0x000001bc0010b947 */ /* 0x004fea0003800000 */
.L_x_1704:
[----:B------:R-:W-:Y:S05]  /*5770*/  BSYNC B0 ;  /* 0x0000000000007941 */ /* 0x000fea0003800000 */
.L_x_1398:
[----:B------:R-:W-:Y:S01]  /*5780*/  ISETP.GE.AND P3, PT, R17, R83, PT ;  /* 0x000000531100720c */ /* 0x000fe20003f66270 */
[----:B------:R-:W-:-:S12]  /*5790*/  BSSY B0, `(.L_x_1400) ;  /* 0x0000010000007945 */ /* 0x000fd80003800000 */
[----:B------:R-:W-:Y:S05]  /*57a0*/  @P3 BRA `(.L_x_1401) ;  /* 0x0000000000383947 */ /* 0x000fea0003800000 */
[----:B------:R-:W-:Y:S02]  /*57b0*/  IMAD R15, R33, UR42, RZ ;  /* 0x0000002a210f7c24 */ /* 0x000fe4000f8e02ff */
[----:B-1----:R-:W-:Y:S02]  /*57c0*/  IMAD.MOV.U32 R12, RZ, RZ, R54 ;  /* 0x000000ffff0c7224 */ /* 0x002fe400078e0036 */
[----:B------:R-:W-:Y:S02]  /*57d0*/  IMAD.MOV.U32 R13, RZ, RZ, R0 ;  /* 0x000000ffff0d7224 */ /* 0x000fe400078e0000 */
[C---:B------:R-:W-:Y:S02]  /*57e0*/  IMAD R15, R32.reuse, UR43, R15 ;  /* 0x0000002b200f7c24 */ /* 0x040fe4000f8e020f */
[----:B------:R-:W-:-:S04]  /*57f0*/  IMAD.WIDE.U32 R12, R32, UR42, R12 ;  /* 0x0000002a200c7c25 */ /* 0x000fc8000f8e000c */
[----:B------:R-:W-:Y:S01]  /*5800*/  IMAD.IADD R13, R13, 0x1, R15 ;  /* 0x000000010d0d7824 */ /* 0x000fe200078e020f */
        /* <DEDUP_REMOVED lines=8> */
.L_x_1401:
[----:B------:R-:W-:Y:S05]  /*5890*/  BSYNC B0 ;  /* 0x0000000000007941 */ /* 0x000fea0003800000 */
.L_x_1400:
[----:B-1-3--:R-:W-:Y:S01]  /*58a0*/  VIADD R12, R17, 0x60 ;  /* 0x00000060110c7836 */ /* 0x00afe20000000000 */
[----:B------:R-:W-:Y:S04]  /*58b0*/  BSSY B0, `(.L_x_1402) ;  /* 0x0000013000007945 */ /* 0x000fe80003800000 */
[----:B------:R-:W-:-:S13]  /*58c0*/  ISETP.GE.AND P3, PT, R12, R83, PT ;  /* 0x000000530c00720c */ /* 0x000fda0003f66270 */
[----:B------:R-:W-:Y:S05]  /*58d0*/  @P3 BRA `(.L_x_1403) ;  /* 0x0000000000403947 */ /* 0x000fea0003800000 */
[----:B------:R-:W-:Y:S01]  /*58e0*/  IADD3 R15, P3, R32, 0x60, RZ ;  /* 0x00000060200f7810 */ /* 0x000fe20007f7e0ff */
[----:B------:R-:W-:Y:S02]  /*58f0*/  IMAD.MOV.U32 R12, RZ, RZ, R54 ;  /* 0x000000ffff0c7224 */ /* 0x000fe400078e0036 */
[----:B------:R-:W-:Y:S02]  /*5900*/  IMAD.MOV.U32 R13, RZ, RZ, R0 ;  /* 0x000000ffff0d7224 */ /* 0x000fe400078e0000 */
        /* <DEDUP_REMOVED lines=13> */
.L_x_1403:
[----:B------:R-:W-:Y:S05]  /*59e0*/  BSYNC B0 ;  /* 0x0000000000007941 */ /* 0x000fea0003800000 */
.L_x_1402:
[----:B-1----:R-:W3:Y:S01]  /*59f0*/  LDL.LU R13, [R1+0x14] ;  /* 0x00001400010d7983 */ /* 0x002ee20000300800 */
[----:B------:R-:W-:Y:S01]  /*5a00*/  VIADD R23, R23, 0x1 ;  /* 0x0000000117177836 */ /* 0x000fe20000000000 */
[----:B------:R-:W-:Y:S01]  /*5a10*/  LOP3.LUT P5, RZ, R22, 0x2, RZ, 0xc0, !PT ;  /* 0x0000000216ff7812 */ /* 0x000fe200078ac0ff */
        /* <DEDUP_REMOVED lines=10> */
[----:B------:R-:W-:Y:S02]  /*5ac0*/  SEL R12, RZ, 0x1, P3 ;  /* 0x00000001ff0c7807 */ /* 0x000fe40001800000 */
[----:B------:R-:W-:Y:S01]  /*5ad0*/  SEL R23, R23, RZ, P3 ;  /* 0x000000ff17177207 */ /* 0x000fe20001800000 */
[----:B------:R0:W-:Y:S01]  /*5ae0*/  @!P4 SYNCS.ARRIVE.TRANS64.RED.A1T0 RZ, [R78+URZ], RZ ;  /* 0x000000ff4effc9a7 */ /* 0x0001e2000810043f */
[----:B---3--:R-:W-:-:S05]  /*5af0*/  LOP3.LUT R13, R13, R12, RZ, 0x3c, !PT ;  /* 0x0000000c0d0d7212 */ /* 0x008fca00078e3cff */
[----:B------:R0:W-:Y:S01]  /*5b00*/  STL [R1+0x14], R13 ;  /* 0x0000140d01007387 */ /* 0x0001e20000100800 */
[----:B------:R-:W-:Y:S05]  /*5b10*/  @P5 BRA `(.L_x_1404) ;  /* 0xffffffcc00445947 */ /* 0x000fea000383ffff */
[----:B0-----:R-:W0:Y:S01]  /*5b20*/  S2R R13, SR_TID.X ;  /* 0x00000000000d7919 */ /* 0x001e220000002100 */
[----:B------:R-:W-:Y:S02]  /*5b30*/  PLOP3.LUT P0, PT, PT, PT, PT, 0x8, 0x0 ;  /* 0x000000000000781c */ /* 0x000fe40003f0e170 */
[----:B0-----:R-:W-:-:S04]  /*5b40*/  SHF.R.U32.HI R13, RZ, 0x7, R13 ;  /* 0x00000007ff0d7819 */ /* 0x001fc8000001160d */
[----:B------:R-:W-:-:S13]  /*5b50*/  ISETP.NE.AND P5, PT, R13, 0x1, PT ;  /* 0x000000010d00780c */ /* 0x000fda0003fa5270 */
[----:B------:R-:W-:Y:S06]  /*5b60*/  @!P5 BAR.ARV 0x9, 0x100 ;  /* 0x024400000000db1d */ /* 0x000fec0000002000 */
.L_x_1350:
[----:B------:R-:W2:Y:S01]  /*5b70*/  LDL R8, [R1+0x1c] ;  /* 0x00001c0001087983 */ /* 0x000ea20000100800 */
[----:B------:R-:W0:Y:S08]  /*5b80*/  LDC R0, c[0x0][0x448] ;  /* 0x00011200ff007b82 */ /* 0x000e300000000800 */
[----:B------:R-:W1:Y:S01]  /*5b90*/  LDC.64 R6, c[0x0][0x9e0] ;  /* 0x00027800ff067b82 */ /* 0x000e620000000a00 */
[----:B0-----:R-:W-:-:S02]  /*5ba0*/  ISETP.NE.AND P1, PT, R0, 0x1, PT ;  /* 0x000000010000780c */ /* 0x001fc40003f25270 */
[----:B-1----:R-:W-:-:S11]  /*5bb0*/  ISETP.GE.AND P2, PT, R7, 0x1, PT ;  /* 0x000000010700780c */ /* 0x002fd60003f46270 */
[----:B------:R-:W0:Y:S08]  /*5bc0*/  @P1 LDC R3, c[0x0][0x44c] ;  /* 0x00011300ff031b82 */ /* 0x000e300000000800 */
[----:B------:R-:W1:Y:S01]  /*5bd0*/  @P1 LDC R4, c[0x0][0x450] ;  /* 0x00011400ff041b82 */ /* 0x000e620000000800 */
[----:B--2---:R-:W-:-:S04]  /*5be0*/  VIADD R0, R8, 0xbf ;  /* 0x000000bf08007836 */ /* 0x004fc80000000000 */
[----:B0-----:R-:W-:-:S05]  /*5bf0*/  @P1 IMAD.HI.U32 R3, R0, R3, RZ ;  /* 0x0000000300031227 */ /* 0x001fca00078e00ff */
[----:B-1----:R-:W-:-:S05]  /*5c00*/  @P1 SHF.R.U32.HI R0, RZ, R4, R3 ;  /* 0x00000004ff001219 */ /* 0x002fca0000011603 */
[----:B------:R-:W-:Y:S01]  /*5c10*/  IMAD.IADD R91, R91, 0x1, R0 ;  /* 0x000000015b5b7824 */ /* 0x000fe200078e0200 */
[----:B------:R-:W-:Y:S06]  /*5c20*/  @P0 BRA `(.L_x_1405) ;  /* 0x00000000000c0947 */ /* 0x000fec0003800000 */
[----:B------:R-:W0:Y:S01]  /*5c30*/  FENCE.VIEW.ASYNC.G ;  /* 0x00000000000073c6 */ /* 0x000e220000000100 */
[----:B------:R-:W-:Y:S05]  /*5c40*/  WARPSYNC.ALL ;  /* 0x0000000000007948 */ /* 0x000fea0003800000 */
[----:B0-----:R-:W-:Y:S06]  /*5c50*/  BAR.ARV 0xc, 0x200 ;  /* 0x0308000000007b1d */ /* 0x001fec0000002000 */
.L_x_1405:
[----:B------:R-:W-:Y:S01]  /*5c60*/  IMAD.IADD R0, R91, 0x1, R6 ;  /* 0x000000015b007824 */ /* 0x000fe200078e0206 */
[----:B------:R-:W-:Y:S06]  /*5c70*/  @!P2 BRA `(.L_x_1406) ;  /* 0x000000000048a947 */ /* 0x000fec0003800000 */
[C---:B------:R-:W-:Y:S01]  /*5c80*/  ISETP.GT.AND P0, PT, R91.reuse, RZ, PT ;  /* 0x000000ff5b00720c */ /* 0x040fe20003f04270 */
[----:B------:R-:W-:Y:S01]  /*5c90*/  BSSY B0, `(.L_x_1407) ;  /* 0x000000e000007945 */ /* 0x000fe20003800000 */
[----:B------:R-:W-:-:S11]  /*5ca0*/  IADD3 R3, R91, -0x1, RZ ;  /* 0xffffffff5b037810 */ /* 0x000fd60007ffe0ff */
        /* <DEDUP_REMOVED lines=8> */
.L_x_1408:
[----:B------:R-:W-:-:S13]  /*5d30*/  ISETP.NE.AND P0, PT, R7, 0x1, PT ;  /* 0x000000010700780c */ /* 0x000fda0003f05270 */
[----:B------:R-:W0:Y:S02]  /*5d40*/  @P0 LDC.64 R4, c[0x0][0x9e8] ;  /* 0x00027a00ff040b82 */ /* 0x000e240000000a00 */
[----:B0-----:R-:W-:-:S05]  /*5d50*/  @P0 IMAD.HI.U32 R4, R3, R4, RZ ;  /* 0x0000000403040227 */ /* 0x001fca00078e00ff */
[----:B------:R-:W-:-:S07]  /*5d60*/  @P0 SHF.R.U32.HI R3, RZ, R5, R4 ;  /* 0x00000005ff030219 */ /* 0x000fce0000011604 */
.L_x_1409:
[----:B------:R-:W-:Y:S05]  /*5d70*/  BSYNC B0 ;  /* 0x0000000000007941 */ /* 0x000fea0003800000 */
.L_x_1407:
[----:B------:R-:W-:-:S05]  /*5d80*/  IMAD R3, R3, R7, R7 ;  /* 0x0000000703037224 */ /* 0x000fca00078e0207 */
[----:B------:R-:W-:-:S07]  /*5d90*/  VIMNMX R0, R0, R3, PT ;  /* 0x0000000300007248 */ /* 0x000fce0003fe0100 */
.L_x_1406:
[----:B------:R-:W0:Y:S01]  /*5da0*/  @P1 LDC R4, c[0x0][0x44c] ;  /* 0x00011300ff041b82 */ /* 0x000e220000000800 */
[----:B------:R-:W-:Y:S01]  /*5db0*/  VIADD R0, R0, 0x7f ;  /* 0x0000007f00007836 */ /* 0x000fe20000000000 */
[----:B------:R-:W-:-:S04]  /*5dc0*/  ULDC UR4, c[0x0][0x9dc] ;  /* 0x0002770000047ab9 */ /* 0x000fc80000000800 */
[----:B------:R-:W-:Y:S02]  /*5dd0*/  SHF.R.S32.HI R3, RZ, 0x1f, R0 ;  /* 0x0000001fff037819 */ /* 0x000fe40000011400 */
[----:B------:R-:W1:Y:S02]  /*5de0*/  @P1 LDC R6, c[0x0][0x450] ;  /* 0x00011400ff061b82 */ /* 0x000e640000000800 */
[----:B------:R-:W-:-:S04]  /*5df0*/  LEA.HI R3, R3, R0, RZ, 0x7 ;  /* 0x0000000003037211 */ /* 0x000fc800078f38ff */
[----:B------:R-:W-:-:S04]  /*5e00*/  SHF.R.S32.HI R3, RZ, 0x7, R3 ;  /* 0x00000007ff037819 */ /* 0x000fc80000011403 */
[----:B------:R-:W-:Y:S01]  /*5e10*/  VIMNMX R9, R92, R3, PT ;  /* 0x000000035c097248 */ /* 0x000fe20003fe0100 */
[----:B0-----:R-:W-:-:S04]  /*5e20*/  @P1 IMAD.HI.U32 R5, R8, R4, RZ ;  /* 0x0000000408051227 */ /* 0x001fc800078e00ff */
[----:B------:R-:W-:Y:S01]  /*5e30*/  IMAD.MOV.U32 R4, RZ, RZ, R8 ;  /* 0x000000ffff047224 */ /* 0x000fe200078e0008 */
        /* <DEDUP_REMOVED lines=14> */
.L_x_1412:
[----:B------:R-:W-:-:S13]  /*5f20*/  ISETP.NE.AND P0, PT, R7, 0x1, PT ;  /* 0x000000010700780c */ /* 0x000fda0003f05270 */
[----:B------:R-:W0:Y:S02]  /*5f30*/  @P0 LDC.64 R4, c[0x0][0x9e8] ;  /* 0x00027a00ff040b82 */ /* 0x000e240000000a00 */
[----:B0-----:R-:W-:-:S05]  /*5f40*/  @P0 IMAD.HI.U32 R4, R0, R4, RZ ;  /* 0x0000000400040227 */ /* 0x001fca00078e00ff */
[----:B------:R-:W-:-:S07]  /*5f50*/  @P0 SHF.R.U32.HI R0, RZ, R5, R4 ;  /* 0x00000005ff000219 */ /* 0x000fce0000011604 */
.L_x_1413:
[----:B------:R-:W-:Y:S05]  /*5f60*/  BSYNC B0 ;  /* 0x0000000000007941 */ /* 0x000fea0003800000 */
.L_x_1411:
[----:B------:R-:W-:-:S05]  /*5f70*/  IMAD R0, R0, R7, RZ ;  /* 0x0000000700007224 */ /* 0x000fca00078e02ff */
[----:B------:R-:W-:-:S07]  /*5f80*/  VIMNMX R3, R3, R0, !PT ;  /* 0x0000000003037248 */ /* 0x000fce0007fe0100 */
.L_x_1410:
[----:B------:R-:W-:Y:S01]  /*5f90*/  SHF.R.S32.HI R0, RZ, 0x1f, R3 ;  /* 0x0000001fff007819 */ /* 0x000fe20000011403 */
[----:B------:R-:W-:Y:S01]  /*5fa0*/  BSSY B0, `(.L_x_1414) ;  /* 0x0000027000007945 */ /* 0x000fe20003800000 */
[----:B------:R-:W-:Y:S02]  /*5fb0*/  IMAD.MOV.U32 R88, RZ, RZ, RZ ;  /* 0x000000ffff587224 */ /* 0x000fe400078e00ff */
[----:B------:R-:W-:-:S04]  /*5fc0*/  LEA.HI R0, R0, R3, RZ, 0x7 ;  /* 0x0000000300007211 */ /* 0x000fc800078f38ff */
[----:B------:R-:W-:-:S04]  /*5fd0*/  SHF.R.S32.HI R0, RZ, 0x7, R0 ;  /* 0x00000007ff007819 */ /* 0x000fc80000011400 */
[----:B------:R-:W-:-:S04]  /*5fe0*/  VIMNMX R11, RZ, R0, !PT ;  /* 0x00000000ff0b7248 */ /* 0x000fc80007fe0100 */
[----:B------:R-:W-:-:S13]  /*5ff0*/  ISETP.GT.AND P0, PT, R9, R11, PT ;  /* 0x0000000b0900720c */ /* 0x000fda0003f04270 */
[----:B------:R-:W-:Y:S05]  /*6000*/  @!P0 BRA `(.L_x_1415) ;  /* 0x0000000000808947 */ /* 0x000fea0003800000 */
[----:B------:R-:W2:Y:S01]  /*6010*/  LDL R4, [R1+0x68] ;  /* 0x0000680001047983 */ /* 0x000ea20000100800 */
[----:B------:R-:W-:Y:S01]  /*6020*/  ULDC UR4, c[0x0][0x9f0] ;  /* 0x00027c0000047ab9 */ /* 0x000fe20000000800 */
[----:B--2---:R-:W-:-:S04]  /*6030*/  ISETP.NE.AND P0, PT, R4, RZ, PT ;  /* 0x000000ff0400720c */ /* 0x004fc80003f05270 */
        /* <DEDUP_REMOVED lines=13> */
[----:B0-----:R-:W-:Y:S02]  /*6110*/  IMAD.MOV.U32 R4, RZ, RZ, RZ ;  /* 0x000000ffff047224 */ /* 0x001fe400078e00ff */
[----:B-1----:R-:W-:-:S04]  /*6120*/  IMAD.MOV R7, RZ, RZ, -R5 ;  /* 0x000000ffff077224 */ /* 0x002fc800078e0a05 */
[----:B------:R-:W-:-:S04]  /*6130*/  IMAD R7, R7, R6, RZ ;  /* 0x0000000607077224 */ /* 0x000fc800078e02ff */
[----:B------:R-:W-:-:S04]  /*6140*/  IMAD.HI.U32 R5, R5, R7, R4 ;  /* 0x0000000705057227 */ /* 0x000fc800078e0004 */
[----:B------:R-:W-:-:S04]  /*6150*/  IMAD.MOV.U32 R4, RZ, RZ, R10 ;  /* 0x000000ffff047224 */ /* 0x000fc800078e000a */
        /* <DEDUP_REMOVED lines=11> */
.L_x_1415:
[----:B------:R-:W-:Y:S05]  /*6210*/  BSYNC B0 ;  /* 0x0000000000007941 */ /* 0x000fea0003800000 */
.L_x_1414:
[----:B------:R-:W2:Y:S01]  /*6220*/  LDL R0, [R1+0x74] ;  /* 0x0000740001007983 */ /* 0x000ea20000100800 */
[----:B------:R-:W-:Y:S01]  /*6230*/  PLOP3.LUT P0, PT, PT, PT, PT, 0x80, 0x0 ;  /* 0x000000000000781c */ /* 0x000fe20003f0f070 */
[----:B------:R-:W-:Y:S01]  /*6240*/  IMAD.MOV.U32 R3, RZ, RZ, RZ ;  /* 0x000000ffff037224 */ /* 0x000fe200078e00ff */
        /* <DEDUP_REMOVED lines=16> */
[----:B--2---:R-:W-:Y:S02]  /*6350*/  IMAD R4, R0, R88, R11 ;  /* 0x0000005800047224 */ /* 0x004fe400078e020b */
[----:B------:R-:W-:-:S03]  /*6360*/  IMAD.MOV.U32 R0, RZ, RZ, RZ ;  /* 0x000000ffff007224 */ /* 0x000fc600078e00ff */
[----:B------:R0:W-:Y:S01]  /*6370*/  STL [R1+0x58], R4 ;  /* 0x0000580401007387 */ /* 0x0001e20000100800 */
[----:B------:R-:W-:-:S04]  /*6380*/  VIADDMNMX R88, R4, R88, R9, PT ;  /* 0x0000005804587246 */ /* 0x000fc80003800109 */
[----:B------:R-:W-:-:S13]  /*6390*/  ISETP.GT.AND P1, PT, R88, R4, PT ;  /* 0x000000045800720c */ /* 0x000fda0003f24270 */
[----:B0-----:R-:W-:Y:S05]  /*63a0*/  @!P1 BRA `(.L_x_1416) ;  /* 0x0000010c00ec9947 */ /* 0x001fea0003800000 */
[----:B------:R-:W-:-:S03]  /*63b0*/  UMOV UR4, 0xffffffff ;  /* 0xffffffff00047882 */ /* 0x000fc60000000000 */
[----:B------:R-:W-:Y:S05]  /*63c0*/  BRA.DIV UR4, `(.L_x_1417) ;  /* 0x000001b2040c7947 */ /* 0x000fea000b800000 */
[----:B------:R-:W0:Y:S02]  /*63d0*/  S2R R0, SR_TID.X ;  /* 0x0000000000007919 */ /* 0x000e240000002100 */
[----:B0-----:R-:W-:-:S05]  /*63e0*/  VIADD R3, R0, 0xffffff80 ;  /* 0xffffff8000037836 */ /* 0x001fca0000000000 */
[----:B------:R-:W-:-:S04]  /*63f0*/  SHF.R.S32.HI R0, RZ, 0x1f, R3 ;  /* 0x0000001fff007819 */ /* 0x000fc80000011403 */
[----:B------:R-:W-:-:S04]  /*6400*/  LEA.HI R0, R0, R3, RZ, 0x7 ;  /* 0x0000000300007211 */ /* 0x000fc800078f38ff */
[----:B------:R-:W-:-:S06]  /*6410*/  SHF.R.S32.HI R0, RZ, 0x7, R0 ;  /* 0x00000007ff007819 */ /* 0x000fcc0000011400 */
[----:B------:R-:W0:Y:S04]  /*6420*/  SHFL.IDX PT, R0, R0, RZ, 0x1f ;  /* 0x00001fff00007589 */ /* 0x000e2800000e0000 */
[----:B0-----:R1:W-:Y:S02]  /*6430*/  STL [R1+0x24], R0 ;  /* 0x0000240001007387 */ /* 0x0013e40000100800 */
.L_x_1707:
[----:B------:R-:W1:Y:S01]  /*6440*/  LDL R3, [R1+0x24] ;  /* 0x0000240001037983 */ /* 0x000e620000100800 */
[----:B------:R-:W-:Y:S01]  /*6450*/  BSSY B6, `(.L_x_1418) ;  /* 0x000001b000067945 */ /* 0x000fe20003800000 */
[----:B-1----:R-:W-:-:S05]  /*6460*/  IMAD.HI R0, R3, 0x55555556, RZ ;  /* 0x5555555603007827 */ /* 0x002fca00078e02ff */
[----:B------:R-:W-:-:S05]  /*6470*/  LEA.HI R0, R0, R0, RZ, 0x1 ;  /* 0x0000000000007211 */ /* 0x000fca00078f08ff */
[----:B------:R-:W-:Y:S02]  /*6480*/  IMAD R0, R0, -0x3, R3 ;  /* 0xfffffffd00007824 */ /* 0x000fe400078e0203 */
[----:B------:R-:W-:-:S04]  /*6490*/  VIADD R3, R2, 0x8400 ;  /* 0x0000840002037836 */ /* 0x000fc80000000000 */
[----:B------:R-:W-:Y:S01]  /*64a0*/  IMAD R0, R0, 0x2000, R3 ;  /* 0x0000200000007824 */ /* 0x000fe200078e0203 */
[----:B------:R-:W-:-:S04]  /*64b0*/  LOP3.LUT P0, RZ, R3, 0x3ff, RZ, 0xc0, !PT ;  /* 0x000003ff03ff7812 */ /* 0x000fc8000780c0ff */
[----:B------:R-:W-:Y:S02]  /*64c0*/  SHF.R.U32.HI R0, RZ, 0x4, R0 ;  /* 0x00000004ff007819 */ /* 0x000fe40000011600 */
[----:B------:R-:W-:Y:S02]  /*64d0*/  P2R R25, PR, RZ, 0x1 ;  /* 0x00000001ff197803 */ /* 0x000fe40000000000 */
[----:B------:R-:W-:-:S05]  /*64e0*/  LOP3.LUT R28, R0, 0x3fff, RZ, 0xc0, !PT ;  /* 0x00003fff001c7812 */ /* 0x000fca00078ec0ff */
[----:B------:R-:W-:Y:S05]  /*64f0*/  @!P0 BRA `(.L_x_1419) ;  /* 0x0000000000408947 */ /* 0x000fea0003800000 */
        /* <DEDUP_REMOVED lines=16> */
.L_x_1419:
[----:B------:R-:W-:Y:S05]  /*6600*/  BSYNC B6 ;  /* 0x0000000000067941 */ /* 0x000fea0003800000 */
.L_x_1418:
        /* <DEDUP_REMOVED lines=13> */
.L_x_1423:
[----:B--2---:R2:W3:Y:S02]  /*66e0*/  SYNCS.PHASECHK.TRANS64.TRYWAIT P0, [R2+URZ+0x16800], R3 ;  /* 0x01680003020075a7 */ /* 0x0044e4000800017f */
[----:B---3--:R-:W-:Y:S05]  /*66f0*/  @!P0 NANOSLEEP.SYNCS 0x989680 ;  /* 0x009896800000895d */ /* 0x008fea0003900000 */
[----:B------:R-:W3:Y:S02]  /*6700*/  @!P0 SYNCS.PHASECHK.TRANS64 P0, [R2+URZ+0x16800], R3 ;  /* 0x01680003020085a7 */ /* 0x000ee4000800007f */
[----:B---3--:R-:W-:Y:S05]  /*6710*/  @!P0 BRA `(.L_x_1423) ;  /* 0xfffffffc00f08947 */ /* 0x008fea000383ffff */
.L_x_1422:
[----:B------:R-:W-:Y:S05]  /*6720*/  BSYNC B0 ;  /* 0x0000000000007941 */ /* 0x000fea0003800000 */
.L_x_1421:
[----:B------:R-:W-:Y:S05]  /*6730*/  BRA `(.L_x_1424) ;  /* 0x0000002c009c7947 */ /* 0x000fea0003800000 */
.L_x_1420:
[----:B------:R-:W-:Y:S01]  /*6740*/  ISETP.NE.AND P0, PT, R25, RZ, PT ;  /* 0x000000ff1900720c */ /* 0x000fe20003f05270 */
[----:B------:R-:W-:Y:S01]  /*6750*/  ULDC.64 UR4, c[0x0][0x3f8] ;  /* 0x0000fe0000047ab9 */ /* 0x000fe20000000a00 */
[----:B-----5:R-:W-:Y:S01]  /*6760*/  SHF.R.S32.HI R0, RZ, 0x1f, R24 ;  /* 0x0000001fff007819 */ /* 0x020fe20000011418 */
[----:B------:R-:W-:Y:S01]  /*6770*/  ULDC.64 UR6, c[0x0][0x408] ;  /* 0x0001020000067ab9 */ /* 0x000fe20000000a00 */
[----:B------:R-:W-:Y:S01]  /*6780*/  IMAD.WIDE.U32 R26, R24, UR4, RZ ;  /* 0x00000004181a7c25 */ /* 0x000fe2000f8e00ff */
[----:B------:R-:W-:Y:S03]  /*6790*/  BSSY B6, `(.L_x_1425) ;  /* 0x0000019000067945 */ /* 0x000fe60003800000 */
[C---:B------:R-:W-:Y:S02]  /*67a0*/  IMAD R3, R0.reuse, UR4, RZ ;  /* 0x0000000400037c24 */ /* 0x040fe4000f8e02ff */
[----:B------:R-:W-:-:S02]  /*67b0*/  IMAD R5, R0, UR6, RZ ;  /* 0x0000000600057c24 */ /* 0x000fc4000f8e02ff */
[C---:B------:R-:W-:Y:S02]  /*67c0*/  IMAD R3, R24.reuse, UR5, R3 ;  /* 0x0000000518037c24 */ /* 0x040fe4000f8e0203 */
[C---:B------:R-:W-:Y:S02]  /*67d0*/  IMAD R5, R24.reuse, UR7, R5 ;  /* 0x0000000718057c24 */ /* 0x040fe4000f8e0205 */
[----:B------:R-:W-:-:S04]  /*67e0*/  IMAD.WIDE.U32 R24, R24, UR6, RZ ;  /* 0x0000000618187c25 */ /* 0x000fc8000f8e00ff */
[----:B------:R-:W-:Y:S02]  /*67f0*/  IMAD.IADD R31, R3, 0x1, R27 ;  /* 0x00000001031f7824 */ /* 0x000fe400078e021b */
[----:B------:R-:W-:Y:S01]  /*6800*/  IMAD.IADD R33, R5, 0x1, R25 ;  /* 0x0000000105217824 */ /* 0x000fe200078e0219 */
[----:B------:R-:W-:Y:S06]  /*6810*/  @!P0 BRA `(.L_x_1426) ;  /* 0x0000000000408947 */ /* 0x000fec0003800000 */
        /* <DEDUP_REMOVED lines=8> */
[----:B------:R-:W-:Y:S01]  /*68a0*/  MOV R12, 0x1 ;  /* 0x00000001000c7802 */ /* 0x000fe20000000f00 */
[----:B------:R-:W-:Y:S02]  /*68b0*/  IMAD.U32 R7, RZ, RZ, UR7 ;  /* 0x00000007ff077e24 */ /* 0x000fe4000f8e00ff */
[----:B------:R-:W-:-:S02]  /*68c0*/  IMAD.U32 R10, RZ, RZ, UR4 ;  /* 0x00000004ff0a7e24 */ /* 0x000fc4000f8e00ff */
[----:B------:R-:W-:Y:S02]  /*68d0*/  IMAD.U32 R11, RZ, RZ, UR5 ;  /* 0x00000005ff0b7e24 */ /* 0x000fe4000f8e00ff */
[----:B------:R-:W-:Y:S02]  /*68e0*/  IMAD.MOV.U32 R8, RZ, RZ, 0x70 ;  /* 0x00000070ff087424 */ /* 0x000fe400078e00ff */
[----:B0-----:R-:W-:-:S07]  /*68f0*/  IMAD.MOV.U32 R13, RZ, RZ, RZ ;  /* 0x000000ffff0d7224 */ /* 0x001fce00078e00ff */
[----:B------:R-:W-:-:S07]  /*6900*/  LEPC R20, `(.L_x_1426) ;  /* 0x000000001014794e */ /* 0x000fce0000000000 */
[----:B-1----:R-:W-:Y:S05]  /*6910*/  CALL.ABS.NOINC R14 ;  /* 0x000000000e007343 */ /* 0x002fea0003c00000 */
.L_x_1426:
[----:B------:R-:W-:Y:S05]  /*6920*/  BSYNC B6 ;  /* 0x0000000000067941 */ /* 0x000fea0003800000 */
.L_x_1425:
[----:B------:R-:W2:Y:S01]  /*6930*/  LDL R20, [R1+0x1c] ;  /* 0x00001c0001147983 */ /* 0x000ea20000100800 */
[----:B------:R-:W-:Y:S01]  /*6940*/  ULDC.U8 UR4, c[0x0][0x410] ;  /* 0x0001040000047ab9 */ /* 0x000fe20000000000 */
[----:B------:R-:W-:Y:S01]  /*6950*/  BSSY B0, `(.L_x_1427) ;  /* 0x00002bd000007945 */ /* 0x000fe20003800000 */
[----:B------:R-:W-:Y:S01]  /*6960*/  ISETP.NE.AND P0, PT, RZ, UR4, PT ;  /* 0x00000004ff007c0c */ /* 0x000fe2000bf05270 */
[----:B--2---:R-:W-:-:S12]  /*6970*/  IMAD.IADD R39, R17, 0x1, R20 ;  /* 0x0000000111277824 */ /* 0x004fd800078e0214 */
[----:B------:R-:W-:Y:S05]  /*6980*/  @!P0 BRA `(.L_x_1428) ;  /* 0x0000001400a88947 */ /* 0x000fea0003800000 */
[----:B------:R-:W2:Y:S01]  /*6990*/  LDL R43, [R1+0x18] ;  /* 0x00001800012b7983 */ /* 0x000ea20000100800 */
[----:B------:R-:W1:Y:S01]  /*69a0*/  LDC R40, c[0x0][0x448] ;  /* 0x00011200ff287b82 */ /* 0x000e620000000800 */
[----:B------:R-:W-:Y:S01]  /*69b0*/  ULDC.64 UR4, c[0x0][0x3f8] ;  /* 0x0000fe0000047ab9 */ /* 0x000fe20000000a00 */
[----:B------:R-:W-:Y:S01]  /*69c0*/  ULDC.64 UR6, c[0x0][0x408] ;  /* 0x0001020000067ab9 */ /* 0x000fe20000000a00 */
[----:B------:R-:W3:Y:S01]  /*69d0*/  S2R R20, SR_TID.X ;  /* 0x0000000000147919 */ /* 0x000ee20000002100 */
[----:B-1----:R-:W-:Y:S01]  /*69e0*/  ISETP.NE.AND P0, PT, R40, 0x1, PT ;  /* 0x000000012800780c */ /* 0x002fe20003f05270 */
[----:B---3--:R-:W-:-:S12]  /*69f0*/  VIADD R21, R20, 0xffffff80 ;  /* 0xffffff8014157836 */ /* 0x008fd80000000000 */
[----:B------:R-:W1:Y:S01]  /*6a00*/  @P0 LDC R0, c[0x0][0x44c] ;  /* 0x00011300ff000b82 */ /* 0x000e620000000800 */
[----:B------:R-:W-:-:S07]  /*6a10*/  SHF.R.S32.HI R20, RZ, 0x1f, R21 ;  /* 0x0000001fff147819 */ /* 0x000fce0000011415 */
[----:B------:R-:W3:Y:S01]  /*6a20*/  @P0 LDC R5, c[0x0][0x450] ;  /* 0x00011400ff050b82 */ /* 0x000ee20000000800 */
[----:B------:R-:W-:-:S04]  /*6a30*/  LEA.HI R20, R20, R21, RZ, 0x2 ;  /* 0x0000001514147211 */ /* 0x000fc800078f10ff */
[----:B------:R-:W-:-:S05]  /*6a40*/  LOP3.LUT R20, R20, 0xfffffffc, RZ, 0xc0, !PT ;  /* 0xfffffffc14147812 */ /* 0x000fca00078ec0ff */
[----:B------:R-:W-:-:S04]  /*6a50*/  IMAD.IADD R20, R21, 0x1, -R20 ;  /* 0x0000000115147824 */ /* 0x000fc800078e0a14 */
[----:B------:R-:W-:-:S04]  /*6a60*/  IMAD R3, R20, 0x60, R39 ;  /* 0x0000006014037824 */ /* 0x000fc800078e0227 */
[----:B-1----:R-:W-:-:S05]  /*6a70*/  @P0 IMAD.HI.U32 R0, R3, R0, RZ ;  /* 0x0000000003000227 */ /* 0x002fca00078e00ff */
[----:B---3--:R-:W-:-:S04]  /*6a80*/  @P0 SHF.R.U32.HI R3, RZ, R5, R0 ;  /* 0x00000005ff030219 */ /* 0x008fc80000011600 */
[----:B------:R-:W-:Y:S01]  /*6a90*/  SHF.R.S32.HI R0, RZ, 0x1f, R3 ;  /* 0x0000001fff007819 */ /* 0x000fe20000011403 */
[----:B------:R-:W-:Y:S02]  /*6aa0*/  IMAD.MOV.U32 R6, RZ, RZ, R26 ;  /* 0x000000ffff067224 */ /* 0x000fe400078e001a */
[----:B------:R-:W-:Y:S02]  /*6ab0*/  IMAD.MOV.U32 R7, RZ, RZ, R31 ;  /* 0x000000ffff077224 */ /* 0x000fe400078e001f */
[C---:B------:R-:W-:Y:S02]  /*6ac0*/  IMAD R4, R0.reuse, UR4, RZ ;  /* 0x0000000400047c24 */ /* 0x040fe4000f8e02ff */
[----:B------:R-:W-:Y:S02]  /*6ad0*/  IMAD.MOV.U32 R8, RZ, RZ, R24 ;  /* 0x000000ffff087224 */ /* 0x000fe400078e0018 */
[----:B------:R-:W-:Y:S02]  /*6ae0*/  IMAD.MOV.U32 R9, RZ, RZ, R33 ;  /* 0x000000ffff097224 */ /* 0x000fe400078e0021 */
[----:B------:R-:W-:-:S02]  /*6af0*/  IMAD R0, R0, UR6, RZ ;  /* 0x0000000600007c24 */ /* 0x000fc4000f8e02ff */
[----:B------:R-:W-:-:S04]  /*6b00*/  IMAD.WIDE.U32 R6, R3, UR4, R6 ;  /* 0x0000000403067c25 */ /* 0x000fc8000f8e0006 */
[C---:B------:R-:W-:Y:S01]  /*6b10*/  IMAD R5, R3.reuse, UR5, R4 ;  /* 0x0000000503057c24 */ /* 0x040fe2000f8e0204 */
[----:B------:R-:W-:Y:S01]  /*6b20*/  ULDC.64 UR4, c[0x0][0x3e8] ;  /* 0x0000fa0000047ab9 */ /* 0x000fe20000000a00 */
[----:B------:R-:W-:-:S04]  /*6b30*/  IMAD.WIDE.U32 R8, R3, UR6, R8 ;  /* 0x0000000603087c25 */ /* 0x000fc8000f8e0008 */
[----:B------:R-:W-:Y:S01]  /*6b40*/  IMAD R3, R3, UR7, R0 ;  /* 0x0000000703037c24 */ /* 0x000fe2000f8e0200 */
[----:B------:R-:W-:Y:S01]  /*6b50*/  ULDC.64 UR6, c[0x0][0x400] ;  /* 0x0001000000067ab9 */ /* 0x000fe20000000a00 */
[----:B------:R-:W-:Y:S01]  /*6b60*/  IMAD.IADD R5, R7, 0x1, R5 ;  /* 0x0000000107057824 */ /* 0x000fe200078e0205 */
[----:B------:R-:W-:Y:S01]  /*6b70*/  LEA R4, P0, R6, UR4, 0x1 ;  /* 0x0000000406047c11 */ /* 0x000fe2000f8008ff */
[----:B------:R-:W-:Y:S01]  /*6b80*/  IMAD.IADD R3, R9, 0x1, R3 ;  /* 0x0000000109037824 */ /* 0x000fe200078e0203 */
[----:B------:R-:W-:Y:S01]  /*6b90*/  LEA R7, P1, R8, UR6, 0x1 ;  /* 0x0000000608077c11 */ /* 0x000fe2000f8208ff */
[----:B------:R-:W-:Y:S01]  /*6ba0*/  UMOV UR4, 0xffffffff ;  /* 0xffffffff00047882 */ /* 0x000fe20000000000 */
[----:B------:R-:W-:Y:S02]  /*6bb0*/  LEA.HI.X R6, R6, UR5, R5, 0x1, P0 ;  /* 0x0000000506067c11 */ /* 0x000fe400080f0c05 */
[----:B------:R-:W-:Y:S02]  /*6bc0*/  LEA.HI.X R8, R8, UR7, R3, 0x1, P1 ;  /* 0x0000000708087c11 */ /* 0x000fe400088f0c03 */
[----:B--2---:R-:W-:Y:S01]  /*6bd0*/  SHF.R.S32.HI R38, RZ, 0x1f, R43 ;  /* 0x0000001fff267819 */ /* 0x004fe2000001142b */
[----:B------:R-:W-:Y:S06]  /*6be0*/  BRA.DIV UR4, `(.L_x_1429) ;  /* 0x000001aa04447947 */ /* 0x000fec000b800000 */
[----:B------:R1:W2:Y:S04]  /*6bf0*/  SHFL.IDX PT, R3, R6, RZ, 0x1c1f ;  /* 0x001c1fff06037589 */ /* 0x0002a800000e0000 */
[----:B------:R1:W3:Y:S04]  /*6c00*/  SHFL.IDX PT, R0, R4, RZ, 0x1c1f ;  /* 0x001c1fff04007589 */ /* 0x0002e800000e0000 */
[----:B------:R1:W4:Y:S04]  /*6c10*/  SHFL.IDX PT, R5, R8, RZ, 0x1c1f ;  /* 0x001c1fff08057589 */ /* 0x00032800000e0000 */
[----:B0-----:R1:W0:Y:S02]  /*6c20*/  SHFL.IDX PT, R14, R7, RZ, 0x1c1f ;  /* 0x001c1fff070e7589 */ /* 0x00122400000e0000 */
.L_x_1713:
[----:B------:R-:W5:Y:S01]  /*6c30*/  LDL R9, [R1+0x8] ;  /* 0x0000080001097983 */ /* 0x000f620000100800 */
[----:B------:R-:W-:Y:S01]  /*6c40*/  BSSY B1, `(.L_x_1430) ;  /* 0x000001e000017945 */ /* 0x000fe20003800000 */
[----:B------:R-:W-:Y:S02]  /*6c50*/  CS2R R32, SRZ ;  /* 0x0000000000207805 */ /* 0x000fe4000001ff00 */
[----:B------:R-:W-:Y:S02]  /*6c60*/  CS2R R26, SRZ ;  /* 0x00000000001a7805 */ /* 0x000fe4000001ff00 */
[----:B------:R-:W-:Y:S02]  /*6c70*/  CS2R R30, SRZ ;  /* 0x00000000001e7805 */ /* 0x000fe4000001ff00 */
[----:B------:R-:W-:Y:S01]  /*6c80*/  CS2R R24, SRZ ;  /* 0x0000000000187805 */ /* 0x000fe2000001ff00 */
[----:B-----5:R-:W-:-:S05]  /*6c90*/  IMAD R40, R9, R40, RZ ;  /* 0x0000002809287224 */ /* 0x020fca00078e02ff */
[----:B------:R-:W-:-:S13]  /*6ca0*/  ISETP.GE.AND P0, PT, R39, R40, PT ;  /* 0x000000282700720c */ /* 0x000fda0003f06270 */
[----:B------:R-:W-:Y:S05]  /*6cb0*/  @P0 BRA `(.L_x_1431) ;  /* 0x0000000000580947 */ /* 0x000fea0003800000 */
[----:B------:R-:W-:Y:S01]  /*6cc0*/  ULDC UR4, c[0x0][0x3f4] ;  /* 0x0000fd0000047ab9 */ /* 0x000fe20000000800 */
[----:B---3--:R-:W-:Y:S01]  /*6cd0*/  IMAD.MOV.U32 R10, RZ, RZ, R0 ;  /* 0x000000ffff0a7224 */ /* 0x008fe200078e0000 */
[----:B------:R-:W-:Y:S01]  /*6ce0*/  ISETP.GE.AND P3, PT, R43, UR4, PT ;  /* 0x000000042b007c0c */ /* 0x000fe2000bf66270 */
[----:B--2---:R-:W-:Y:S01]  /*6cf0*/  IMAD.MOV.U32 R11, RZ, RZ, R3 ;  /* 0x000000ffff0b7224 */ /* 0x004fe200078e0003 */
[----:B------:R-:W-:Y:S02]  /*6d00*/  ISETP.GE.AND P2, PT, R152, UR4, PT ;  /* 0x0000000498007c0c */ /* 0x000fe4000bf46270 */
[----:B------:R-:W-:Y:S02]  /*6d10*/  CS2R R30, SRZ ;  /* 0x00000000001e7805 */ /* 0x000fe4000001ff00 */
[----:B----4-:R-:W-:-:S07]  /*6d20*/  MOV R15, R5 ;  /* 0x00000005000f7202 */ /* 0x010fce0000000f00 */
[C---:B------:R-:W-:Y:S01]  /*6d30*/  @!P3 IMAD.SHL.U32 R35, R43.reuse, 0x2, RZ ;  /* 0x000000022b23b824 */ /* 0x040fe200078e00ff */
[----:B------:R-:W-:Y:S02]  /*6d40*/  @!P3 SHF.L.U64.HI R26, R43, 0x1, R38 ;  /* 0x000000012b1ab819 */ /* 0x000fe40000010226 */
[----:B------:R-:W-:Y:S02]  /*6d50*/  CS2R R32, SRZ ;  /* 0x0000000000207805 */ /* 0x000fe4000001ff00 */
[----:B------:R-:W-:Y:S01]  /*6d60*/  CS2R R24, SRZ ;  /* 0x0000000000187805 */ /* 0x000fe2000001ff00 */
[----:B------:R-:W-:Y:S01]  /*6d70*/  @!P2 IMAD.WIDE R10, R152, 0x2, R10 ;  /* 0x00000002980aa825 */ /* 0x000fe200078e020a */
[-C--:B------:R-:W-:Y:S02]  /*6d80*/  @!P3 IADD3 R20, P0, R0, R35.reuse, RZ ;  /* 0x000000230014b210 */ /* 0x080fe40007f1e0ff */
[----:B0-----:R-:W-:Y:S01]  /*6d90*/  @!P3 IADD3 R34, P1, R14, R35, RZ ;  /* 0x000000230e22b210 */ /* 0x001fe20007f3e0ff */
[----:B------:R-:W-:Y:S01]  /*6da0*/  @!P2 IMAD.WIDE R12, R152, 0x2, R14 ;  /* 0x00000002980ca825 */ /* 0x000fe200078e020e */
[----:B------:R0:W5:Y:S03]  /*6db0*/  @!P2 LD.E.64 R30, desc[UR40][R10.64] ;  /* 0x000000280a1ea980 */ /* 0x000166000c101b00 */
[--C-:B------:R-:W-:Y:S01]  /*6dc0*/  @!P3 IMAD.X R21, R3, 0x1, R26.reuse, P0 ;  /* 0x000000010315b824 */ /* 0x100fe200000e061a */
[----:B------:R0:W5:Y:S01]  /*6dd0*/  @!P2 LD.E.64 R32, desc[UR40][R12.64] ;  /* 0x000000280c20a980 */ /* 0x000162000c101b00 */
[----:B------:R-:W-:Y:S01]  /*6de0*/  @!P3 IMAD.X R35, R5, 0x1, R26, P1 ;  /* 0x000000010523b824 */ /* 0x000fe200008e061a */
[----:B------:R-:W-:-:S02]  /*6df0*/  CS2R R26, SRZ ;  /* 0x00000000001a7805 */ /* 0x000fc4000001ff00 */
[----:B------:R0:W5:Y:S04]  /*6e00*/  @!P3 LD.E.64 R24, desc[UR40][R20.64] ;  /* 0x000000281418b980 */ /* 0x000168000c101b00 */
[----:B------:R0:W5:Y:S02]  /*6e10*/  @!P3 LD.E.64 R26, desc[UR40][R34.64] ;  /* 0x00000028221ab980 */ /* 0x000164000c101b00 */
.L_x_1431:
[----:B------:R-:W-:Y:S05]  /*6e20*/  BSYNC B1 ;  /* 0x0000000000017941 */ /* 0x000fea0003800000 */
.L_x_1430:
[----:B---3-5:R-:W-:Y:S01]  /*6e30*/  IMAD.MOV.U32 R0, RZ, RZ, R32 ;  /* 0x000000ffff007224 */ /* 0x028fe200078e0020 */
[----:B------:R-:W-:Y:S01]  /*6e40*/  UMOV UR4, 0xffffffff ;  /* 0xffffffff00047882 */ /* 0x000fe20000000000 */
[----:B--2---:R-:W-:Y:S01]  /*6e50*/  IMAD.MOV.U32 R3, RZ, RZ, R33 ;  /* 0x000000ffff037224 */ /* 0x004fe200078e0021 */
[----:B0-----:R-:W-:Y:S01]  /*6e60*/  CS2R R20, SRZ ;  /* 0x0000000000147805 */ /* 0x001fe2000001ff00 */
[----:B----4-:R-:W-:Y:S01]  /*6e70*/  IMAD.MOV.U32 R5, RZ, RZ, R26 ;  /* 0x000000ffff057224 */ /* 0x010fe200078e001a */
        /* <DEDUP_REMOVED lines=12> */
[----:B------:R-:W-:Y:S01]  /*6f40*/  PRMT R35, R9, 0x7610, R35 ;  /* 0x0000761009237816 */ /* 0x000fe20000000023 */
[----:B------:R-:W-:Y:S06]  /*6f50*/  BRA.DIV UR4, `(.L_x_1432) ;  /* 0x000001a604d87947 */ /* 0x000fec000b800000 */
[----:B------:R0:W2:Y:S04]  /*6f60*/  SHFL.IDX PT, R3, R6, 0x1, 0x1c1f ;  /* 0x003c1f0006037f89 */ /* 0x0000a800000e0000 */
[----:B------:R0:W3:Y:S04]  /*6f70*/  SHFL.IDX PT, R0, R4, 0x1, 0x1c1f ;  /* 0x003c1f0004007f89 */ /* 0x0000e800000e0000 */
[----:B------:R0:W4:Y:S04]  /*6f80*/  SHFL.IDX PT, R5, R8, 0x1, 0x1c1f ;  /* 0x003c1f0008057f89 */ /* 0x00012800000e0000 */
[----:B------:R0:W0:Y:S02]  /*6f90*/  SHFL.IDX PT, R14, R7, 0x1, 0x1c1f ;  /* 0x003c1f00070e7f89 */ /* 0x00002400000e0000 */
.L_x_1719:
[----:B01----:R-:W5:Y:S04]  /*6fa0*/  LDL R6, [R1+0x70] ;  /* 0x0000700001067983 */ /* 0x003f680000100800 */
[----:B------:R-:W2:Y:S01]  /*6fb0*/  LDL R42, [R1+0x5c] ;  /* 0x00005c00012a7983 */ /* 0x000ea20000100800 */
[----:B------:R-:W-:Y:S01]  /*6fc0*/  VIADD R39, R39, 0x60 ;  /* 0x0000006027277836 */ /* 0x000fe20000000000 */
[----:B------:R-:W-:Y:S01]  /*6fd0*/  BSSY B1, `(.L_x_1433) ;  /* 0x0000021000017945 */ /* 0x000fe20003800000 */
[----:B------:R-:W-:Y:S02]  /*6fe0*/  CS2R R10, SRZ ;  /* 0x00000000000a7805 */ /* 0x000fe4000001ff00 */
[----:B------:R-:W-:Y:S02]  /*6ff0*/  CS2R R12, SRZ ;  /* 0x00000000000c7805 */ /* 0x000fe4000001ff00 */
[----:B------:R-:W-:-:S02]  /*7000*/  CS2R R8, SRZ ;  /* 0x0000000000087805 */ /* 0x000fc4000001ff00 */
[----:B------:R-:W-:Y:S02]  /*7010*/  ISETP.GE.AND P0, PT, R39, R40, PT ;  /* 0x000000282700720c */ /* 0x000fe40003f06270 */
[----:B-----5:R-:W-:-:S04]  /*7020*/  LEA.HI R4, R6, R6, RZ, 0x1 ;  /* 0x0000000606047211 */ /* 0x020fc800078f08ff */
[----:B------:R-:W-:Y:S01]  /*7030*/  LOP3.LUT R4, R4, 0xfffffffe, RZ, 0xc0, !PT ;  /* 0xfffffffe04047812 */ /* 0x000fe200078ec0ff */
[----:B--2---:R-:W-:-:S04]  /*7040*/  IMAD.SHL.U32 R34, R42, 0x40, RZ ;  /* 0x000000402a227824 */ /* 0x004fc800078e00ff */
[----:B------:R-:W-:-:S05]  /*7050*/  IMAD.IADD R4, R6, 0x1, -R4 ;  /* 0x0000000106047824 */ /* 0x000fca00078e0a04 */
[----:B------:R-:W-:Y:S01]  /*7060*/  SHF.L.U32 R37, R4, 0x1f, RZ ;  /* 0x0000001f04257819 */ /* 0x000fe200000006ff */
[----:B------:R-:W-:Y:S06]  /*7070*/  @P0 BRA `(.L_x_1434) ;  /* 0x0000000000580947 */ /* 0x000fec0003800000 */
[----:B------:R-:W-:Y:S01]  /*7080*/  ULDC UR4, c[0x0][0x3f4] ;  /* 0x0000fd0000047ab9 */ /* 0x000fe20000000800 */
[----:B---3--:R-:W-:Y:S01]  /*7090*/  MOV R6, R0 ;  /* 0x0000000000067202 */ /* 0x008fe20000000f00 */
[----:B------:R-:W-:Y:S01]  /*70a0*/  IMAD.MOV.U32 R7, RZ, RZ, R3 ;  /* 0x000000ffff077224 */ /* 0x000fe200078e0003 */
[----:B------:R-:W-:Y:S02]  /*70b0*/  ISETP.GE.AND P3, PT, R43, UR4, PT ;  /* 0x000000042b007c0c */ /* 0x000fe4000bf66270 */
[----:B------:R-:W-:Y:S02]  /*70c0*/  CS2R R12, SRZ ;  /* 0x00000000000c7805 */ /* 0x000fe4000001ff00 */
[----:B------:R-:W-:Y:S01]  /*70d0*/  ISETP.GE.AND P2, PT, R152, UR4, PT ;  /* 0x0000000498007c0c */ /* 0x000fe2000bf46270 */
[----:B----4-:R-:W-:-:S08]  /*70e0*/  IMAD.MOV.U32 R15, RZ, RZ, R5 ;  /* 0x000000ffff0f7224 */ /* 0x010fd000078e0005 */
[C---:B------:R-:W-:Y:S01]  /*70f0*/  @!P3 IMAD.SHL.U32 R9, R43.reuse, 0x2, RZ ;  /* 0x000000022b09b824 */ /* 0x040fe200078e00ff */
[----:B------:R-:W-:Y:S02]  /*7100*/  @!P3 SHF.L.U64.HI R10, R43, 0x1, R38 ;  /* 0x000000012b0ab819 */ /* 0x000fe40000010226 */
[----:B------:R-:W-:Y:S01]  /*7110*/  CS2R R20, SRZ ;  /* 0x0000000000147805 */ /* 0x000fe2000001ff00 */
[----:B------:R-:W-:Y:S01]  /*7120*/  @!P2 IMAD.WIDE R6, R152, 0x2, R6 ;  /* 0x000000029806a825 */ /* 0x000fe200078e0206 */
[-C--:B------:R-:W-:Y:S02]  /*7130*/  @!P3 IADD3 R38, P0, R0, R9.reuse, RZ ;  /* 0x000000090026b210 */ /* 0x080fe40007f1e0ff */
[----:B------:R-:W-:Y:S02]  /*7140*/  @!P3 IADD3 R4, P1, R14, R9, RZ ;  /* 0x000000090e04b210 */ /* 0x000fe40007f3e0ff */
[----:B------:R-:W-:Y:S01]  /*7150*/  CS2R R8, SRZ ;  /* 0x0000000000087805 */ /* 0x000fe2000001ff00 */
[----:B------:R0:W5:Y:S01]  /*7160*/  @!P2 LD.E.64 R12, desc[UR40][R6.64] ;  /* 0x00000028060ca980 */ /* 0x000162000c101b00 */
[----:B------:R-:W-:-:S02]  /*7170*/  @!P3 IMAD.X R39, R3, 0x1, R10, P0 ;  /* 0x000000010327b824 */ /* 0x000fc400000e060a */
[----:B------:R-:W-:Y:S01]  /*7180*/  @!P3 IMAD.X R5, R5, 0x1, R10, P1 ;  /* 0x000000010505b824 */ /* 0x000fe200008e060a */
[----:B------:R-:W-:Y:S01]  /*7190*/  CS2R R10, SRZ ;  /* 0x00000000000a7805 */ /* 0x000fe2000001ff00 */
[----:B------:R-:W-:Y:S01]  /*71a0*/  @!P2 IMAD.WIDE R14, R152, 0x2, R14 ;  /* 0x00000002980ea825 */ /* 0x000fe200078e020e */
[----:B------:R0:W5:Y:S04]  /*71b0*/  @!P3 LD.E.64 R8, desc[UR40][R38.64] ;  /* 0x000000282608b980 */ /* 0x000168000c101b00 */
[----:B------:R0:W5:Y:S04]  /*71c0*/  @!P2 LD.E.64 R20, desc[UR40][R14.64] ;  /* 0x000000280e14a980 */ /* 0x000168000c101b00 */
[----:B------:R0:W5:Y:S02]  /*71d0*/  @!P3 LD.E.64 R10, desc[UR40][R4.64] ;  /* 0x00000028040ab980 */ /* 0x000164000c101b00 */
.L_x_1434:
[----:B------:R-:W-:Y:S05]  /*71e0*/  BSYNC B1 ;  /* 0x0000000000017941 */ /* 0x000fea0003800000 */
.L_x_1433:
[----:B0-----:R-:W0:Y:S01]  /*71f0*/  S2R R7, SR_TID.X ;  /* 0x0000000000077919 */ /* 0x001e220000002100 */
[----:B------:R-:W1:Y:S01]  /*7200*/  SYNCS.PHASECHK.TRANS64.TRYWAIT P0, [R2+URZ+0x16800], R37 ;  /* 0x01680025020075a7 */ /* 0x000e62000800017f */
[----:B------:R-:W-:Y:S01]  /*7210*/  LOP3.LUT R3, R34, 0x1c0, RZ, 0xc0, !PT ;  /* 0x000001c022037812 */ /* 0x000fe200078ec0ff */
[----:B-----5:R-:W-:Y:S01]  /*7220*/  IMAD.MOV.U32 R4, RZ, RZ, R20 ;  /* 0x000000ffff047224 */ /* 0x020fe200078e0014 */
[----:B------:R-:W-:Y:S01]  /*7230*/  BSSY B1, `(.L_x_1435) ;  /* 0x000001e000017945 */ /* 0x000fe20003800000 */
[----:B----4-:R-:W-:Y:S01]  /*7240*/  IMAD.MOV.U32 R5, RZ, RZ, R11 ;  /* 0x000000ffff057224 */ /* 0x010fe200078e000b */
[----:B---3--:R-:W-:Y:S01]  /*7250*/  LOP3.LUT R0, R3, 0x18, R18, 0xf8, !PT ;  /* 0x0000001803007812 */ /* 0x008fe200078ef812 */
[----:B------:R-:W-:Y:S01]  /*7260*/  IMAD R34, R29, -0xc0, R40 ;  /* 0xffffff401d227824 */ /* 0x000fe200078e0228 */
[----:B------:R-:W-:Y:S01]  /*7270*/  SHF.R.U32.HI R3, RZ, 0x3, R3 ;  /* 0x00000003ff037819 */ /* 0x000fe20000011603 */
[----:B------:R-:W-:Y:S01]  /*7280*/  IMAD.MOV.U32 R6, RZ, RZ, R12 ;  /* 0x000000ffff067224 */ /* 0x000fe200078e000c */
[----:B------:R-:W-:Y:S01]  /*7290*/  PRMT R36, R36, 0x5410, R4 ;  /* 0x0000541024247816 */ /* 0x000fe20000000004 */
[----:B------:R-:W-:Y:S01]  /*72a0*/  IMAD.MOV.U32 R4, RZ, RZ, R10 ;  /* 0x000000ffff047224 */ /* 0x000fe200078e000a */
[----:B------:R-:W-:Y:S01]  /*72b0*/  LOP3.LUT R0, R0, R3, RZ, 0x3c, !PT ;  /* 0x0000000300007212 */ /* 0x000fe200078e3cff */
[----:B------:R-:W-:Y:S01]  /*72c0*/  IMAD.MOV.U32 R3, RZ, RZ, R21 ;  /* 0x000000ffff037224 */ /* 0x000fe200078e0015 */
[----:B------:R-:W-:-:S02]  /*72d0*/  VIMNMX R34, R34, 0xc0, PT ;  /* 0x000000c022227848 */ /* 0x000fc40003fe0100 */
[----:B------:R-:W-:Y:S01]  /*72e0*/  PRMT R14, R4, 0x5410, R5 ;  /* 0x00005410040e7816 */ /* 0x000fe20000000005 */
[----:B------:R-:W-:Y:S01]  /*72f0*/  IMAD.MOV.U32 R5, RZ, RZ, R9 ;  /* 0x000000ffff057224 */ /* 0x000fe200078e0009 */
[----:B------:R-:W-:Y:S02]  /*7300*/  PRMT R29, R3, 0x7610, R29 ;  /* 0x00007610031d7816 */ /* 0x000fe4000000001d */
[----:B------:R-:W-:Y:S02]  /*7310*/  MOV R4, R8 ;  /* 0x0000000800047202 */ /* 0x000fe40000000f00 */
[----:B------:R-:W-:Y:S02]  /*7320*/  PRMT R48, R48, 0x5410, R6 ;  /* 0x0000541030307816 */ /* 0x000fe40000000006 */
[----:B------:R-:W-:Y:S02]  /*7330*/  PRMT R15, R4, 0x7610, R15 ;  /* 0x00007610040f7816 */ /* 0x000fe4000000000f */
[----:B------:R-:W-:-:S02]  /*7340*/  LOP3.LUT P2, RZ, R42, 0x4, RZ, 0xc0, !PT ;  /* 0x000000042aff7812 */ /* 0x000fc4000784c0ff */
[----:B------:R-:W-:Y:S01]  /*7350*/  ISETP.GE.AND P1, PT, R17, R34, PT ;  /* 0x000000221100720c */ /* 0x000fe20003f26270 */
[----:B0-----:R-:W-:-:S05]  /*7360*/  VIADD R38, R7, 0xffffff80 ;  /* 0xffffff8007267836 */ /* 0x001fca0000000000 */
[----:B------:R-:W-:-:S04]  /*7370*/  SHF.R.S32.HI R7, RZ, 0x1f, R38 ;  /* 0x0000001fff077819 */ /* 0x000fc80000011426 */
[----:B------:R-:W-:-:S04]  /*7380*/  LEA.HI R7, R7, R38, RZ, 0x5 ;  /* 0x0000002607077211 */ /* 0x000fc800078f28ff */
[----:B------:R-:W-:-:S05]  /*7390*/  SHF.R.S32.HI R7, RZ, 0x5, R7 ;  /* 0x00000005ff077819 */ /* 0x000fca0000011407 */
[----:B------:R-:W-:Y:S02]  /*73a0*/  IMAD R3, R7, 0x200, R0 ;  /* 0x0000020007037824 */ /* 0x000fe400078e0200 */
[----:B------:R-:W-:Y:S02]  /*73b0*/  IMAD.MOV.U32 R0, RZ, RZ, R13 ;  /* 0x000000ffff007224 */ /* 0x000fe400078e000d */
[----:B------:R-:W-:-:S03]  /*73c0*/  IMAD R3, R3, 0x2, R2 ;  /* 0x0000000203037824 */ /* 0x000fc600078e0202 */
[----:B------:R-:W-:Y:S01]  /*73d0*/  PRMT R29, R29, 0x5410, R0 ;  /* 0x000054101d1d7816 */ /* 0x000fe20000000000 */
[C---:B------:R-:W-:Y:S02]  /*73e0*/  VIADD R4, R3.reuse, 0x8400 ;  /* 0x0000840003047836 */ /* 0x040fe40000000000 */
[----:B------:R-:W-:Y:S01]  /*73f0*/  VIADD R0, R3, 0x8440 ;  /* 0x0000844003007836 */ /* 0x000fe20000000000 */
[----:B-1----:R-:W-:Y:S06]  /*7400*/  @!P0 BRA `(.L_x_1436) ;  /* 0x000001a4001c8947 */ /* 0x002fec0003800000 */
.L_x_1720:
[----:B------:R-:W-:Y:S05]  /*7410*/  BSYNC B1 ;  /* 0x0000000000017941 */ /* 0x000fea0003800000 */
.L_x_1435:
[----:B------:R-:W-:Y:S01]  /*7420*/  BSSY B1, `(.L_x_1437) ;  /* 0x0000060000017945 */ /* 0x000fe20003800000 */
[----:B------:R-:W-:Y:S01]  /*7430*/  PRMT R15, R15, 0x5410, R5 ;  /* 0x000054100f0f7816 */ /* 0x000fe20000000005 */
[----:B------:R-:W-:Y:S02]  /*7440*/  @P2 VIADD R0, R4, 0xffffffc0 ;  /* 0xffffffc004002836 */ /* 0x000fe40000000000 */
[----:B------:R-:W-:Y:S05]  /*7450*/  @P1 BRA `(.L_x_1438) ;  /* 0x0000000400701947 */ /* 0x000fea0003800000 */
[----:B------:R-:W2:Y:S01]  /*7460*/  LDL R6, [R1+0x18] ;  /* 0x0000180001067983 */ /* 0x000ea20000100800 */
[----:B------:R-:W1:Y:S01]  /*7470*/  LDC R5, c[0x0][0x3f4] ;  /* 0x0000fd00ff057b82 */ /* 0x000e620000000800 */
[----:B------:R-:W-:Y:S01]  /*7480*/  BSSY B2, `(.L_x_1439) ;  /* 0x000002e000027945 */ /* 0x000fe20003800000 */
[-C--:B-1----:R-:W-:Y:S02]  /*7490*/  ISETP.GE.AND P0, PT, R152, R5.reuse, PT ;  /* 0x000000059800720c */ /* 0x082fe40003f06270 */
[----:B--2---:R-:W-:-:S11]  /*74a0*/  ISETP.GE.AND P1, PT, R6, R5, PT ;  /* 0x000000050600720c */ /* 0x004fd60003f26270 */
[----:B------:R-:W-:Y:S05]  /*74b0*/  @P0 BRA `(.L_x_1440) ;  /* 0x0000000000a80947 */ /* 0x000fea0003800000 */
[----:B------:R-:W1:Y:S01]  /*74c0*/  LDS.128 R4, [R3+0x8400] ;  /* 0x0084000003047984 */ /* 0x000e620000000c00 */
[----:B------:R-:W-:Y:S01]  /*74d0*/  SHF.R.U32.HI R40, RZ, 0x10, R33 ;  /* 0x00000010ff287819 */ /* 0x000fe20000011621 */
[--C-:B------:R-:W-:Y:S01]  /*74e0*/  HADD2.F32 R39, -RZ, R41.reuse.H0_H0 ;  /* 0x20000029ff277230 */ /* 0x100fe20000004100 */
[----:B------:R-:W-:Y:S01]  /*74f0*/  SHF.R.U32.HI R38, RZ, 0x10, R31 ;  /* 0x00000010ff267819 */ /* 0x000fe2000001161f */
[----:B0-----:R-:W-:Y:S01]  /*7500*/  HADD2.F32 R37, -RZ, R41.H1_H1 ;  /* 0x30000029ff257230 */ /* 0x001fe20000004100 */
[----:B------:R-:W-:Y:S01]  /*7510*/  SHF.R.U64 R45, R32, 0x10, R33 ;  /* 0x00000010202d7819 */ /* 0x000fe20000001221 */
[----:B------:R-:W-:Y:S01]  /*7520*/  HADD2.F32 R40, -RZ, R40.H0_H0 ;  /* 0x20000028ff287230 */ /* 0x000fe20000004100 */
[----:B------:R-:W-:Y:S01]  /*7530*/  SHF.R.U64 R46, R30, 0x10, R31 ;  /* 0x000000101e2e7819 */ /* 0x000fe2000000121f */
[----:B------:R-:W-:Y:S02]  /*7540*/  HADD2.F32 R38, -RZ, R38.H0_H0 ;  /* 0x20000026ff267230 */ /* 0x000fe40000004100 */
[----:B-1----:R-:W-:-:S02]  /*7550*/  HADD2.F32 R32, -RZ, R7.H0_H0 ;  /* 0x20000007ff207230 */ /* 0x002fc40000004100 */
[----:B------:R-:W-:Y:S02]  /*7560*/  HADD2.F32 R33, -RZ, R7.H1_H1 ;  /* 0x30000007ff217230 */ /* 0x000fe40000004100 */
[--C-:B------:R-:W-:Y:S02]  /*7570*/  HADD2.F32 R7, -RZ, R4.reuse.H0_H0 ;  /* 0x20000004ff077230 */ /* 0x100fe40000004100 */
[----:B------:R-:W-:Y:S02]  /*7580*/  HADD2.F32 R4, -RZ, R4.H1_H1 ;  /* 0x30000004ff047230 */ /* 0x000fe40000004100 */
[C---:B------:R-:W-:Y:S01]  /*7590*/  FMUL.FTZ R41, R33.reuse, R40 ;  /* 0x0000002821297220 */ /* 0x040fe20000410000 */
[----:B------:R-:W-:Y:S01]  /*75a0*/  FMUL.FTZ R33, R33, R38 ;  /* 0x0000002621217220 */ /* 0x000fe20000410000 */
[--C-:B------:R-:W-:Y:S02]  /*75b0*/  HADD2.F32 R30, -RZ, R6.reuse.H0_H0 ;  /* 0x20000006ff1e7230 */ /* 0x100fe40000004100 */
[----:B------:R-:W-:Y:S01]  /*75c0*/  FMUL.FTZ R42, R4, R39 ;  /* 0x00000027042a7220 */ /* 0x000fe20000410000 */
[----:B------:R-:W-:-:S02]  /*75d0*/  HADD2.F32 R31, -RZ, R6.H1_H1 ;  /* 0x30000006ff1f7230 */ /* 0x000fc40000004100 */
[C---:B------:R-:W-:Y:S01]  /*75e0*/  FFMA.FTZ R43, R32.reuse, R38, -R41 ;  /* 0x00000026202b7223 */ /* 0x040fe20000010829 */
[--C-:B------:R-:W-:Y:S02]  /*75f0*/  HADD2.F32 R6, -RZ, R5.reuse.H0_H0 ;  /* 0x20000005ff067230 */ /* 0x100fe40000004100 */
[----:B------:R-:W-:Y:S01]  /*7600*/  FFMA.FTZ R44, R32, R40, R33 ;  /* 0x00000028202c7223 */ /* 0x000fe20000010021 */
[-C--:B------:R-:W-:Y:S01]  /*7610*/  FMUL.FTZ R38, R4, R37.reuse ;  /* 0x0000002504267220 */ /* 0x080fe20000410000 */
[C---:B------:R-:W-:Y:S01]  /*7620*/  FFMA.FTZ R42, R7.reuse, R37, -R42 ;  /* 0x00000025072a7223 */ /* 0x040fe2000001082a */
[----:B------:R-:W-:Y:S02]  /*7630*/  HADD2.F32 R5, -RZ, R5.H1_H1 ;  /* 0x30000005ff057230 */ /* 0x000fe40000004100 */
[--C-:B------:R-:W-:Y:S02]  /*7640*/  HADD2.F32 R37, -RZ, R47.reuse.H0_H0 ;  /* 0x2000002fff257230 */ /* 0x100fe40000004100 */
[----:B------:R-:W-:Y:S01]  /*7650*/  FFMA.FTZ R39, R7, R39, R38 ;  /* 0x0000002707277223 */ /* 0x000fe20000010026 */
[----:B------:R-:W-:-:S02]  /*7660*/  HADD2.F32 R32, -RZ, R47.H1_H1 ;  /* 0x3000002fff207230 */ /* 0x000fc40000004100 */
[----:B------:R-:W-:Y:S02]  /*7670*/  HADD2.F32 R33, -RZ, R45.H0_H0 ;  /* 0x2000002dff217230 */ /* 0x000fe40000004100 */
[C---:B------:R-:W-:Y:S01]  /*7680*/  FMUL.FTZ R41, R31.reuse, R37 ;  /* 0x000000251f297220 */ /* 0x040fe20000410000 */
[----:B------:R-:W-:Y:S02]  /*7690*/  HADD2.F32 R4, -RZ, R46.H0_H0 ;  /* 0x2000002eff047230 */ /* 0x000fe40000004100 */
[-C--:B------:R-:W-:Y:S01]  /*76a0*/  FMUL.FTZ R40, R31, R32.reuse ;  /* 0x000000201f287220 */ /* 0x080fe20000410000 */
[C---:B------:R-:W-:Y:S01]  /*76b0*/  FMUL.FTZ R7, R5.reuse, R33 ;  /* 0x0000002105077220 */ /* 0x040fe20000410000 */
[C---:B------:R-:W-:Y:S01]  /*76c0*/  FFMA.FTZ R41, R30.reuse, R32, -R41 ;  /* 0x000000201e297223 */ /* 0x040fe20000010829 */
[-C--:B------:R-:W-:Y:S01]  /*76d0*/  FMUL.FTZ R38, R5, R4.reuse ;  /* 0x0000000405267220 */ /* 0x080fe20000410000 */
[----:B------:R-:W-:Y:S01]  /*76e0*/  FFMA.FTZ R40, R30, R37, R40 ;  /* 0x000000251e287223 */ /* 0x000fe20000010028 */
[----:B------:R-:W-:Y:S01]  /*76f0*/  FFMA.FTZ R5, R6, R4, -R7 ;  /* 0x0000000406057223 */ /* 0x000fe20000010807 */
[----:B------:R-:W-:Y:S01]  /*7700*/  F2FP.F16.F32.PACK_AB R7, R44, R43 ;  /* 0x0000002b2c07723e */ /* 0x000fe200000000ff */
[----:B------:R-:W-:Y:S01]  /*7710*/  FFMA.FTZ R38, R6, R33, R38 ;  /* 0x0000002106267223 */ /* 0x000fe20000010026 */
[----:B------:R-:W-:-:S02]  /*7720*/  F2FP.F16.F32.PACK_AB R4, R39, R42 ;  /* 0x0000002a2704723e */ /* 0x000fc400000000ff */
[----:B------:R-:W-:Y:S02]  /*7730*/  F2FP.F16.F32.PACK_AB R6, R40, R41 ;  /* 0x000000292806723e */ /* 0x000fe400000000ff */
[----:B------:R-:W-:-:S05]  /*7740*/  F2FP.F16.F32.PACK_AB R5, R38, R5 ;  /* 0x000000052605723e */ /* 0x000fca00000000ff */
[----:B------:R1:W-:Y:S02]  /*7750*/  STS.128 [R3+0x8400], R4 ;  /* 0x0084000403007388 */ /* 0x0003e40000000c00 */
.L_x_1440:
[----:B------:R-:W-:Y:S05]  /*7760*/  BSYNC B2 ;  /* 0x0000000000027941 */ /* 0x000fea0003800000 */
.L_x_1439:
[----:B------:R-:W-:Y:S05]  /*7770*/  @P1 BRA `(.L_x_1438) ;  /* 0x0000000000a81947 */ /* 0x000fea0003800000 */
[----:B-1----:R-:W1:Y:S01]  /*7780*/  LDS.128 R4, [R0] ;  /* 0x0000000000047984 */ /* 0x002e620000000c00 */
[----:B------:R-:W-:Y:S01]  /*7790*/  SHF.R.U32.HI R31, RZ, 0x10, R25 ;  /* 0x00000010ff1f7819 */ /* 0x000fe20000011619 */
[----:B------:R-:W-:Y:S01]  /*77a0*/  HADD2.F32 R30, -RZ, R48.H0_H0 ;  /* 0x20000030ff1e7230 */ /* 0x000fe20000004100 */
[--C-:B------:R-:W-:Y:S01]  /*77b0*/  SHF.R.U32.HI R33, RZ, 0x10, R27.reuse ;  /* 0x00000010ff217819 */ /* 0x100fe2000001161b */
[----:B------:R-:W-:Y:S01]  /*77c0*/  HADD2.F32 R32, -RZ, R36.H0_H0 ;  /* 0x20000024ff207230 */ /* 0x000fe20000004100 */
[----:B------:R-:W-:Y:S01]  /*77d0*/  SHF.R.U64 R39, R26, 0x10, R27 ;  /* 0x000000101a277819 */ /* 0x000fe2000000121b */
[----:B------:R-:W-:Y:S01]  /*77e0*/  HADD2.F32 R31, -RZ, R31.H0_H0 ;  /* 0x2000001fff1f7230 */ /* 0x000fe20000004100 */
[----:B------:R-:W-:Y:S01]  /*77f0*/  SHF.R.U64 R41, R24, 0x10, R25 ;  /* 0x0000001018297819 */ /* 0x000fe20000001219 */
[----:B------:R-:W-:Y:S02]  /*7800*/  HADD2.F32 R33, -RZ, R33.H0_H0 ;  /* 0x20000021ff217230 */ /* 0x000fe40000004100 */
[----:B-1----:R-:W-:-:S02]  /*7810*/  HADD2.F32 R27, -RZ, R7.H1_H1 ;  /* 0x30000007ff1b7230 */ /* 0x002fc40000004100 */
[----:B------:R-:W-:Y:S02]  /*7820*/  HADD2.F32 R26, -RZ, R7.H0_H0 ;  /* 0x20000007ff1a7230 */ /* 0x000fe40000004100 */
[--C-:B------:R-:W-:Y:S02]  /*7830*/  HADD2.F32 R7, -RZ, R4.reuse.H0_H0 ;  /* 0x20000004ff077230 */ /* 0x100fe40000004100 */
[C---:B------:R-:W-:Y:S01]  /*7840*/  FMUL.FTZ R40, R27.reuse, R31 ;  /* 0x0000001f1b287220 */ /* 0x040fe20000410000 */
[----:B------:R-:W-:Y:S02]  /*7850*/  HADD2.F32 R4, -RZ, R4.H1_H1 ;  /* 0x30000004ff047230 */ /* 0x000fe40000004100 */
[-C--:B0-----:R-:W-:Y:S01]  /*7860*/  FMUL.FTZ R37, R27, R33.reuse ;  /* 0x000000211b257220 */ /* 0x081fe20000410000 */
[--C-:B------:R-:W-:Y:S02]  /*7870*/  HADD2.F32 R24, -RZ, R6.reuse.H0_H0 ;  /* 0x20000006ff187230 */ /* 0x100fe40000004100 */
[----:B------:R-:W-:Y:S01]  /*7880*/  FFMA.FTZ R42, R26, R33, R40 ;  /* 0x000000211a2a7223 */ /* 0x000fe20000010028 */
[----:B------:R-:W-:-:S02]  /*7890*/  HADD2.F32 R25, -RZ, R6.H1_H1 ;  /* 0x30000006ff197230 */ /* 0x000fc40000004100 */
[----:B------:R-:W-:Y:S01]  /*78a0*/  FMUL.FTZ R38, R4, R32 ;  /* 0x0000002004267220 */ /* 0x000fe20000410000 */
[----:B------:R-:W-:Y:S02]  /*78b0*/  HADD2.F32 R27, -RZ, R35.H1_H1 ;  /* 0x30000023ff1b7230 */ /* 0x000fe40000004100 */
[----:B------:R-:W-:Y:S01]  /*78c0*/  FFMA.FTZ R37, R26, R31, -R37 ;  /* 0x0000001f1a257223 */ /* 0x000fe20000010825 */
[----:B------:R-:W-:Y:S02]  /*78d0*/  HADD2.F32 R6, -RZ, R5.H0_H0 ;  /* 0x20000005ff067230 */ /* 0x000fe40000004100 */
[-C--:B------:R-:W-:Y:S01]  /*78e0*/  FMUL.FTZ R40, R4, R30.reuse ;  /* 0x0000001e04287220 */ /* 0x080fe20000410000 */
[----:B------:R-:W-:Y:S02]  /*78f0*/  HADD2.F32 R35, -RZ, R35.H0_H0 ;  /* 0x20000023ff237230 */ /* 0x000fe40000004100 */
[----:B------:R-:W-:Y:S01]  /*7900*/  FFMA.FTZ R38, R7, R30, -R38 ;  /* 0x0000001e07267223 */ /* 0x000fe20000010826 */
[----:B------:R-:W-:-:S02]  /*7910*/  HADD2.F32 R5, -RZ, R5.H1_H1 ;  /* 0x30000005ff057230 */ /* 0x000fc40000004100 */
[----:B------:R-:W-:Y:S01]  /*7920*/  FFMA.FTZ R31, R7, R32, R40 ;  /* 0x00000020071f7223 */ /* 0x000fe20000010028 */
        /* <DEDUP_REMOVED lines=14> */
[----:B------:R2:W-:Y:S02]  /*7a10*/  STS.128 [R0], R4 ;  /* 0x0000000400007388 */ /* 0x0005e40000000c00 */
.L_x_1438:
[----:B------:R-:W-:Y:S05]  /*7a20*/  BSYNC B1 ;  /* 0x0000000000017941 */ /* 0x000fea0003800000 */
.L_x_1437:
[----:B-12---:R-:W-:-:S05]  /*7a30*/  VIADD R4, R17, 0x60 ;  /* 0x0000006011047836 */ /* 0x006fca0000000000 */
[----:B------:R-:W-:-:S13]  /*7a40*/  ISETP.GE.AND P0, PT, R4, R34, PT ;  /* 0x000000220400720c */ /* 0x000fda0003f06270 */
        /* <DEDUP_REMOVED lines=9> */
[----:B------:R-:W-:Y:S01]  /*7ae0*/  HADD2.F32 R24, -RZ, R48.H1_H1 ;  /* 0x30000030ff187230 */ /* 0x000fe20000004100 */
[----:B------:R-:W-:Y:S01]  /*7af0*/  SHF.R.U32.HI R25, RZ, 0x10, R13 ;  /* 0x00000010ff197819 */ /* 0x000fe2000001160d */
[----:B------:R-:W-:Y:S01]  /*7b00*/  HADD2.F32 R36, -RZ, R36.H1_H1 ;  /* 0x30000024ff247230 */ /* 0x000fe20000004100 */
[----:B------:R-:W-:Y:S01]  /*7b10*/  SHF.R.U64 R33, R20, 0x10, R21 ;  /* 0x0000001014217819 */ /* 0x000fe20000001215 */
[----:B------:R-:W-:Y:S01]  /*7b20*/  HADD2.F32 R26, -RZ, R26.H0_H0 ;  /* 0x2000001aff1a7230 */ /* 0x000fe20000004100 */
[----:B------:R-:W-:Y:S01]  /*7b30*/  SHF.R.U64 R34, R12, 0x10, R13 ;  /* 0x000000100c227819 */ /* 0x000fe2000000120d */
[----:B------:R-:W-:Y:S02]  /*7b40*/  HADD2.F32 R25, -RZ, R25.H0_H0 ;  /* 0x20000019ff197230 */ /* 0x000fe40000004100 */
[----:B-1----:R-:W-:-:S02]  /*7b50*/  HADD2.F32 R21, -RZ, R7.H1_H1 ;  /* 0x30000007ff157230 */ /* 0x002fc40000004100 */
[----:B------:R-:W-:Y:S02]  /*7b60*/  HADD2.F32 R20, -RZ, R7.H0_H0 ;  /* 0x20000007ff147230 */ /* 0x000fe40000004100 */
[--C-:B------:R-:W-:Y:S02]  /*7b70*/  HADD2.F32 R7, -RZ, R4.reuse.H0_H0 ;  /* 0x20000004ff077230 */ /* 0x100fe40000004100 */
[CC--:B------:R-:W-:Y:S01]  /*7b80*/  FMUL.FTZ R27, R21.reuse, R26.reuse ;  /* 0x0000001a151b7220 */ /* 0x0c0fe20000410000 */
[----:B------:R-:W-:Y:S01]  /*7b90*/  FMUL.FTZ R21, R21, R25 ;  /* 0x0000001915157220 */ /* 0x000fe20000410000 */
[----:B------:R-:W-:Y:S02]  /*7ba0*/  HADD2.F32 R4, -RZ, R4.H1_H1 ;  /* 0x30000004ff047230 */ /* 0x000fe40000004100 */
[--C-:B------:R-:W-:Y:S02]  /*7bb0*/  HADD2.F32 R12, -RZ, R6.reuse.H0_H0 ;  /* 0x20000006ff0c7230 */ /* 0x100fe40000004100 */
[----:B------:R-:W-:Y:S01]  /*7bc0*/  FFMA.FTZ R32, R20, R26, R21 ;  /* 0x0000001a14207223 */ /* 0x000fe20000010015 */
[----:B------:R-:W-:-:S02]  /*7bd0*/  HADD2.F32 R13, -RZ, R6.H1_H1 ;  /* 0x30000006ff0d7230 */ /* 0x000fc40000004100 */
[----:B------:R-:W-:Y:S01]  /*7be0*/  FMUL.FTZ R30, R4, R36 ;  /* 0x00000024041e7220 */ /* 0x000fe20000410000 */
[----:B------:R-:W-:Y:S02]  /*7bf0*/  HADD2.F32 R21, -RZ, R29.H0_H0 ;  /* 0x2000001dff157230 */ /* 0x000fe40000004100 */
[----:B------:R-:W-:Y:S01]  /*7c00*/  FFMA.FTZ R31, R20, R25, -R27 ;  /* 0x00000019141f7223 */ /* 0x000fe2000001081b */
[----:B------:R-:W-:Y:S02]  /*7c10*/  HADD2.F32 R6, -RZ, R5.H0_H0 ;  /* 0x20000005ff067230 */ /* 0x000fe40000004100 */
[-C--:B------:R-:W-:Y:S01]  /*7c20*/  FMUL.FTZ R26, R4, R24.reuse ;  /* 0x00000018041a7220 */ /* 0x080fe20000410000 */
[----:B------:R-:W-:Y:S02]  /*7c30*/  HADD2.F32 R29, -RZ, R29.H1_H1 ;  /* 0x3000001dff1d7230 */ /* 0x000fe40000004100 */
        /* <DEDUP_REMOVED lines=18> */
.L_x_1443:
[----:B------:R-:W-:Y:S05]  /*7d60*/  BSYNC B1 ;  /* 0x0000000000017941 */ /* 0x000fea0003800000 */
.L_x_1442:
[----:B------:R-:W-:Y:S05]  /*7d70*/  @P1 BRA `(.L_x_1441) ;  /* 0x0000001400e81947 */ /* 0x000fea0003800000 */
[----:B-1----:R-:W1:Y:S01]  /*7d80*/  LDS.128 R4, [R0+0x3000] ;  /* 0x0030000000047984 */ /* 0x002e620000000c00 */
[----:B------:R-:W-:Y:S01]  /*7d90*/  SHF.R.U32.HI R20, RZ, 0x10, R11 ;  /* 0x00000010ff147819 */ /* 0x000fe2000001160b */
[--C-:B------:R-:W-:Y:S01]  /*7da0*/  HADD2.F32 R13, -RZ, R14.reuse.H0_H0 ;  /* 0x2000000eff0d7230 */ /* 0x100fe20000004100 */
[----:B------:R-:W-:Y:S01]  /*7db0*/  SHF.R.U32.HI R12, RZ, 0x10, R9 ;  /* 0x00000010ff0c7819 */ /* 0x000fe20000011609 */
[----:B------:R-:W-:Y:S01]  /*7dc0*/  HADD2.F32 R14, -RZ, R14.H1_H1 ;  /* 0x3000000eff0e7230 */ /* 0x000fe20000004100 */
[----:B------:R-:W-:Y:S01]  /*7dd0*/  SHF.R.U64 R25, R10, 0x10, R11 ;  /* 0x000000100a197819 */ /* 0x000fe2000000120b */
[----:B------:R-:W-:Y:S01]  /*7de0*/  HADD2.F32 R20, -RZ, R20.H0_H0 ;  /* 0x20000014ff147230 */ /* 0x000fe20000004100 */
[----:B------:R-:W-:Y:S01]  /*7df0*/  SHF.R.U64 R26, R8, 0x10, R9 ;  /* 0x00000010081a7819 */ /* 0x000fe20000001209 */
[----:B------:R-:W-:Y:S02]  /*7e00*/  HADD2.F32 R12, -RZ, R12.H0_H0 ;  /* 0x2000000cff0c7230 */ /* 0x000fe40000004100 */
[----:B------:R-:W-:-:S02]  /*7e10*/  HADD2.F32 R11, -RZ, R15.H0_H0 ;  /* 0x2000000fff0b7230 */ /* 0x000fc40000004100 */
[----:B------:R-:W-:Y:S02]  /*7e20*/  HADD2.F32 R15, -RZ, R15.H1_H1 ;  /* 0x3000000fff0f7230 */ /* 0x000fe40000004100 */
[--C-:B-1----:R-:W-:Y:S02]  /*7e30*/  HADD2.F32 R10, -RZ, R7.reuse.H1_H1 ;  /* 0x30000007ff0a7230 */ /* 0x102fe40000004100 */
[--C-:B------:R-:W-:Y:S02]  /*7e40*/  HADD2.F32 R3, -RZ, R4.reuse.H0_H0 ;  /* 0x20000004ff037230 */ /* 0x100fe40000004100 */
[----:B------:R-:W-:Y:S02]  /*7e50*/  HADD2.F32 R9, -RZ, R7.H0_H0 ;  /* 0x20000007ff097230 */ /* 0x000fe40000004100 */
[C---:B------:R-:W-:Y:S01]  /*7e60*/  FMUL.FTZ R24, R10.reuse, R20 ;  /* 0x000000140a187220 */ /* 0x040fe20000410000 */
[----:B------:R-:W-:Y:S02]  /*7e70*/  HADD2.F32 R4, -RZ, R4.H1_H1 ;  /* 0x30000004ff047230 */ /* 0x000fe40000004100 */
[----:B------:R-:W-:Y:S01]  /*7e80*/  FMUL.FTZ R21, R10, R12 ;  /* 0x0000000c0a157220 */ /* 0x000fe20000410000 */
[----:B------:R-:W-:-:S02]  /*7e90*/  HADD2.F32 R7, -RZ, R6.H0_H0 ;  /* 0x20000006ff077230 */ /* 0x000fc40000004100 */
[C---:B------:R-:W-:Y:S01]  /*7ea0*/  FFMA.FTZ R24, R9.reuse, R12, -R24 ;  /* 0x0000000c09187223 */ /* 0x040fe20000010818 */
[----:B------:R-:W-:Y:S02]  /*7eb0*/  HADD2.F32 R8, -RZ, R6.H1_H1 ;  /* 0x30000006ff087230 */ /* 0x000fe40000004100 */
[C---:B------:R-:W-:Y:S01]  /*7ec0*/  FMUL.FTZ R10, R4.reuse, R13 ;  /* 0x0000000d040a7220 */ /* 0x040fe20000410000 */
[--C-:B------:R-:W-:Y:S02]  /*7ed0*/  HADD2.F32 R6, -RZ, R5.reuse.H0_H0 ;  /* 0x20000005ff067230 */ /* 0x100fe40000004100 */
[----:B------:R-:W-:Y:S01]  /*7ee0*/  FFMA.FTZ R21, R9, R20, R21 ;  /* 0x0000001409157223 */ /* 0x000fe20000010015 */
[-C--:B------:R-:W-:Y:S01]  /*7ef0*/  FMUL.FTZ R12, R4, R11.reuse ;  /* 0x0000000b040c7220 */ /* 0x080fe20000410000 */
[----:B------:R-:W-:Y:S02]  /*7f00*/  HADD2.F32 R5, -RZ, R5.H1_H1 ;  /* 0x30000005ff057230 */ /* 0x000fe40000004100 */
[----:B------:R-:W-:Y:S01]  /*7f10*/  FFMA.FTZ R10, R3, R11, -R10 ;  /* 0x0000000b030a7223 */ /* 0x000fe2000001080a */
[----:B------:R-:W-:-:S02]  /*7f20*/  HADD2.F32 R9, -RZ, R25.H0_H0 ;  /* 0x20000019ff097230 */ /* 0x000fc40000004100 */
[----:B------:R-:W-:Y:S01]  /*7f30*/  FFMA.FTZ R3, R3, R13, R12 ;  /* 0x0000000d03037223 */ /* 0x000fe2000001000c */
[----:B------:R-:W-:Y:S02]  /*7f40*/  HADD2.F32 R4, -RZ, R26.H0_H0 ;  /* 0x2000001aff047230 */ /* 0x000fe40000004100 */
[C---:B------:R-:W-:Y:S01]  /*7f50*/  FMUL.FTZ R12, R8.reuse, R14 ;  /* 0x0000000e080c7220 */ /* 0x040fe20000410000 */
[----:B------:R-:W-:Y:S01]  /*7f60*/  FMUL.FTZ R13, R8, R15 ;  /* 0x0000000f080d7220 */ /* 0x000fe20000410000 */
[C---:B------:R-:W-:Y:S01]  /*7f70*/  FMUL.FTZ R11, R5.reuse, R9 ;  /* 0x00000009050b7220 */ /* 0x040fe20000410000 */
[----:B------:R-:W-:Y:S01]  /*7f80*/  FMUL.FTZ R8, R5, R4 ;  /* 0x0000000405087220 */ /* 0x000fe20000410000 */
[C---:B------:R-:W-:Y:S01]  /*7f90*/  FFMA.FTZ R12, R7.reuse, R15, -R12 ;  /* 0x0000000f070c7223 */ /* 0x040fe2000001080c */
[----:B------:R-:W-:Y:S01]  /*7fa0*/  FFMA.FTZ R13, R7, R14, R13 ;  /* 0x0000000e070d7223 */ /* 0x000fe2000001000d */
[C---:B------:R-:W-:Y:S01]  /*7fb0*/  FFMA.FTZ R5, R6.reuse, R4, -R11 ;  /* 0x0000000406057223 */ /* 0x040fe2000001080b */
[----:B------:R-:W-:Y:S01]  /*7fc0*/  FFMA.FTZ R8, R6, R9, R8 ;  /* 0x0000000906087223 */ /* 0x000fe20000010008 */
[----:B------:R-:W-:-:S02]  /*7fd0*/  F2FP.F16.F32.PACK_AB R7, R21, R24 ;  /* 0x000000181507723e */ /* 0x000fc400000000ff */
[----:B------:R-:W-:Y:S02]  /*7fe0*/  F2FP.F16.F32.PACK_AB R6, R13, R12 ;  /* 0x0000000c0d06723e */ /* 0x000fe400000000ff */
[----:B------:R-:W-:Y:S02]  /*7ff0*/  F2FP.F16.F32.PACK_AB R4, R3, R10 ;  /* 0x0000000a0304723e */ /* 0x000fe400000000ff */
[----:B------:R-:W-:-:S05]  /*8000*/  F2FP.F16.F32.PACK_AB R5, R8, R5 ;  /* 0x000000050805723e */ /* 0x000fca00000000ff */
[----:B------:R2:W-:Y:S01]  /*8010*/  STS.128 [R0+0x3000], R4 ;  /* 0x0030000400007388 */ /* 0x0005e20000000c00 */
[----:B------:R-:W-:Y:S05]  /*8020*/  BRA `(.L_x_1441) ;  /* 0x00000014003c7947 */ /* 0x000fea0003800000 */
.L_x_1428:
[----:B------:R-:W1:Y:S01]  /*8030*/  S2R R0, SR_TID.X ;  /* 0x0000000000007919 */ /* 0x000e620000002100 */
[----:B------:R-:W2:Y:S01]  /*8040*/  LDC R32, c[0x0][0x448] ;  /* 0x00011200ff207b82 */ /* 0x000ea20000000800 */
[----:B------:R-:W-:Y:S01]  /*8050*/  ULDC.64 UR4, c[0x0][0x3f8] ;  /* 0x0000fe0000047ab9 */ /* 0x000fe20000000a00 */
[----:B------:R-:W-:Y:S01]  /*8060*/  ULDC.64 UR6, c[0x0][0x408] ;  /* 0x0001020000067ab9 */ /* 0x000fe20000000a00 */
[----:B------:R-:W-:Y:S01]  /*8070*/  IMAD.MOV.U32 R27, RZ, RZ, R31 ;  /* 0x000000ffff1b7224 */ /* 0x000fe200078e001f */
[----:B------:R-:W-:Y:S01]  /*8080*/  SHF.R.S32.HI R43, RZ, 0x1f, R18 ;  /* 0x0000001fff2b7819 */ /* 0x000fe20000011412 */
[----:B------:R-:W-:Y:S01]  /*8090*/  IMAD.MOV.U32 R4, RZ, RZ, R24 ;  /* 0x000000ffff047224 */ /* 0x000fe200078e0018 */
[----:B--2---:R-:W-:Y:S01]  /*80a0*/  ISETP.NE.AND P0, PT, R32, 0x1, PT ;  /* 0x000000012000780c */ /* 0x004fe20003f05270 */
[----:B-1----:R-:W-:-:S05]  /*80b0*/  VIADD R0, R0, 0xffffff80 ;  /* 0xffffff8000007836 */ /* 0x002fca0000000000 */
[----:B------:R-:W-:-:S07]  /*80c0*/  SHF.R.S32.HI R3, RZ, 0x1f, R0 ;  /* 0x0000001fff037819 */ /* 0x000fce0000011400 */
[----:B------:R-:W1:Y:S01]  /*80d0*/  @P0 LDC R5, c[0x0][0x450] ;  /* 0x00011400ff050b82 */ /* 0x000e620000000800 */
[----:B------:R-:W-:-:S04]  /*80e0*/  LEA.HI R3, R3, R0, RZ, 0x2 ;  /* 0x0000000003037211 */ /* 0x000fc800078f10ff */
[----:B------:R-:W-:-:S05]  /*80f0*/  LOP3.LUT R3, R3, 0xfffffffc, RZ, 0xc0, !PT ;  /* 0xfffffffc03037812 */ /* 0x000fca00078ec0ff */
[----:B------:R-:W-:Y:S02]  /*8100*/  IMAD.IADD R3, R0, 0x1, -R3 ;  /* 0x0000000100037824 */ /* 0x000fe400078e0a03 */
[----:B------:R-:W2:Y:S02]  /*8110*/  @P0 LDC R0, c[0x0][0x44c] ;  /* 0x00011300ff000b82 */ /* 0x000ea40000000800 */
[----:B------:R-:W-:-:S04]  /*8120*/  IMAD R3, R3, 0x60, R39 ;  /* 0x0000006003037824 */ /* 0x000fc800078e0227 */
[----:B--2---:R-:W-:-:S05]  /*8130*/  @P0 IMAD.HI.U32 R0, R3, R0, RZ ;  /* 0x0000000003000227 */ /* 0x004fca00078e00ff */
[----:B-1----:R-:W-:Y:S01]  /*8140*/  @P0 SHF.R.U32.HI R3, RZ, R5, R0 ;  /* 0x00000005ff030219 */ /* 0x002fe20000011600 */
[----:B------:R-:W-:-:S03]  /*8150*/  IMAD.MOV.U32 R5, RZ, RZ, R33 ;  /* 0x000000ffff057224 */ /* 0x000fc600078e0021 */
[----:B------:R-:W-:Y:S01]  /*8160*/  SHF.R.S32.HI R0, RZ, 0x1f, R3 ;  /* 0x0000001fff007819 */ /* 0x000fe20000011403 */
[----:B------:R-:W-:-:S04]  /*8170*/  IMAD.WIDE.U32 R26, R3, UR4, R26 ;  /* 0x00000004031a7c25 */ /* 0x000fc8000f8e001a */
[C---:B------:R-:W-:Y:S02]  /*8180*/  IMAD R6, R0.reuse, UR4, RZ ;  /* 0x0000000400067c24 */ /* 0x040fe4000f8e02ff */
[----:B------:R-:W-:Y:S02]  /*8190*/  IMAD R0, R0, UR6, RZ ;  /* 0x0000000600007c24 */ /* 0x000fe4000f8e02ff */
[C---:B------:R-:W-:Y:S01]  /*81a0*/  IMAD R7, R3.reuse, UR5, R6 ;  /* 0x0000000503077c24 */ /* 0x040fe2000f8e0206 */
[----:B------:R-:W-:Y:S01]  /*81b0*/  ULDC.64 UR4, c[0x0][0x3e8] ;  /* 0x0000fa0000047ab9 */ /* 0x000fe20000000a00 */
[C---:B------:R-:W-:Y:S01]  /*81c0*/  IMAD.WIDE.U32 R4, R3.reuse, UR6, R4 ;  /* 0x0000000603047c25 */ /* 0x040fe2000f8e0004 */
[----:B------:R-:W-:Y:S01]  /*81d0*/  LEA R25, P0, R26, UR4, 0x1 ;  /* 0x000000041a197c11 */ /* 0x000fe2000f8008ff */
[----:B------:R-:W-:Y:S02]  /*81e0*/  UMOV UR4, 0xffffffff ;  /* 0xffffffff00047882 */ /* 0x000fe40000000000 */
[----:B------:R-:W-:Y:S01]  /*81f0*/  IMAD R3, R3, UR7, R0 ;  /* 0x0000000703037c24 */ /* 0x000fe2000f8e0200 */
[----:B------:R-:W-:Y:S01]  /*8200*/  ULDC.64 UR6, c[0x0][0x400] ;  /* 0x0001000000067ab9 */ /* 0x000fe20000000a00 */
[----:B------:R-:W-:Y:S01]  /*8210*/  IMAD.IADD R7, R27, 0x1, R7 ;  /* 0x000000011b077824 */ /* 0x000fe200078e0207 */
[----:B------:R-:W-:Y:S01]  /*8220*/  LEA R27, P1, R4, UR6, 0x1 ;  /* 0x00000006041b7c11 */ /* 0x000fe2000f8208ff */
[----:B------:R-:W-:-:S03]  /*8230*/  IMAD.IADD R3, R5, 0x1, R3 ;  /* 0x0000000105037824 */ /* 0x000fc600078e0203 */
[----:B------:R-:W-:Y:S02]  /*8240*/  LEA.HI.X R26, R26, UR5, R7, 0x1, P0 ;  /* 0x000000051a1a7c11 */ /* 0x000fe400080f0c07 */
[----:B------:R-:W-:Y:S01]  /*8250*/  LEA.HI.X R24, R4, UR7, R3, 0x1, P1 ;  /* 0x0000000704187c11 */ /* 0x000fe200088f0c03 */
[----:B------:R-:W-:Y:S06]  /*8260*/  BRA.DIV UR4, `(.L_x_1444) ;  /* 0x0000019604987947 */ /* 0x000fec000b800000 */
[----:B------:R-:W2:Y:S01]  /*8270*/  LDL R6, [R1+0x8] ;  /* 0x0000080001067983 */ /* 0x000ea20000100800 */
[----:B------:R-:W1:Y:S03]  /*8280*/  LDC R41, c[0x0][0x3f4] ;  /* 0x0000fd00ff297b82 */ /* 0x000e660000000800 */
[----:B------:R-:W3:Y:S04]  /*8290*/  SHFL.IDX PT, R3, R25, RZ, 0x1c1f ;  /* 0x001c1fff19037589 */ /* 0x000ee800000e0000 */
[----:B------:R-:W4:Y:S04]  /*82a0*/  SHFL.IDX PT, R0, R26, RZ, 0x1c1f ;  /* 0x001c1fff1a007589 */ /* 0x000f2800000e0000 */
[----:B0-----:R-:W0:Y:S04]  /*82b0*/  SHFL.IDX PT, R14, R27, RZ, 0x1c1f ;  /* 0x001c1fff1b0e7589 */ /* 0x001e2800000e0000 */
[----:B------:R-:W5:Y:S01]  /*82c0*/  SHFL.IDX PT, R4, R24, RZ, 0x1c1f ;  /* 0x001c1fff18047589 */ /* 0x000f6200000e0000 */
[----:B-1----:R-:W-:Y:S01]  /*82d0*/  ISETP.GE.AND P0, PT, R18, R41, PT ;  /* 0x000000291200720c */ /* 0x002fe20003f06270 */
[----:B--2---:R-:W-:-:S05]  /*82e0*/  IMAD R32, R6, R32, RZ ;  /* 0x0000002006207224 */ /* 0x004fca00078e02ff */
[----:B------:R-:W-:-:S13]  /*82f0*/  ISETP.GE.OR P1, PT, R39, R32, P0 ;  /* 0x000000202700720c */ /* 0x000fda0000726670 */
[C---:B------:R-:W-:Y:S02]  /*8300*/  @!P1 SHF.L.U32 R5, R18.reuse, 0x1, RZ ;  /* 0x0000000112059819 */ /* 0x040fe400000006ff */
[----:B------:R-:W-:Y:S02]  /*8310*/  @!P1 SHF.L.U64.HI R21, R18, 0x1, R43 ;  /* 0x0000000112159819 */ /* 0x000fe4000001022b */
[----:B---3--:R-:W-:-:S05]  /*8320*/  @!P1 IADD3 R6, P2, R3, R5, RZ ;  /* 0x0000000503069210 */ /* 0x008fca0007f5e0ff */
[----:B----4-:R-:W-:-:S05]  /*8330*/  @!P1 IMAD.X R7, R0, 0x1, R21, P2 ;  /* 0x0000000100079824 */ /* 0x010fca00010e0615 */
[----:B------:R-:W2:Y:S01]  /*8340*/  @!P1 LD.E.128 R8, desc[UR40][R6.64] ;  /* 0x0000002806089980 */ /* 0x000ea2000c101d00 */
[----:B0-----:R-:W-:-:S05]  /*8350*/  @!P1 IADD3 R14, P2, R14, R5, RZ ;  /* 0x000000050e0e9210 */ /* 0x001fca0007f5e0ff */
[----:B-----5:R-:W-:-:S04]  /*8360*/  @!P1 IMAD.X R3, R4, 0x1, R21, P2 ;  /* 0x0000000104039824 */ /* 0x020fc800010e0615 */
[----:B------:R-:W-:-:S05]  /*8370*/  @!P1 IMAD.MOV.U32 R15, RZ, RZ, R3 ;  /* 0x000000ffff0f9224 */ /* 0x000fca00078e0003 */
[----:B------:R0:W3:Y:S01]  /*8380*/  @!P1 LD.E.128 R4, desc[UR40][R14.64] ;  /* 0x000000280e049980 */ /* 0x0000e2000c101d00 */
[----:B------:R-:W-:Y:S02]  /*8390*/  CS2R R34, SRZ ;  /* 0x0000000000227805 */ /* 0x000fe4000001ff00 */
[----:B------:R-:W-:Y:S02]  /*83a0*/  CS2R R20, SRZ ;  /* 0x0000000000147805 */ /* 0x000fe4000001ff00 */
[----:B------:R-:W-:Y:S01]  /*83b0*/  CS2R R30, SRZ ;  /* 0x00000000001e7805 */ /* 0x000fe2000001ff00 */
[----:B------:R-:W1:Y:S01]  /*83c0*/  SHFL.IDX PT, R24, R24, 0x1, 0x1c1f ;  /* 0x003c1f0018187f89 */ /* 0x000e6200000e0000 */
[----:B------:R-:W-:-:S03]  /*83d0*/  CS2R R36, SRZ ;  /* 0x0000000000247805 */ /* 0x000fc6000001ff00 */
[----:B0-----:R0:W4:Y:S01]  /*83e0*/  SHFL.IDX PT, R14, R27, 0x1, 0x1c1f ;  /* 0x003c1f001b0e7f89 */ /* 0x00112200000e0000 */
[----:B--2---:R-:W-:Y:S02]  /*83f0*/  @!P1 IMAD.MOV.U32 R34, RZ, RZ, R8 ;  /* 0x000000ffff229224 */ /* 0x004fe400078e0008 */
[----:B------:R-:W-:Y:S02]  /*8400*/  @!P1 IMAD.MOV.U32 R35, RZ, RZ, R9 ;  /* 0x000000ffff239224 */ /* 0x000fe400078e0009 */
[----:B------:R-:W-:Y:S02]  /*8410*/  IMAD.MOV.U32 R0, RZ, RZ, R34 ;  /* 0x000000ffff007224 */ /* 0x000fe400078e0022 */
[----:B------:R-:W-:Y:S02]  /*8420*/  IMAD.MOV.U32 R3, RZ, RZ, R35 ;  /* 0x000000ffff037224 */ /* 0x000fe400078e0023 */
[----:B------:R-:W-:Y:S01]  /*8430*/  @!P1 IMAD.MOV.U32 R36, RZ, RZ, R10 ;  /* 0x000000ffff249224 */ /* 0x000fe200078e000a */
[----:B------:R-:W-:Y:S01]  /*8440*/  PRMT R42, R0, 0x7610, R42 ;  /* 0x00007610002a7816 */ /* 0x000fe2000000002a */
[----:B------:R-:W-:Y:S01]  /*8450*/  @!P1 IMAD.MOV.U32 R37, RZ, RZ, R11 ;  /* 0x000000ffff259224 */ /* 0x000fe200078e000b */
[----:B------:R-:W-:Y:S01]  /*8460*/  PRMT R45, R45, 0x5410, R3 ;  /* 0x000054102d2d7816 */ /* 0x000fe20000000003 */
[----:B------:R0:W2:Y:S01]  /*8470*/  SHFL.IDX PT, R0, R26, 0x1, 0x1c1f ;  /* 0x003c1f001a007f89 */ /* 0x0000a200000e0000 */
[----:B------:R-:W-:Y:S01]  /*8480*/  IMAD.MOV.U32 R8, RZ, RZ, R36 ;  /* 0x000000ffff087224 */ /* 0x000fe200078e0024 */
[----:B---3--:R-:W-:-:S02]  /*8490*/  @!P1 MOV R20, R6 ;  /* 0x0000000600149202 */ /* 0x008fc40000000f00 */
[----:B------:R0:W3:Y:S01]  /*84a0*/  SHFL.IDX PT, R3, R25, 0x1, 0x1c1f ;  /* 0x003c1f0019037f89 */ /* 0x0000e200000e0000 */
[----:B------:R-:W-:Y:S02]  /*84b0*/  @!P1 IMAD.MOV.U32 R30, RZ, RZ, R4 ;  /* 0x000000ffff1e9224 */ /* 0x000fe400078e0004 */
[----:B------:R-:W-:Y:S02]  /*84c0*/  @!P1 IMAD.MOV.U32 R31, RZ, RZ, R5 ;  /* 0x000000ffff1f9224 */ /* 0x000fe400078e0005 */
[----:B------:R-:W-:Y:S02]  /*84d0*/  @!P1 IMAD.MOV.U32 R21, RZ, RZ, R7 ;  /* 0x000000ffff159224 */ /* 0x000fe400078e0007 */
[----:B------:R-:W-:Y:S02]  /*84e0*/  IMAD.MOV.U32 R4, RZ, RZ, R30 ;  /* 0x000000ffff047224 */ /* 0x000fe400078e001e */
[----:B------:R-:W-:Y:S02]  /*84f0*/  IMAD.MOV.U32 R5, RZ, RZ, R31 ;  /* 0x000000ffff057224 */ /* 0x000fe400078e001f */
[----:B------:R-:W-:-:S02]  /*8500*/  IMAD.MOV.U32 R6, RZ, RZ, R20 ;  /* 0x000000ffff067224 */ /* 0x000fc400078e0014 */
[----:B------:R-:W-:Y:S01]  /*8510*/  IMAD.MOV.U32 R9, RZ, RZ, R37 ;  /* 0x000000ffff097224 */ /* 0x000fe200078e0025 */
[----:B------:R-:W-:Y:S01]  /*8520*/  PRMT R45, R5, 0x7610, R45 ;  /* 0x00007610052d7816 */ /* 0x000fe2000000002d */
[----:B------:R-:W-:Y:S01]  /*8530*/  IMAD.MOV.U32 R7, RZ, RZ, R21 ;  /* 0x000000ffff077224 */ /* 0x000fe200078e0015 */
[----:B------:R-:W-:Y:S02]  /*8540*/  PRMT R56, R4, 0x5410, R6 ;  /* 0x0000541004387816 */ /* 0x000fe40000000006 */
[----:B------:R-:W-:Y:S02]  /*8550*/  CS2R R4, SRZ ;  /* 0x0000000000047805 */ /* 0x000fe4000001ff00 */
[----:B------:R-:W-:Y:S02]  /*8560*/  PRMT R33, R8, 0x5410, R9 ;  /* 0x0000541008217816 */ /* 0x000fe40000000009 */
[----:B012-4-:R-:W-:-:S07]  /*8570*/  PRMT R42, R42, 0x5410, R7 ;  /* 0x000054102a2a7816 */ /* 0x017fce0000000007 */
.L_x_1730:
[----:B------:R-:W2:Y:S01]  /*8580*/  LDL R7, [R1+0x70] ;  /* 0x0000700001077983 */ /* 0x000ea20000100800 */
[----:B------:R-:W-:Y:S01]  /*8590*/  VIADD R39, R39, 0x60 ;  /* 0x0000006027277836 */ /* 0x000fe20000000000 */
[----:B------:R-:W-:Y:S01]  /*85a0*/  BSSY B1, `(.L_x_1445) ;  /* 0x0000016000017945 */ /* 0x000fe20003800000 */
[----:B------:R-:W-:Y:S02]  /*85b0*/  CS2R R8, SRZ ;  /* 0x0000000000087805 */ /* 0x000fe4000001ff00 */
[----:B------:R-:W-:Y:S02]  /*85c0*/  CS2R R10, SRZ ;  /* 0x00000000000a7805 */ /* 0x000fe4000001ff00 */
[----:B------:R-:W-:Y:S02]  /*85d0*/  ISETP.GE.AND P1, PT, R39, R32, PT ;  /* 0x000000202700720c */ /* 0x000fe40003f26270 */
[----:B--2---:R-:W-:-:S04]  /*85e0*/  LEA.HI R6, R7, R7, RZ, 0x1 ;  /* 0x0000000707067211 */ /* 0x004fc800078f08ff */
[----:B------:R-:W-:-:S05]  /*85f0*/  LOP3.LUT R6, R6, 0xfffffffe, RZ, 0xc0, !PT ;  /* 0xfffffffe06067812 */ /* 0x000fca00078ec0ff */
[----:B------:R-:W-:Y:S01]  /*8600*/  IMAD.IADD R13, R7, 0x1, -R6 ;  /* 0x00000001070d7824 */ /* 0x000fe200078e0a06 */
[----:B------:R-:W-:-:S04]  /*8610*/  CS2R R6, SRZ ;  /* 0x0000000000067805 */ /* 0x000fc8000001ff00 */
[----:B------:R-:W-:Y:S01]  /*8620*/  SHF.L.U32 R13, R13, 0x1f, RZ ;  /* 0x0000001f0d0d7819 */ /* 0x000fe200000006ff */
[----:B------:R-:W-:Y:S06]  /*8630*/  @P1 BRA `(.L_x_1446) ;  /* 0x0000000000301947 */ /* 0x000fec0003800000 */
[----:B------:R-:W-:Y:S02]  /*8640*/  CS2R R6, SRZ ;  /* 0x0000000000067805 */ /* 0x000fe4000001ff00 */
[----:B------:R-:W-:Y:S02]  /*8650*/  CS2R R8, SRZ ;  /* 0x0000000000087805 */ /* 0x000fe4000001ff00 */
[----:B------:R-:W-:Y:S01]  /*8660*/  CS2R R10, SRZ ;  /* 0x00000000000a7805 */ /* 0x000fe2000001ff00 */
[----:B------:R-:W-:Y:S06]  /*8670*/  @P0 BRA `(.L_x_1446) ;  /* 0x0000000000200947 */ /* 0x000fec0003800000 */
[C---:B------:R-:W-:Y:S01]  /*8680*/  IMAD.SHL.U32 R4, R18.reuse, 0x2, RZ ;  /* 0x0000000212047824 */ /* 0x040fe200078e00ff */
[----:B------:R-:W-:-:S04]  /*8690*/  SHF.L.U64.HI R5, R18, 0x1, R43 ;  /* 0x0000000112057819 */ /* 0x000fc8000001022b */
[-C--:B---3--:R-:W-:Y:S02]  /*86a0*/  IADD3 R8, P1, R3, R4.reuse, RZ ;  /* 0x0000000403087210 */ /* 0x088fe40007f3e0ff */
[----:B------:R-:W-:-:S03]  /*86b0*/  IADD3 R4, P2, R14, R4, RZ ;  /* 0x000000040e047210 */ /* 0x000fc60007f5e0ff */
[--C-:B------:R-:W-:Y:S02]  /*86c0*/  IMAD.X R9, R0, 0x1, R5.reuse, P1 ;  /* 0x0000000100097824 */ /* 0x100fe400008e0605 */
[----:B------:R-:W-:-:S04]  /*86d0*/  IMAD.X R5, R24, 0x1, R5, P2 ;  /* 0x0000000118057824 */ /* 0x000fc800010e0605 */
[----:B------:R-:W5:Y:S04]  /*86e0*/  LD.E.128 R8, desc[UR40][R8.64] ;  /* 0x0000002808087980 */ /* 0x000f68000c101d00 */
[----:B------:R-:W5:Y:S02]  /*86f0*/  LD.E.128 R4, desc[UR40][R4.64] ;  /* 0x0000002804047980 */ /* 0x000f64000c101d00 */
.L_x_1446:
[----:B------:R-:W-:Y:S05]  /*8700*/  BSYNC B1 ;  /* 0x0000000000017941 */ /* 0x000fea0003800000 */
.L_x_1445:
[----:B------:R-:W0:Y:S01]  /*8710*/  SYNCS.PHASECHK.TRANS64.TRYWAIT P1, [R2+URZ+0x16800], R13 ;  /* 0x0168000d020075a7 */ /* 0x000e22000802017f */
[----:B------:R-:W-:Y:S01]  /*8720*/  IMAD R29, R29, -0xc0, R32 ;  /* 0xffffff401d1d7824 */ /* 0x000fe200078e0220 */
[----:B------:R-:W-:Y:S01]  /*8730*/  BSSY B1, `(.L_x_1447) ;  /* 0x0000012000017945 */ /* 0x000fe20003800000 */
[----:B------:R-:W-:Y:S02]  /*8740*/  VIADD R14, R17, 0x60 ;  /* 0x00000060110e7836 */ /* 0x000fe40000000000 */
[----:B---3-5:R-:W-:Y:S01]  /*8750*/  IMAD.MOV.U32 R3, RZ, RZ, R4 ;  /* 0x000000ffff037224 */ /* 0x028fe200078e0004 */
[----:B------:R-:W-:Y:S01]  /*8760*/  VIMNMX R0, R29, 0xc0, PT ;  /* 0x000000c01d007848 */ /* 0x000fe20003fe0100 */
[----:B------:R-:W-:Y:S02]  /*8770*/  IMAD.MOV.U32 R12, RZ, RZ, R5 ;  /* 0x000000ffff0c7224 */ /* 0x000fe400078e0005 */
[----:B------:R-:W-:Y:S01]  /*8780*/  IMAD.IADD R29, R18, 0x1, R41 ;  /* 0x00000001121d7824 */ /* 0x000fe200078e0229 */
[----:B------:R-:W-:-:S02]  /*8790*/  ISETP.GE.OR P2, PT, R17, R0, P0 ;  /* 0x000000001100720c */ /* 0x000fc40000746670 */
[----:B------:R-:W-:Y:S01]  /*87a0*/  ISETP.GE.OR P0, PT, R14, R0, P0 ;  /* 0x000000000e00720c */ /* 0x000fe20000706670 */
[----:B------:R-:W-:Y:S01]  /*87b0*/  IMAD.MOV.U32 R14, RZ, RZ, R9 ;  /* 0x000000ffff0e7224 */ /* 0x000fe200078e0009 */
[----:B------:R-:W-:Y:S01]  /*87c0*/  PRMT R39, R39, 0x5410, R3 ;  /* 0x0000541027277816 */ /* 0x000fe20000000003 */
[----:B------:R-:W-:Y:S01]  /*87d0*/  IMAD.MOV.U32 R3, RZ, RZ, R7 ;  /* 0x000000ffff037224 */ /* 0x000fe200078e0007 */
[----:B------:R-:W-:Y:S01]  /*87e0*/  PRMT R40, R12, 0x7610, R40 ;  /* 0x000076100c287816 */ /* 0x000fe20000000028 */
[----:B------:R-:W-:Y:S01]  /*87f0*/  IMAD.MOV.U32 R12, RZ, RZ, R8 ;  /* 0x000000ffff0c7224 */ /* 0x000fe200078e0008 */
[----:B------:R-:W-:Y:S02]  /*8800*/  MOV R0, R6 ;  /* 0x0000000600007202 */ /* 0x000fe40000000f00 */
[----:B------:R-:W-:Y:S02]  /*8810*/  PRMT R40, R40, 0x5410, R14 ;  /* 0x0000541028287816 */ /* 0x000fe4000000000e */
[----:B------:R-:W-:-:S02]  /*8820*/  PRMT R38, R0, 0x5410, R3 ;  /* 0x0000541000267816 */ /* 0x000fc40000000003 */
[----:B------:R-:W-:Y:S01]  /*8830*/  PRMT R39, R12, 0x7610, R39 ;  /* 0x000076100c277816 */ /* 0x000fe20000000027 */
[----:B0-----:R-:W-:Y:S06]  /*8840*/  @!P1 BRA `(.L_x_1448) ;  /* 0x00000194008c9947 */ /* 0x001fec0003800000 */
.L_x_1731:
[----:B------:R-:W-:Y:S05]  /*8850*/  BSYNC B1 ;  /* 0x0000000000017941 */ /* 0x000fea0003800000 */
.L_x_1447:
[----:B------:R-:W-:Y:S01]  /*8860*/  BSSY B1, `(.L_x_1449) ;  /* 0x0000069000017945 */ /* 0x000fe20003800000 */
[----:B------:R-:W-:Y:S01]  /*8870*/  IMAD.MOV.U32 R0, RZ, RZ, R10 ;  /* 0x000000ffff007224 */ /* 0x000fe200078e000a */
[----:B------:R-:W-:Y:S01]  /*8880*/  LOP3.LUT R29, R29, 0x38, RZ, 0xc0, !PT ;  /* 0x000000381d1d7812 */ /* 0x000fe200078ec0ff */
[----:B------:R-:W-:Y:S01]  /*8890*/  IMAD.MOV.U32 R3, RZ, RZ, R11 ;  /* 0x000000ffff037224 */ /* 0x000fe200078e000b */
[----:B------:R-:W-:Y:S06]  /*88a0*/  @P2 BRA `(.L_x_1450) ;  /* 0x0000000400902947 */ /* 0x000fec0003800000 */
[----:B------:R-:W2:Y:S01]  /*88b0*/  LDL R12, [R1+0x5c] ;  /* 0x00005c00010c7983 */ /* 0x000ea20000100800 */
[----:B------:R-:W1:Y:S02]  /*88c0*/  S2R R14, SR_TID.X ;  /* 0x00000000000e7919 */ /* 0x000e640000002100 */
[----:B-1----:R-:W-:-:S05]  /*88d0*/  VIADD R14, R14, 0xffffff80 ;  /* 0xffffff800e0e7836 */ /* 0x002fca0000000000 */
[----:B------:R-:W-:-:S04]  /*88e0*/  SHF.R.S32.HI R25, RZ, 0x1f, R14 ;  /* 0x0000001fff197819 */ /* 0x000fc8000001140e */
[----:B------:R-:W-:-:S04]  /*88f0*/  LEA.HI R25, R25, R14, RZ, 0x5 ;  /* 0x0000000e19197211 */ /* 0x000fc800078f28ff */
[----:B------:R-:W-:Y:S01]  /*8900*/  SHF.R.S32.HI R25, RZ, 0x5, R25 ;  /* 0x00000005ff197819 */ /* 0x000fe20000011419 */
[--C-:B------:R-:W-:Y:S01]  /*8910*/  HADD2.F32 R43, -RZ, R45.reuse.H1_H1 ;  /* 0x3000002dff2b7230 */ /* 0x100fe20000004100 */
[----:B------:R-:W-:Y:S01]  /*8920*/  SHF.R.U64 R55, R34, 0x10, R35 ;  /* 0x0000001022377819 */ /* 0x000fe20000001223 */
[----:B------:R-:W-:Y:S01]  /*8930*/  HADD2.F32 R45, -RZ, R45.H0_H0 ;  /* 0x2000002dff2d7230 */ /* 0x000fe20000004100 */
[----:B------:R-:W-:Y:S02]  /*8940*/  SHF.R.U32.HI R44, RZ, 0x10, R31 ;  /* 0x00000010ff2c7819 */ /* 0x000fe4000001161f */
[----:B------:R-:W-:Y:S02]  /*8950*/  SHF.R.U64 R51, R20, 0x10, R21 ;  /* 0x0000001014337819 */ /* 0x000fe40000001215 */
[----:B------:R-:W-:Y:S01]  /*8960*/  SHF.R.U32.HI R46, RZ, 0x10, R35 ;  /* 0x00000010ff2e7819 */ /* 0x000fe20000011623 */
[----:B------:R-:W-:Y:S01]  /*8970*/  HADD2.F32 R44, -RZ, R44.H0_H0 ;  /* 0x2000002cff2c7230 */ /* 0x000fe20000004100 */
[----:B------:R-:W-:-:S02]  /*8980*/  SHF.R.U64 R54, R36, 0x10, R37 ;  /* 0x0000001024367819 */ /* 0x000fc40000001225 */
[----:B------:R-:W-:Y:S02]  /*8990*/  SHF.R.U32.HI R50, RZ, 0x10, R21 ;  /* 0x00000010ff327819 */ /* 0x000fe40000011615 */
[----:B------:R-:W-:Y:S02]  /*89a0*/  SHF.R.U64 R53, R30, 0x10, R31 ;  /* 0x000000101e357819 */ /* 0x000fe4000000121f */
[----:B------:R-:W-:Y:S01]  /*89b0*/  SHF.R.U32.HI R52, RZ, 0x10, R37 ;  /* 0x00000010ff347819 */ /* 0x000fe20000011625 */
[----:B--2---:R-:W-:-:S05]  /*89c0*/  IMAD.SHL.U32 R12, R12, 0x40, RZ ;  /* 0x000000400c0c7824 */ /* 0x004fca00078e00ff */
[----:B------:R-:W-:-:S04]  /*89d0*/  LOP3.LUT R24, R12, 0x1c0, RZ, 0xc0, !PT ;  /* 0x000001c00c187812 */ /* 0x000fc800078ec0ff */
[----:B------:R-:W-:Y:S02]  /*89e0*/  SHF.R.U32.HI R15, RZ, 0x3, R24 ;  /* 0x00000003ff0f7819 */ /* 0x000fe40000011618 */
[----:B------:R-:W-:Y:S02]  /*89f0*/  LOP3.LUT R12, R24, 0x38, R18, 0xf8, !PT ;  /* 0x00000038180c7812 */ /* 0x000fe400078ef812 */
[----:B------:R-:W-:Y:S02]  /*8a00*/  LOP3.LUT R24, R15, R29, R24, 0x1e, !PT ;  /* 0x0000001d0f187212 */ /* 0x000fe400078e1e18 */
[----:B------:R-:W-:-:S03]  /*8a10*/  LOP3.LUT R12, R12, R15, RZ, 0x3c, !PT ;  /* 0x0000000f0c0c7212 */ /* 0x000fc600078e3cff */
[C---:B------:R-:W-:Y:S02]  /*8a20*/  IMAD R41, R25.reuse, 0x200, R24 ;  /* 0x0000020019297824 */ /* 0x040fe400078e0218 */
[----:B0-----:R-:W-:Y:S02]  /*8a30*/  IMAD R13, R25, 0x200, R12 ;  /* 0x00000200190d7824 */ /* 0x001fe400078e020c */
[--C-:B------:R-:W-:Y:S02]  /*8a40*/  IMAD R41, R41, 0x2, R2.reuse ;  /* 0x0000000229297824 */ /* 0x100fe400078e0202 */
[----:B------:R-:W-:-:S03]  /*8a50*/  IMAD R32, R13, 0x2, R2 ;  /* 0x000000020d207824 */ /* 0x000fc600078e0202 */
[----:B------:R-:W0:Y:S04]  /*8a60*/  LDS.128 R24, [R41+0x8400] ;  /* 0x0084000029187984 */ /* 0x000e280000000c00 */
[----:B------:R-:W1:Y:S01]  /*8a70*/  LDS.128 R12, [R32+0x8400] ;  /* 0x00840000200c7984 */ /* 0x000e620000000c00 */
[--C-:B0-----:R-:W-:Y:S02]  /*8a80*/  HADD2.F32 R34, -RZ, R25.reuse.H0_H0 ;  /* 0x20000019ff227230 */ /* 0x101fe40000004100 */
[----:B------:R-:W-:Y:S02]  /*8a90*/  HADD2.F32 R35, -RZ, R25.H1_H1 ;  /* 0x30000019ff237230 */ /* 0x000fe40000004100 */
[----:B-1----:R-:W-:Y:S02]  /*8aa0*/  HADD2.F32 R20, -RZ, R13.H0_H0 ;  /* 0x2000000dff147230 */ /* 0x002fe40000004100 */
[C---:B------:R-:W-:Y:S01]  /*8ab0*/  FMUL.FTZ R47, R34.reuse, R45 ;  /* 0x0000002d222f7220 */ /* 0x040fe20000410000 */
[----:B------:R-:W-:Y:S01]  /*8ac0*/  FMUL.FTZ R49, R34, R43 ;  /* 0x0000002b22317220 */ /* 0x000fe20000410000 */
[----:B------:R-:W-:-:S02]  /*8ad0*/  HADD2.F32 R34, -RZ, R46.H0_H0 ;  /* 0x2000002eff227230 */ /* 0x000fc40000004100 */
[C---:B------:R-:W-:Y:S01]  /*8ae0*/  FFMA.FTZ R48, R20.reuse, R43, -R47 ;  /* 0x0000002b14307223 */ /* 0x040fe2000001082f */
[----:B------:R-:W-:Y:S02]  /*8af0*/  HADD2.F32 R21, -RZ, R13.H1_H1 ;  /* 0x3000000dff157230 */ /* 0x000fe40000004100 */
[C---:B------:R-:W-:Y:S01]  /*8b00*/  FMUL.FTZ R46, R35.reuse, R44 ;  /* 0x0000002c232e7220 */ /* 0x040fe20000410000 */
[----:B------:R-:W-:Y:S02]  /*8b10*/  HADD2.F32 R36, -RZ, R27.H0_H0 ;  /* 0x2000001bff247230 */ /* 0x000fe40000004100 */
[----:B------:R-:W-:Y:S02]  /*8b20*/  HADD2.F32 R47, -RZ, R42.H1_H1 ;  /* 0x3000002aff2f7230 */ /* 0x000fe40000004100 */
[----:B------:R-:W-:Y:S02]  /*8b30*/  HADD2.F32 R43, -RZ, R33.H1_H1 ;  /* 0x30000021ff2b7230 */ /* 0x000fe40000004100 */
[----:B------:R-:W-:Y:S01]  /*8b40*/  FFMA.FTZ R49, R20, R45, R49 ;  /* 0x0000002d14317223 */ /* 0x000fe20000010031 */
[----:B------:R-:W-:Y:S01]  /*8b50*/  FMUL.FTZ R20, R35, R34 ;  /* 0x0000002223147220 */ /* 0x000fe20000410000 */
[----:B------:R-:W-:-:S02]  /*8b60*/  HADD2.F32 R30, -RZ, R15.H0_H0 ;  /* 0x2000000fff1e7230 */ /* 0x000fc40000004100 */
[C---:B------:R-:W-:Y:S01]  /*8b70*/  FFMA.FTZ R35, R21.reuse, R34, -R46 ;  /* 0x0000002215237223 */ /* 0x040fe2000001082e */
[C---:B------:R-:W-:Y:S01]  /*8b80*/  FMUL.FTZ R45, R36.reuse, R47 ;  /* 0x0000002f242d7220 */ /* 0x040fe20000410000 */
[----:B------:R-:W-:Y:S02]  /*8b90*/  HADD2.F32 R37, -RZ, R27.H1_H1 ;  /* 0x3000001bff257230 */ /* 0x000fe40000004100 */
[-C--:B------:R-:W-:Y:S01]  /*8ba0*/  FMUL.FTZ R36, R36, R43.reuse ;  /* 0x0000002b24247220 */ /* 0x080fe20000410000 */
[----:B------:R-:W-:Y:S02]  /*8bb0*/  HADD2.F32 R46, -RZ, R50.H0_H0 ;  /* 0x20000032ff2e7230 */ /* 0x000fe40000004100 */
[----:B------:R-:W-:Y:S01]  /*8bc0*/  FFMA.FTZ R44, R21, R44, R20 ;  /* 0x0000002c152c7223 */ /* 0x000fe20000010014 */
[----:B------:R-:W-:Y:S02]  /*8bd0*/  HADD2.F32 R31, -RZ, R15.H1_H1 ;  /* 0x3000000fff1f7230 */ /* 0x000fe40000004100 */
[----:B------:R-:W-:Y:S01]  /*8be0*/  FFMA.FTZ R45, R30, R43, -R45 ;  /* 0x0000002b1e2d7223 */ /* 0x000fe2000001082d */
[----:B------:R-:W-:-:S02]  /*8bf0*/  HADD2.F32 R20, -RZ, R52.H0_H0 ;  /* 0x20000034ff147230 */ /* 0x000fc40000004100 */
[----:B------:R-:W-:Y:S01]  /*8c00*/  FFMA.FTZ R47, R30, R47, R36 ;  /* 0x0000002f1e2f7223 */ /* 0x000fe20000010024 */
[----:B------:R-:W-:Y:S02]  /*8c10*/  HADD2.F32 R25, -RZ, R24.H0_H0 ;  /* 0x20000018ff197230 */ /* 0x000fe40000004100 */
[C---:B------:R-:W-:Y:S01]  /*8c20*/  FMUL.FTZ R34, R37.reuse, R46 ;  /* 0x0000002e25227220 */ /* 0x040fe20000410000 */
[----:B------:R-:W-:Y:S02]  /*8c30*/  HADD2.F32 R30, -RZ, R56.H0_H0 ;  /* 0x20000038ff1e7230 */ /* 0x000fe40000004100 */
[----:B------:R-:W-:Y:S02]  /*8c40*/  HADD2.F32 R42, -RZ, R42.H0_H0 ;  /* 0x2000002aff2a7230 */ /* 0x000fe40000004100 */
[-C--:B------:R-:W-:Y:S01]  /*8c50*/  FMUL.FTZ R52, R37, R20.reuse ;  /* 0x0000001425347220 */ /* 0x080fe20000410000 */
[----:B------:R-:W-:Y:S02]  /*8c60*/  HADD2.F32 R13, -RZ, R12.H0_H0 ;  /* 0x2000000cff0d7230 */ /* 0x000fe40000004100 */
[----:B------:R-:W-:Y:S01]  /*8c70*/  FFMA.FTZ R50, R31, R20, -R34 ;  /* 0x000000141f327223 */ /* 0x000fe20000010822 */
[----:B------:R-:W-:-:S02]  /*8c80*/  HADD2.F32 R27, -RZ, R26.H0_H0 ;  /* 0x2000001aff1b7230 */ /* 0x000fc40000004100 */
[C---:B------:R-:W-:Y:S01]  /*8c90*/  FMUL.FTZ R36, R25.reuse, R30 ;  /* 0x0000001e19247220 */ /* 0x040fe20000410000 */
[----:B------:R-:W-:Y:S02]  /*8ca0*/  HADD2.F32 R34, -RZ, R56.H1_H1 ;  /* 0x30000038ff227230 */ /* 0x000fe40000004100 */
[----:B------:R-:W-:Y:S01]  /*8cb0*/  FMUL.FTZ R25, R25, R42 ;  /* 0x0000002a19197220 */ /* 0x000fe20000410000 */
[----:B------:R-:W-:Y:S02]  /*8cc0*/  HADD2.F32 R20, -RZ, R33.H0_H0 ;  /* 0x20000021ff147230 */ /* 0x000fe40000004100 */
[----:B------:R-:W-:Y:S01]  /*8cd0*/  FFMA.FTZ R52, R31, R46, R52 ;  /* 0x0000002e1f347223 */ /* 0x000fe20000010034 */
[----:B------:R-:W-:Y:S01]  /*8ce0*/  FFMA.FTZ R36, R13, R42, -R36 ;  /* 0x0000002a0d247223 */ /* 0x000fe20000010824 */
[----:B------:R-:W-:Y:S02]  /*8cf0*/  HADD2.F32 R15, -RZ, R14.H0_H0 ;  /* 0x2000000eff0f7230 */ /* 0x000fe40000004100 */
[----:B------:R-:W-:Y:S01]  /*8d00*/  FMUL.FTZ R46, R27, R34 ;  /* 0x000000221b2e7220 */ /* 0x000fe20000410000 */
[----:B------:R-:W-:Y:S01]  /*8d10*/  FFMA.FTZ R30, R13, R30, R25 ;  /* 0x0000001e0d1e7223 */ /* 0x000fe20000010019 */
[----:B------:R-:W-:Y:S01]  /*8d20*/  FMUL.FTZ R42, R27, R20 ;  /* 0x000000141b2a7220 */ /* 0x000fe20000410000 */
[----:B------:R-:W-:-:S02]  /*8d30*/  HADD2.F32 R24, -RZ, R24.H1_H1 ;  /* 0x30000018ff187230 */ /* 0x000fc40000004100 */
[----:B------:R-:W-:Y:S02]  /*8d40*/  HADD2.F32 R26, -RZ, R26.H1_H1 ;  /* 0x3000001aff1a7230 */ /* 0x000fe40000004100 */
[----:B------:R-:W-:Y:S02]  /*8d50*/  HADD2.F32 R25, -RZ, R53.H0_H0 ;  /* 0x20000035ff197230 */ /* 0x000fe40000004100 */
[----:B------:R-:W-:Y:S02]  /*8d60*/  HADD2.F32 R27, -RZ, R51.H0_H0 ;  /* 0x20000033ff1b7230 */ /* 0x000fe40000004100 */
[----:B------:R-:W-:Y:S02]  /*8d70*/  HADD2.F32 R13, -RZ, R55.H0_H0 ;  /* 0x20000037ff0d7230 */ /* 0x000fe40000004100 */
[----:B------:R-:W-:Y:S02]  /*8d80*/  HADD2.F32 R21, -RZ, R54.H0_H0 ;  /* 0x20000036ff157230 */ /* 0x000fe40000004100 */
[----:B------:R-:W-:Y:S01]  /*8d90*/  FFMA.FTZ R46, R15, R20, -R46 ;  /* 0x000000140f2e7223 */ /* 0x000fe2000001082e */
[----:B------:R-:W-:-:S02]  /*8da0*/  HADD2.F32 R12, -RZ, R12.H1_H1 ;  /* 0x3000000cff0c7230 */ /* 0x000fc40000004100 */
[----:B------:R-:W-:Y:S01]  /*8db0*/  FFMA.FTZ R42, R15, R34, R42 ;  /* 0x000000220f2a7223 */ /* 0x000fe2000001002a */
[----:B------:R-:W-:Y:S02]  /*8dc0*/  HADD2.F32 R14, -RZ, R14.H1_H1 ;  /* 0x3000000eff0e7230 */ /* 0x000fe40000004100 */
[----:B------:R-:W-:Y:S01]  /*8dd0*/  FMUL.FTZ R15, R24, R25 ;  /* 0x00000019180f7220 */ /* 0x000fe20000410000 */
[----:B------:R-:W-:Y:S01]  /*8de0*/  FMUL.FTZ R37, R26, R27 ;  /* 0x0000001b1a257220 */ /* 0x000fe20000410000 */
[----:B------:R-:W-:Y:S01]  /*8df0*/  FMUL.FTZ R24, R24, R13 ;  /* 0x0000000d18187220 */ /* 0x000fe20000410000 */
[----:B------:R-:W-:Y:S01]  /*8e00*/  FMUL.FTZ R26, R26, R21 ;  /* 0x000000151a1a7220 */ /* 0x000fe20000410000 */
[----:B------:R-:W-:Y:S01]  /*8e10*/  FFMA.FTZ R31, R12, R13, -R15 ;  /* 0x0000000d0c1f7223 */ /* 0x000fe2000001080f */
[----:B------:R-:W-:Y:S01]  /*8e20*/  FFMA.FTZ R37, R14, R21, -R37 ;  /* 0x000000150e257223 */ /* 0x000fe20000010825 */
        /* <DEDUP_REMOVED lines=12> */
.L_x_1450:
[----:B------:R-:W-:Y:S05]  /*8ef0*/  BSYNC B1 ;  /* 0x0000000000017941 */ /* 0x000fea0003800000 */
.L_x_1449:
[----:B------:R-:W-:Y:S01]  /*8f00*/  PRMT R43, R0, 0x5410, R3 ;  /* 0x00005410002b7816 */ /* 0x000fe20000000003 */
[----:B------:R-:W-:Y:S06]  /*8f10*/  @P0 BRA `(.L_x_1441) ;  /* 0x0000000400800947 */ /* 0x000fec0003800000 */
[----:B------:R-:W2:Y:S01]  /*8f20*/  LDL R20, [R1+0x60] ;  /* 0x0000600001147983 */ /* 0x000ea20000100800 */
[C---:B-1----:R-:W-:Y:S02]  /*8f30*/  VIADD R12, R17.reuse, 0x60 ;  /* 0x00000060110c7836 */ /* 0x042fe40000000000 */
[----:B0-----:R-:W-:Y:S01]  /*8f40*/  VIADD R13, R17, 0x60 ;  /* 0x00000060110d7836 */ /* 0x001fe20000000000 */
[----:B------:R-:W3:Y:S02]  /*8f50*/  LDL R44, [R1+0x78] ;  /* 0x00007800012c7983 */ /* 0x000ee40000100800 */
[----:B------:R-:W-:Y:S01]  /*8f60*/  SHF.L.U32 R12, R12, 0x6, RZ ;  /* 0x000000060c0c7819 */ /* 0x000fe200000006ff */
[----:B------:R-:W-:-:S03]  /*8f70*/  IMAD.SHL.U32 R13, R13, 0x40, RZ ;  /* 0x000000400d0d7824 */ /* 0x000fc600078e00ff */
[----:B------:R-:W-:Y:S02]  /*8f80*/  LOP3.LUT R12, R12, 0x1c0, RZ, 0xc0, !PT ;  /* 0x000001c00c0c7812 */ /* 0x000fe400078ec0ff */
[----:B------:R-:W-:Y:S02]  /*8f90*/  LOP3.LUT R13, R13, 0x1c0, RZ, 0xc0, !PT ;  /* 0x000001c00d0d7812 */ /* 0x000fe400078ec0ff */
[----:B------:R-:W-:-:S04]  /*8fa0*/  SHF.R.U32.HI R12, RZ, 0x3, R12 ;  /* 0x00000003ff0c7819 */ /* 0x000fc8000001160c */
[----:B------:R-:W-:Y:S02]  /*8fb0*/  LOP3.LUT R29, R12, R29, R13, 0x1e, !PT ;  /* 0x0000001d0c1d7212 */ /* 0x000fe400078e1e0d */
[----:B------:R-:W-:Y:S01]  /*8fc0*/  SHF.R.U64 R41, R10, 0x10, R11 ;  /* 0x000000100a297819 */ /* 0x000fe2000000120b */
[--C-:B------:R-:W-:Y:S01]  /*8fd0*/  HADD2.F32 R10, -RZ, R40.reuse.H1_H1 ;  /* 0x30000028ff0a7230 */ /* 0x100fe20000004100 */
[--C-:B------:R-:W-:Y:S01]  /*8fe0*/  SHF.R.U64 R33, R6, 0x10, R7.reuse ;  /* 0x0000001006217819 */ /* 0x100fe20000001207 */
[----:B------:R-:W-:Y:S01]  /*8ff0*/  HADD2.F32 R40, -RZ, R40.H0_H0 ;  /* 0x20000028ff287230 */ /* 0x000fe20000004100 */
[----:B------:R-:W-:Y:S02]  /*9000*/  SHF.R.U32.HI R31, RZ, 0x10, R7 ;  /* 0x00000010ff1f7819 */ /* 0x000fe40000011607 */
[----:B------:R-:W-:Y:S02]  /*9010*/  SHF.R.U32.HI R21, RZ, 0x10, R9 ;  /* 0x00000010ff157819 */ /* 0x000fe40000011609 */
[----:B------:R-:W-:Y:S01]  /*9020*/  SHF.R.U32.HI R37, RZ, 0x10, R11 ;  /* 0x00000010ff257819 */ /* 0x000fe2000001160b */
[--C-:B------:R-:W-:Y:S01]  /*9030*/  HADD2.F32 R11, -RZ, R38.reuse.H0_H0 ;  /* 0x20000026ff0b7230 */ /* 0x100fe20000004100 */
[----:B------:R-:W-:Y:S01]  /*9040*/  SHF.R.U64 R42, R8, 0x10, R9 ;  /* 0x00000010082a7819 */ /* 0x000fe20000001209 */
[----:B------:R-:W-:Y:S01]  /*9050*/  HADD2.F32 R38, -RZ, R38.H1_H1 ;  /* 0x30000026ff267230 */ /* 0x000fe20000004100 */
[----:B------:R-:W-:Y:S01]  /*9060*/  SHF.R.U64 R35, R4, 0x10, R5 ;  /* 0x0000001004237819 */ /* 0x000fe20000001205 */
[----:B--2---:R-:W-:-:S04]  /*9070*/  IMAD.IADD R29, R20, 0x1, R29 ;  /* 0x00000001141d7824 */ /* 0x004fc800078e021d */
[----:B------:R-:W-:Y:S01]  /*9080*/  IMAD R29, R29, 0x2, R2 ;  /* 0x000000021d1d7824 */ /* 0x000fe200078e0202 */
[----:B---3--:R-:W0:Y:S04]  /*9090*/  LDS.128 R12, [R44+0x8400] ;  /* 0x008400002c0c7984 */ /* 0x008e280000000c00 */
[----:B------:R-:W1:Y:S01]  /*90a0*/  LDS.128 R24, [R29+0x8400] ;  /* 0x008400001d187984 */ /* 0x000e620000000c00 */
[----:B------:R-:W-:-:S05]  /*90b0*/  SHF.R.U32.HI R20, RZ, 0x10, R5 ;  /* 0x00000010ff147819 */ /* 0x000fca0000011605 */
[----:B------:R-:W-:Y:S02]  /*90c0*/  HADD2.F32 R20, -RZ, R20.H0_H0 ;  /* 0x20000014ff147230 */ /* 0x000fe40000004100 */
[----:B0-----:R-:W-:Y:S02]  /*90d0*/  HADD2.F32 R3, -RZ, R13.H0_H0 ;  /* 0x2000000dff037230 */ /* 0x001fe40000004100 */
[--C-:B-1----:R-:W-:Y:S02]  /*90e0*/  HADD2.F32 R7, -RZ, R25.reuse.H0_H0 ;  /* 0x20000019ff077230 */ /* 0x102fe40000004100 */
[----:B------:R-:W-:Y:S02]  /*90f0*/  HADD2.F32 R25, -RZ, R25.H1_H1 ;  /* 0x30000019ff197230 */ /* 0x000fe40000004100 */
[----:B------:R-:W-:Y:S02]  /*9100*/  HADD2.F32 R6, -RZ, R24.H0_H0 ;  /* 0x20000018ff067230 */ /* 0x000fe40000004100 */
[C---:B------:R-:W-:Y:S01]  /*9110*/  FMUL.FTZ R30, R7.reuse, R40 ;  /* 0x00000028071e7220 */ /* 0x040fe20000410000 */
[----:B------:R-:W-:Y:S01]  /*9120*/  FMUL.FTZ R32, R7, R10 ;  /* 0x0000000a07207220 */ /* 0x000fe20000410000 */
[----:B------:R-:W-:-:S02]  /*9130*/  HADD2.F32 R7, -RZ, R39.H1_H1 ;  /* 0x30000027ff077230 */ /* 0x000fc40000004100 */
[----:B------:R-:W-:Y:S02]  /*9140*/  HADD2.F32 R39, -RZ, R39.H0_H0 ;  /* 0x20000027ff277230 */ /* 0x000fe40000004100 */
[C---:B------:R-:W-:Y:S01]  /*9150*/  FFMA.FTZ R30, R3.reuse, R10, -R30 ;  /* 0x0000000a031e7223 */ /* 0x040fe2000001081e */
[----:B------:R-:W-:Y:S02]  /*9160*/  HADD2.F32 R13, -RZ, R13.H1_H1 ;  /* 0x3000000dff0d7230 */ /* 0x000fe40000004100 */
[----:B------:R-:W-:Y:S01]  /*9170*/  FFMA.FTZ R32, R3, R40, R32 ;  /* 0x0000002803207223 */ /* 0x000fe20000010020 */
[----:B------:R-:W-:Y:S02]  /*9180*/  HADD2.F32 R0, -RZ, R12.H0_H0 ;  /* 0x2000000cff007230 */ /* 0x000fe40000004100 */
[----:B------:R-:W-:Y:S01]  /*9190*/  FMUL.FTZ R34, R25, R20 ;  /* 0x0000001419227220 */ /* 0x000fe20000410000 */
[----:B------:R-:W-:Y:S02]  /*91a0*/  HADD2.F32 R10, -RZ, R21.H0_H0 ;  /* 0x20000015ff0a7230 */ /* 0x000fe40000004100 */
[C---:B------:R-:W-:Y:S01]  /*91b0*/  FMUL.FTZ R3, R6.reuse, R7 ;  /* 0x0000000706037220 */ /* 0x040fe20000410000 */
[----:B------:R-:W-:Y:S01]  /*91c0*/  FMUL.FTZ R6, R6, R39 ;  /* 0x0000002706067220 */ /* 0x000fe20000410000 */
[----:B------:R-:W-:-:S02]  /*91d0*/  HADD2.F32 R8, -RZ, R26.H0_H0 ;  /* 0x2000001aff087230 */ /* 0x000fc40000004100 */
[-C--:B------:R-:W-:Y:S01]  /*91e0*/  FMUL.FTZ R36, R25, R10.reuse ;  /* 0x0000000a19247220 */ /* 0x080fe20000410000 */
[----:B------:R-:W-:Y:S01]  /*91f0*/  FFMA.FTZ R21, R13, R10, -R34 ;  /* 0x0000000a0d157223 */ /* 0x000fe20000010822 */
[C---:B------:R-:W-:Y:S01]  /*9200*/  FFMA.FTZ R39, R0.reuse, R39, -R3 ;  /* 0x0000002700277223 */ /* 0x040fe20000010803 */
[----:B------:R-:W-:Y:S02]  /*9210*/  HADD2.F32 R9, -RZ, R27.H0_H0 ;  /* 0x2000001bff097230 */ /* 0x000fe40000004100 */
[----:B------:R-:W-:Y:S01]  /*9220*/  FFMA.FTZ R10, R0, R7, R6 ;  /* 0x00000007000a7223 */ /* 0x000fe20000010006 */
[--C-:B------:R-:W-:Y:S02]  /*9230*/  HADD2.F32 R3, -RZ, R43.reuse.H0_H0 ;  /* 0x2000002bff037230 */ /* 0x100fe40000004100 */
[----:B------:R-:W-:Y:S02]  /*9240*/  HADD2.F32 R0, -RZ, R43.H1_H1 ;  /* 0x3000002bff007230 */ /* 0x000fe40000004100 */
[----:B------:R-:W-:Y:S01]  /*9250*/  FMUL.FTZ R7, R8, R11 ;  /* 0x0000000b08077220 */ /* 0x000fe20000410000 */
[----:B------:R-:W-:-:S02]  /*9260*/  HADD2.F32 R4, -RZ, R14.H0_H0 ;  /* 0x2000000eff047230 */ /* 0x000fc40000004100 */
[-C--:B------:R-:W-:Y:S01]  /*9270*/  FMUL.FTZ R25, R8, R3.reuse ;  /* 0x0000000308197220 */ /* 0x080fe20000410000 */
[----:B------:R-:W-:Y:S02]  /*9280*/  HADD2.F32 R5, -RZ, R15.H0_H0 ;  /* 0x2000000fff057230 */ /* 0x000fe40000004100 */
[C---:B------:R-:W-:Y:S01]  /*9290*/  FMUL.FTZ R34, R9.reuse, R38 ;  /* 0x0000002609227220 */ /* 0x040fe20000410000 */
[----:B------:R-:W-:Y:S02]  /*92a0*/  HADD2.F32 R27, -RZ, R27.H1_H1 ;  /* 0x3000001bff1b7230 */ /* 0x000fe40000004100 */
[----:B------:R-:W-:Y:S01]  /*92b0*/  FMUL.FTZ R9, R9, R0 ;  /* 0x0000000009097220 */ /* 0x000fe20000410000 */
[----:B------:R-:W-:Y:S02]  /*92c0*/  HADD2.F32 R8, -RZ, R31.H0_H0 ;  /* 0x2000001fff087230 */ /* 0x000fe40000004100 */
[----:B------:R-:W-:Y:S02]  /*92d0*/  HADD2.F32 R6, -RZ, R37.H0_H0 ;  /* 0x20000025ff067230 */ /* 0x000fe40000004100 */
[----:B------:R-:W-:Y:S01]  /*92e0*/  FFMA.FTZ R13, R13, R20, R36 ;  /* 0x000000140d0d7223 */ /* 0x000fe20000010024 */
[----:B------:R-:W-:Y:S01]  /*92f0*/  FFMA.FTZ R20, R4, R3, -R7 ;  /* 0x0000000304147223 */ /* 0x000fe20000010807 */
[----:B------:R-:W-:-:S02]  /*9300*/  HADD2.F32 R15, -RZ, R15.H1_H1 ;  /* 0x3000000fff0f7230 */ /* 0x000fc40000004100 */
[----:B------:R-:W-:Y:S01]  /*9310*/  FFMA.FTZ R25, R4, R11, R25 ;  /* 0x0000000b04197223 */ /* 0x000fe20000010019 */
[----:B------:R-:W-:Y:S02]  /*9320*/  HADD2.F32 R24, -RZ, R24.H1_H1 ;  /* 0x30000018ff187230 */ /* 0x000fe40000004100 */
[C---:B------:R-:W-:Y:S01]  /*9330*/  FFMA.FTZ R34, R5.reuse, R0, -R34 ;  /* 0x0000000005227223 */ /* 0x040fe20000010822 */
[----:B------:R-:W-:Y:S01]  /*9340*/  FFMA.FTZ R38, R5, R38, R9 ;  /* 0x0000002605267223 */ /* 0x000fe20000010009 */
[----:B------:R-:W-:Y:S02]  /*9350*/  HADD2.F32 R7, -RZ, R35.H0_H0 ;  /* 0x20000023ff077230 */ /* 0x000fe40000004100 */
[C---:B------:R-:W-:Y:S01]  /*9360*/  FMUL.FTZ R4, R27.reuse, R8 ;  /* 0x000000081b047220 */ /* 0x040fe20000410000 */
[----:B------:R-:W-:Y:S02]  /*9370*/  HADD2.F32 R26, -RZ, R26.H1_H1 ;  /* 0x3000001aff1a7230 */ /* 0x000fe40000004100 */
[----:B------:R-:W-:Y:S01]  /*9380*/  FMUL.FTZ R0, R27, R6 ;  /* 0x000000061b007220 */ /* 0x000fe20000410000 */
[----:B------:R-:W-:-:S02]  /*9390*/  HADD2.F32 R3, -RZ, R42.H0_H0 ;  /* 0x2000002aff037230 */ /* 0x000fc40000004100 */
[----:B------:R-:W-:Y:S02]  /*93a0*/  HADD2.F32 R9, -RZ, R33.H0_H0 ;  /* 0x20000021ff097230 */ /* 0x000fe40000004100 */
[----:B------:R-:W-:Y:S02]  /*93b0*/  HADD2.F32 R5, -RZ, R41.H0_H0 ;  /* 0x20000029ff057230 */ /* 0x000fe40000004100 */
[C---:B------:R-:W-:Y:S01]  /*93c0*/  FFMA.FTZ R27, R15.reuse, R6, -R4 ;  /* 0x000000060f1b7223 */ /* 0x040fe20000010804 */
[----:B------:R-:W-:Y:S02]  /*93d0*/  HADD2.F32 R12, -RZ, R12.H1_H1 ;  /* 0x3000000cff0c7230 */ /* 0x000fe40000004100 */
[----:B------:R-:W-:Y:S01]  /*93e0*/  FFMA.FTZ R31, R15, R8, R0 ;  /* 0x000000080f1f7223 */ /* 0x000fe20000010000 */
[----:B------:R-:W-:Y:S02]  /*93f0*/  HADD2.F32 R14, -RZ, R14.H1_H1 ;  /* 0x3000000eff0e7230 */ /* 0x000fe40000004100 */
        /* <DEDUP_REMOVED lines=18> */
.L_x_1441:
[----:B------:R-:W-:Y:S05]  /*9520*/  BSYNC B0 ;  /* 0x0000000000007941 */ /* 0x000fea0003800000 */
.L_x_1427:
[----:B------:R-:W-:Y:S01]  /*9530*/  @!PT LDS RZ, [RZ] ;  /* 0x00000000fffff984 */ /* 0x000fe20000000800 */
[----:B------:R-:W-:Y:S01]  /*9540*/  @!PT LDS RZ, [RZ] ;  /* 0x00000000fffff984 */ /* 0x000fe20000000800 */
[----:B------:R-:W-:Y:S01]  /*9550*/  @!PT LDS RZ, [RZ] ;  /* 0x00000000fffff984 */ /* 0x000fe20000000800 */
[----:B------:R-:W-:Y:S01]  /*9560*/  @!PT LDS RZ, [RZ] ;  /* 0x00000000fffff984 */ /* 0x000fe20000000800 */
[----:B------:R4:W-:Y:S06]  /*9570*/  MEMBAR.ALL.CTA ;  /* 0x0000000000007992 */ /* 0x0009ec0000008000 */
[----:B----4-:R-:W4:Y:S01]  /*9580*/  FENCE.VIEW.ASYNC.S ;  /* 0x00000000000073c6 */ /* 0x010f220000000000 */
[----:B------:R-:W-:Y:S05]  /*9590*/  WARPSYNC.ALL ;  /* 0x0000000000007948 */ /* 0x000fea0003800000 */
[----:B----4-:R-:W-:Y:S06]  /*95a0*/  BAR.SYNC.DEFER_BLOCKING 0xd, 0x180 ;  /* 0x0346000000007b1d */ /* 0x010fec0000010000 */
.L_x_1424:
[----:B--2---:R-:W2:Y:S02]  /*95b0*/  LDL R0, [R1+0x10] ;  /* 0x0000100001007983 */ /* 0x004ea40000100800 */
[----:B--2---:R-:W-:-:S13]  /*95c0*/  ISETP.NE.AND P0, PT, R0, 0x3, PT ;  /* 0x000000030000780c */ /* 0x004fda0003f05270 */
[----:B------:R-:W-:Y:S05]  /*95d0*/  @!P0 BRA `(.L_x_1451) ;  /* 0x0000000000048947 */ /* 0x000fea0003800000 */
[----:B------:R-:W-:Y:S01]  /*95e0*/  BPT.TRAP 0x1 ;  /* 0x000000040000795c */ /* 0x000fe20000300000 */
.L_x_1451:
[----:B------:R-:W-:Y:S01]  /*95f0*/  IMAD R0, R16, 0x8, R2 ;  /* 0x0000000810007824 */ /* 0x000fe200078e0202 */
[----:B-1----:R-:W-:-:S04]  /*9600*/  SHF.L.U32 R3, R154, 0x1f, RZ ;  /* 0x0000001f9a037819 */ /* 0x002fc800000006ff */
[----:B------:R1:W2:Y:S01]  /*9610*/  SYNCS.PHASECHK.TRANS64.TRYWAIT P2, [R0+URZ+0x16830], R3 ;  /* 0x01683003000075a7 */ /* 0x0002a2000804017f */
[----:B------:R-:W-:Y:S05]  /*9620*/  @!P0 BRA `(.L_x_1452) ;  /* 0x0000000000048947 */ /* 0x000fea0003800000 */
[----:B------:R-:W-:Y:S01]  /*9630*/  BPT.TRAP 0x1 ;  /* 0x000000040000795c */ /* 0x000fe20000300000 */
.L_x_1452:
[----:B---3--:R-:W3:Y:S02]  /*9640*/  S2R R4, SR_TID.X ;  /* 0x0000000000047919 */ /* 0x008ee40000002100 */
[----:B---3--:R-:W-:-:S04]  /*9650*/  LOP3.LUT R4, R4, 0x7f, RZ, 0xc0, !PT ;  /* 0x0000007f04047812 */ /* 0x008fc800078ec0ff */
[----:B------:R-:W-:Y:S01]  /*9660*/  ISETP.NE.AND P1, PT, R4, RZ, PT ;  /* 0x000000ff0400720c */ /* 0x000fe20003f25270 */
[----:B--2---:R-:W-:-:S12]  /*9670*/  @P2 BRA `(.L_x_1453) ;  /* 0x0000000000082947 */ /* 0x004fd80003800000 */
[----:B------:R-:W2:Y:S02]  /*9680*/  SYNCS.PHASECHK.TRANS64.TRYWAIT P2, [R0+URZ+0x16830], R3 ;  /* 0x01683003000075a7 */ /* 0x000ea4000804017f */
[----:B--2---:R-:W-:Y:S05]  /*9690*/  @!P2 BRA `(.L_x_1454) ;  /* 0x00000188000ca947 */ /* 0x004fea0003800000 */
.L_x_1453:
[----:B------:R-:W-:Y:S05]  /*96a0*/  WARPSYNC.ALL ;  /* 0x0000000000007948 */ /* 0x000fea0003800000 */
[----:B-12---:R-:W-:Y:S01]  /*96b0*/  VIADD R3, R2, 0xe400 ;  /* 0x0000e40002037836 */ /* 0x006fe20000000000 */
[----:B------:R-:W-:Y:S01]  /*96c0*/  LOP3.LUT R6, R28, 0x10000, RZ, 0xfc, !PT ;  /* 0x000100001c067812 */ /* 0x000fe200078efcff */
[----:B------:R-:W-:Y:S01]  /*96d0*/  IMAD.MOV.U32 R7, RZ, RZ, 0x40000040 ;  /* 0x40000040ff077424 */ /* 0x000fe200078e00ff */
[----:B0----5:R-:W-:Y:S01]  /*96e0*/  WARPGROUP.ARRIVE ;  /* 0x00000000000079c5 */ /* 0x021fe20000000000 */
[----:B------:R-:W-:Y:S01]  /*96f0*/  IMAD.MOV.U32 R5, RZ, RZ, 0x40000040 ;  /* 0x40000040ff057424 */ /* 0x000fe200078e00ff */
[----:B------:R-:W-:Y:S01]  /*9700*/  SHF.R.U32.HI R3, RZ, 0x4, R3 ;  /* 0x00000004ff037819 */ /* 0x000fe20000011603 */
[C---:B------:R-:W-:Y:S01]  /*9710*/  VIADD R12, R6.reuse, 0x2 ;  /* 0x00000002060c7836 */ /* 0x040fe20000000000 */
[----:B------:R-:W-:Y:S01]  /*9720*/  R2UR UR4, R6 ;  /* 0x00000000060472ca */ /* 0x000fe200000e0000 */
[----:B------:R-:W-:Y:S01]  /*9730*/  IMAD.MOV.U32 R13, RZ, RZ, 0x40000040 ;  /* 0x40000040ff0d7424 */ /* 0x000fe200078e00ff */
[----:B------:R-:W-:Y:S01]  /*9740*/  LOP3.LUT R3, R3, 0x3fff, RZ, 0xc0, !PT ;  /* 0x00003fff03037812 */ /* 0x000fe200078ec0ff */
[----:B------:R-:W-:Y:S01]  /*9750*/  IMAD.MOV.U32 R9, RZ, RZ, 0x40000040 ;  /* 0x40000040ff097424 */ /* 0x000fe200078e00ff */
[----:B------:R-:W-:Y:S01]  /*9760*/  R2UR UR5, R7 ;  /* 0x00000000070572ca */ /* 0x000fe200000e0000 */
[----:B------:R-:W-:Y:S01]  /*9770*/  IMAD.MOV.U32 R157, RZ, RZ, 0x40000040 ;  /* 0x40000040ff9d7424 */ /* 0x000fe200078e00ff */
[----:B------:R-:W-:Y:S01]  /*9780*/  LOP3.LUT R4, R3, 0x10000, RZ, 0xfc, !PT ;  /* 0x0001000003047812 */ /* 0x000fe200078efcff */
[----:B------:R-:W-:Y:S01]  /*9790*/  IMAD.MOV.U32 R11, RZ, RZ, 0x40000040 ;  /* 0x40000040ff0b7424 */ /* 0x000fe200078e00ff */
[----:B------:R-:W-:Y:S01]  /*97a0*/  R2UR UR7, R5 ;  /* 0x00000000050772ca */ /* 0x000fe200000e0000 */
[----:B------:R-:W-:Y:S01]  /*97b0*/  @!P1 VIADD R0, R0, 0x16840 ;  /* 0x0001684000009836 */ /* 0x000fe20000000000 */
[----:B------:R-:W-:Y:S01]  /*97c0*/  ULDC UR11, c[0x0][0x9dc] ;  /* 0x00027700000b7ab9 */ /* 0x000fe20000000800 */
[----:B------:R0:W-:Y:S04]  /*97d0*/  STL [R1+0x20], R4 ;  /* 0x0000200401007387 */ /* 0x0001e80000100800 */
[----:B------:R1:W-:Y:S04]  /*97e0*/  STL.64 [R1], R12 ;  /* 0x0000000c01007387 */ /* 0x0003e80000100a00 */
[----:B------:R-:W2:Y:S01]  /*97f0*/  LDL R89, [R1+0x4c] ;  /* 0x00004c0001597983 */ /* 0x000ea20000100800 */
[----:B0-----:R-:W-:-:S03]  /*9800*/  IMAD R4, R16, 0x400, R4 ;  /* 0x0000040010047824 */ /* 0x001fc600078e0204 */
[----:B------:R-:W2:Y:S01]  /*9810*/  LDL R91, [R1+0x1c] ;  /* 0x00001c00015b7983 */ /* 0x000ea20000100800 */
[C---:B------:R-:W-:Y:S01]  /*9820*/  VIADD R8, R4.reuse, 0x2 ;  /* 0x0000000204087836 */ /* 0x040fe20000000000 */
[----:B------:R-:W-:Y:S02]  /*9830*/  R2UR UR6, R4 ;  /* 0x00000000040672ca */ /* 0x000fe400000e0000 */
[----:B------:R-:W3:Y:S04]  /*9840*/  LDL R97, [R1+0xc] ;  /* 0x00000c0001617983 */ /* 0x000ee80000100800 */
[----:B------:R-:W3:Y:S07]  /*9850*/  LDL R95, [R1+0x8] ;  /* 0x00000800015f7983 */ /* 0x000eee0000100800 */
[----:B------:R-:W-:Y:S01]  /*9860*/  HGMMA.64x128x16.F32 R24, gdesc[UR4], RZ, !UPT, gsb0 ;  /* 0x01e00000041879f0 */ /* 0x000fe2000c0008ff */
[----:B------:R-:W-:-:S02]  /*9870*/  R2UR UR4, R12 ;  /* 0x000000000c0472ca */ /* 0x000fc400000e0000 */
[----:B------:R-:W-:Y:S02]  /*9880*/  R2UR UR5, R13 ;  /* 0x000000000d0572ca */ /* 0x000fe400000e0000 */
[----:B------:R-:W-:Y:S02]  /*9890*/  R2UR UR6, R8 ;  /* 0x00000000080672ca */ /* 0x000fe400000e0000 */
[----:B------:R-:W-:Y:S01]  /*98a0*/  R2UR UR7, R9 ;  /* 0x00000000090772ca */ /* 0x000fe200000e0000 */
[----:B------:R-:W-:Y:S01]  /*98b0*/  VIADD R8, R4, 0x4 ;  /* 0x0000000404087836 */ /* 0x000fe20000000000 */
[----:B------:R-:W-:Y:S01]  /*98c0*/  IADD3 R156, R6, 0x4, RZ ;  /* 0x00000004069c7810 */ /* 0x000fe20007ffe0ff */
[----:B------:R-:W-:Y:S01]  /*98d0*/  IMAD.MOV.U32 R9, RZ, RZ, 0x40000040 ;  /* 0x40000040ff097424 */ /* 0x000fe200078e00ff */
[----:B------:R-:W-:Y:S02]  /*98e0*/  WARPGROUP.DEPBAR.LE gsb0, 0x0 ;  /* 0x00008000000079c5 */ /* 0x000fe40000010000 */
[----:B------:R-:W-:-:S07]  /*98f0*/  WARPGROUP.ARRIVE ;  /* 0x00000000000079c5 */ /* 0x000fce0000000000 */
[----:B------:R-:W-:Y:S01]  /*9900*/  HGMMA.64x128x16.F32 R24, gdesc[UR4], R24, gsb0 ;  /* 0x01e00000041879f0 */ /* 0x000fe20008000818 */
[----:B------:R-:W-:Y:S02]  /*9910*/  R2UR UR4, R156 ;  /* 0x000000009c0472ca */ /* 0x000fe400000e0000 */
[----:B------:R-:W-:Y:S02]  /*9920*/  R2UR UR5, R157 ;  /* 0x000000009d0572ca */ /* 0x000fe400000e0000 */
[----:B------:R-:W-:Y:S02]  /*9930*/  R2UR UR6, R8 ;  /* 0x00000000080672ca */ /* 0x000fe400000e0000 */
[----:B------:R-:W-:Y:S01]  /*9940*/  R2UR UR7, R9 ;  /* 0x00000000090772ca */ /* 0x000fe200000e0000 */
[----:B------:R-:W-:Y:S02]  /*9950*/  VIADD R10, R6, 0x6 ;  /* 0x00000006060a7836 */ /* 0x000fe40000000000 */
[----:B------:R-:W-:-:S02]  /*9960*/  VIADD R4, R4, 0x6 ;  /* 0x0000000604047836 */ /* 0x000fc40000000000 */
[----:B------:R-:W-:Y:S01]  /*9970*/  IMAD.MOV.U32 R5, RZ, RZ, 0x40000040 ;  /* 0x40000040ff057424 */ /* 0x000fe200078e00ff */
[----:B------:R-:W-:Y:S02]  /*9980*/  WARPGROUP.DEPBAR.LE gsb0, 0x0 ;  /* 0x00008000000079c5 */ /* 0x000fe40000010000 */
[----:B------:R-:W-:-:S06]  /*9990*/  WARPGROUP.ARRIVE ;  /* 0x00000000000079c5 */ /* 0x000fcc0000000000 */
[----:B------:R-:W-:Y:S01]  /*99a0*/  HGMMA.64x128x16.F32 R24, gdesc[UR4], R24, gsb0 ;  /* 0x01e00000041879f0 */ /* 0x000fe20008000818 */
[----:B------:R-:W-:Y:S02]  /*99b0*/  R2UR UR4, R10 ;  /* 0x000000000a0472ca */ /* 0x000fe400000e0000 */
[----:B------:R-:W-:Y:S02]  /*99c0*/  R2UR UR5, R11 ;  /* 0x000000000b0572ca */ /* 0x000fe400000e0000 */
[----:B------:R-:W-:Y:S02]  /*99d0*/  R2UR UR6, R4 ;  /* 0x00000000040672ca */ /* 0x000fe400000e0000 */
[----:B------:R-:W-:Y:S01]  /*99e0*/  R2UR UR7, R5 ;  /* 0x00000000050772ca */ /* 0x000fe200000e0000 */
[----:B------:R-:W0:Y:S02]  /*99f0*/  LDC R4, c[0x0][0x448] ;  /* 0x00011200ff047b82 */ /* 0x000e240000000800 */
[----:B0-----:R-:W-:-:S13]  /*9a00*/  ISETP.NE.AND P2, PT, R4, 0x1, PT ;  /* 0x000000010400780c */ /* 0x001fda0003f45270 */
[----:B------:R-:W0:Y:S08]  /*9a10*/  @P2 LDC R5, c[0x0][0x44c] ;  /* 0x00011300ff052b82 */ /* 0x000e300000000800 */
[----:B------:R-:W4:Y:S01]  /*9a20*/  @P2 LDC R9, c[0x0][0x450] ;  /* 0x00011400ff092b82 */ /* 0x000f220000000800 */
[----:B------:R-:W-:Y:S02]  /*9a30*/  WARPGROUP.DEPBAR.LE gsb0, 0x0 ;  /* 0x00008000000079c5 */ /* 0x000fe40000010000 */
[----:B------:R-:W-:-:S06]  /*9a40*/  WARPGROUP.ARRIVE ;  /* 0x00000000000079c5 */ /* 0x000fcc0000000000 */
[----:B------:R-:W-:Y:S01]  /*9a50*/  HGMMA.64x128x16.F32 R24, gdesc[UR4], R24, gsb0 ;  /* 0x01e00000041879f0 */ /* 0x000fe20008000818 */
[----:B------:R-:W-:Y:S01]  /*9a60*/  ULDC UR4, c[0x0][0x9d8] ;  /* 0x0002760000047ab9 */ /* 0x000fe20000000800 */
[----:B------:R-:W-:Y:S01]  /*9a70*/  ULOP3.LUT UR11, URZ, UR11, URZ, 0x33, !UPT ;  /* 0x0000000b3f0b7292 */ /* 0x000fe2000f8e333f */
[----:B------:R-:W-:Y:S02]  /*9a80*/  WARPGROUP.DEPBAR.LE gsb0, 0x0 ;  /* 0x00008000000079c5 */ /* 0x000fe40000010000 */
        /* <DEDUP_REMOVED lines=8> */
[----:B--2---:R-:W-:-:S04]  /*9b10*/  IMAD.IADD R78, R89, 0x1, R91 ;  /* 0x00000001594e7824 */ /* 0x004fc800078e025b */
[----:B0-----:R-:W-:-:S05]  /*9b20*/  @P2 IMAD.HI.U32 R4, R78, R5, RZ ;  /* 0x000000054e042227 */ /* 0x001fca00078e00ff */
[----:B----4-:R-:W-:Y:S02]  /*9b30*/  @P2 SHF.R.U32.HI R78, RZ, R9, R4 ;  /* 0x00000009ff4e2219 */ /* 0x010fe40000011604 */
[----:B------:R-:W0:Y:S01]  /*9b40*/  LDC.64 R8, c[0x0][0x9e0] ;  /* 0x00027800ff087b82 */ /* 0x000e220000000a00 */
        /* <DEDUP_REMOVED lines=11> */
[----:B-1----:R-:W-:Y:S01]  /*9c00*/  FMUL.FTZ R13, R24, UR4 ;  /* 0x00000004180d7c20 */ /* 0x002fe20008410000 */
        /* <DEDUP_REMOVED lines=16> */
[----:B------:R-:W1:Y:S01]  /*9d10*/  SHFL.IDX PT, R82, R78, RZ, 0x1c1f ;  /* 0x001c1fff4e527589 */ /* 0x000e6200000e0000 */
[----:B------:R-:W-:-:S02]  /*9d20*/  IMAD.MOV.U32 R5, RZ, RZ, -0x80 ;  /* 0xffffff80ff057424 */ /* 0x000fc400078e00ff */
        /* <DEDUP_REMOVED lines=20> */
[----:B------:R-:W-:-:S02]  /*9e70*/  IMAD R84, R88, R5, 0x80 ;  /* 0x0000008058547424 */ /* 0x000fc400078e0205 */
        /* <DEDUP_REMOVED lines=9> */
[----:B------:R2:W-:Y:S01]  /*9f10*/  @!P1 SYNCS.ARRIVE.TRANS64.RED.A1T0 RZ, [R4+URZ], RZ ;  /* 0x000000ff04ff99a7 */ /* 0x0005e2000810043f */
[----:B0-----:R-:W-:Y:S01]  /*9f20*/  ISETP.GE.AND P3, PT, R9, 0x1, PT ;  /* 0x000000010900780c */ /* 0x001fe20003f66270 */
[----:B------:R-:W0:Y:S01]  /*9f30*/  MUFU.TANH R13, R13 ;  /* 0x0000000d000d7308 */ /* 0x000e220000002400 */
[----:B--2---:R-:W-:-:S07]  /*9f40*/  IADD3 R4, -R155, 0x1, R84 ;  /* 0x000000019b047810 */ /* 0x004fce0007ffe154 */
[----:B------:R-:W2:Y:S01]  /*9f50*/  MUFU.TANH R14, R14 ;  /* 0x0000000e000e7308 */ /* 0x000ea20000002400 */
[----:B---3--:R-:W-:-:S07]  /*9f60*/  IADD3 R85, -R95, R4, R97 ;  /* 0x000000045f557210 */ /* 0x008fce0007ffe161 */
[----:B------:R-:W3:Y:S01]  /*9f70*/  MUFU.TANH R3, R3 ;  /* 0x0000000300037308 */ /* 0x000ee20000002400 */
[----:B------:R-:W-:-:S07]  /*9f80*/  VIADD R87, R85, UR11 ;  /* 0x0000000b55577c36 */ /* 0x000fce0008000000 */
[----:B------:R-:W4:Y:S01]  /*9f90*/  MUFU.TANH R12, R12 ;  /* 0x0000000c000c7308 */ /* 0x000f220000002400 */
        /* <DEDUP_REMOVED lines=59> */
[----:B------:R0:W0:Y:S08]  /*a350*/  MUFU.TANH R0, R86 ;  /* 0x0000005600007308 */ /* 0x0000300000002400 */
[----:B------:R-:W0:Y:S01]  /*a360*/  MUFU.TANH R77, R77 ;  /* 0x0000004d004d7308 */ /* 0x000e220000002400 */
[----:B------:R-:W-:Y:S01]  /*a370*/  IADD3 R92, -R155, R97, R84 ;  /* 0x000000619b5c7210 */ /* 0x000fe20007ffe154 */
[----:B-1----:R-:W-:Y:S01]  /*a380*/  IMAD.IADD R83, R87, 0x1, R82 ;  /* 0x0000000157537824 */ /* 0x002fe200078e0252 */
[----:B------:R-:W-:-:S02]  /*a390*/  LEA R80, R88, 0xffffff80, 0x7 ;  /* 0xffffff8058507811 */ /* 0x000fc400078e38ff */
[----:B------:R-:W-:Y:S01]  /*a3a0*/  VIADDMNMX R90, R82, R85, R92, PT ;  /* 0x00000055525a7246 */ /* 0x000fe2000380015c */
[----:B--234-:R-:W-:Y:S06]  /*a3b0*/  @!P3 BRA `(.L_x_1455) ;  /* 0x000000000050b947 */ /* 0x01cfec0003800000 */
[----:B------:R-:W-:Y:S01]  /*a3c0*/  IADD3 R89, -R95, R97, R82 ;  /* 0x000000615f597210 */ /* 0x000fe20007ffe152 */
[----:B------:R-:W-:Y:S03]  /*a3d0*/  BSSY B0, `(.L_x_1456) ;  /* 0x000000e000007945 */ /* 0x000fe60003800000 */
[----:B------:R-:W-:-:S13]  /*a3e0*/  ISETP.GT.AND P4, PT, R89, -0x1, PT ;  /* 0xffffffff5900780c */ /* 0x000fda0003f84270 */
[----:B------:R-:W-:Y:S05]  /*a3f0*/  @P4 BRA `(.L_x_1457) ;  /* 0x00000000001c4947 */ /* 0x000fea0003800000 */
[----:B------:R-:W-:Y:S02]  /*a400*/  ISETP.NE.AND P4, PT, R9, 0x1, PT ;  /* 0x000000010900780c */ /* 0x000fe40003f85270 */
[----:B------:R-:W-:-:S11]  /*a410*/  LOP3.LUT R89, RZ, R89, RZ, 0x33, !PT ;  /* 0x00000059ff597212 */ /* 0x000fd600078e33ff */
[----:B------:R-:W1:Y:S02]  /*a420*/  @P4 LDC.64 R4, c[0x0][0x9e8] ;  /* 0x00027a00ff044b82 */ /* 0x000e640000000a00 */
[----:B-1----:R-:W-:-:S05]  /*a430*/  @P4 IMAD.HI.U32 R4, R89, R4, RZ ;  /* 0x0000000459044227 */ /* 0x002fca00078e00ff */
[----:B------:R-:W-:-:S04]  /*a440*/  @P4 SHF.R.U32.HI R89, RZ, R5, R4 ;  /* 0x00000005ff594219 */ /* 0x000fc80000011604 */
[----:B------:R-:W-:Y:S01]  /*a450*/  LOP3.LUT R89, RZ, R89, RZ, 0x33, !PT ;  /* 0x00000059ff597212 */ /* 0x000fe200078e33ff */
[----:B------:R-:W-:Y:S06]  /*a460*/  BRA `(.L_x_1458) ;  /* 0x0000000000107947 */ /* 0x000fec0003800000 */
.L_x_1457:
[----:B------:R-:W-:-:S13]  /*a470*/  ISETP.NE.AND P4, PT, R9, 0x1, PT ;  /* 0x000000010900780c */ /* 0x000fda0003f85270 */
[----:B------:R-:W1:Y:S02]  /*a480*/  @P4 LDC.64 R4, c[0x0][0x9e8] ;  /* 0x00027a00ff044b82 */ /* 0x000e640000000a00 */
[----:B-1----:R-:W-:-:S05]  /*a490*/  @P4 IMAD.HI.U32 R4, R89, R4, RZ ;  /* 0x0000000459044227 */ /* 0x002fca00078e00ff */
[----:B------:R-:W-:-:S07]  /*a4a0*/  @P4 SHF.R.U32.HI R89, RZ, R5, R4 ;  /* 0x00000005ff594219 */ /* 0x000fce0000011604 */
.L_x_1458:
[----:B------:R-:W-:Y:S05]  /*a4b0*/  BSYNC B0 ;  /* 0x0000000000007941 */ /* 0x000fea0003800000 */
.L_x_1456:
[----:B------:R-:W-:-:S05]  /*a4c0*/  IMAD R4, R89, R9, -R80 ;  /* 0x0000000959047224 */ /* 0x000fca00078e0a50 */
[----:B------:R-:W-:-:S04]  /*a4d0*/  IADD3 R4, -R155, R4, RZ ;  /* 0x000000049b047210 */ /* 0x000fc80007ffe1ff */
[----:B------:R-:W-:Y:S02]  /*a4e0*/  VIMNMX R83, R83, R4, !PT ;  /* 0x0000000453537248 */ /* 0x000fe40007fe0100 */
[----:B------:R-:W-:-:S07]  /*a4f0*/  VIADDMNMX R90, R4, R9, R90, PT ;  /* 0x00000009045a7246 */ /* 0x000fce000380015a */
.L_x_1455:
[C---:B------:R-:W-:Y:S01]  /*a500*/  ISETP.GE.AND P4, PT, R84.reuse, 0x2, PT ;  /* 0x000000025400780c */ /* 0x040fe20003f86270 */
[----:B------:R-:W1:Y:S01]  /*a510*/  SHFL.IDX PT, R78, R78, 0x1, 0x1c1f ;  /* 0x003c1f004e4e7f89 */ /* 0x000e6200000e0000 */
[----:B------:R-:W-:Y:S02]  /*a520*/  ISETP.GE.AND P6, PT, R84, 0x9, PT ;  /* 0x000000095400780c */ /* 0x000fe40003fc6270 */
[----:B------:R-:W-:Y:S02]  /*a530*/  ISETP.GT.AND P5, PT, R83, 0x1, !P4 ;  /* 0x000000015300780c */ /* 0x000fe400067a4270 */
[----:B------:R-:W-:Y:S02]  /*a540*/  LOP3.LUT R22, R22, 0xfffffffd, RZ, 0xc0, !PT ;  /* 0xfffffffd16167812 */ /* 0x000fe400078ec0ff */
[----:B------:R-:W-:-:S04]  /*a550*/  ISETP.LT.OR P5, PT, R90, 0x2, P5 ;  /* 0x000000025a00780c */ /* 0x000fc80002fa1670 */
[----:B------:R-:W-:Y:S02]  /*a560*/  FSEL R82, R14, -INF , !P5 ;  /* 0xff8000000e527808 */ /* 0x000fe40006800000 */
[----:B------:R-:W-:Y:S02]  /*a570*/  ISETP.GT.AND P5, PT, R83, 0x8, !P6 ;  /* 0x000000085300780c */ /* 0x000fe400077a4270 */
[----:B------:R-:W-:Y:S02]  /*a580*/  @P6 LOP3.LUT R22, R22, 0x2, RZ, 0xfc, !PT ;  /* 0x0000000216166812 */ /* 0x000fe400078efcff */
[----:B------:R-:W-:Y:S02]  /*a590*/  ISETP.GE.AND P6, PT, R84, 0xa, PT ;  /* 0x0000000a5400780c */ /* 0x000fe40003fc6270 */
[----:B------:R-:W-:Y:S02]  /*a5a0*/  ISETP.LT.OR P5, PT, R90, 0x9, P5 ;  /* 0x000000095a00780c */ /* 0x000fe40002fa1670 */
[----:B------:R-:W-:-:S02]  /*a5b0*/  LOP3.LUT R22, R22, 0xefffffff, RZ, 0xc0, !PT ;  /* 0xefffffff16167812 */ /* 0x000fc400078ec0ff */
[----:B0-----:R-:W-:Y:S01]  /*a5c0*/  FSEL R86, R21, -INF , !P5 ;  /* 0xff80000015567808 */ /* 0x001fe20006800000 */
[----:B-1----:R-:W-:Y:S01]  /*a5d0*/  IMAD.IADD R87, R87, 0x1, R78 ;  /* 0x0000000157577824 */ /* 0x002fe200078e024e */
[----:B------:R-:W-:Y:S02]  /*a5e0*/  ISETP.GT.AND P5, PT, R83, 0x9, !P6 ;  /* 0x000000095300780c */ /* 0x000fe400077a4270 */
[----:B------:R-:W-:Y:S02]  /*a5f0*/  VIADDMNMX R92, R78, R85, R92, PT ;  /* 0x000000554e5c7246 */ /* 0x000fe4000380015c */
[----:B------:R-:W-:Y:S02]  /*a600*/  ISETP.LT.OR P5, PT, R90, 0xa, P5 ;  /* 0x0000000a5a00780c */ /* 0x000fe40002fa1670 */
[----:B------:R-:W-:Y:S02]  /*a610*/  @P6 LOP3.LUT R22, R22, 0x10000000, RZ, 0xfc, !PT ;  /* 0x1000000016166812 */ /* 0x000fe400078efcff */
[----:B------:R-:W-:-:S02]  /*a620*/  ISETP.GE.AND P6, PT, R84, 0x11, PT ;  /* 0x000000115400780c */ /* 0x000fc40003fc6270 */
        /* <DEDUP_REMOVED lines=171> */
[----:B------:R-:W-:Y:S01]  /*b0e0*/  FSEL R84, R81, -INF , !P6 ;  /* 0xff80000051547808 */ /* 0x000fe20007000000 */
[----:B------:R-:W-:Y:S08]  /*b0f0*/  @!P3 BRA `(.L_x_1459) ;  /* 0x000000000050b947 */ /* 0x000ff00003800000 */
[----:B------:R-:W-:Y:S01]  /*b100*/  IADD3 R21, -R95, R97, R78 ;  /* 0x000000615f157210 */ /* 0x000fe20007ffe14e */
[----:B------:R-:W-:Y:S03]  /*b110*/  BSSY B0, `(.L_x_1460) ;  /* 0x000000e000007945 */ /* 0x000fe60003800000 */
        /* <DEDUP_REMOVED lines=9> */
.L_x_1461:
[----:B------:R-:W-:-:S13]  /*b1b0*/  ISETP.NE.AND P6, PT, R9, 0x1, PT ;  /* 0x000000010900780c */ /* 0x000fda0003fc5270 */
[----:B------:R-:W0:Y:S02]  /*b1c0*/  @P6 LDC.64 R4, c[0x0][0x9e8] ;  /* 0x00027a00ff046b82 */ /* 0x000e240000000a00 */
[----:B0-----:R-:W-:-:S05]  /*b1d0*/  @P6 IMAD.HI.U32 R4, R21, R4, RZ ;  /* 0x0000000415046227 */ /* 0x001fca00078e00ff */
[----:B------:R-:W-:-:S07]  /*b1e0*/  @P6 SHF.R.U32.HI R21, RZ, R5, R4 ;  /* 0x00000005ff156219 */ /* 0x000fce0000011604 */
.L_x_1462:
[----:B------:R-:W-:Y:S05]  /*b1f0*/  BSYNC B0 ;  /* 0x0000000000007941 */ /* 0x000fea0003800000 */
.L_x_1460:
[----:B------:R-:W-:-:S04]  /*b200*/  IMAD R80, R21, R9, -R80 ;  /* 0x0000000915507224 */ /* 0x000fc800078e0a50 */
[----:B------:R-:W-:-:S05]  /*b210*/  IMAD.IADD R80, R80, 0x1, -R155 ;  /* 0x0000000150507824 */ /* 0x000fca00078e0a9b */
[----:B------:R-:W-:Y:S02]  /*b220*/  VIMNMX R87, R87, R80, !PT ;  /* 0x0000005057577248 */ /* 0x000fe40007fe0100 */
[----:B------:R-:W-:-:S07]  /*b230*/  VIADDMNMX R92, R80, R9, R92, PT ;  /* 0x00000009505c7246 */ /* 0x000fce000380015c */
.L_x_1459:
[----:B------:R-:W-:Y:S01]  /*b240*/  ISETP.GT.AND P4, PT, R87, 0x1, !P4 ;  /* 0x000000015700780c */ /* 0x000fe20006784270 */
[----:B------:R-:W-:Y:S01]  /*b250*/  ULDC UR4, c[0x0][0x988] ;  /* 0x0002620000047ab9 */ /* 0x000fe20000000800 */
[----:B------:R-:W-:Y:S01]  /*b260*/  LOP3.LUT P6, RZ, R22, 0x1000000, RZ, 0xc0, !PT ;  /* 0x0100000016ff7812 */ /* 0x000fe200078cc0ff */
[----:B------:R-:W-:Y:S01]  /*b270*/  IMAD.U32 R39, RZ, RZ, UR4 ;  /* 0x00000004ff277e24 */ /* 0x000fe2000f8e00ff */
        /* <DEDUP_REMOVED lines=38> */
[----:B------:R-:W-:Y:S02]  /*b4e0*/  ISETP.GT.AND P4, PT, R87, 0x19, !P6 ;  /* 0x000000195700780c */ /* 0x000fe40007784270 */
[----:B------:R-:W-:-:S02]  /*b4f0*/  LOP3.LUT P6, RZ, R22, 0x2000, RZ, 0xc0, !PT ;  /* 0x0000200016ff7812 */ /* 0x000fc400078cc0ff */
        /* <DEDUP_REMOVED lines=36> */
[----:B------:R-:W-:Y:S01]  /*b740*/  ISETP.GT.AND P5, PT, R87, 0x78, !P5 ;  /* 0x000000785700780c */ /* 0x000fe20006fa4270 */
[----:B------:R-:W0:Y:S01]  /*b750*/  SHFL.BFLY PT, R14, R5, 0x2, 0x1f ;  /* 0x0c401f00050e7f89 */ /* 0x000e2200000e0000 */
[----:B------:R-:W-:Y:S02]  /*b760*/  FSEL R124, R41, -INF , !P4 ;  /* 0xff800000297c7808 */ /* 0x000fe40006000000 */
[----:B------:R-:W-:Y:S02]  /*b770*/  LOP3.LUT P4, RZ, R22, 0x40000, RZ, 0xc0, !PT ;  /* 0x0004000016ff7812 */ /* 0x000fe4000788c0ff */
[----:B------:R-:W-:Y:S02]  /*b780*/  ISETP.LT.OR P5, PT, R92, 0x79, P5 ;  /* 0x000000795c00780c */ /* 0x000fe40002fa1670 */
[----:B------:R-:W-:-:S04]  /*b790*/  ISETP.GT.AND P4, PT, R87, 0x31, !P4 ;  /* 0x000000315700780c */ /* 0x000fc80006784270 */
[----:B------:R-:W-:-:S04]  /*b7a0*/  ISETP.LT.OR P4, PT, R92, 0x32, P4 ;  /* 0x000000325c00780c */ /* 0x000fc80002781670 */
[----:B------:R-:W-:Y:S02]  /*b7b0*/  FSEL R42, R42, -INF , !P4 ;  /* 0xff8000002a2a7808 */ /* 0x000fe40006000000 */
[----:B------:R-:W-:-:S04]  /*b7c0*/  LOP3.LUT P4, RZ, R22, 0x20000, RZ, 0xc0, !PT ;  /* 0x0002000016ff7812 */ /* 0x000fc8000788c0ff */
[----:B------:R-:W-:Y:S02]  /*b7d0*/  ISETP.GT.AND P4, PT, R87, 0x38, !P4 ;  /* 0x000000385700780c */ /* 0x000fe40006784270 */
[----:B0-----:R-:W-:Y:S02]  /*b7e0*/  FMNMX.FTZ R21, R5, R14, !PT ;  /* 0x0000000e05157209 */ /* 0x001fe40007810000 */
[----:B------:R-:W-:-:S03]  /*b7f0*/  ISETP.LT.OR P4, PT, R92, 0x39, P4 ;  /* 0x000000395c00780c */ /* 0x000fc60002781670 */
[----:B------:R-:W0:Y:S01]  /*b800*/  SHFL.BFLY PT, R14, R21, 0x1, 0x1f ;  /* 0x0c201f00150e7f89 */ /* 0x000e2200000e0000 */
[----:B------:R-:W-:Y:S02]  /*b810*/  FSEL R126, R45, -INF , !P4 ;  /* 0xff8000002d7e7808 */ /* 0x000fe40006000000 */
[----:B------:R-:W-:-:S04]  /*b820*/  LOP3.LUT P4, RZ, R22, 0x10000, RZ, 0xc0, !PT ;  /* 0x0001000016ff7812 */ /* 0x000fc8000788c0ff */
        /* <DEDUP_REMOVED lines=25> */
[----:B------:R-:W-:Y:S01]  /*b9c0*/  LOP3.LUT P4, RZ, R22, 0x400, RZ, 0xc0, !PT ;  /* 0x0000040016ff7812 */ /* 0x000fe2000788c0ff */
[----:B------:R-:W0:Y:S03]  /*b9d0*/  @P2 LDC R57, c[0x0][0x44c] ;  /* 0x00011300ff392b82 */ /* 0x000e260000000800 */
[----:B------:R-:W-:-:S04]  /*b9e0*/  ISETP.GT.AND P4, PT, R87, 0x51, !P4 ;  /* 0x000000515700780c */ /* 0x000fc80006784270 */
[----:B------:R-:W-:-:S04]  /*b9f0*/  ISETP.LT.OR P4, PT, R92, 0x52, P4 ;  /* 0x000000525c00780c */ /* 0x000fc80002781670 */
[----:B------:R-:W-:Y:S02]  /*ba00*/  FSEL R58, R58, -INF , !P4 ;  /* 0xff8000003a3a7808 */ /* 0x000fe40006000000 */
[----:B------:R-:W-:-:S04]  /*ba10*/  LOP3.LUT P4, RZ, R22, 0x200, RZ, 0xc0, !PT ;  /* 0x0000020016ff7812 */ /* 0x000fc8000788c0ff */
[----:B------:R-:W-:-:S04]  /*ba20*/  ISETP.GT.AND P4, PT, R87, 0x58, !P4 ;  /* 0x000000585700780c */ /* 0x000fc80006784270 */
[----:B------:R-:W-:Y:S01]  /*ba30*/  ISETP.LT.OR P4, PT, R92, 0x59, P4 ;  /* 0x000000595c00780c */ /* 0x000fe20002781670 */
[----:B0-----:R-:W-:-:S03]  /*ba40*/  @P2 IMAD.HI.U32 R57, R91, R57, RZ ;  /* 0x000000395b392227 */ /* 0x001fc600078e00ff */
        /* <DEDUP_REMOVED lines=40> */
[----:B------:R-:W-:Y:S01]  /*bcd0*/  ISETP.GT.AND P4, PT, R87, 0x79, !P6 ;  /* 0x000000795700780c */ /* 0x000fe20007784270 */
[-CC-:B------:R-:W-:Y:S01]  /*bce0*/  FFMA.FTZ R41, R56, R39.reuse, -R15.reuse ;  /* 0x0000002738297223 */ /* 0x180fe2000001080f */
        /* <DEDUP_REMOVED lines=10> */
[-CC-:B------:R-:W-:Y:S01]  /*bd90*/  FFMA.FTZ R29, R36, R39.reuse, -R15.reuse ;  /* 0x00000027241d7223 */ /* 0x180fe2000001080f */
[--C-:B------:R-:W-:Y:S01]  /*bda0*/  FFMA.FTZ R31, R40, R39, -R15.reuse ;  /* 0x00000027281f7223 */ /* 0x100fe2000001080f */
[----:B------:R-:W-:Y:S01]  /*bdb0*/  FMNMX.FTZ R5, R78, R5, !PT ;  /* 0x000000054e057209 */ /* 0x000fe20007810000 */
[-CC-:B------:R-:W-:Y:S01]  /*bdc0*/  FFMA.FTZ R33, R44, R39.reuse, -R15.reuse ;  /* 0x000000272c217223 */ /* 0x180fe2000001080f */
[-CC-:B------:R-:W-:Y:S01]  /*bdd0*/  FFMA.FTZ R37, R52, R39.reuse, -R15.reuse ;  /* 0x0000002734257223 */ /* 0x180fe2000001080f */
[--C-:B------:R-:W-:Y:S01]  /*bde0*/  FFMA.FTZ R144, R94, R39, -R15.reuse ;  /* 0x000000275e907223 */ /* 0x100fe2000001080f */
[----:B------:R-:W-:Y:S01]  /*bdf0*/  FMNMX.FTZ R5, R26, R5, !PT ;  /* 0x000000051a057209 */ /* 0x000fe20007810000 */
[----:B------:R-:W1:Y:S01]  /*be00*/  MUFU.EX2 R150, R150 ;  /* 0x0000009600967308 */ /* 0x000e620000000800 */
[-CC-:B------:R-:W-:Y:S01]  /*be10*/  FFMA.FTZ R146, R96, R39.reuse, -R15.reuse ;  /* 0x0000002760927223 */ /* 0x180fe2000001080f */
[--C-:B------:R-:W-:Y:S01]  /*be20*/  FFMA.FTZ R24, R98, R39, -R15.reuse ;  /* 0x0000002762187223 */ /* 0x100fe2000001080f */
[----:B------:R-:W-:Y:S01]  /*be30*/  FMNMX.FTZ R5, R80, R5, !PT ;  /* 0x0000000550057209 */ /* 0x000fe20007810000 */
[-CC-:B------:R-:W-:Y:S01]  /*be40*/  FFMA.FTZ R142, R100, R39.reuse, -R15.reuse ;  /* 0x00000027648e7223 */ /* 0x180fe2000001080f */
        /* <DEDUP_REMOVED lines=16> */
[----:B------:R-:W-:Y:S01]  /*bf50*/  FFMA.FTZ R120, R120, R39, -R15 ;  /* 0x0000002778787223 */ /* 0x000fe2000001080f */
[----:B------:R-:W2:Y:S01]  /*bf60*/  MUFU.EX2 R21, R21 ;  /* 0x0000001500157308 */ /* 0x000ea20000000800 */
[----:B------:R-:W-:-:S04]  /*bf70*/  FMNMX.FTZ R5, R38, R5, !PT ;  /* 0x0000000526057209 */ /* 0x000fc80007810000 */
[----:B------:R-:W-:-:S03]  /*bf80*/  FMNMX.FTZ R5, R124, R5, !PT ;  /* 0x000000057c057209 */ /* 0x000fc60007810000 */
[----:B------:R-:W3:Y:S01]  /*bf90*/  MUFU.EX2 R144, R144 ;  /* 0x0000009000907308 */ /* 0x000ee20000000800 */
[----:B------:R-:W-:-:S04]  /*bfa0*/  FMNMX.FTZ R5, R42, R5, !PT ;  /* 0x000000052a057209 */ /* 0x000fc80007810000 */
[----:B------:R-:W-:-:S03]  /*bfb0*/  FMNMX.FTZ R5, R126, R5, !PT ;  /* 0x000000057e057209 */ /* 0x000fc60007810000 */
[----:B------:R-:W4:Y:S01]  /*bfc0*/  MUFU.EX2 R25, R25 ;  /* 0x0000001900197308 */ /* 0x000f220000000800 */
[----:B------:R-:W-:-:S04]  /*bfd0*/  FMNMX.FTZ R5, R46, R5, !PT ;  /* 0x000000052e057209 */ /* 0x000fc80007810000 */
[----:B------:R-:W-:-:S03]  /*bfe0*/  FMNMX.FTZ R5, R128, R5, !PT ;  /* 0x0000000580057209 */ /* 0x000fc60007810000 */
[----:B------:R-:W5:Y:S01]  /*bff0*/  MUFU.EX2 R146, R146 ;  /* 0x0000009200927308 */ /* 0x000f620000000800 */
[----:B------:R-:W-:-:S04]  /*c000*/  FMNMX.FTZ R5, R50, R5, !PT ;  /* 0x0000000532057209 */ /* 0x000fc80007810000 */
[----:B------:R-:W-:-:S03]  /*c010*/  FMNMX.FTZ R5, R130, R5, !PT ;  /* 0x0000000582057209 */ /* 0x000fc60007810000 */
[----:B------:R-:W5:Y:S01]  /*c020*/  MUFU.EX2 R27, R27 ;  /* 0x0000001b001b7308 */ /* 0x000f620000000800 */
        /* <DEDUP_REMOVED lines=18> */
[----:B------:R-:W-:-:S05]  /*c150*/  FMNMX.FTZ R5, R86, R5, !PT ;  /* 0x0000000556057209 */ /* 0x000fca0007810000 */
[----:B------:R-:W0:Y:S02]  /*c160*/  SHFL.BFLY PT, R48, R5, 0x2, 0x1f ;  /* 0x0c401f0005307f89 */ /* 0x000e2400000e0000 */
[----:B------:R-:W-:Y:S08]  /*c170*/  MUFU.EX2 R32, R32 ;  /* 0x0000002000207308 */ /* 0x000ff00000000800 */
[----:B------:R-:W-:Y:S08]  /*c180*/  MUFU.EX2 R35, R35 ;  /* 0x0000002300237308 */ /* 0x000ff00000000800 */
[----:B------:R-:W-:Y:S01]  /*c190*/  MUFU.EX2 R36, R36 ;  /* 0x0000002400247308 */ /* 0x000fe20000000800 */
[----:B0-----:R-:W-:Y:S01]  /*c1a0*/  FMNMX.FTZ R51, R5, R48, !PT ;  /* 0x0000003005337209 */ /* 0x001fe20007810000 */
[----:B------:R-:W-:-:S06]  /*c1b0*/  FFMA.FTZ R48, R68, R39, -R15 ;  /* 0x0000002744307223 */ /* 0x000fcc000001080f */
[----:B------:R-:W-:Y:S01]  /*c1c0*/  MUFU.EX2 R37, R37 ;  /* 0x0000002500257308 */ /* 0x000fe20000000800 */
[----:B------:R-:W0:Y:S01]  /*c1d0*/  @P2 LDC R68, c[0x0][0x450] ;  /* 0x00011400ff442b82 */ /* 0x000e220000000800 */
[----:B------:R-:W1:Y:S06]  /*c1e0*/  SHFL.BFLY PT, R56, R51, 0x1, 0x1f ;  /* 0x0c201f0033387f89 */ /* 0x000e6c00000e0000 */
[----:B------:R-:W-:Y:S08]  /*c1f0*/  MUFU.EX2 R0, R0 ;  /* 0x0000000000007308 */ /* 0x000ff00000000800 */
[----:B------:R-:W-:Y:S08]  /*c200*/  MUFU.EX2 R41, R41 ;  /* 0x0000002900297308 */ /* 0x000ff00000000800 */
[----:B------:R-:W-:Y:S01]  /*c210*/  MUFU.EX2 R40, R40 ;  /* 0x0000002800287308 */ /* 0x000fe20000000800 */
[----:B-1----:R-:W-:Y:S01]  /*c220*/  FMNMX.FTZ R5, R51, R56, !PT ;  /* 0x0000003833057209 */ /* 0x002fe20007810000 */
[-CC-:B------:R-:W-:Y:S01]  /*c230*/  FFMA.FTZ R51, R76, R39.reuse, -R15.reuse ;  /* 0x000000274c337223 */ /* 0x180fe2000001080f */
[----:B------:R-:W-:-:S02]  /*c240*/  FFMA.FTZ R56, R84, R39, -R15 ;  /* 0x0000002754387223 */ /* 0x000fc4000001080f */
[C---:B------:R-:W-:Y:S01]  /*c250*/  FSETP.NEU.FTZ.AND P4, PT, R5.reuse, -INF , PT ;  /* 0xff8000000500780b */ /* 0x040fe20003f9d000 */
[----:B------:R-:W-:Y:S02]  /*c260*/  FMUL.FTZ R55, R5, R39 ;  /* 0x0000002705377220 */ /* 0x000fe40000410000 */
[----:B------:R-:W-:Y:S03]  /*c270*/  MUFU.EX2 R43, R43 ;  /* 0x0000002b002b7308 */ /* 0x000fe60000000800 */
[----:B------:R-:W-:-:S05]  /*c280*/  FSEL R15, R55, RZ, P4 ;  /* 0x000000ff370f7208 */ /* 0x000fca0002000000 */
[----:B------:R-:W-:Y:S01]  /*c290*/  MUFU.EX2 R44, R44 ;  /* 0x0000002c002c7308 */ /* 0x000fe20000000800 */
[-CC-:B------:R-:W-:Y:S01]  /*c2a0*/  FFMA.FTZ R149, R3, R39.reuse, -R15.reuse ;  /* 0x0000002703957223 */ /* 0x180fe2000001080f */
[-CC-:B------:R-:W-:Y:S01]  /*c2b0*/  FFMA.FTZ R12, R12, R39.reuse, -R15.reuse ;  /* 0x000000270c0c7223 */ /* 0x180fe2000001080f */
[-C--:B------:R-:W-:Y:S01]  /*c2c0*/  FFMA.FTZ R151, R4, R39.reuse, -R15 ;  /* 0x0000002704977223 */ /* 0x080fe2000001080f */
[----:B------:R-:W-:Y:S01]  /*c2d0*/  FADD.FTZ R3, R148, R13 ;  /* 0x0000000d94037221 */ /* 0x000fe20000010000 */
[-CC-:B------:R-:W-:Y:S01]  /*c2e0*/  FFMA.FTZ R20, R20, R39.reuse, -R15.reuse ;  /* 0x0000002714147223 */ /* 0x180fe2000001080f */
[-CC-:B------:R-:W-:Y:S01]  /*c2f0*/  FFMA.FTZ R145, R78, R39.reuse, -R15.reuse ;  /* 0x000000274e917223 */ /* 0x180fe2000001080f */
[-C--:B------:R-:W-:Y:S01]  /*c300*/  FFMA.FTZ R26, R26, R39.reuse, -R15 ;  /* 0x000000271a1a7223 */ /* 0x080fe2000001080f */
[----:B------:R-:W-:Y:S01]  /*c310*/  MUFU.EX2 R149, R149 ;  /* 0x0000009500957308 */ /* 0x000fe20000000800 */
[----:B------:R-:W-:Y:S01]  /*c320*/  FADD.FTZ R4, R150, R3 ;  /* 0x0000000396047221 */ /* 0x000fe20000010000 */
[-CC-:B------:R-:W-:Y:S01]  /*c330*/  FFMA.FTZ R147, R80, R39.reuse, -R15.reuse ;  /* 0x0000002750937223 */ /* 0x180fe2000001080f */
[-CC-:B------:R-:W-:Y:S01]  /*c340*/  FFMA.FTZ R30, R30, R39.reuse, -R15.reuse ;  /* 0x000000271e1e7223 */ /* 0x180fe2000001080f */
[-CC-:B------:R-:W-:Y:S01]  /*c350*/  FFMA.FTZ R141, R90, R39.reuse, -R15.reuse ;  /* 0x000000275a8d7223 */ /* 0x180fe2000001080f */
[----:B--2---:R-:W-:Y:S01]  /*c360*/  FADD.FTZ R3, R21, R4 ;  /* 0x0000000415037221 */ /* 0x004fe20000010000 */
[-CC-:B------:R-:W-:Y:S01]  /*c370*/  FFMA.FTZ R34, R34, R39.reuse, -R15.reuse ;  /* 0x0000002722227223 */ /* 0x180fe2000001080f */
[-C--:B------:R-:W-:Y:S01]  /*c380*/  FFMA.FTZ R143, R122, R39.reuse, -R15 ;  /* 0x000000277a8f7223 */ /* 0x080fe2000001080f */
[----:B------:R-:W1:Y:S01]  /*c390*/  MUFU.EX2 R12, R12 ;  /* 0x0000000c000c7308 */ /* 0x000e620000000800 */
[----:B---3--:R-:W-:Y:S01]  /*c3a0*/  FADD.FTZ R4, R144, R3 ;  /* 0x0000000390047221 */ /* 0x008fe20000010000 */
[-CC-:B------:R-:W-:Y:S01]  /*c3b0*/  FFMA.FTZ R38, R38, R39.reuse, -R15.reuse ;  /* 0x0000002726267223 */ /* 0x180fe2000001080f */
[-CC-:B------:R-:W-:Y:S01]  /*c3c0*/  FFMA.FTZ R137, R124, R39.reuse, -R15.reuse ;  /* 0x000000277c897223 */ /* 0x180fe2000001080f */
[-CC-:B------:R-:W-:Y:S01]  /*c3d0*/  FFMA.FTZ R42, R42, R39.reuse, -R15.reuse ;  /* 0x000000272a2a7223 */ /* 0x180fe2000001080f */
[----:B----4-:R-:W-:Y:S01]  /*c3e0*/  FADD.FTZ R3, R25, R4 ;  /* 0x0000000419037221 */ /* 0x010fe20000010000 */
[-CC-:B------:R-:W-:Y:S01]  /*c3f0*/  FFMA.FTZ R139, R126, R39.reuse, -R15.reuse ;  /* 0x000000277e8b7223 */ /* 0x180fe2000001080f */
[-C--:B------:R-:W-:Y:S01]  /*c400*/  FFMA.FTZ R46, R46, R39.reuse, -R15 ;  /* 0x000000272e2e7223 */ /* 0x080fe2000001080f */
[----:B------:R-:W2:Y:S01]  /*c410*/  MUFU.EX2 R151, R151 ;  /* 0x0000009700977308 */ /* 0x000ea20000000800 */
[----:B-----5:R-:W-:Y:S01]  /*c420*/  FADD.FTZ R60, R146, R3 ;  /* 0x00000003923c7221 */ /* 0x020fe20000010000 */
[-CC-:B------:R-:W-:Y:S01]  /*c430*/  FFMA.FTZ R133, R128, R39.reuse, -R15.reuse ;  /* 0x0000002780857223 */ /* 0x180fe2000001080f */
[-CC-:B------:R-:W-:Y:S01]  /*c440*/  FFMA.FTZ R50, R50, R39.reuse, -R15.reuse ;  /* 0x0000002732327223 */ /* 0x180fe2000001080f */
[-CC-:B------:R-:W-:Y:S01]  /*c450*/  FFMA.FTZ R135, R130, R39.reuse, -R15.reuse ;  /* 0x0000002782877223 */ /* 0x180fe2000001080f */
[----:B------:R-:W-:Y:S01]  /*c460*/  FADD.FTZ R55, R27, R60 ;  /* 0x0000003c1b377221 */ /* 0x000fe20000010000 */
[-CC-:B------:R-:W-:Y:S01]  /*c470*/  FFMA.FTZ R54, R54, R39.reuse, -R15.reuse ;  /* 0x0000002736367223 */ /* 0x180fe2000001080f */
[-C--:B------:R-:W-:Y:S01]  /*c480*/  FFMA.FTZ R129, R132, R39.reuse, -R15 ;  /* 0x0000002784817223 */ /* 0x080fe2000001080f */
[----:B------:R-:W3:Y:S01]  /*c490*/  MUFU.EX2 R20, R20 ;  /* 0x0000001400147308 */ /* 0x000ee20000000800 */
[----:B-1----:R-:W-:Y:S01]  /*c4a0*/  FADD.FTZ R4, R149, R12 ;  /* 0x0000000c95047221 */ /* 0x002fe20000010000 */
[----:B------:R-:W-:Y:S01]  /*c4b0*/  FADD.FTZ R60, R24, R55 ;  /* 0x00000037183c7221 */ /* 0x000fe20000010000 */
[-CC-:B------:R-:W-:Y:S01]  /*c4c0*/  FFMA.FTZ R58, R58, R39.reuse, -R15.reuse ;  /* 0x000000273a3a7223 */ /* 0x180fe2000001080f */
[----:B------:R-:W-:Y:S01]  /*c4d0*/  F2FP.F16.F32.PACK_AB R148, R13, R148 ;  /* 0x000000940d94723e */ /* 0x000fe200000000ff */
[-CC-:B------:R-:W-:Y:S01]  /*c4e0*/  FFMA.FTZ R131, R134, R39.reuse, -R15.reuse ;  /* 0x0000002786837223 */ /* 0x180fe2000001080f */
[----:B------:R-:W-:Y:S01]  /*c4f0*/  FADD.FTZ R55, R29, R60 ;  /* 0x0000003c1d377221 */ /* 0x000fe20000010000 */
[-C--:B------:R-:W-:Y:S01]  /*c500*/  FFMA.FTZ R125, R136, R39.reuse, -R15 ;  /* 0x00000027887d7223 */ /* 0x080fe2000001080f */
[----:B------:R-:W1:Y:S01]  /*c510*/  MUFU.EX2 R145, R145 ;  /* 0x0000009100917308 */ /* 0x000e620000000800 */
[----:B--2---:R-:W-:Y:S01]  /*c520*/  FADD.FTZ R3, R151, R4 ;  /* 0x0000000497037221 */ /* 0x004fe20000010000 */
[----:B------:R-:W-:Y:S01]  /*c530*/  FADD.FTZ R60, R142, R55 ;  /* 0x000000378e3c7221 */ /* 0x000fe20000010000 */
[-CC-:B------:R-:W-:Y:S01]  /*c540*/  FFMA.FTZ R127, R138, R39.reuse, -R15.reuse ;  /* 0x000000278a7f7223 */ /* 0x180fe2000001080f */
[-CC-:B------:R-:W-:Y:S01]  /*c550*/  FFMA.FTZ R70, R70, R39.reuse, -R15.reuse ;  /* 0x0000002746467223 */ /* 0x180fe2000001080f */
[----:B------:R-:W-:Y:S01]  /*c560*/  F2FP.F16.F32.PACK_AB R134, R41, R0 ;  /* 0x000000002986723e */ /* 0x000fe200000000ff */
[----:B------:R-:W-:Y:S01]  /*c570*/  FADD.FTZ R55, R31, R60 ;  /* 0x0000003c1f377221 */ /* 0x000fe20000010000 */
[-C--:B------:R-:W-:Y:S01]  /*c580*/  FFMA.FTZ R74, R74, R39.reuse, -R15 ;  /* 0x000000274a4a7223 */ /* 0x080fe2000001080f */
[----:B------:R-:W2:Y:S01]  /*c590*/  MUFU.EX2 R26, R26 ;  /* 0x0000001a001a7308 */ /* 0x000ea20000000800 */
[----:B---3--:R-:W-:Y:S01]  /*c5a0*/  FADD.FTZ R4, R20, R3 ;  /* 0x0000000314047221 */ /* 0x008fe20000010000 */
[----:B------:R-:W-:Y:S01]  /*c5b0*/  FADD.FTZ R64, R28, R55 ;  /* 0x000000371c407221 */ /* 0x000fe20000010000 */
[----:B------:R-:W-:Y:S01]  /*c5c0*/  F2FP.F16.F32.PACK_AB R150, R21, R150 ;  /* 0x000000961596723e */ /* 0x000fe200000000ff */
[----:B------:R-:W-:Y:S01]  /*c5d0*/  FFMA.FTZ R82, R82, R39, -R15 ;  /* 0x0000002752527223 */ /* 0x000fe2000001080f */
[C---:B------:R-:W-:Y:S01]  /*c5e0*/  F2FP.F16.F32.PACK_AB R136, R33.reuse, R28 ;  /* 0x0000001c2188723e */ /* 0x040fe200000000ff */
[----:B------:R-:W-:Y:S01]  /*c5f0*/  FADD.FTZ R55, R33, R64 ;  /* 0x0000004021377221 */ /* 0x000fe20000010000 */
[----:B------:R-:W-:Y:S01]  /*c600*/  F2FP.F16.F32.PACK_AB R144, R25, R144 ;  /* 0x000000901990723e */ /* 0x000fe200000000ff */
[----:B------:R-:W3:Y:S01]  /*c610*/  MUFU.EX2 R147, R147 ;  /* 0x0000009300937308 */ /* 0x000ee20000000800 */
[----:B-1----:R-:W-:Y:S01]  /*c620*/  FADD.FTZ R3, R145, R4 ;  /* 0x0000000491037221 */ /* 0x002fe20000010000 */
[----:B------:R-:W-:-:S02]  /*c630*/  F2FP.F16.F32.PACK_AB R146, R27, R146 ;  /* 0x000000921b92723e */ /* 0x000fc400000000ff */
[----:B------:R-:W-:Y:S02]  /*c640*/  F2FP.F16.F32.PACK_AB R142, R31, R142 ;  /* 0x0000008e1f8e723e */ /* 0x000fe400000000ff */
[----:B------:R-:W-:Y:S02]  /*c650*/  F2FP.F16.F32.PACK_AB R138, R35, R32 ;  /* 0x00000020238a723e */ /* 0x000fe400000000ff */
[----:B------:R-:W1:Y:S01]  /*c660*/  MUFU.EX2 R30, R30 ;  /* 0x0000001e001e7308 */ /* 0x000e620000000800 */
[----:B--2---:R-:W-:Y:S01]  /*c670*/  FADD.FTZ R4, R26, R3 ;  /* 0x000000031a047221 */ /* 0x004fe20000010000 */
[----:B------:R-:W-:Y:S02]  /*c680*/  F2FP.F16.F32.PACK_AB R132, R37, R36 ;  /* 0x000000242584723e */ /* 0x000fe400000000ff */
[----:B------:R-:W-:Y:S02]  /*c690*/  F2FP.F16.F32.PACK_AB R128, R43, R40 ;  /* 0x000000282b80723e */ /* 0x000fe400000000ff */
[----:B------:R-:W-:-:S02]  /*c6a0*/  F2FP.F16.F32.PACK_AB R149, R12, R149 ;  /* 0x000000950c95723e */ /* 0x000fc400000000ff */
[----:B------:R-:W2:Y:S01]  /*c6b0*/  MUFU.EX2 R141, R141 ;  /* 0x0000008d008d7308 */ /* 0x000ea20000000800 */
[----:B---3--:R-:W-:Y:S01]  /*c6c0*/  FADD.FTZ R3, R147, R4 ;  /* 0x0000000493037221 */ /* 0x008fe20000010000 */
[----:B------:R-:W-:Y:S01]  /*c6d0*/  IMAD.MOV.U32 R4, RZ, RZ, R91 ;  /* 0x000000ffff047224 */ /* 0x000fe200078e005b */
[----:B0-----:R-:W-:Y:S01]  /*c6e0*/  @P2 SHF.R.U32.HI R4, RZ, R68, R57 ;  /* 0x00000044ff042219 */ /* 0x001fe20000011639 */
[----:B------:R-:W-:Y:S01]  /*c6f0*/  FADD.FTZ R68, R32, R55 ;  /* 0x0000003720447221 */ /* 0x000fe20000010000 */
[----:B------:R-:W-:Y:S02]  /*c700*/  F2FP.F16.F32.PACK_AB R151, R20, R151 ;  /* 0x000000971497723e */ /* 0x000fe400000000ff */
[----:B------:R-:W-:Y:S01]  /*c710*/  F2FP.F16.F32.PACK_AB R145, R26, R145 ;  /* 0x000000911a91723e */ /* 0x000fe200000000ff */
[----:B------:R-:W0:Y:S01]  /*c720*/  MUFU.EX2 R34, R34 ;  /* 0x0000002200227308 */ /* 0x000e220000000800 */
[C---:B-1----:R-:W-:Y:S01]  /*c730*/  FADD.FTZ R60, R30.reuse, R3 ;  /* 0x000000031e3c7221 */ /* 0x042fe20000010000 */
[----:B------:R-:W-:Y:S01]  /*c740*/  FADD.FTZ R55, R35, R68 ;  /* 0x0000004423377221 */ /* 0x000fe20000010000 */
[----:B------:R-:W-:Y:S01]  /*c750*/  IMAD.IADD R93, R93, 0x1, R4 ;  /* 0x000000015d5d7824 */ /* 0x000fe200078e0204 */
[----:B------:R-:W-:-:S03]  /*c760*/  F2FP.F16.F32.PACK_AB R147, R30, R147 ;  /* 0x000000931e93723e */ /* 0x000fc600000000ff */
[----:B------:R-:W-:Y:S01]  /*c770*/  IMAD.IADD R8, R93, 0x1, R8 ;  /* 0x000000015d087824 */ /* 0x000fe200078e0208 */
[----:B------:R-:W1:Y:S01]  /*c780*/  MUFU.EX2 R143, R143 ;  /* 0x0000008f008f7308 */ /* 0x000e620000000800 */
[----:B--2---:R-:W-:Y:S01]  /*c790*/  FADD.FTZ R3, R141, R60 ;  /* 0x0000003c8d037221 */ /* 0x004fe20000010000 */
[-CC-:B------:R-:W-:Y:S01]  /*c7a0*/  FFMA.FTZ R60, R62, R39.reuse, -R15.reuse ;  /* 0x000000273e3c7223 */ /* 0x180fe2000001080f */
[----:B------:R-:W-:Y:S01]  /*c7b0*/  FFMA.FTZ R62, R66, R39, -R15 ;  /* 0x00000027423e7223 */ /* 0x000fe2000001080f */
[----:B------:R-:W-:-:S04]  /*c7c0*/  FADD.FTZ R66, R36, R55 ;  /* 0x0000003724427221 */ /* 0x000fc80000010000 */
[----:B------:R-:W2:Y:S01]  /*c7d0*/  MUFU.EX2 R38, R38 ;  /* 0x0000002600267308 */ /* 0x000ea20000000800 */
[C---:B0-----:R-:W-:Y:S01]  /*c7e0*/  FADD.FTZ R64, R34.reuse, R3 ;  /* 0x0000000322407221 */ /* 0x041fe20000010000 */
[----:B------:R-:W-:Y:S01]  /*c7f0*/  FADD.FTZ R57, R37, R66 ;  /* 0x0000004225397221 */ /* 0x000fe20000010000 */
[----:B------:R-:W-:-:S03]  /*c800*/  F2FP.F16.F32.PACK_AB R141, R34, R141 ;  /* 0x0000008d228d723e */ /* 0x000fc600000000ff */
[----:B------:R-:W-:Y:S02]  /*c810*/  FADD.FTZ R66, R0, R57 ;  /* 0x0000003900427221 */ /* 0x000fe40000010000 */
[----:B------:R-:W0:Y:S01]  /*c820*/  MUFU.EX2 R137, R137 ;  /* 0x0000008900897308 */ /* 0x000e220000000800 */
[----:B-1----:R-:W-:Y:S01]  /*c830*/  FADD.FTZ R3, R143, R64 ;  /* 0x000000408f037221 */ /* 0x002fe20000010000 */
[----:B------:R-:W-:-:S06]  /*c840*/  FADD.FTZ R57, R41, R66 ;  /* 0x0000004229397221 */ /* 0x000fcc0000010000 */
[----:B------:R-:W1:Y:S01]  /*c850*/  MUFU.EX2 R42, R42 ;  /* 0x0000002a002a7308 */ /* 0x000e620000000800 */
[----:B--2---:R-:W-:Y:S01]  /*c860*/  FADD.FTZ R64, R38, R3 ;  /* 0x0000000326407221 */ /* 0x004fe20000010000 */
[-CC-:B------:R-:W-:Y:S01]  /*c870*/  FFMA.FTZ R3, R140, R39.reuse, -R15.reuse ;  /* 0x000000278c037223 */ /* 0x180fe2000001080f */
[----:B------:R-:W-:Y:S01]  /*c880*/  F2FP.F16.F32.PACK_AB R140, R29, R24 ;  /* 0x000000181d8c723e */ /* 0x000fe200000000ff */
[----:B------:R-:W-:Y:S01]  /*c890*/  FFMA.FTZ R15, R86, R39, -R15 ;  /* 0x00000027560f7223 */ /* 0x000fe2000001080f */
[----:B------:R-:W-:-:S03]  /*c8a0*/  F2FP.F16.F32.PACK_AB R143, R38, R143 ;  /* 0x0000008f268f723e */ /* 0x000fc600000000ff */
[----:B------:R-:W2:Y:S01]  /*c8b0*/  MUFU.EX2 R139, R139 ;  /* 0x0000008b008b7308 */ /* 0x000ea20000000800 */
[----:B0-----:R-:W-:-:S07]  /*c8c0*/  FADD.FTZ R55, R137, R64 ;  /* 0x0000004089377221 */ /* 0x001fce0000010000 */
[----:B------:R-:W0:Y:S01]  /*c8d0*/  MUFU.EX2 R46, R46 ;  /* 0x0000002e002e7308 */ /* 0x000e220000000800 */
[C---:B-1----:R-:W-:Y:S01]  /*c8e0*/  FADD.FTZ R64, R42.reuse, R55 ;  /* 0x000000372a407221 */ /* 0x042fe20000010000 */
[----:B------:R-:W-:-:S06]  /*c8f0*/  F2FP.F16.F32.PACK_AB R137, R42, R137 ;  /* 0x000000892a89723e */ /* 0x000fcc00000000ff */
[----:B------:R-:W1:Y:S01]  /*c900*/  MUFU.EX2 R133, R133 ;  /* 0x0000008500857308 */ /* 0x000e620000000800 */
[----:B--2---:R-:W-:Y:S01]  /*c910*/  FADD.FTZ R55, R139, R64 ;  /* 0x000000408b377221 */ /* 0x004fe20000010000 */
[----:B------:R-:W-:-:S06]  /*c920*/  FADD.FTZ R64, R40, R57 ;  /* 0x0000003928407221 */ /* 0x000fcc0000010000 */
[----:B------:R-:W2:Y:S01]  /*c930*/  MUFU.EX2 R50, R50 ;  /* 0x0000003200327308 */ /* 0x000ea20000000800 */
[C---:B0-----:R-:W-:Y:S01]  /*c940*/  FADD.FTZ R4, R46.reuse, R55 ;  /* 0x000000372e047221 */ /* 0x041fe20000010000 */
[----:B------:R-:W-:Y:S01]  /*c950*/  FADD.FTZ R55, R43, R64 ;  /* 0x000000402b377221 */ /* 0x000fe20000010000 */
[----:B------:R-:W-:-:S03]  /*c960*/  F2FP.F16.F32.PACK_AB R139, R46, R139 ;  /* 0x0000008b2e8b723e */ /* 0x000fc600000000ff */
[----:B------:R-:W-:Y:S02]  /*c970*/  FADD.FTZ R64, R44, R55 ;  /* 0x000000372c407221 */ /* 0x000fe40000010000 */
        /* <DEDUP_REMOVED lines=56> */
[----:B--2---:R-:W-:Y:S01]  /*cd00*/  FADD.FTZ R21, R51, R4 ;  /* 0x0000000433157221 */ /* 0x004fe20000010000 */
[C---:B0-----:R-:W-:Y:S01]  /*cd10*/  FADD.FTZ R3, R15.reuse, R0 ;  /* 0x000000000f037221 */ /* 0x041fe20000010000 */
[----:B------:R-:W-:Y:S01]  /*cd20*/  F2FP.F16.F32.PACK_AB R123, R15, R82 ;  /* 0x000000520f7b723e */ /* 0x000fe200000000ff */
[----:B------:R-:W-:Y:S02]  /*cd30*/  VIADD R0, R88, 0xfffffffe ;  /* 0xfffffffe58007836 */ /* 0x000fe40000000000 */
[C---:B-1----:R-:W-:Y:S01]  /*cd40*/  FADD.FTZ R4, R56.reuse, R21 ;  /* 0x0000001538047221 */ /* 0x042fe20000010000 */
[----:B------:R-:W-:Y:S01]  /*cd50*/  F2FP.F16.F32.PACK_AB R122, R56, R51 ;  /* 0x00000033387a723e */ /* 0x000fe200000000ff */
[----:B------:R-:W-:Y:S06]  /*cd60*/  @!P3 BRA `(.L_x_1463) ;  /* 0x000000000048b947 */ /* 0x000fec0003800000 */
        /* <DEDUP_REMOVED lines=11> */
.L_x_1465:
[----:B------:R-:W-:-:S13]  /*ce20*/  ISETP.NE.AND P4, PT, R9, 0x1, PT ;  /* 0x000000010900780c */ /* 0x000fda0003f85270 */
[----:B------:R-:W0:Y:S02]  /*ce30*/  @P4 LDC.64 R20, c[0x0][0x9e8] ;  /* 0x00027a00ff144b82 */ /* 0x000e240000000a00 */
[----:B0-----:R-:W-:-:S05]  /*ce40*/  @P4 IMAD.HI.U32 R20, R12, R20, RZ ;  /* 0x000000140c144227 */ /* 0x001fca00078e00ff */
[----:B------:R-:W-:-:S07]  /*ce50*/  @P4 SHF.R.U32.HI R12, RZ, R21, R20 ;  /* 0x00000015ff0c4219 */ /* 0x000fce0000011614 */
.L_x_1466:
[----:B------:R-:W-:Y:S05]  /*ce60*/  BSYNC B0 ;  /* 0x0000000000007941 */ /* 0x000fea0003800000 */
.L_x_1464:
[----:B------:R-:W-:-:S05]  /*ce70*/  IMAD R9, R12, R9, R9 ;  /* 0x000000090c097224 */ /* 0x000fca00078e0209 */
[----:B------:R-:W-:-:S07]  /*ce80*/  VIMNMX R8, R8, R9, PT ;  /* 0x0000000908087248 */ /* 0x000fce0003fe0100 */
.L_x_1463:
[----:B------:R-:W2:Y:S01]  /*ce90*/  LDL R12, [R1+0x58] ;  /* 0x00005800010c7983 */ /* 0x000ea20000100800 */
[----:B------:R-:W-:Y:S01]  /*cea0*/  SHF.R.S32.HI R9, RZ, 0x1f, R8 ;  /* 0x0000001fff097819 */ /* 0x000fe20000011408 */
[----:B------:R-:W-:Y:S01]  /*ceb0*/  ULDC UR4, c[0x0][0x9e4] ;  /* 0x0002790000047ab9 */ /* 0x000fe20000000800 */
[----:B------:R-:W-:Y:S01]  /*cec0*/  ULDC UR5, c[0x0][0x9e4] ;  /* 0x0002790000057ab9 */ /* 0x000fe20000000800 */
[----:B------:R-:W-:Y:S01]  /*ced0*/  ULDC UR6, c[0x0][0x9d8] ;  /* 0x0002760000067ab9 */ /* 0x000fe20000000800 */
[----:B------:R-:W-:Y:S01]  /*cee0*/  LEA.HI R9, R9, R8, RZ, 0x7 ;  /* 0x0000000809097211 */ /* 0x000fe200078f38ff */
[----:B------:R-:W-:Y:S01]  /*cef0*/  ULDC UR10, c[0x0][0x9d8] ;  /* 0x00027600000a7ab9 */ /* 0x000fe20000000800 */
[----:B------:R-:W-:Y:S01]  /*cf00*/  ULDC UR7, c[0x0][0x9d8] ;  /* 0x0002760000077ab9 */ /* 0x000fe20000000800 */
[----:B------:R-:W-:Y:S01]  /*cf10*/  ULDC UR8, c[0x0][0x9e0] ;  /* 0x0002780000087ab9 */ /* 0x000fe20000000800 */
[----:B------:R-:W-:Y:S01]  /*cf20*/  SHF.R.S32.HI R9, RZ, 0x7, R9 ;  /* 0x00000007ff097819 */ /* 0x000fe20000011409 */
[----:B------:R-:W-:Y:S01]  /*cf30*/  ULDC UR9, c[0x0][0x9e0] ;  /* 0x0002780000097ab9 */ /* 0x000fe20000000800 */
        /* <DEDUP_REMOVED lines=16> */
[----:B--2---:R-:W-:-:S04]  /*d040*/  VIMNMX R21, R12, R9, !PT ;  /* 0x000000090c157248 */ /* 0x004fc80007fe0100 */
[----:B------:R-:W-:-:S13]  /*d050*/  ISETP.GE.AND P4, PT, R0, R21, PT ;  /* 0x000000150000720c */ /* 0x000fda0003f86270 */
[----:B------:R-:W-:Y:S05]  /*d060*/  @!P4 BRA `(.L_x_1467) ;  /* 0x0000003400e8c947 */ /* 0x000fea0003800000 */
[----:B------:R-:W-:-:S07]  /*d070*/  IMAD.MOV.U32 R119, RZ, RZ, RZ ;  /* 0x000000ffff777224 */ /* 0x000fce00078e00ff */
.L_x_1485:
[----:B------:R-:W2:Y:S01]  /*d080*/  LDL R8, [R1+0x24] ;  /* 0x0000240001087983 */ /* 0x000ea20000100800 */
[----:B------:R-:W-:Y:S01]  /*d090*/  VIADD R15, R16, 0x1 ;  /* 0x00000001100f7836 */ /* 0x000fe20000000000 */
[----:B------:R-:W-:Y:S05]  /*d0a0*/  YIELD ;  /* 0x0000000000007946 */ /* 0x000fea0003800000 */
[----:B------:R-:W-:-:S04]  /*d0b0*/  ISETP.NE.AND P4, PT, R15, 0x2, PT ;  /* 0x000000020f00780c */ /* 0x000fc80003f85270 */
[----:B------:R-:W-:Y:S02]  /*d0c0*/  SEL R9, RZ, 0x1, P4 ;  /* 0x00000001ff097807 */ /* 0x000fe40002000000 */
[----:B------:R-:W-:Y:S02]  /*d0d0*/  SEL R15, R15, RZ, P4 ;  /* 0x000000ff0f0f7207 */ /* 0x000fe40002000000 */
[----:B------:R-:W-:Y:S02]  /*d0e0*/  LOP3.LUT R20, R154, R9, RZ, 0x3c, !PT ;  /* 0x000000099a147212 */ /* 0x000fe400078e3cff */
[----:B--2---:R-:W-:-:S13]  /*d0f0*/  ISETP.NE.AND P4, PT, R8, RZ, PT ;  /* 0x000000ff0800720c */ /* 0x004fda0003f85270 */
[----:B------:R-:W-:Y:S05]  /*d100*/  @P4 BRA `(.L_x_1468) ;  /* 0x0000000000304947 */ /* 0x000fea0003800000 */
[----:B------:R-:W-:Y:S05]  /*d110*/  @!P0 BRA `(.L_x_1469) ;  /* 0x0000000000048947 */ /* 0x000fea0003800000 */
[----:B------:R-:W-:Y:S01]  /*d120*/  BPT.TRAP 0x1 ;  /* 0x000000040000795c */ /* 0x000fe20000300000 */
.L_x_1469:
[----:B------:R-:W-:Y:S01]  /*d130*/  IMAD R9, R15, 0x8, R2 ;  /* 0x000000080f097824 */ /* 0x000fe200078e0202 */
[----:B------:R-:W-:-:S04]  /*d140*/  SHF.L.U32 R8, R20, 0x1f, RZ ;  /* 0x0000001f14087819 */ /* 0x000fc800000006ff */
[----:B------:R0:W1:Y:S01]  /*d150*/  SYNCS.PHASECHK.TRANS64.TRYWAIT P5, [R9+URZ+0x16830], R8 ;  /* 0x01683008090075a7 */ /* 0x00006200080a017f */
[----:B------:R-:W-:Y:S05]  /*d160*/  @!P0 BRA `(.L_x_1470) ;  /* 0x0000000000048947 */ /* 0x000fea0003800000 */
[----:B------:R-:W-:Y:S01]  /*d170*/  BPT.TRAP 0x1 ;  /* 0x000000040000795c */ /* 0x000fe20000300000 */
.L_x_1470:
[----:B------:R-:W-:Y:S04]  /*d180*/  BSSY B0, `(.L_x_1468) ;  /* 0x0000004000007945 */ /* 0x000fe80003800000 */
[----:B-1----:R-:W-:Y:S05]  /*d190*/  @P5 BRA `(.L_x_1471) ;  /* 0x0000000000085947 */ /* 0x002fea0003800000 */
[----:B------:R-:W1:Y:S02]  /*d1a0*/  SYNCS.PHASECHK.TRANS64.TRYWAIT P5, [R9+URZ+0x16830], R8 ;  /* 0x01683008090075a7 */ /* 0x000e6400080a017f */
[----:B-1----:R-:W-:Y:S05]  /*d1b0*/  @!P5 BRA `(.L_x_1472) ;  /* 0x0000014c0058d947 */ /* 0x002fea0003800000 */
.L_x_1471:
[----:B------:R-:W-:Y:S05]  /*d1c0*/  BSYNC B0 ;  /* 0x0000000000007941 */ /* 0x000fea0003800000 */
.L_x_1468:
[----:B01----:R-:W2:Y:S01]  /*d1d0*/  LDL R9, [R1+0x20] ;  /* 0x0000200001097983 */ /* 0x003ea20000100800 */
[----:B------:R-:W-:Y:S01]  /*d1e0*/  IMAD.MOV.U32 R13, RZ, RZ, 0x40000040 ;  /* 0x40000040ff0d7424 */ /* 0x000fe200078e00ff */
[----:B------:R-:W-:Y:S05]  /*d1f0*/  WARPSYNC.ALL ;  /* 0x0000000000007948 */ /* 0x000fea0003800000 */
[----:B------:R-:W-:Y:S01]  /*d200*/  R2UR UR19, R13 ;  /* 0x000000000d1372ca */ /* 0x000fe200000e0000 */
[----:B------:R-:W0:Y:S01]  /*d210*/  S2R R8, SR_TID.X ;  /* 0x0000000000087919 */ /* 0x000e220000002100 */
[----:B------:R-:W-:Y:S01]  /*d220*/  IMAD.MOV.U32 R25, RZ, RZ, 0x40000040 ;  /* 0x40000040ff197424 */ /* 0x000fe200078e00ff */
[----:B------:R-:W-:-:S02]  /*d230*/  R2UR UR12, R6 ;  /* 0x00000000060c72ca */ /* 0x000fc400000e0000 */
[----:B------:R-:W-:Y:S02]  /*d240*/  R2UR UR13, R7 ;  /* 0x00000000070d72ca */ /* 0x000fe400000e0000 */
[C---:B------:R-:W-:Y:S02]  /*d250*/  R2UR UR15, R25.reuse ;  /* 0x00000000190f72ca */ /* 0x040fe400000e0000 */
[----:B0-----:R-:W-:Y:S02]  /*d260*/  SHF.R.U32.HI R8, RZ, 0x7, R8 ;  /* 0x00000007ff087819 */ /* 0x001fe40000011608 */
[----:B------:R-:W-:Y:S01]  /*d270*/  R2UR UR27, R25 ;  /* 0x00000000191b72ca */ /* 0x000fe200000e0000 */
[----:B--2---:R-:W-:-:S04]  /*d280*/  IMAD R24, R15, 0x400, R9 ;  /* 0x000004000f187824 */ /* 0x004fc800078e0209 */
[----:B------:R-:W-:-:S05]  /*d290*/  VIADD R12, R24, 0x2 ;  /* 0x00000002180c7836 */ /* 0x000fca0000000000 */
[----:B------:R-:W-:Y:S02]  /*d2a0*/  R2UR UR18, R12 ;  /* 0x000000000c1272ca */ /* 0x000fe400000e0000 */
[----:B------:R-:W2:Y:S01]  /*d2b0*/  LDL.64 R12, [R1] ;  /* 0x00000000010c7983 */ /* 0x000ea20000100a00 */
[----:B------:R-:W-:-:S05]  /*d2c0*/  IADD3 R9, R8, 0x8, RZ ;  /* 0x0000000808097810 */ /* 0x000fca0007ffe0ff */
[----:B------:R0:W-:Y:S01]  /*d2d0*/  BAR.SYNC.DEFER_BLOCKING R9, 0x100 ;  /* 0x000400090000751d */ /* 0x0001e20000010000 */
[C---:B------:R-:W-:Y:S01]  /*d2e0*/  R2UR UR14, R24.reuse ;  /* 0x00000000180e72ca */ /* 0x040fe200000e0000 */
[C---:B------:R-:W-:Y:S02]  /*d2f0*/  VIADD R8, R24.reuse, 0x4 ;  /* 0x0000000418087836 */ /* 0x040fe40000000000 */
[----:B------:R-:W-:-:S05]  /*d300*/  VIADD R24, R24, 0x6 ;  /* 0x0000000618187836 */ /* 0x000fca0000000000 */
[----:B------:R-:W-:Y:S02]  /*d310*/  R2UR UR26, R24 ;  /* 0x00000000181a72ca */ /* 0x000fe400000e0000 */
[----:B------:R-:W-:-:S06]  /*d320*/  WARPGROUP.ARRIVE ;  /* 0x00000000000079c5 */ /* 0x000fcc0000000000 */
[----:B------:R-:W-:Y:S01]  /*d330*/  HGMMA.64x128x16.F32 R24, gdesc[UR12], RZ, !UPT, gsb0 ;  /* 0x01e000000c1879f0 */ /* 0x000fe2000c0008ff */
[----:B0-----:R-:W-:Y:S01]  /*d340*/  IMAD.MOV.U32 R9, RZ, RZ, 0x40000040 ;  /* 0x40000040ff097424 */ /* 0x001fe200078e00ff */
[----:B------:R-:W-:Y:S02]  /*d350*/  R2UR UR22, R8 ;  /* 0x00000000081672ca */ /* 0x000fe400000e0000 */
[----:B------:R-:W-:Y:S02]  /*d360*/  R2UR UR20, R156 ;  /* 0x000000009c1472ca */ /* 0x000fe400000e0000 */
[----:B------:R-:W-:Y:S02]  /*d370*/  R2UR UR23, R9 ;  /* 0x00000000091772ca */ /* 0x000fe400000e0000 */
[----:B------:R-:W-:Y:S01]  /*d380*/  R2UR UR21, R157 ;  /* 0x000000009d1572ca */ /* 0x000fe200000e0000 */
[----:B------:R-:W-:Y:S02]  /*d390*/  WARPGROUP.DEPBAR.LE gsb0, 0x0 ;  /* 0x00008000000079c5 */ /* 0x000fe40000010000 */
[----:B------:R-:W-:Y:S01]  /*d3a0*/  WARPGROUP.ARRIVE ;  /* 0x00000000000079c5 */ /* 0x000fe20000000000 */
[----:B--2---:R-:W-:-:S02]  /*d3b0*/  R2UR UR16, R12 ;  /* 0x000000000c1072ca */ /* 0x004fc400000e0000 */
[----:B------:R-:W-:-:S13]  /*d3c0*/  R2UR UR17, R13 ;  /* 0x000000000d1172ca */ /* 0x000fda00000e0000 */
[----:B------:R-:W-:Y:S01]  /*d3d0*/  HGMMA.64x128x16.F32 R24, gdesc[UR16], R24, gsb0 ;  /* 0x01e00000101879f0 */ /* 0x000fe20008000818 */
[----:B------:R-:W-:Y:S02]  /*d3e0*/  R2UR UR24, R10 ;  /* 0x000000000a1872ca */ /* 0x000fe400000e0000 */
[----:B------:R-:W-:Y:S01]  /*d3f0*/  R2UR UR25, R11 ;  /* 0x000000000b1972ca */ /* 0x000fe200000e0000 */
[----:B------:R-:W-:Y:S02]  /*d400*/  WARPGROUP.DEPBAR.LE gsb0, 0x0 ;  /* 0x00008000000079c5 */ /* 0x000fe40000010000 */
[----:B------:R-:W-:-:S06]  /*d410*/  WARPGROUP.ARRIVE ;  /* 0x00000000000079c5 */ /* 0x000fcc0000000000 */
[----:B------:R-:W-:Y:S03]  /*d420*/  HGMMA.64x128x16.F32 R24, gdesc[UR20], R24, gsb0 ;  /* 0x01e00000141879f0 */ /* 0x000fe60008000818 */
[----:B------:R-:W-:Y:S02]  /*d430*/  WARPGROUP.DEPBAR.LE gsb0, 0x0 ;  /* 0x00008000000079c5 */ /* 0x000fe40000010000 */
[----:B------:R-:W-:-:S07]  /*d440*/  WARPGROUP.ARRIVE ;  /* 0x00000000000079c5 */ /* 0x000fce0000000000 */
[----:B------:R-:W-:Y:S03]  /*d450*/  HGMMA.64x128x16.F32 R24, gdesc[UR24], R24, gsb0 ;  /* 0x01e00000181879f0 */ /* 0x000fe60008000818 */
[----:B------:R-:W-:Y:S02]  /*d460*/  WARPGROUP.DEPBAR.LE gsb0, 0x0 ;  /* 0x00008000000079c5 */ /* 0x000fe40000010000 */
[----:B------:R-:W-:Y:S05]  /*d470*/  @P4 BRA `(.L_x_1473) ;  /* 0x0000000000284947 */ /* 0x000fea0003800000 */
[----:B------:R-:W-:Y:S05]  /*d480*/  @!P0 BRA `(.L_x_1474) ;  /* 0x0000000000048947 */ /* 0x000fea0003800000 */
[----:B------:R-:W-:Y:S01]  /*d490*/  BPT.TRAP 0x1 ;  /* 0x000000040000795c */ /* 0x000fe20000300000 */
.L_x_1474:
[----:B------:R-:W-:Y:S01]  /*d4a0*/  SHF.L.U32 R8, R154, 0x1f, RZ ;  /* 0x0000001f9a087819 */ /* 0x000fe200000006ff */
[----:B------:R-:W-:-:S04]  /*d4b0*/  IMAD R9, R16, 0x8, R2 ;  /* 0x0000000810097824 */ /* 0x000fc800078e0202 */
[----:B------:R0:W1:Y:S01]  /*d4c0*/  SYNCS.PHASECHK.TRANS64.TRYWAIT P4, [R9+URZ+0x16850], R8 ;  /* 0x01685008090075a7 */ /* 0x000062000808017f */
[----:B------:R-:W-:Y:S05]  /*d4d0*/  @!P0 BRA `(.L_x_1475) ;  /* 0x0000000000048947 */ /* 0x000fea0003800000 */
[----:B------:R-:W-:Y:S01]  /*d4e0*/  BPT.TRAP 0x1 ;  /* 0x000000040000795c */ /* 0x000fe20000300000 */
.L_x_1475:
[----:B-1----:R-:W-:Y:S05]  /*d4f0*/  @P4 BRA `(.L_x_1473) ;  /* 0x0000000000084947 */ /* 0x002fea0003800000 */
[----:B------:R-:W1:Y:S02]  /*d500*/  SYNCS.PHASECHK.TRANS64.TRYWAIT P4, [R9+URZ+0x16850], R8 ;  /* 0x01685008090075a7 */ /* 0x000e64000808017f */
[----:B-1----:R-:W-:Y:S05]  /*d510*/  @!P4 BRA `(.L_x_1476) ;  /* 0x000001480094c947 */ /* 0x002fea0003800000 */
.L_x_1473:
[----:B01----:R-:W-:Y:S01]  /*d520*/  VIADD R8, R2, 0x400 ;  /* 0x0000040002087836 */ /* 0x003fe20000000000 */
[----:B------:R-:W2:Y:S01]  /*d530*/  LDL R154, [R1+0x8] ;  /* 0x00000800019a7983 */ /* 0x000ea20000100800 */
[----:B------:R-:W-:Y:S01]  /*d540*/  IMAD.MOV.U32 R9, RZ, RZ, 0x40000040 ;  /* 0x40000040ff097424 */ /* 0x000fe200078e00ff */
[----:B------:R-:W-:Y:S05]  /*d550*/  WARPSYNC.ALL ;  /* 0x0000000000007948 */ /* 0x000fea0003800000 */
[----:B------:R-:W-:Y:S01]  /*d560*/  SHF.R.U32.HI R8, RZ, 0x4, R8 ;  /* 0x00000004ff087819 */ /* 0x000fe20000011608 */
[----:B------:R-:W-:Y:S01]  /*d570*/  WARPGROUP.ARRIVE ;  /* 0x00000000000079c5 */ /* 0x000fe20000000000 */
[----:B------:R-:W-:-:S02]  /*d580*/  R2UR UR15, R9 ;  /* 0x00000000090f72ca */ /* 0x000fc400000e0000 */
[----:B------:R-:W-:-:S05]  /*d590*/  LOP3.LUT R8, R8, 0x3fff, RZ, 0xc0, !PT ;  /* 0x00003fff08087812 */ /* 0x000fca00078ec0ff */
[----:B------:R-:W-:-:S05]  /*d5a0*/  IMAD R8, R16, 0x400, R8 ;  /* 0x0000040010087824 */ /* 0x000fca00078e0208 */
[----:B------:R-:W-:-:S13]  /*d5b0*/  R2UR UR14, R8 ;  /* 0x00000000080e72ca */ /* 0x000fda00000e0000 */
[----:B------:R-:W-:Y:S01]  /*d5c0*/  HGMMA.64x64x16.F32 R88, R148, gdesc[UR12].tnspB, R88, gsb0 ;  /* 0x40e0000c94587df0 */ /* 0x000fe20008000858 */
[----:B------:R-:W-:Y:S02]  /*d5d0*/  VIADD R12, R8, 0x80 ;  /* 0x00000080080c7836 */ /* 0x000fe40000000000 */
[----:B------:R-:W-:-:S03]  /*d5e0*/  IMAD.MOV.U32 R13, RZ, RZ, 0x40000040 ;  /* 0x40000040ff0d7424 */ /* 0x000fc600078e00ff */
[----:B------:R-:W-:Y:S02]  /*d5f0*/  R2UR UR14, R12 ;  /* 0x000000000c0e72ca */ /* 0x000fe400000e0000 */
[----:B------:R-:W-:Y:S01]  /*d600*/  R2UR UR15, R13 ;  /* 0x000000000d0f72ca */ /* 0x000fe200000e0000 */
[----:B------:R-:W-:Y:S01]  /*d610*/  VIADD R12, R8, 0x100 ;  /* 0x00000100080c7836 */ /* 0x000fe20000000000 */
[----:B------:R-:W-:Y:S01]  /*d620*/  MOV R13, 0x40000040 ;  /* 0x40000040000d7802 */ /* 0x000fe20000000f00 */
[----:B------:R-:W-:Y:S02]  /*d630*/  WARPGROUP.DEPBAR.LE gsb0, 0x0 ;  /* 0x00008000000079c5 */ /* 0x000fe40000010000 */
[----:B------:R-:W-:Y:S01]  /*d640*/  WARPGROUP.ARRIVE ;  /* 0x00000000000079c5 */ /* 0x000fe20000000000 */
[----:B------:R-:W3:Y:S04]  /*d650*/  LDL R149, [R1+0x1c] ;  /* 0x00001c0001957983 */ /* 0x000ee80000100800 */
[----:B------:R-:W3:Y:S03]  /*d660*/  LDL R150, [R1+0x4c] ;  /* 0x00004c0001967983 */ /* 0x000ee60000100800 */
[----:B------:R-:W-:Y:S01]  /*d670*/  HGMMA.64x64x16.F32 R88, R144, gdesc[UR12].tnspB, R88, gsb0 ;  /* 0x40e0000c90587df0 */ /* 0x000fe20008000858 */
[----:B------:R-:W-:-:S02]  /*d680*/  R2UR UR14, R12 ;  /* 0x000000000c0e72ca */ /* 0x000fc400000e0000 */
[----:B------:R-:W-:Y:S01]  /*d690*/  R2UR UR15, R13 ;  /* 0x000000000d0f72ca */ /* 0x000fe200000e0000 */
[----:B------:R-:W-:Y:S01]  /*d6a0*/  VIADD R12, R8, 0x180 ;  /* 0x00000180080c7836 */ /* 0x000fe20000000000 */
[----:B------:R-:W2:Y:S01]  /*d6b0*/  LDL R151, [R1+0xc] ;  /* 0x00000c0001977983 */ /* 0x000ea20000100800 */
[----:B------:R-:W-:Y:S02]  /*d6c0*/  IMAD.MOV.U32 R13, RZ, RZ, 0x40000040 ;  /* 0x40000040ff0d7424 */ /* 0x000fe400078e00ff */
        /* <DEDUP_REMOVED lines=60> */
[----:B------:R-:W1:Y:S01]  /*da90*/  MUFU.TANH R25, R25 ;  /* 0x0000001900197308 */ /* 0x000e620000002400 */
[----:B------:R-:W-:-:S02]  /*daa0*/  WARPGROUP.DEPBAR.LE gsb0, 0x0 ;  /* 0x00008000000079c5 */ /* 0x000fc40000010000 */
[----:B------:R-:W-:-:S05]  /*dab0*/  WARPGROUP.ARRIVE ;  /* 0x00000000000079c5 */ /* 0x000fca0000000000 */
[----:B------:R-:W4:Y:S01]  /*dac0*/  MUFU.TANH R24, R24 ;  /* 0x0000001800187308 */ /* 0x000f220000002400 */
[----:B------:R-:W-:Y:S01]  /*dad0*/  HGMMA.64x64x16.F32 R88, R140, gdesc[UR12].tnspB, R88, gsb0 ;  /* 0x40e0000c8c587df0 */ /* 0x000fe20008000858 */
[----:B------:R-:W-:Y:S01]  /*dae0*/  R2UR UR14, R12 ;  /* 0x000000000c0e72ca */ /* 0x000fe200000e0000 */
[----:B------:R-:W-:Y:S01]  /*daf0*/  VIADD R12, R8, 0x200 ;  /* 0x00000200080c7836 */ /* 0x000fe20000000000 */
[----:B------:R-:W-:Y:S01]  /*db00*/  R2UR UR15, R13 ;  /* 0x000000000d0f72ca */ /* 0x000fe200000e0000 */
[----:B------:R-:W-:-:S03]  /*db10*/  IMAD.MOV.U32 R13, RZ, RZ, 0x40000040 ;  /* 0x40000040ff0d7424 */ /* 0x000fc600078e00ff */
        /* <DEDUP_REMOVED lines=53> */
[----:B------:R5:W0:Y:S08]  /*de70*/  MUFU.TANH R8, R78 ;  /* 0x0000004e00087308 */ /* 0x000a300000002400 */
[----:B------:R-:W0:Y:S01]  /*de80*/  MUFU.TANH R58, R58 ;  /* 0x0000003a003a7308 */ /* 0x000e220000002400 */
[----:B-----5:R-:W-:Y:S01]  /*de90*/  FMUL.FTZ R78, R80, UR10 ;  /* 0x0000000a504e7c20 */ /* 0x020fe20008410000 */
[----:B------:R-:W-:Y:S01]  /*dea0*/  FMUL.FTZ R80, R81, UR10 ;  /* 0x0000000a51507c20 */ /* 0x000fe20008410000 */
[----:B------:R-:W-:Y:S01]  /*deb0*/  FMUL.FTZ R81, R83, UR10 ;  /* 0x0000000a53517c20 */ /* 0x000fe20008410000 */
[----:B------:R-:W-:-:S04]  /*dec0*/  FMUL.FTZ R83, R87, UR10 ;  /* 0x0000000a57537c20 */ /* 0x000fc80008410000 */
        /* <DEDUP_REMOVED lines=11> */
[----:B------:R-:W-:Y:S02]  /*df80*/  R2UR UR14, R12 ;  /* 0x000000000c0e72ca */ /* 0x000fe400000e0000 */
[----:B------:R-:W-:Y:S01]  /*df90*/  R2UR UR15, R13 ;  /* 0x000000000d0f72ca */ /* 0x000fe200000e0000 */
[----:B------:R-:W5:Y:S03]  /*dfa0*/  @P2 LDC R12, c[0x0][0x450] ;  /* 0x00011400ff0c2b82 */ /* 0x000f660000000800 */
[----:B------:R-:W0:Y:S05]  /*dfb0*/  MUFU.TANH R67, R67 ;  /* 0x0000004300437308 */ /* 0x000e2a0000002400 */
[----:B------:R-:W1:Y:S03]  /*dfc0*/  @P2 LDC R13, c[0x0][0x44c] ;  /* 0x00011300ff0d2b82 */ /* 0x000e660000000800 */
        /* <DEDUP_REMOVED lines=12> */
[----:B------:R-:W-:Y:S07]  /*e090*/  HGMMA.64x64x16.F32 R88, R120, gdesc[UR12].tnspB, R88, gsb0 ;  /* 0x40e0000c78587df0 */ /* 0x000fee0008000858 */
        /* <DEDUP_REMOVED lines=8> */
[----:B---3--:R-:W-:Y:S02]  /*e120*/  IMAD.IADD R121, R150, 0x1, R149 ;  /* 0x0000000196797824 */ /* 0x008fe400078e0295 */
[----:B------:R-:W-:Y:S01]  /*e130*/  FMUL.FTZ R120, R84, UR10 ;  /* 0x0000000a54787c20 */ /* 0x000fe20008410000 */
[----:B------:R-:W3:Y:S01]  /*e140*/  S2R R149, SR_TID.X ;  /* 0x0000000000957919 */ /* 0x000ee20000002100 */
[----:B------:R-:W-:Y:S02]  /*e150*/  IMAD.SHL.U32 R84, R0, 0x80, RZ ;  /* 0x0000008000547824 */ /* 0x000fe400078e00ff */
[----:B-1----:R-:W-:Y:S02]  /*e160*/  @P2 IMAD.HI.U32 R13, R121, R13, RZ ;  /* 0x0000000d790d2227 */ /* 0x002fe400078e00ff */
[----:B------:R-:W1:Y:S01]  /*e170*/  MUFU.TANH R120, R120 ;  /* 0x0000007800787308 */ /* 0x000e620000002400 */
[----:B------:R-:W-:Y:S02]  /*e180*/  IADD3 R122, -R155, 0x1, -R84 ;  /* 0x000000019b7a7810 */ /* 0x000fe40007ffe954 */
[----:B-----5:R-:W-:Y:S01]  /*e190*/  @P2 SHF.R.U32.HI R121, RZ, R12, R13 ;  /* 0x0000000cff792219 */ /* 0x020fe2000001160d */
[----:B------:R-:W-:Y:S01]  /*e1a0*/  @!P1 IMAD R13, R15, 0x8, R2 ;  /* 0x000000080f0d9824 */ /* 0x000fe200078e0202 */
[----:B--2---:R-:W-:-:S03]  /*e1b0*/  IADD3 R122, -R154, R122, R151 ;  /* 0x0000007a9a7a7210 */ /* 0x004fc60007ffe197 */
[----:B------:R-:W2:Y:S01]  /*e1c0*/  SHFL.IDX PT, R124, R121, RZ, 0x1c1f ;  /* 0x001c1fff797c7589 */ /* 0x000ea200000e0000 */
[----:B------:R-:W-:Y:S01]  /*e1d0*/  @!P1 IADD3 R13, R13, 0x16840, RZ ;  /* 0x000168400d0d9810 */ /* 0x000fe20007ffe0ff */
[C---:B------:R-:W-:Y:S02]  /*e1e0*/  VIADD R123, R122.reuse, UR8 ;  /* 0x000000087a7b7c36 */ /* 0x040fe40008000000 */
[----:B------:R-:W-:Y:S01]  /*e1f0*/  VIADD R122, R122, UR11 ;  /* 0x0000000b7a7a7c36 */ /* 0x000fe20008000000 */
[----:B------:R-:W-:Y:S02]  /*e200*/  @!P1 PRMT R13, RZ, 0x654, R13 ;  /* 0x00000654ff0d9816 */ /* 0x000fe4000000000d */
[----:B---3--:R-:W-:Y:S02]  /*e210*/  SHF.R.U32.HI R150, RZ, 0x7, R149 ;  /* 0x00000007ff967819 */ /* 0x008fe40000011695 */
[----:B------:R-:W-:-:S03]  /*e220*/  ISETP.GE.U32.AND P4, PT, R149, 0x180, PT ;  /* 0x000001809500780c */ /* 0x000fc60003f86070 */
[----:B------:R-:W-:Y:S02]  /*e230*/  VIADD R12, R150, 0x9 ;  /* 0x00000009960c7836 */ /* 0x000fe40000000000 */
[--C-:B--2---:R-:W-:Y:S02]  /*e240*/  IMAD.IADD R87, R123, 0x1, R124.reuse ;  /* 0x000000017b577824 */ /* 0x104fe400078e027c */
[----:B------:R-:W-:Y:S01]  /*e250*/  IMAD.IADD R86, R122, 0x1, R124 ;  /* 0x000000017a567824 */ /* 0x000fe200078e027c */
[----:B------:R-:W-:-:S05]  /*e260*/  SEL R12, R12, 0x9, !P4 ;  /* 0x000000090c0c7807 */ /* 0x000fca0006000000 */
[----:B------:R2:W-:Y:S06]  /*e270*/  BAR.ARV R12, 0x100 ;  /* 0x0004000c0000751d */ /* 0x0005ec0000002000 */
[----:B------:R2:W-:Y:S01]  /*e280*/  @!P1 SYNCS.ARRIVE.TRANS64.RED.A1T0 RZ, [R13+URZ], RZ ;  /* 0x000000ff0dff99a7 */ /* 0x0005e2000810043f */
[----:B01--4-:R-:W-:Y:S05]  /*e290*/  @!P3 BRA `(.L_x_1477) ;  /* 0x000000000058b947 */ /* 0x013fea0003800000 */
[----:B------:R-:W-:Y:S01]  /*e2a0*/  IADD3 R124, -R154, R151, R124 ;  /* 0x000000979a7c7210 */ /* 0x000fe20007ffe17c */
[----:B------:R-:W-:Y:S03]  /*e2b0*/  BSSY B0, `(.L_x_1478) ;  /* 0x0000010000007945 */ /* 0x000fe60003800000 */
[----:B------:R-:W-:-:S13]  /*e2c0*/  ISETP.GT.AND P4, PT, R124, -0x1, PT ;  /* 0xffffffff7c00780c */ /* 0x000fda0003f84270 */
[----:B------:R-:W-:Y:S05]  /*e2d0*/  @P4 BRA `(.L_x_1479) ;  /* 0x0000000000204947 */ /* 0x000fea0003800000 */
[----:B------:R-:W-:Y:S01]  /*e2e0*/  IMAD.U32 R125, RZ, RZ, UR4 ;  /* 0x00000004ff7d7e24 */ /* 0x000fe2000f8e00ff */
[----:B------:R-:W-:-:S04]  /*e2f0*/  LOP3.LUT R124, RZ, R124, RZ, 0x33, !PT ;  /* 0x0000007cff7c7212 */ /* 0x000fc800078e33ff */
[----:B------:R-:W-:-:S13]  /*e300*/  ISETP.NE.AND P4, PT, R125, 0x1, PT ;  /* 0x000000017d00780c */ /* 0x000fda0003f85270 */
[----:B--2---:R-:W0:Y:S02]  /*e310*/  @P4 LDC.64 R12, c[0x0][0x9e8] ;  /* 0x00027a00ff0c4b82 */ /* 0x004e240000000a00 */
[----:B0-----:R-:W-:-:S05]  /*e320*/  @P4 IMAD.HI.U32 R12, R124, R12, RZ ;  /* 0x0000000c7c0c4227 */ /* 0x001fca00078e00ff */
[----:B------:R-:W-:-:S04]  /*e330*/  @P4 SHF.R.U32.HI R124, RZ, R13, R12 ;  /* 0x0000000dff7c4219 */ /* 0x000fc8000001160c */
[----:B------:R-:W-:Y:S01]  /*e340*/  LOP3.LUT R124, RZ, R124, RZ, 0x33, !PT ;  /* 0x0000007cff7c7212 */ /* 0x000fe200078e33ff */
[----:B------:R-:W-:Y:S06]  /*e350*/  BRA `(.L_x_1480) ;  /* 0x0000000000147947 */ /* 0x000fec0003800000 */
.L_x_1479:
[----:B------:R-:W-:-:S05]  /*e360*/  IMAD.U32 R125, RZ, RZ, UR4 ;  /* 0x00000004ff7d7e24 */ /* 0x000fca000f8e00ff */
[----:B------:R-:W-:-:S13]  /*e370*/  ISETP.NE.AND P4, PT, R125, 0x1, PT ;  /* 0x000000017d00780c */ /* 0x000fda0003f85270 */
[----:B--2---:R-:W0:Y:S02]  /*e380*/  @P4 LDC.64 R12, c[0x0][0x9e8] ;  /* 0x00027a00ff0c4b82 */ /* 0x004e240000000a00 */
[----:B0-----:R-:W-:-:S05]  /*e390*/  @P4 IMAD.HI.U32 R12, R124, R12, RZ ;  /* 0x0000000c7c0c4227 */ /* 0x001fca00078e00ff */
[----:B------:R-:W-:-:S07]  /*e3a0*/  @P4 SHF.R.U32.HI R124, RZ, R13, R12 ;  /* 0x0000000dff7c4219 */ /* 0x000fce000001160c */
.L_x_1480:
[----:B------:R-:W-:Y:S05]  /*e3b0*/  BSYNC B0 ;  /* 0x0000000000007941 */ /* 0x000fea0003800000 */
.L_x_1478:
[----:B------:R-:W-:-:S04]  /*e3c0*/  IMAD R124, R124, R125, -R84 ;  /* 0x0000007d7c7c7224 */ /* 0x000fc800078e0a54 */
[----:B------:R-:W-:-:S05]  /*e3d0*/  IMAD.IADD R124, R124, 0x1, -R155 ;  /* 0x000000017c7c7824 */ /* 0x000fca00078e0a9b */
[----:B------:R-:W-:Y:S02]  /*e3e0*/  VIMNMX R86, R86, R124, !PT ;  /* 0x0000007c56567248 */ /* 0x000fe40007fe0100 */
[----:B------:R-:W-:-:S07]  /*e3f0*/  VIADDMNMX R87, R124, R125, R87, PT ;  /* 0x0000007d7c577246 */ /* 0x000fce0003800157 */
.L_x_1477:
[----:B------:R-:W-:Y:S01]  /*e400*/  ISETP.GT.AND P5, PT, R0, -0x1, PT ;  /* 0xffffffff0000780c */ /* 0x000fe20003fa4270 */
[----:B------:R-:W0:Y:S03]  /*e410*/  SHFL.IDX PT, R121, R121, 0x1, 0x1c1f ;  /* 0x003c1f0079797f89 */ /* 0x000e2600000e0000 */
[----:B------:R-:W-:-:S04]  /*e420*/  ISETP.GT.AND P4, PT, R86, RZ, P5 ;  /* 0x000000ff5600720c */ /* 0x000fc80002f84270 */
[----:B------:R-:W-:-:S04]  /*e430*/  ISETP.LT.OR P4, PT, R87, 0x1, P4 ;  /* 0x000000015700780c */ /* 0x000fc80002781670 */
[----:B------:R-:W-:Y:S02]  /*e440*/  FSEL R9, R9, -INF , !P4 ;  /* 0xff80000009097808 */ /* 0x000fe40006000000 */
[----:B------:R-:W-:-:S04]  /*e450*/  ISETP.GT.AND P4, PT, R86, 0x1, P5 ;  /* 0x000000015600780c */ /* 0x000fc80002f84270 */
[----:B------:R-:W-:-:S04]  /*e460*/  ISETP.LT.OR P4, PT, R87, 0x2, P4 ;  /* 0x000000025700780c */ /* 0x000fc80002781670 */
[----:B------:R-:W-:Y:S02]  /*e470*/  FSEL R25, R25, -INF , !P4 ;  /* 0xff80000019197808 */ /* 0x000fe40006000000 */
[----:B------:R-:W-:Y:S01]  /*e480*/  ISETP.GT.AND P4, PT, R86, 0x8, P5 ;  /* 0x000000085600780c */ /* 0x000fe20002f84270 */
[--C-:B0-----:R-:W-:Y:S02]  /*e490*/  IMAD.IADD R123, R123, 0x1, R121.reuse ;  /* 0x000000017b7b7824 */ /* 0x101fe400078e0279 */
[----:B------:R-:W-:Y:S01]  /*e4a0*/  IMAD.IADD R122, R122, 0x1, R121 ;  /* 0x000000017a7a7824 */ /* 0x000fe200078e0279 */
[----:B------:R-:W-:-:S04]  /*e4b0*/  ISETP.LT.OR P4, PT, R87, 0x9, P4 ;  /* 0x000000095700780c */ /* 0x000fc80002781670 */
[----:B------:R-:W-:Y:S02]  /*e4c0*/  FSEL R27, R27, -INF , !P4 ;  /* 0xff8000001b1b7808 */ /* 0x000fe40006000000 */
[----:B------:R-:W-:-:S04]  /*e4d0*/  ISETP.GT.AND P4, PT, R86, 0x9, P5 ;  /* 0x000000095600780c */ /* 0x000fc80002f84270 */
        /* <DEDUP_REMOVED lines=85> */
[----:B------:R-:W-:Y:S01]  /*ea30*/  FSEL R85, R85, -INF , !P4 ;  /* 0xff80000055557808 */ /* 0x000fe20006000000 */
[----:B------:R-:W-:Y:S08]  /*ea40*/  @!P3 BRA `(.L_x_1481) ;  /* 0x000000000058b947 */ /* 0x000ff00003800000 */
        /* <DEDUP_REMOVED lines=12> */
.L_x_1483:
[----:B------:R-:W-:-:S05]  /*eb10*/  IMAD.U32 R39, RZ, RZ, UR4 ;  /* 0x00000004ff277e24 */ /* 0x000fca000f8e00ff */
[----:B------:R-:W-:-:S13]  /*eb20*/  ISETP.NE.AND P4, PT, R39, 0x1, PT ;  /* 0x000000012700780c */ /* 0x000fda0003f85270 */
[----:B--2---:R-:W0:Y:S02]  /*eb30*/  @P4 LDC.64 R12, c[0x0][0x9e8] ;  /* 0x00027a00ff0c4b82 */ /* 0x004e240000000a00 */
[----:B0-----:R-:W-:-:S05]  /*eb40*/  @P4 IMAD.HI.U32 R12, R121, R12, RZ ;  /* 0x0000000c790c4227 */ /* 0x001fca00078e00ff */
[----:B------:R-:W-:-:S07]  /*eb50*/  @P4 SHF.R.U32.HI R121, RZ, R13, R12 ;  /* 0x0000000dff794219 */ /* 0x000fce000001160c */
.L_x_1484:
[----:B------:R-:W-:Y:S05]  /*eb60*/  BSYNC B0 ;  /* 0x0000000000007941 */ /* 0x000fea0003800000 */
.L_x_1482:
[----:B------:R-:W-:-:S04]  /*eb70*/  IMAD R84, R121, R39, -R84 ;  /* 0x0000002779547224 */ /* 0x000fc800078e0a54 */
[----:B------:R-:W-:-:S05]  /*eb80*/  IMAD.IADD R84, R84, 0x1, -R155 ;  /* 0x0000000154547824 */ /* 0x000fca00078e0a9b */
[----:B------:R-:W-:Y:S02]  /*eb90*/  VIMNMX R122, R122, R84, !PT ;  /* 0x000000547a7a7248 */ /* 0x000fe40007fe0100 */
[----:B------:R-:W-:-:S07]  /*eba0*/  VIADDMNMX R123, R84, R39, R123, PT ;  /* 0x00000027547b7246 */ /* 0x000fce000380017b */
.L_x_1481:
[----:B--2---:R-:W-:Y:S01]  /*ebb0*/  @!P1 LEA R12, R16, R2, 0x3 ;  /* 0x00000002100c9211 */ /* 0x004fe200078e18ff */
[----:B------:R-:W0:Y:S01]  /*ebc0*/  LDC R39, c[0x0][0x988] ;  /* 0x00026200ff277b82 */ /* 0x000e220000000800 */
[----:B------:R-:W-:-:S03]  /*ebd0*/  IMAD.MOV.U32 R154, RZ, RZ, R20 ;  /* 0x000000ffff9a7224 */ /* 0x000fc600078e0014 */
[----:B------:R-:W-:-:S05]  /*ebe0*/  @!P1 VIADD R12, R12, 0x16860 ;  /* 0x000168600c0c9836 */ /* 0x000fca0000000000 */
[----:B------:R-:W-:-:S04]  /*ebf0*/  @!P1 PRMT R12, RZ, 0x654, R12 ;  /* 0x00000654ff0c9816 */ /* 0x000fc8000000000c */
[----:B------:R1:W-:Y:S02]  /*ec00*/  @!P1 SYNCS.ARRIVE.TRANS64.RED.A1T0 RZ, [R12+URZ], RZ ;  /* 0x000000ff0cff99a7 */ /* 0x0003e4000810043f */
[----:B-1----:R-:W-:-:S04]  /*ec10*/  FMNMX.FTZ R12, R9, R14, !PT ;  /* 0x0000000e090c7209 */ /* 0x002fc80007810000 */
        /* <DEDUP_REMOVED lines=30> */
[----:B------:R-:W-:-:S05]  /*ee00*/  FMNMX.FTZ R12, R85, R12, !PT ;  /* 0x0000000c550c7209 */ /* 0x000fca0007810000 */
[----:B------:R-:W1:Y:S02]  /*ee10*/  SHFL.BFLY PT, R13, R12, 0x2, 0x1f ;  /* 0x0c401f000c0d7f89 */ /* 0x000e6400000e0000 */
[----:B-1----:R-:W-:-:S05]  /*ee20*/  FMNMX.FTZ R12, R12, R13, !PT ;  /* 0x0000000d0c0c7209 */ /* 0x002fca0007810000 */
[----:B------:R-:W1:Y:S02]  /*ee30*/  SHFL.BFLY PT, R13, R12, 0x1, 0x1f ;  /* 0x0c201f000c0d7f89 */ /* 0x000e6400000e0000 */
[----:B-1----:R-:W-:-:S04]  /*ee40*/  FMNMX.FTZ R12, R12, R13, !PT ;  /* 0x0000000d0c0c7209 */ /* 0x002fc80007810000 */
[----:B------:R-:W-:-:S04]  /*ee50*/  FSETP.NEU.FTZ.AND P4, PT, R12, -INF , PT ;  /* 0xff8000000c00780b */ /* 0x000fc80003f9d000 */
[----:B------:R-:W-:-:S05]  /*ee60*/  FSEL R13, R12, RZ, P4 ;  /* 0x000000ff0c0d7208 */ /* 0x000fca0002000000 */
[----:B------:R-:W-:Y:S01]  /*ee70*/  FADD.FTZ R13, -R13, R14 ;  /* 0x0000000e0d0d7221 */ /* 0x000fe20000010100 */
[----:B0-----:R-:W-:-:S03]  /*ee80*/  FMUL.FTZ R14, R12, R39 ;  /* 0x000000270c0e7220 */ /* 0x001fc60000410000 */
[-C--:B------:R-:W-:Y:S02]  /*ee90*/  FMUL.FTZ R13, R13, R39.reuse ;  /* 0x000000270d0d7220 */ /* 0x080fe40000410000 */
[----:B------:R-:W-:Y:S02]  /*eea0*/  FSEL R14, R14, RZ, P4 ;  /* 0x000000ff0e0e7208 */ /* 0x000fe40002000000 */
[----:B------:R-:W-:Y:S02]  /*eeb0*/  ISETP.GT.AND P4, PT, R122, 0x1, P5 ;  /* 0x000000017a00780c */ /* 0x000fe40002f84270 */
[----:B------:R-:W0:Y:S01]  /*eec0*/  MUFU.EX2 R13, R13 ;  /* 0x0000000d000d7308 */ /* 0x000e220000000800 */
[-CC-:B------:R-:W-:Y:S01]  /*eed0*/  FFMA.FTZ R9, R9, R39.reuse, -R14.reuse ;  /* 0x0000002709097223 */ /* 0x180fe2000001080e */
[----:B------:R-:W-:Y:S01]  /*eee0*/  ISETP.LT.OR P4, PT, R123, 0x2, P4 ;  /* 0x000000027b00780c */ /* 0x000fe20002781670 */
[-CC-:B------:R-:W-:Y:S01]  /*eef0*/  FFMA.FTZ R25, R25, R39.reuse, -R14.reuse ;  /* 0x0000002719197223 */ /* 0x180fe2000001080e */
[-CC-:B------:R-:W-:Y:S01]  /*ef00*/  FFMA.FTZ R27, R27, R39.reuse, -R14.reuse ;  /* 0x000000271b1b7223 */ /* 0x180fe2000001080e */
[-CC-:B------:R-:W-:Y:S01]  /*ef10*/  FFMA.FTZ R28, R28, R39.reuse, -R14.reuse ;  /* 0x000000271c1c7223 */ /* 0x180fe2000001080e */
[----:B------:R-:W-:Y:S01]  /*ef20*/  FSEL R26, R26, -INF , !P4 ;  /* 0xff8000001a1a7808 */ /* 0x000fe20006000000 */
[-CC-:B------:R-:W-:Y:S01]  /*ef30*/  FFMA.FTZ R31, R31, R39.reuse, -R14.reuse ;  /* 0x000000271f1f7223 */ /* 0x180fe2000001080e */
[----:B------:R-:W-:Y:S01]  /*ef40*/  ISETP.GT.AND P4, PT, R122, 0x8, P5 ;  /* 0x000000087a00780c */ /* 0x000fe20002f84270 */
[-CC-:B------:R-:W-:Y:S01]  /*ef50*/  FFMA.FTZ R33, R33, R39.reuse, -R14.reuse ;  /* 0x0000002721217223 */ /* 0x180fe2000001080e */
[-CC-:B------:R-:W-:Y:S01]  /*ef60*/  FFMA.FTZ R35, R35, R39.reuse, -R14.reuse ;  /* 0x0000002723237223 */ /* 0x180fe2000001080e */
        /* <DEDUP_REMOVED lines=34> */
[----:B------:R-:W-:Y:S01]  /*f190*/  FFMA.FTZ R14, R85, R39, -R14 ;  /* 0x00000027550e7223 */ /* 0x000fe2000001080e */
[----:B------:R-:W-:Y:S01]  /*f1a0*/  FSEL R34, R34, -INF , !P4 ;  /* 0xff80000022227808 */ /* 0x000fe20006000000 */
[----:B------:R-:W1:Y:S01]  /*f1b0*/  MUFU.EX2 R148, R9 ;  /* 0x0000000900947308 */ /* 0x000e620000000800 */
[----:B------:R-:W-:Y:S01]  /*f1c0*/  ISETP.GT.AND P4, PT, R122, 0x18, P5 ;  /* 0x000000187a00780c */ /* 0x000fe20002f84270 */
[-C--:B0-----:R-:W-:Y:S01]  /*f1d0*/  FMUL.FTZ R88, R88, R13.reuse ;  /* 0x0000000d58587220 */ /* 0x081fe20000410000 */
[-C--:B------:R-:W-:Y:S01]  /*f1e0*/  FMUL.FTZ R89, R89, R13.reuse ;  /* 0x0000000d59597220 */ /* 0x080fe20000410000 */
[-C--:B------:R-:W-:Y:S01]  /*f1f0*/  FMUL.FTZ R92, R92, R13.reuse ;  /* 0x0000000d5c5c7220 */ /* 0x080fe20000410000 */
[----:B------:R-:W-:Y:S01]  /*f200*/  ISETP.LT.OR P4, PT, R123, 0x19, P4 ;  /* 0x000000197b00780c */ /* 0x000fe20002781670 */
[-C--:B------:R-:W-:Y:S01]  /*f210*/  FMUL.FTZ R93, R93, R13.reuse ;  /* 0x0000000d5d5d7220 */ /* 0x080fe20000410000 */
[-C--:B------:R-:W-:Y:S01]  /*f220*/  FMUL.FTZ R96, R96, R13.reuse ;  /* 0x0000000d60607220 */ /* 0x080fe20000410000 */
[----:B------:R-:W0:Y:S01]  /*f230*/  MUFU.EX2 R25, R25 ;  /* 0x0000001900197308 */ /* 0x000e220000000800 */
[----:B------:R-:W-:Y:S01]  /*f240*/  FSEL R36, R36, -INF , !P4 ;  /* 0xff80000024247808 */ /* 0x000fe20006000000 */
[-C--:B------:R-:W-:Y:S01]  /*f250*/  FMUL.FTZ R97, R97, R13.reuse ;  /* 0x0000000d61617220 */ /* 0x080fe20000410000 */
[----:B------:R-:W-:Y:S01]  /*f260*/  ISETP.GT.AND P4, PT, R122, 0x19, P5 ;  /* 0x000000197a00780c */ /* 0x000fe20002f84270 */
[-C--:B------:R-:W-:Y:S01]  /*f270*/  FMUL.FTZ R100, R100, R13.reuse ;  /* 0x0000000d64647220 */ /* 0x080fe20000410000 */
[-C--:B------:R-:W-:Y:S01]  /*f280*/  FMUL.FTZ R101, R101, R13.reuse ;  /* 0x0000000d65657220 */ /* 0x080fe20000410000 */
[-C--:B------:R-:W-:Y:S01]  /*f290*/  FMUL.FTZ R104, R104, R13.reuse ;  /* 0x0000000d68687220 */ /* 0x080fe20000410000 */
[----:B------:R-:W-:Y:S01]  /*f2a0*/  ISETP.LT.OR P4, PT, R123, 0x1a, P4 ;  /* 0x0000001a7b00780c */ /* 0x000fe20002781670 */
[----:B------:R-:W2:Y:S01]  /*f2b0*/  MUFU.EX2 R27, R27 ;  /* 0x0000001b001b7308 */ /* 0x000ea20000000800 */
[----:B-1----:R-:W-:Y:S01]  /*f2c0*/  FFMA.FTZ R4, R13, R4, R148 ;  /* 0x000000040d047223 */ /* 0x002fe20000010094 */
[-C--:B------:R-:W-:Y:S01]  /*f2d0*/  FMUL.FTZ R105, R105, R13.reuse ;  /* 0x0000000d69697220 */ /* 0x080fe20000410000 */
[----:B------:R-:W-:Y:S01]  /*f2e0*/  FSEL R38, R38, -INF , !P4 ;  /* 0xff80000026267808 */ /* 0x000fe20006000000 */
[-C--:B------:R-:W-:Y:S01]  /*f2f0*/  FMUL.FTZ R108, R108, R13.reuse ;  /* 0x0000000d6c6c7220 */ /* 0x080fe20000410000 */
[----:B------:R-:W-:Y:S01]  /*f300*/  ISETP.GT.AND P4, PT, R122, 0x20, P5 ;  /* 0x000000207a00780c */ /* 0x000fe20002f84270 */
[-C--:B------:R-:W-:Y:S01]  /*f310*/  FMUL.FTZ R109, R109, R13.reuse ;  /* 0x0000000d6d6d7220 */ /* 0x080fe20000410000 */
[-C--:B------:R-:W-:Y:S01]  /*f320*/  FMUL.FTZ R112, R112, R13.reuse ;  /* 0x0000000d70707220 */ /* 0x080fe20000410000 */
[----:B------:R-:W1:Y:S01]  /*f330*/  MUFU.EX2 R28, R28 ;  /* 0x0000001c001c7308 */ /* 0x000e620000000800 */
[----:B------:R-:W-:Y:S01]  /*f340*/  ISETP.LT.OR P4, PT, R123, 0x21, P4 ;  /* 0x000000217b00780c */ /* 0x000fe20002781670 */
[C---:B0-----:R-:W-:Y:S01]  /*f350*/  FADD.FTZ R4, R25.reuse, R4 ;  /* 0x0000000419047221 */ /* 0x041fe20000010000 */
[----:B------:R-:W-:Y:S01]  /*f360*/  F2FP.F16.F32.PACK_AB R148, R25, R148 ;  /* 0x000000941994723e */ /* 0x000fe200000000ff */
[-C--:B------:R-:W-:Y:S01]  /*f370*/  FMUL.FTZ R113, R113, R13.reuse ;  /* 0x0000000d71717220 */ /* 0x080fe20000410000 */
[----:B------:R-:W-:Y:S01]  /*f380*/  FSEL R40, R40, -INF , !P4 ;  /* 0xff80000028287808 */ /* 0x000fe20006000000 */
[-C--:B------:R-:W-:Y:S01]  /*f390*/  FMUL.FTZ R116, R116, R13.reuse ;  /* 0x0000000d74747220 */ /* 0x080fe20000410000 */
[----:B------:R-:W-:Y:S01]  /*f3a0*/  ISETP.GT.AND P4, PT, R122, 0x21, P5 ;  /* 0x000000217a00780c */ /* 0x000fe20002f84270 */
[----:B------:R-:W0:Y:S01]  /*f3b0*/  MUFU.EX2 R31, R31 ;  /* 0x0000001f001f7308 */ /* 0x000e220000000800 */
[----:B--2---:R-:W-:Y:S01]  /*f3c0*/  FADD.FTZ R4, R27, R4 ;  /* 0x000000041b047221 */ /* 0x004fe20000010000 */
[----:B------:R-:W-:Y:S01]  /*f3d0*/  FMUL.FTZ R117, R117, R13 ;  /* 0x0000000d75757220 */ /* 0x000fe20000410000 */
[----:B------:R-:W-:-:S04]  /*f3e0*/  ISETP.LT.OR P4, PT, R123, 0x22, P4 ;  /* 0x000000227b00780c */ /* 0x000fc80002781670 */
[----:B------:R-:W-:Y:S01]  /*f3f0*/  FSEL R42, R42, -INF , !P4 ;  /* 0xff8000002a2a7808 */ /* 0x000fe20006000000 */
[----:B------:R-:W2:Y:S01]  /*f400*/  MUFU.EX2 R33, R33 ;  /* 0x0000002100217308 */ /* 0x000ea20000000800 */
[----:B------:R-:W-:Y:S01]  /*f410*/  ISETP.GT.AND P4, PT, R122, 0x28, P5 ;  /* 0x000000287a00780c */ /* 0x000fe20002f84270 */
[C---:B-1----:R-:W-:Y:S01]  /*f420*/  FADD.FTZ R4, R28.reuse, R4 ;  /* 0x000000041c047221 */ /* 0x042fe20000010000 */
[----:B------:R-:W-:Y:S02]  /*f430*/  F2FP.F16.F32.PACK_AB R150, R28, R27 ;  /* 0x0000001b1c96723e */ /* 0x000fe400000000ff */
[----:B------:R-:W-:-:S03]  /*f440*/  ISETP.LT.OR P4, PT, R123, 0x29, P4 ;  /* 0x000000297b00780c */ /* 0x000fc60002781670 */
[----:B------:R-:W1:Y:S01]  /*f450*/  MUFU.EX2 R35, R35 ;  /* 0x0000002300237308 */ /* 0x000e620000000800 */
[----:B------:R-:W-:Y:S01]  /*f460*/  FSEL R44, R44, -INF , !P4 ;  /* 0xff8000002c2c7808 */ /* 0x000fe20006000000 */
[----:B0-----:R-:W-:Y:S01]  /*f470*/  FADD.FTZ R4, R31, R4 ;  /* 0x000000041f047221 */ /* 0x001fe20000010000 */
[----:B------:R-:W-:-:S04]  /*f480*/  ISETP.GT.AND P4, PT, R122, 0x29, P5 ;  /* 0x000000297a00780c */ /* 0x000fc80002f84270 */
[----:B------:R-:W-:Y:S01]  /*f490*/  ISETP.LT.OR P4, PT, R123, 0x2a, P4 ;  /* 0x0000002a7b00780c */ /* 0x000fe20002781670 */
[----:B------:R-:W0:Y:S01]  /*f4a0*/  MUFU.EX2 R37, R37 ;  /* 0x0000002500257308 */ /* 0x000e220000000800 */
[C---:B--2---:R-:W-:Y:S01]  /*f4b0*/  FADD.FTZ R4, R33.reuse, R4 ;  /* 0x0000000421047221 */ /* 0x044fe20000010000 */
[----:B------:R-:W-:Y:S02]  /*f4c0*/  F2FP.F16.F32.PACK_AB R144, R33, R31 ;  /* 0x0000001f2190723e */ /* 0x000fe400000000ff */
[----:B------:R-:W-:Y:S02]  /*f4d0*/  FSEL R46, R46, -INF , !P4 ;  /* 0xff8000002e2e7808 */ /* 0x000fe40006000000 */
[----:B------:R-:W-:Y:S02]  /*f4e0*/  ISETP.GT.AND P4, PT, R122, 0x30, P5 ;  /* 0x000000307a00780c */ /* 0x000fe40002f84270 */
[----:B------:R-:W2:Y:S01]  /*f4f0*/  MUFU.EX2 R124, R124 ;  /* 0x0000007c007c7308 */ /* 0x000ea20000000800 */
[----:B-1----:R-:W-:Y:S01]  /*f500*/  FADD.FTZ R4, R35, R4 ;  /* 0x0000000423047221 */ /* 0x002fe20000010000 */
[----:B------:R-:W-:-:S04]  /*f510*/  ISETP.LT.OR P4, PT, R123, 0x31, P4 ;  /* 0x000000317b00780c */ /* 0x000fc80002781670 */
[----:B------:R-:W-:Y:S02]  /*f520*/  FSEL R49, R49, -INF , !P4 ;  /* 0xff80000031317808 */ /* 0x000fe40006000000 */
[----:B------:R-:W-:Y:S01]  /*f530*/  ISETP.GT.AND P4, PT, R122, 0x31, P5 ;  /* 0x000000317a00780c */ /* 0x000fe20002f84270 */
[----:B------:R-:W1:Y:S01]  /*f540*/  MUFU.EX2 R41, R41 ;  /* 0x0000002900297308 */ /* 0x000e620000000800 */
[C---:B0-----:R-:W-:Y:S01]  /*f550*/  FADD.FTZ R25, R37.reuse, R4 ;  /* 0x0000000425197221 */ /* 0x041fe20000010000 */
[----:B------:R-:W-:Y:S02]  /*f560*/  F2FP.F16.F32.PACK_AB R146, R37, R35 ;  /* 0x000000232592723e */ /* 0x000fe400000000ff */
[----:B------:R-:W-:-:S04]  /*f570*/  ISETP.LT.OR P4, PT, R123, 0x32, P4 ;  /* 0x000000327b00780c */ /* 0x000fc80002781670 */
[----:B------:R-:W-:Y:S01]  /*f580*/  FSEL R50, R50, -INF , !P4 ;  /* 0xff80000032327808 */ /* 0x000fe20006000000 */
[----:B------:R-:W0:Y:S01]  /*f590*/  MUFU.EX2 R43, R43 ;  /* 0x0000002b002b7308 */ /* 0x000e220000000800 */
[----:B------:R-:W-:Y:S01]  /*f5a0*/  ISETP.GT.AND P4, PT, R122, 0x38, P5 ;  /* 0x000000387a00780c */ /* 0x000fe20002f84270 */
[----:B--2---:R-:W-:-:S03]  /*f5b0*/  FADD.FTZ R4, R124, R25 ;  /* 0x000000197c047221 */ /* 0x004fc60000010000 */
[----:B------:R-:W-:-:S03]  /*f5c0*/  ISETP.LT.OR P4, PT, R123, 0x39, P4 ;  /* 0x000000397b00780c */ /* 0x000fc60002781670 */
[----:B------:R-:W2:Y:S01]  /*f5d0*/  MUFU.EX2 R45, R45 ;  /* 0x0000002d002d7308 */ /* 0x000ea20000000800 */
[----:B------:R-:W-:Y:S01]  /*f5e0*/  FSEL R52, R52, -INF , !P4 ;  /* 0xff80000034347808 */ /* 0x000fe20006000000 */
[C---:B-1----:R-:W-:Y:S01]  /*f5f0*/  FADD.FTZ R4, R41.reuse, R4 ;  /* 0x0000000429047221 */ /* 0x042fe20000010000 */
[----:B------:R-:W-:Y:S02]  /*f600*/  ISETP.GT.AND P4, PT, R122, 0x39, P5 ;  /* 0x000000397a00780c */ /* 0x000fe40002f84270 */
[----:B------:R-:W-:Y:S02]  /*f610*/  F2FP.F16.F32.PACK_AB R140, R41, R124 ;  /* 0x0000007c298c723e */ /* 0x000fe400000000ff */
[----:B------:R-:W-:Y:S01]  /*f620*/  ISETP.LT.OR P4, PT, R123, 0x3a, P4 ;  /* 0x0000003a7b00780c */ /* 0x000fe20002781670 */
[----:B------:R-:W1:Y:S01]  /*f630*/  MUFU.EX2 R47, R47 ;  /* 0x0000002f002f7308 */ /* 0x000e620000000800 */
[----:B0-----:R-:W-:Y:S02]  /*f640*/  FADD.FTZ R4, R43, R4 ;  /* 0x000000042b047221 */ /* 0x001fe40000010000 */
[----:B------:R-:W-:-:S02]  /*f650*/  FSEL R54, R54, -INF , !P4 ;  /* 0xff80000036367808 */ /* 0x000fc40006000000 */
[----:B------:R-:W-:-:S03]  /*f660*/  ISETP.GT.AND P4, PT, R122, 0x40, P5 ;  /* 0x000000407a00780c */ /* 0x000fc60002f84270 */
[----:B------:R-:W0:Y:S01]  /*f670*/  MUFU.EX2 R48, R48 ;  /* 0x0000003000307308 */ /* 0x000e220000000800 */
[----:B------:R-:W-:Y:S01]  /*f680*/  ISETP.LT.OR P4, PT, R123, 0x41, P4 ;  /* 0x000000417b00780c */ /* 0x000fe20002781670 */
[C---:B--2---:R-:W-:Y:S01]  /*f690*/  FADD.FTZ R4, R45.reuse, R4 ;  /* 0x000000042d047221 */ /* 0x044fe20000010000 */
[----:B------:R-:W-:Y:S02]  /*f6a0*/  F2FP.F16.F32.PACK_AB R142, R45, R43 ;  /* 0x0000002b2d8e723e */ /* 0x000fe400000000ff */
[----:B------:R-:W-:Y:S02]  /*f6b0*/  FSEL R56, R56, -INF , !P4 ;  /* 0xff80000038387808 */ /* 0x000fe40006000000 */
[----:B------:R-:W-:Y:S01]  /*f6c0*/  ISETP.GT.AND P4, PT, R122, 0x41, P5 ;  /* 0x000000417a00780c */ /* 0x000fe20002f84270 */
[----:B------:R-:W-:Y:S01]  /*f6d0*/  MUFU.EX2 R51, R51 ;  /* 0x0000003300337308 */ /* 0x000fe20000000800 */
[----:B-1----:R-:W-:Y:S02]  /*f6e0*/  FADD.FTZ R25, R47, R4 ;  /* 0x000000042f197221 */ /* 0x002fe40000010000 */
[----:B------:R-:W-:-:S04]  /*f6f0*/  ISETP.LT.OR P4, PT, R123, 0x42, P4 ;  /* 0x000000427b00780c */ /* 0x000fc80002781670 */
[----:B------:R-:W-:Y:S01]  /*f700*/  FSEL R58, R58, -INF , !P4 ;  /* 0xff8000003a3a7808 */ /* 0x000fe20006000000 */
[----:B------:R-:W1:Y:S01]  /*f710*/  MUFU.EX2 R53, R53 ;  /* 0x0000003500357308 */ /* 0x000e620000000800 */
[----:B------:R-:W-:Y:S02]  /*f720*/  ISETP.GT.AND P4, PT, R122, 0x48, P5 ;  /* 0x000000487a00780c */ /* 0x000fe40002f84270 */
[----:B0-----:R-:W-:Y:S02]  /*f730*/  F2FP.F16.F32.PACK_AB R136, R48, R47 ;  /* 0x0000002f3088723e */ /* 0x001fe400000000ff */
[----:B------:R-:W-:-:S03]  /*f740*/  ISETP.LT.OR P4, PT, R123, 0x49, P4 ;  /* 0x000000497b00780c */ /* 0x000fc60002781670 */
[----:B------:R-:W-:Y:S01]  /*f750*/  MUFU.EX2 R55, R55 ;  /* 0x0000003700377308 */ /* 0x000fe20000000800 */
[----:B------:R-:W-:Y:S02]  /*f760*/  FSEL R60, R60, -INF , !P4 ;  /* 0xff8000003c3c7808 */ /* 0x000fe40006000000 */
[----:B------:R-:W-:-:S04]  /*f770*/  ISETP.GT.AND P4, PT, R122, 0x49, P5 ;  /* 0x000000497a00780c */ /* 0x000fc80002f84270 */
[----:B------:R-:W-:Y:S01]  /*f780*/  ISETP.LT.OR P4, PT, R123, 0x4a, P4 ;  /* 0x0000004a7b00780c */ /* 0x000fe20002781670 */
[----:B------:R-:W0:Y:S01]  /*f790*/  MUFU.EX2 R57, R57 ;  /* 0x0000003900397308 */ /* 0x000e220000000800 */
[----:B-1----:R-:W-:Y:S02]  /*f7a0*/  F2FP.F16.F32.PACK_AB R138, R53, R51 ;  /* 0x00000033358a723e */ /* 0x002fe400000000ff */
[----:B------:R-:W-:Y:S02]  /*f7b0*/  FSEL R62, R62, -INF , !P4 ;  /* 0xff8000003e3e7808 */ /* 0x000fe40006000000 */
[----:B------:R-:W-:-:S03]  /*f7c0*/  ISETP.GT.AND P4, PT, R122, 0x50, P5 ;  /* 0x000000507a00780c */ /* 0x000fc60002f84270 */
[----:B------:R-:W-:Y:S01]  /*f7d0*/  MUFU.EX2 R59, R59 ;  /* 0x0000003b003b7308 */ /* 0x000fe20000000800 */
[----:B------:R-:W-:-:S04]  /*f7e0*/  ISETP.LT.OR P4, PT, R123, 0x51, P4 ;  /* 0x000000517b00780c */ /* 0x000fc80002781670 */
[----:B------:R-:W-:Y:S02]  /*f7f0*/  FSEL R64, R64, -INF , !P4 ;  /* 0xff80000040407808 */ /* 0x000fe40006000000 */
[----:B------:R-:W-:Y:S01]  /*f800*/  ISETP.GT.AND P4, PT, R122, 0x51, P5 ;  /* 0x000000517a00780c */ /* 0x000fe20002f84270 */
[----:B------:R-:W1:Y:S01]  /*f810*/  MUFU.EX2 R61, R61 ;  /* 0x0000003d003d7308 */ /* 0x000e620000000800 */
[----:B0-----:R-:W-:Y:S02]  /*f820*/  F2FP.F16.F32.PACK_AB R132, R57, R55 ;  /* 0x000000373984723e */ /* 0x001fe400000000ff */
[----:B------:R-:W-:-:S04]  /*f830*/  ISETP.LT.OR P4, PT, R123, 0x52, P4 ;  /* 0x000000527b00780c */ /* 0x000fc80002781670 */
[----:B------:R-:W-:Y:S01]  /*f840*/  FSEL R66, R66, -INF , !P4 ;  /* 0xff80000042427808 */ /* 0x000fe20006000000 */
[----:B------:R-:W-:Y:S01]  /*f850*/  MUFU.EX2 R63, R63 ;  /* 0x0000003f003f7308 */ /* 0x000fe20000000800 */
[----:B------:R-:W-:-:S04]  /*f860*/  ISETP.GT.AND P4, PT, R122, 0x58, P5 ;  /* 0x000000587a00780c */ /* 0x000fc80002f84270 */
[----:B------:R-:W-:-:S03]  /*f870*/  ISETP.LT.OR P4, PT, R123, 0x59, P4 ;  /* 0x000000597b00780c */ /* 0x000fc60002781670 */
[----:B------:R-:W0:Y:S01]  /*f880*/  MUFU.EX2 R65, R65 ;  /* 0x0000004100417308 */ /* 0x000e220000000800 */
[----:B------:R-:W-:Y:S02]  /*f890*/  FSEL R68, R68, -INF , !P4 ;  /* 0xff80000044447808 */ /* 0x000fe40006000000 */
[----:B------:R-:W-:Y:S02]  /*f8a0*/  ISETP.GT.AND P4, PT, R122, 0x59, P5 ;  /* 0x000000597a00780c */ /* 0x000fe40002f84270 */
[----:B-1----:R-:W-:Y:S02]  /*f8b0*/  F2FP.F16.F32.PACK_AB R134, R61, R59 ;  /* 0x0000003b3d86723e */ /* 0x002fe400000000ff */
[----:B------:R-:W-:Y:S01]  /*f8c0*/  ISETP.LT.OR P4, PT, R123, 0x5a, P4 ;  /* 0x0000005a7b00780c */ /* 0x000fe20002781670 */
[----:B------:R-:W-:Y:S03]  /*f8d0*/  MUFU.EX2 R67, R67 ;  /* 0x0000004300437308 */ /* 0x000fe60000000800 */
[----:B------:R-:W-:-:S02]  /*f8e0*/  FSEL R70, R70, -INF , !P4 ;  /* 0xff80000046467808 */ /* 0x000fc40006000000 */
[----:B------:R-:W-:-:S03]  /*f8f0*/  ISETP.GT.AND P4, PT, R122, 0x60, P5 ;  /* 0x000000607a00780c */ /* 0x000fc60002f84270 */
[----:B------:R-:W1:Y:S01]  /*f900*/  MUFU.EX2 R69, R69 ;  /* 0x0000004500457308 */ /* 0x000e620000000800 */
[----:B------:R-:W-:Y:S02]  /*f910*/  ISETP.LT.OR P4, PT, R123, 0x61, P4 ;  /* 0x000000617b00780c */ /* 0x000fe40002781670 */
[----:B0-----:R-:W-:Y:S02]  /*f920*/  F2FP.F16.F32.PACK_AB R128, R65, R63 ;  /* 0x0000003f4180723e */ /* 0x001fe400000000ff */
[----:B------:R-:W-:Y:S02]  /*f930*/  FSEL R72, R72, -INF , !P4 ;  /* 0xff80000048487808 */ /* 0x000fe40006000000 */
[----:B------:R-:W-:Y:S01]  /*f940*/  ISETP.GT.AND P4, PT, R122, 0x61, P5 ;  /* 0x000000617a00780c */ /* 0x000fe20002f84270 */
[----:B------:R-:W-:Y:S03]  /*f950*/  MUFU.EX2 R71, R71 ;  /* 0x0000004700477308 */ /* 0x000fe60000000800 */
[----:B------:R-:W-:-:S04]  /*f960*/  ISETP.LT.OR P4, PT, R123, 0x62, P4 ;  /* 0x000000627b00780c */ /* 0x000fc80002781670 */
[----:B------:R-:W-:Y:S01]  /*f970*/  FSEL R74, R74, -INF , !P4 ;  /* 0xff8000004a4a7808 */ /* 0x000fe20006000000 */
[----:B------:R-:W0:Y:S01]  /*f980*/  MUFU.EX2 R73, R73 ;  /* 0x0000004900497308 */ /* 0x000e220000000800 */
[----:B------:R-:W-:Y:S02]  /*f990*/  ISETP.GT.AND P4, PT, R122, 0x68, P5 ;  /* 0x000000687a00780c */ /* 0x000fe40002f84270 */
[----:B-1----:R-:W-:Y:S02]  /*f9a0*/  F2FP.F16.F32.PACK_AB R130, R69, R67 ;  /* 0x000000434582723e */ /* 0x002fe400000000ff */
[----:B------:R-:W-:-:S03]  /*f9b0*/  ISETP.LT.OR P4, PT, R123, 0x69, P4 ;  /* 0x000000697b00780c */ /* 0x000fc60002781670 */
[----:B------:R-:W-:Y:S01]  /*f9c0*/  MUFU.EX2 R75, R75 ;  /* 0x0000004b004b7308 */ /* 0x000fe20000000800 */
[----:B------:R-:W-:Y:S02]  /*f9d0*/  FSEL R8, R8, -INF , !P4 ;  /* 0xff80000008087808 */ /* 0x000fe40006000000 */
[----:B------:R-:W-:-:S04]  /*f9e0*/  ISETP.GT.AND P4, PT, R122, 0x69, P5 ;  /* 0x000000697a00780c */ /* 0x000fc80002f84270 */
[----:B------:R-:W-:Y:S01]  /*f9f0*/  ISETP.LT.OR P4, PT, R123, 0x6a, P4 ;  /* 0x0000006a7b00780c */ /* 0x000fe20002781670 */
[----:B------:R-:W1:Y:S01]  /*fa00*/  MUFU.EX2 R76, R76 ;  /* 0x0000004c004c7308 */ /* 0x000e620000000800 */
[----:B0-----:R-:W-:Y:S02]  /*fa10*/  F2FP.F16.F32.PACK_AB R124, R73, R71 ;  /* 0x00000047497c723e */ /* 0x001fe400000000ff */
[----:B------:R-:W-:Y:S02]  /*fa20*/  FSEL R77, R77, -INF , !P4 ;  /* 0xff8000004d4d7808 */ /* 0x000fe40006000000 */
[----:B------:R-:W-:-:S03]  /*fa30*/  ISETP.GT.AND P4, PT, R122, 0x70, P5 ;  /* 0x000000707a00780c */ /* 0x000fc60002f84270 */
[----:B------:R-:W-:Y:S01]  /*fa40*/  MUFU.EX2 R78, R78 ;  /* 0x0000004e004e7308 */ /* 0x000fe20000000800 */
[----:B------:R-:W-:-:S04]  /*fa50*/  ISETP.LT.OR P4, PT, R123, 0x71, P4 ;  /* 0x000000717b00780c */ /* 0x000fc80002781670 */
[----:B------:R-:W-:Y:S02]  /*fa60*/  FSEL R79, R79, -INF , !P4 ;  /* 0xff8000004f4f7808 */ /* 0x000fe40006000000 */
[----:B------:R-:W-:Y:S01]  /*fa70*/  ISETP.GT.AND P4, PT, R122, 0x71, P5 ;  /* 0x000000717a00780c */ /* 0x000fe20002f84270 */
[----:B------:R-:W0:Y:S01]  /*fa80*/  MUFU.EX2 R80, R80 ;  /* 0x0000005000507308 */ /* 0x000e220000000800 */
[----:B-1----:R-:W-:Y:S02]  /*fa90*/  F2FP.F16.F32.PACK_AB R126, R76, R75 ;  /* 0x0000004b4c7e723e */ /* 0x002fe400000000ff */
[----:B------:R-:W-:-:S04]  /*faa0*/  ISETP.LT.OR P4, PT, R123, 0x72, P4 ;  /* 0x000000727b00780c */ /* 0x000fc80002781670 */
[----:B------:R-:W-:Y:S01]  /*fab0*/  FSEL R81, R81, -INF , !P4 ;  /* 0xff80000051517808 */ /* 0x000fe20006000000 */
[----:B------:R-:W-:Y:S01]  /*fac0*/  MUFU.EX2 R14, R14 ;  /* 0x0000000e000e7308 */ /* 0x000fe20000000800 */
[----:B------:R-:W-:-:S04]  /*fad0*/  ISETP.GT.AND P4, PT, R122, RZ, P5 ;  /* 0x000000ff7a00720c */ /* 0x000fc80002f84270 */
[----:B------:R-:W-:-:S04]  /*fae0*/  ISETP.LT.OR P4, PT, R123, 0x1, P4 ;  /* 0x000000017b00780c */ /* 0x000fc80002781670 */
[----:B------:R-:W-:Y:S02]  /*faf0*/  FSEL R24, R24, -INF , !P4 ;  /* 0xff80000018187808 */ /* 0x000fe40006000000 */
[----:B------:R-:W-:Y:S02]  /*fb00*/  ISETP.GT.AND P4, PT, R122, 0x78, P5 ;  /* 0x000000787a00780c */ /* 0x000fe40002f84270 */
[----:B------:R-:W-:Y:S02]  /*fb10*/  FMNMX.FTZ R85, R24, R5, !PT ;  /* 0x0000000518557209 */ /* 0x000fe40007810000 */
[----:B------:R-:W-:Y:S02]  /*fb20*/  ISETP.GT.AND P5, PT, R122, 0x79, P5 ;  /* 0x000000797a00780c */ /* 0x000fe40002fa4270 */
[----:B------:R-:W-:Y:S01]  /*fb30*/  FMNMX.FTZ R16, R26, R85, !PT ;  /* 0x000000551a107209 */ /* 0x000fe20007810000 */
[----:B------:R0:W-:Y:S01]  /*fb40*/  MUFU.EX2 R122, R120 ;  /* 0x00000078007a7308 */ /* 0x0001e20000000800 */
        /* <DEDUP_REMOVED lines=8> */
[----:B0-----:R-:W-:Y:S02]  /*fbd0*/  F2FP.F16.F32.PACK_AB R120, R80, R78 ;  /* 0x0000004e5078723e */ /* 0x001fe400000000ff */
        /* <DEDUP_REMOVED lines=31> */
[----:B------:R-:W-:-:S03]  /*fdd0*/  FMUL.FTZ R85, R9, R39 ;  /* 0x0000002709557220 */ /* 0x000fc60000410000 */
[----:B------:R-:W-:Y:S02]  /*fde0*/  FSEL R16, R9, RZ, P4 ;  /* 0x000000ff09107208 */ /* 0x000fe40002000000 */
[----:B------:R-:W-:Y:S02]  /*fdf0*/  FSEL R85, R85, RZ, P4 ;  /* 0x000000ff55557208 */ /* 0x000fe40002000000 */
[----:B------:R-:W-:Y:S01]  /*fe00*/  ISETP.GT.AND P4, PT, R0, R21, PT ;  /* 0x000000150000720c */ /* 0x000fe20003f84270 */
[----:B------:R-:W-:Y:S01]  /*fe10*/  FADD.FTZ R16, -R16, R5 ;  /* 0x0000000510107221 */ /* 0x000fe20000010100 */
[----:B------:R-:W-:Y:S02]  /*fe20*/  VIADD R0, R0, 0xffffffff ;  /* 0xffffffff00007836 */ /* 0x000fe40000000000 */
[-CC-:B------:R-:W-:Y:S01]  /*fe30*/  FFMA.FTZ R24, R24, R39.reuse, -R85.reuse ;  /* 0x0000002718187223 */ /* 0x180fe20000010855 */
[-CC-:B------:R-:W-:Y:S01]  /*fe40*/  FFMA.FTZ R26, R26, R39.reuse, -R85.reuse ;  /* 0x000000271a1a7223 */ /* 0x180fe20000010855 */
[-C--:B------:R-:W-:Y:S01]  /*fe50*/  FMUL.FTZ R5, R16, R39.reuse ;  /* 0x0000002710057220 */ /* 0x080fe20000410000 */
        /* <DEDUP_REMOVED lines=12> */
[-C--:B------:R-:W-:Y:S01]  /*ff20*/  FFMA.FTZ R49, R49, R39.reuse, -R85 ;  /* 0x0000002731317223 */ /* 0x080fe20000010855 */
[----:B------:R-:W-:Y:S01]  /*ff30*/  FADD.FTZ R16, R48, R25 ;  /* 0x0000001930107221 */ /* 0x000fe20000010000 */
[-CC-:B------:R-:W-:Y:S01]  /*ff40*/  FFMA.FTZ R50, R50, R39.reuse, -R85.reuse ;  /* 0x0000002732327223 */ /* 0x180fe20000010855 */
[-CC-:B------:R-:W-:Y:S01]  /*ff50*/  FFMA.FTZ R52, R52, R39.reuse, -R85.reuse ;  /* 0x0000002734347223 */ /* 0x180fe20000010855 */
[-CC-:B------:R-:W-:Y:S01]  /*ff60*/  FFMA.FTZ R54, R54, R39.reuse, -R85.reuse ;  /* 0x0000002736367223 */ /* 0x180fe20000010855 */
[----:B------:R-:W-:Y:S01]  /*ff70*/  FADD.FTZ R16, R51, R16 ;  /* 0x0000001033107221 */ /* 0x000fe20000010000 */
[-CC-:B------:R-:W-:Y:S01]  /*ff80*/  FFMA.FTZ R56, R56, R39.reuse, -R85.reuse ;  /* 0x0000002738387223 */ /* 0x180fe20000010855 */
[----:B------:R-:W1:Y:S01]  /*ff90*/  MUFU.EX2 R26, R26 ;  /* 0x0000001a001a7308 */ /* 0x000e620000000800 */
[-CC-:B------:R-:W-:Y:S01]  /*ffa0*/  FFMA.FTZ R58, R58, R39.reuse, -R85.reuse ;  /* 0x000000273a3a7223 */ /* 0x180fe20000010855 */
[----:B------:R-:W-:Y:S01]  /*ffb0*/  FADD.FTZ R16, R53, R16 ;  /* 0x0000001035107221 */ /* 0x000fe20000010000 */
[-CC-:B------:R-:W-:Y:S01]  /*ffc0*/  FFMA.FTZ R60, R60, R39.reuse, -R85.reuse ;  /* 0x000000273c3c7223 */ /* 0x180fe20000010855 */
[-CC-:B------:R-:W-:Y:S01]  /*ffd0*/  FFMA.FTZ R62, R62, R39.reuse, -R85.reuse ;  /* 0x000000273e3e7223 */ /* 0x180fe20000010855 */
[-CC-:B------:R-:W-:Y:S01]  /*ffe0*/  FFMA.FTZ R64, R64, R39.reuse, -R85.reuse ;  /* 0x0000002740407223 */ /* 0x180fe20000010855 */
[----:B------:R-:W-:Y:S01]  /*fff0*/  FADD.FTZ R16, R55, R16 ;  /* 0x0000001037107221 */ /* 0x000fe20000010000 */
[--C-:B------:R-:W-:Y:S01]  /*10000*/  FFMA.FTZ R66, R66, R39, -R85.reuse ;  /* 0x0000002742427223 */ /* 0x100fe20000010855 */
[----:B------:R-:W2:Y:S01]  /*10010*/  MUFU.EX2 R29, R29 ;  /* 0x0000001d001d7308 */ /* 0x000ea20000000800 */
[----:B0-----:R-:W-:Y:S01]  /*10020*/  FFMA.FTZ R3, R5, R3, R24 ;  /* 0x0000000305037223 */ /* 0x001fe20000010018 */
[----:B------:R-:W-:Y:S01]  /*10030*/  FADD.FTZ R16, R57, R16 ;  /* 0x0000001039107221 */ /* 0x000fe20000010000 */
[-CC-:B------:R-:W-:Y:S01]  /*10040*/  FFMA.FTZ R68, R68, R39.reuse, -R85.reuse ;  /* 0x0000002744447223 */ /* 0x180fe20000010855 */
[-CC-:B------:R-:W-:Y:S01]  /*10050*/  FFMA.FTZ R70, R70, R39.reuse, -R85.reuse ;  /* 0x0000002746467223 */ /* 0x180fe20000010855 */
[-CC-:B------:R-:W-:Y:S01]  /*10060*/  FFMA.FTZ R72, R72, R39.reuse, -R85.reuse ;  /* 0x0000002748487223 */ /* 0x180fe20000010855 */
[----:B------:R-:W-:Y:S01]  /*10070*/  FADD.FTZ R16, R59, R16 ;  /* 0x000000103b107221 */ /* 0x000fe20000010000 */
[-C--:B------:R-:W-:Y:S01]  /*10080*/  FFMA.FTZ R74, R74, R39.reuse, -R85 ;  /* 0x000000274a4a7223 */ /* 0x080fe20000010855 */
[----:B------:R-:W0:Y:S01]  /*10090*/  MUFU.EX2 R30, R30 ;  /* 0x0000001e001e7308 */ /* 0x000e220000000800 */
[----:B-1----:R-:W-:Y:S01]  /*100a0*/  FADD.FTZ R4, R26, R3 ;  /* 0x000000031a047221 */ /* 0x002fe20000010000 */
[----:B------:R-:W-:Y:S01]  /*100b0*/  FADD.FTZ R16, R61, R16 ;  /* 0x000000103d107221 */ /* 0x000fe20000010000 */
[-CC-:B------:R-:W-:Y:S01]  /*100c0*/  FFMA.FTZ R8, R8, R39.reuse, -R85.reuse ;  /* 0x0000002708087223 */ /* 0x180fe20000010855 */
[-CC-:B------:R-:W-:Y:S01]  /*100d0*/  FFMA.FTZ R77, R77, R39.reuse, -R85.reuse ;  /* 0x000000274d4d7223 */ /* 0x180fe20000010855 */
[-CC-:B------:R-:W-:Y:S01]  /*100e0*/  FFMA.FTZ R79, R79, R39.reuse, -R85.reuse ;  /* 0x000000274f4f7223 */ /* 0x180fe20000010855 */
[----:B------:R-:W-:Y:S01]  /*100f0*/  FADD.FTZ R16, R63, R16 ;  /* 0x000000103f107221 */ /* 0x000fe20000010000 */
[-CC-:B------:R-:W-:Y:S01]  /*10100*/  FFMA.FTZ R81, R81, R39.reuse, -R85.reuse ;  /* 0x0000002751517223 */ /* 0x180fe20000010855 */
[----:B------:R-:W1:Y:S01]  /*10110*/  MUFU.EX2 R32, R32 ;  /* 0x0000002000207308 */ /* 0x000e620000000800 */
[----:B--2---:R-:W-:Y:S01]  /*10120*/  FADD.FTZ R3, R29, R4 ;  /* 0x000000041d037221 */ /* 0x004fe20000010000 */
[----:B------:R-:W-:Y:S01]  /*10130*/  FADD.FTZ R16, R65, R16 ;  /* 0x0000001041107221 */ /* 0x000fe20000010000 */
[-CC-:B------:R-:W-:Y:S01]  /*10140*/  FFMA.FTZ R82, R82, R39.reuse, -R85.reuse ;  /* 0x0000002752527223 */ /* 0x180fe20000010855 */
[----:B------:R-:W-:Y:S01]  /*10150*/  FFMA.FTZ R83, R83, R39, -R85 ;  /* 0x0000002753537223 */ /* 0x000fe20000010855 */
        /* <DEDUP_REMOVED lines=31> */
[----:B------:R-:W-:Y:S01]  /*10350*/  FMUL.FTZ R119, R119, R5 ;  /* 0x0000000577777220 */ /* 0x000fe20000410000 */
[----:B------:R-:W-:Y:S01]  /*10360*/  F2FP.F16.F32.PACK_AB R149, R26, R24 ;  /* 0x000000181a95723e */ /* 0x000fe200000000ff */
[----:B------:R-:W-:Y:S01]  /*10370*/  FADD.FTZ R25, R122, R25 ;  /* 0x000000197a197221 */ /* 0x000fe20000010000 */
[----:B------:R-:W-:Y:S01]  /*10380*/  F2FP.F16.F32.PACK_AB R122, R14, R122 ;  /* 0x0000007a0e7a723e */ /* 0x000fe200000000ff */
[----:B------:R-:W0:Y:S01]  /*10390*/  MUFU.EX2 R42, R42 ;  /* 0x0000002a002a7308 */ /* 0x000e220000000800 */
[----:B-1----:R-:W-:Y:S01]  /*103a0*/  FADD.FTZ R3, R38, R3 ;  /* 0x0000000326037221 */ /* 0x002fe20000010000 */
[----:B------:R-:W-:Y:S01]  /*103b0*/  F2FP.F16.F32.PACK_AB R151, R30, R29 ;  /* 0x0000001d1e97723e */ /* 0x000fe200000000ff */
[----:B------:R-:W-:Y:S01]  /*103c0*/  IMAD.MOV.U32 R5, RZ, RZ, R9 ;  /* 0x000000ffff057224 */ /* 0x000fe200078e0009 */
[----:B------:R-:W-:-:S02]  /*103d0*/  F2FP.F16.F32.PACK_AB R145, R34, R32 ;  /* 0x000000202291723e */ /* 0x000fc400000000ff */
[----:B------:R-:W-:Y:S02]  /*103e0*/  F2FP.F16.F32.PACK_AB R147, R38, R36 ;  /* 0x000000242693723e */ /* 0x000fe400000000ff */
        /* <DEDUP_REMOVED lines=11> */
[----:B0-----:R-:W-:Y:S01]  /*104a0*/  FADD.FTZ R3, R49, R4 ;  /* 0x0000000431037221 */ /* 0x001fe20000010000 */
[----:B------:R-:W-:-:S06]  /*104b0*/  FADD.FTZ R4, R14, R25 ;  /* 0x000000190e047221 */ /* 0x000fcc0000010000 */
        /* <DEDUP_REMOVED lines=40> */
[----:B------:R-:W-:-:S06]  /*10740*/  IMAD.MOV.U32 R16, RZ, RZ, R15 ;  /* 0x000000ffff107224 */ /* 0x000fcc00078e000f */
[----:B------:R-:W1:Y:S01]  /*10750*/  MUFU.EX2 R83, R83 ;  /* 0x0000005300537308 */ /* 0x000e620000000800 */
[C---:B--2---:R-:W-:Y:S01]  /*10760*/  FADD.FTZ R3, R14.reuse, R3 ;  /* 0x000000030e037221 */ /* 0x044fe20000010000 */
[----:B------:R-:W-:Y:S01]  /*10770*/  F2FP.F16.F32.PACK_AB R121, R14, R79 ;  /* 0x0000004f0e79723e */ /* 0x000fe200000000ff */
[----:B------:R-:W-:Y:S02]  /*10780*/  IMAD.MOV.U32 R14, RZ, RZ, R12 ;  /* 0x000000ffff0e7224 */ /* 0x000fe400078e000c */
[----:B0-----:R-:W-:-:S04]  /*10790*/  FADD.FTZ R3, R82, R3 ;  /* 0x0000000352037221 */ /* 0x001fc80000010000 */
[C---:B-1----:R-:W-:Y:S01]  /*107a0*/  FADD.FTZ R3, R83.reuse, R3 ;  /* 0x0000000353037221 */ /* 0x042fe20000010000 */
[----:B------:R-:W-:Y:S01]  /*107b0*/  F2FP.F16.F32.PACK_AB R123, R83, R82 ;  /* 0x00000052537b723e */ /* 0x000fe200000000ff */
[----:B------:R-:W-:Y:S06]  /*107c0*/  @P4 BRA `(.L_x_1485) ;  /* 0xffffffc8002c4947 */ /* 0x000fec000383ffff */
[----:B------:R-:W-:Y:S02]  /*107d0*/  IMAD.MOV.U32 R5, RZ, RZ, R9 ;  /* 0x000000ffff057224 */ /* 0x000fe400078e0009 */
[----:B------:R-:W-:Y:S02]  /*107e0*/  IMAD.MOV.U32 R14, RZ, RZ, R12 ;  /* 0x000000ffff0e7224 */ /* 0x000fe400078e000c */
[----:B------:R-:W-:Y:S02]  /*107f0*/  IMAD.MOV.U32 R16, RZ, RZ, R15 ;  /* 0x000000ffff107224 */ /* 0x000fe400078e000f */
[----:B------:R-:W-:-:S07]  /*10800*/  IMAD.MOV.U32 R154, RZ, RZ, R20 ;  /* 0x000000ffff9a7224 */ /* 0x000fce00078e0014 */
.L_x_1467:
[----:B------:R-:W2:Y:S01]  /*10810*/  LDL R21, [R1+0x1c] ;  /* 0x00001c0001157983 */ /* 0x000ea20000100800 */
[----:B------:R-:W0:Y:S01]  /*10820*/  LDC R8, c[0x0][0x448] ;  /* 0x00011200ff087b82 */ /* 0x000e220000000800 */
[----:B------:R-:W-:Y:S02]  /*10830*/  ULDC UR12, c[0x0][0x9dc] ;  /* 0x00027700000c7ab9 */ /* 0x000fe40000000800 */
[----:B------:R-:W3:Y:S04]  /*10840*/  LDL R15, [R1+0x8] ;  /* 0x00000800010f7983 */ /* 0x000ee80000100800 */
[----:B------:R-:W3:Y:S01]  /*10850*/  LDL R13, [R1+0xc] ;  /* 0x00000c00010d7983 */ /* 0x000ee20000100800 */
[----:B------:R-:W1:Y:S01]  /*10860*/  LDC R20, c[0x0][0x9e4] ;  /* 0x00027900ff147b82 */ /* 0x000e620000000800 */
[----:B0-----:R-:W-:-:S02]  /*10870*/  ISETP.NE.AND P4, PT, R8, 0x1, PT ;  /* 0x000000010800780c */ /* 0x001fc40003f85270 */
[----:B-1----:R-:W-:-:S11]  /*10880*/  ISETP.GE.AND P5, PT, R20, 0x1, PT ;  /* 0x000000011400780c */ /* 0x002fd60003fa6270 */
[----:B------:R-:W0:Y:S08]  /*10890*/  @P4 LDC R9, c[0x0][0x44c] ;  /* 0x00011300ff094b82 */ /* 0x000e300000000800 */
[----:B------:R-:W1:Y:S01]  /*108a0*/  @P4 LDC R12, c[0x0][0x450] ;  /* 0x00011400ff0c4b82 */ /* 0x000e620000000800 */
[----:B--2---:R-:W-:-:S04]  /*108b0*/  VIADD R8, R21, 0xbf ;  /* 0x000000bf15087836 */ /* 0x004fc80000000000 */
[----:B0-----:R-:W-:Y:S01]  /*108c0*/  @P4 IMAD.HI.U32 R9, R8, R9, RZ ;  /* 0x0000000908094227 */ /* 0x001fe200078e00ff */
[----:B---3--:R-:W-:-:S04]  /*108d0*/  IADD3 R13, R13, 0x1, -R15 ;  /* 0x000000010d0d7810 */ /* 0x008fc80007ffe80f */
[----:B-1----:R-:W-:-:S05]  /*108e0*/  @P4 SHF.R.U32.HI R8, RZ, R12, R9 ;  /* 0x0000000cff084219 */ /* 0x002fca0000011609 */
[----:B------:R-:W-:-:S04]  /*108f0*/  IMAD.IADD R8, R8, 0x1, R13 ;  /* 0x0000000108087824 */ /* 0x000fc800078e020d */
[----:B------:R-:W-:Y:S01]  /*10900*/  VIADD R12, R8, -UR12 ;  /* 0x8000000c080c7c36 */ /* 0x000fe20008000000 */
[----:B------:R-:W-:Y:S06]  /*10910*/  @!P5 BRA `(.L_x_1486) ;  /* 0x000000000048d947 */ /* 0x000fec0003800000 */
[----:B------:R-:W-:Y:S01]  /*10920*/  MOV R13, R8 ;  /* 0x00000008000d7202 */ /* 0x000fe20000000f00 */
        /* <DEDUP_REMOVED lines=10> */
.L_x_1488:
[----:B------:R-:W-:-:S13]  /*109d0*/  ISETP.NE.AND P2, PT, R20, 0x1, PT ;  /* 0x000000011400780c */ /* 0x000fda0003f45270 */
[----:B------:R-:W0:Y:S02]  /*109e0*/  @P2 LDC.64 R8, c[0x0][0x9e8] ;  /* 0x00027a00ff082b82 */ /* 0x000e240000000a00 */
[----:B0-----:R-:W-:-:S05]  /*109f0*/  @P2 IMAD.HI.U32 R8, R13, R8, RZ ;  /* 0x000000080d082227 */ /* 0x001fca00078e00ff */
[----:B------:R-:W-:-:S07]  /*10a00*/  @P2 SHF.R.U32.HI R13, RZ, R9, R8 ;  /* 0x00000009ff0d2219 */ /* 0x000fce0000011608 */
.L_x_1489:
[----:B------:R-:W-:Y:S05]  /*10a10*/  BSYNC B0 ;  /* 0x0000000000007941 */ /* 0x000fea0003800000 */
.L_x_1487:
[----:B------:R-:W-:-:S05]  /*10a20*/  IMAD R13, R13, R20, RZ ;  /* 0x000000140d0d7224 */ /* 0x000fca00078e02ff */
[----:B------:R-:W-:-:S07]  /*10a30*/  VIMNMX R12, R12, R13, !PT ;  /* 0x0000000d0c0c7248 */ /* 0x000fce0007fe0100 */
.L_x_1486:
[----:B------:R-:W2:Y:S01]  /*10a40*/  LDL R8, [R1+0x58] ;  /* 0x0000580001087983 */ /* 0x000ea20000100800 */
[----:B------:R-:W-:-:S05]  /*10a50*/  VIADD R12, R12, 0x7f ;  /* 0x0000007f0c0c7836 */ /* 0x000fca0000000000 */
[----:B------:R-:W-:-:S04]  /*10a60*/  SHF.R.S32.HI R9, RZ, 0x1f, R12 ;  /* 0x0000001fff097819 */ /* 0x000fc8000001140c */
[----:B------:R-:W-:-:S04]  /*10a70*/  LEA.HI R9, R9, R12, RZ, 0x7 ;  /* 0x0000000c09097211 */ /* 0x000fc800078f38ff */
[----:B------:R-:W-:-:S04]  /*10a80*/  SHF.R.S32.HI R9, RZ, 0x7, R9 ;  /* 0x00000007ff097819 */ /* 0x000fc80000011409 */
[----:B--2---:R-:W-:-:S04]  /*10a90*/  VIMNMX R8, R8, R9, !PT ;  /* 0x0000000908087248 */ /* 0x004fc80007fe0100 */
[----:B------:R-:W-:Y:S01]  /*10aa0*/  ISETP.GE.AND P2, PT, R0, R8, PT ;  /* 0x000000080000720c */ /* 0x000fe20003f46270 */
[----:B------:R0:W-:-:S12]  /*10ab0*/  STL [R1+0x50], R8 ;  /* 0x0000500801007387 */ /* 0x0001d80000100800 */
[----:B0-----:R-:W-:Y:S05]  /*10ac0*/  @!P2 BRA `(.L_x_1490) ;  /* 0x000000280000a947 */ /* 0x001fea0003800000 */
[----:B------:R-:W-:Y:S02]  /*10ad0*/  IMAD.MOV.U32 R13, RZ, RZ, R5 ;  /* 0x000000ffff0d7224 */ /* 0x000fe400078e0005 */
[----:B------:R-:W-:Y:S02]  /*10ae0*/  IMAD.MOV.U32 R12, RZ, RZ, R14 ;  /* 0x000000ffff0c7224 */ /* 0x000fe400078e000e */
[----:B------:R-:W-:Y:S02]  /*10af0*/  IMAD.MOV.U32 R8, RZ, RZ, R154 ;  /* 0x000000ffff087224 */ /* 0x000fe400078e009a */
[----:B------:R-:W-:-:S07]  /*10b00*/  IMAD.MOV.U32 R20, RZ, RZ, R16 ;  /* 0x000000ffff147224 */ /* 0x000fce00078e0010 */
.L_x_1500:
        /* <DEDUP_REMOVED lines=11> */
.L_x_1492:
[----:B------:R-:W-:Y:S01]  /*10bc0*/  IMAD R5, R16, 0x8, R2 ;  /* 0x0000000810057824 */ /* 0x000fe200078e0202 */
[----:B------:R-:W-:-:S04]  /*10bd0*/  SHF.L.U32 R14, R154, 0x1f, RZ ;  /* 0x0000001f9a0e7819 */ /* 0x000fc800000006ff */
[----:B------:R0:W1:Y:S01]  /*10be0*/  SYNCS.PHASECHK.TRANS64.TRYWAIT P3, [R5+URZ+0x16830], R14 ;  /* 0x0168300e050075a7 */ /* 0x000062000806017f */
[----:B------:R-:W-:Y:S05]  /*10bf0*/  @!P0 BRA `(.L_x_1493) ;  /* 0x0000000000048947 */ /* 0x000fea0003800000 */
[----:B------:R-:W-:Y:S01]  /*10c00*/  BPT.TRAP 0x1 ;  /* 0x000000040000795c */ /* 0x000fe20000300000 */
.L_x_1493:
[----:B------:R-:W-:Y:S04]  /*10c10*/  BSSY B0, `(.L_x_1491) ;  /* 0x0000004000007945 */ /* 0x000fe80003800000 */
[----:B-1----:R-:W-:Y:S05]  /*10c20*/  @P3 BRA `(.L_x_1494) ;  /* 0x0000000000083947 */ /* 0x002fea0003800000 */
[----:B------:R-:W1:Y:S02]  /*10c30*/  SYNCS.PHASECHK.TRANS64.TRYWAIT P3, [R5+URZ+0x16830], R14 ;  /* 0x0168300e050075a7 */ /* 0x000e64000806017f */
[----:B-1----:R-:W-:Y:S05]  /*10c40*/  @!P3 BRA `(.L_x_1495) ;  /* 0x0000011000dcb947 */ /* 0x002fea0003800000 */
.L_x_1494:
[----:B------:R-:W-:Y:S05]  /*10c50*/  BSYNC B0 ;  /* 0x0000000000007941 */ /* 0x000fea0003800000 */
.L_x_1491:
[----:B------:R-:W2:Y:S01]  /*10c60*/  LDL R9, [R1+0x20] ;  /* 0x0000200001097983 */ /* 0x000ea20000100800 */
[----:B------:R-:W-:Y:S01]  /*10c70*/  IMAD.MOV.U32 R15, RZ, RZ, 0x40000040 ;  /* 0x40000040ff0f7424 */ /* 0x000fe200078e00ff */
[----:B------:R-:W-:Y:S05]  /*10c80*/  WARPSYNC.ALL ;  /* 0x0000000000007948 */ /* 0x000fea0003800000 */
[----:B------:R-:W-:Y:S01]  /*10c90*/  R2UR UR23, R15 ;  /* 0x000000000f1772ca */ /* 0x000fe200000e0000 */
[----:B01----:R-:W0:Y:S01]  /*10ca0*/  S2R R5, SR_TID.X ;  /* 0x0000000000057919 */ /* 0x003e220000002100 */
[----:B------:R-:W-:Y:S01]  /*10cb0*/  IMAD.MOV.U32 R27, RZ, RZ, 0x40000040 ;  /* 0x40000040ff1b7424 */ /* 0x000fe200078e00ff */
[----:B------:R-:W-:-:S02]  /*10cc0*/  R2UR UR12, R6 ;  /* 0x00000000060c72ca */ /* 0x000fc400000e0000 */
[----:B------:R-:W-:Y:S02]  /*10cd0*/  R2UR UR13, R7 ;  /* 0x00000000070d72ca */ /* 0x000fe400000e0000 */
[----:B0-----:R-:W-:-:S05]  /*10ce0*/  SHF.R.U32.HI R5, RZ, 0x7, R5 ;  /* 0x00000007ff057819 */ /* 0x001fca0000011605 */
[----:B------:R-:W-:Y:S01]  /*10cf0*/  VIADD R5, R5, 0x8 ;  /* 0x0000000805057836 */ /* 0x000fe20000000000 */
[C---:B------:R-:W-:Y:S02]  /*10d00*/  R2UR UR15, R27.reuse ;  /* 0x000000001b0f72ca */ /* 0x040fe400000e0000 */
[----:B------:R-:W-:Y:S02]  /*10d10*/  MOV R25, 0x40000040 ;  /* 0x4000004000197802 */ /* 0x000fe40000000f00 */
[----:B------:R-:W-:Y:S02]  /*10d20*/  R2UR UR27, R27 ;  /* 0x000000001b1b72ca */ /* 0x000fe400000e0000 */
[----:B------:R-:W-:Y:S01]  /*10d30*/  R2UR UR19, R25 ;  /* 0x00000000191372ca */ /* 0x000fe200000e0000 */
[----:B------:R0:W-:Y:S01]  /*10d40*/  BAR.SYNC.DEFER_BLOCKING R5, 0x100 ;  /* 0x000400050000751d */ /* 0x0001e20000010000 */
[----:B--2---:R-:W-:-:S04]  /*10d50*/  IMAD R26, R16, 0x400, R9 ;  /* 0x00000400101a7824 */ /* 0x004fc800078e0209 */
[----:B------:R-:W-:-:S05]  /*10d60*/  VIADD R14, R26, 0x4 ;  /* 0x000000041a0e7836 */ /* 0x000fca0000000000 */
[----:B------:R-:W-:Y:S02]  /*10d70*/  R2UR UR22, R14 ;  /* 0x000000000e1672ca */ /* 0x000fe400000e0000 */
[----:B------:R-:W2:Y:S01]  /*10d80*/  LDL.64 R14, [R1] ;  /* 0x00000000010e7983 */ /* 0x000ea20000100a00 */
[C---:B------:R-:W-:Y:S01]  /*10d90*/  R2UR UR14, R26.reuse ;  /* 0x000000001a0e72ca */ /* 0x040fe200000e0000 */
[C---:B------:R-:W-:Y:S02]  /*10da0*/  VIADD R24, R26.reuse, 0x2 ;  /* 0x000000021a187836 */ /* 0x040fe40000000000 */
[----:B------:R-:W-:-:S03]  /*10db0*/  VIADD R26, R26, 0x6 ;  /* 0x000000061a1a7836 */ /* 0x000fc60000000000 */
[----:B------:R-:W-:Y:S02]  /*10dc0*/  R2UR UR18, R24 ;  /* 0x00000000181272ca */ /* 0x000fe400000e0000 */
[----:B------:R-:W-:Y:S02]  /*10dd0*/  R2UR UR26, R26 ;  /* 0x000000001a1a72ca */ /* 0x000fe400000e0000 */
[----:B------:R-:W-:-:S06]  /*10de0*/  WARPGROUP.ARRIVE ;  /* 0x00000000000079c5 */ /* 0x000fcc0000000000 */
[----:B------:R-:W-:Y:S01]  /*10df0*/  HGMMA.64x128x16.F32 R24, gdesc[UR12], RZ, !UPT, gsb0 ;  /* 0x01e000000c1879f0 */ /* 0x000fe2000c0008ff */
[----:B------:R-:W-:Y:S02]  /*10e00*/  R2UR UR20, R156 ;  /* 0x000000009c1472ca */ /* 0x000fe400000e0000 */
[----:B------:R-:W-:Y:S01]  /*10e10*/  R2UR UR21, R157 ;  /* 0x000000009d1572ca */ /* 0x000fe200000e0000 */
[----:B------:R-:W-:Y:S02]  /*10e20*/  WARPGROUP.DEPBAR.LE gsb0, 0x0 ;  /* 0x00008000000079c5 */ /* 0x000fe40000010000 */
[----:B------:R-:W-:Y:S01]  /*10e30*/  WARPGROUP.ARRIVE ;  /* 0x00000000000079c5 */ /* 0x000fe20000000000 */
[----:B--2---:R-:W-:Y:S02]  /*10e40*/  R2UR UR16, R14 ;  /* 0x000000000e1072ca */ /* 0x004fe400000e0000 */
        /* <DEDUP_REMOVED lines=14> */
.L_x_1497:
[----:B------:R-:W-:Y:S01]  /*10f30*/  SHF.L.U32 R5, R8, 0x1f, RZ ;  /* 0x0000001f08057819 */ /* 0x000fe200000006ff */
[----:B------:R-:W-:-:S04]  /*10f40*/  IMAD R8, R20, 0x8, R2 ;  /* 0x0000000814087824 */ /* 0x000fc800078e0202 */
[----:B------:R0:W1:Y:S01]  /*10f50*/  SYNCS.PHASECHK.TRANS64.TRYWAIT P2, [R8+URZ+0x16850], R5 ;  /* 0x01685005080075a7 */ /* 0x000062000804017f */
[----:B------:R-:W-:Y:S05]  /*10f60*/  @!P0 BRA `(.L_x_1498) ;  /* 0x0000000000048947 */ /* 0x000fea0003800000 */
[----:B------:R-:W-:Y:S01]  /*10f70*/  BPT.TRAP 0x1 ;  /* 0x000000040000795c */ /* 0x000fe20000300000 */
.L_x_1498:
[----:B-1----:R-:W-:Y:S05]  /*10f80*/  @P2 BRA `(.L_x_1496) ;  /* 0x0000000000082947 */ /* 0x002fea0003800000 */
[----:B------:R-:W1:Y:S02]  /*10f90*/  SYNCS.PHASECHK.TRANS64.TRYWAIT P2, [R8+URZ+0x16850], R5 ;  /* 0x01685005080075a7 */ /* 0x000e64000804017f */
[----:B-1----:R-:W-:Y:S05]  /*10fa0*/  @!P2 BRA `(.L_x_1499) ;  /* 0x000001100018a947 */ /* 0x002fea0003800000 */
.L_x_1496:
[----:B01----:R-:W-:Y:S01]  /*10fb0*/  VIADD R5, R2, 0x400 ;  /* 0x0000040002057836 */ /* 0x003fe20000000000 */
[----:B------:R-:W-:Y:S05]  /*10fc0*/  WARPSYNC.ALL ;  /* 0x0000000000007948 */ /* 0x000fea0003800000 */
[----:B------:R-:W-:-:S04]  /*10fd0*/  SHF.R.U32.HI R5, RZ, 0x4, R5 ;  /* 0x00000004ff057819 */ /* 0x000fc80000011605 */
[----:B------:R-:W-:-:S05]  /*10fe0*/  LOP3.LUT R8, R5, 0x3fff, RZ, 0xc0, !PT ;  /* 0x00003fff05087812 */ /* 0x000fca00078ec0ff */
[----:B------:R-:W-:Y:S01]  /*10ff0*/  IMAD R8, R20, 0x400, R8 ;  /* 0x0000040014087824 */ /* 0x000fe200078e0208 */
[----:B------:R-:W-:Y:S01]  /*11000*/  WARPGROUP.ARRIVE ;  /* 0x00000000000079c5 */ /* 0x000fe20000000000 */
[----:B------:R-:W-:Y:S02]  /*11010*/  IMAD.MOV.U32 R9, RZ, RZ, 0x40000040 ;  /* 0x40000040ff097424 */ /* 0x000fe400078e00ff */
[----:B------:R-:W-:Y:S01]  /*11020*/  FMUL.FTZ R35, R35, UR7 ;  /* 0x0000000723237c20 */ /* 0x000fe20008410000 */
[C---:B------:R-:W-:Y:S01]  /*11030*/  VIADD R14, R8.reuse, 0x80 ;  /* 0x00000080080e7836 */ /* 0x040fe20000000000 */
[----:B------:R-:W-:Y:S01]  /*11040*/  R2UR UR14, R8 ;  /* 0x00000000080e72ca */ /* 0x000fe200000e0000 */
[----:B------:R-:W-:Y:S01]  /*11050*/  IMAD.MOV.U32 R15, RZ, RZ, 0x40000040 ;  /* 0x40000040ff0f7424 */ /* 0x000fe200078e00ff */
[----:B------:R-:W-:Y:S01]  /*11060*/  R2UR UR15, R9 ;  /* 0x00000000090f72ca */ /* 0x000fe200000e0000 */
        /* <DEDUP_REMOVED lines=12> */
[----:B------:R-:W-:Y:S01]  /*11130*/  HGMMA.64x64x16.F32 R88, R148, gdesc[UR12].tnspB, R88, gsb0 ;  /* 0x40e0000c94587df0 */ /* 0x000fe20008000858 */
[----:B------:R-:W-:Y:S01]  /*11140*/  R2UR UR14, R14 ;  /* 0x000000000e0e72ca */ /* 0x000fe200000e0000 */
[----:B------:R-:W-:Y:S01]  /*11150*/  VIADD R14, R8, 0x100 ;  /* 0x00000100080e7836 */ /* 0x000fe20000000000 */
[----:B------:R-:W-:Y:S01]  /*11160*/  R2UR UR15, R15 ;  /* 0x000000000f0f72ca */ /* 0x000fe200000e0000 */
[----:B------:R-:W-:Y:S01]  /*11170*/  IMAD.MOV.U32 R15, RZ, RZ, 0x40000040 ;  /* 0x40000040ff0f7424 */ /* 0x000fe200078e00ff */
[----:B------:R-:W-:Y:S01]  /*11180*/  MUFU.TANH R9, R9 ;  /* 0x0000000900097308 */ /* 0x000fe20000002400 */
[----:B------:R-:W-:Y:S01]  /*11190*/  FMUL.FTZ R42, R42, UR7 ;  /* 0x000000072a2a7c20 */ /* 0x000fe20008410000 */
[----:B------:R-:W-:Y:S01]  /*111a0*/  FMUL.FTZ R43, R43, UR7 ;  /* 0x000000072b2b7c20 */ /* 0x000fe20008410000 */
[----:B------:R-:W-:Y:S01]  /*111b0*/  FMUL.FTZ R33, R53, UR7 ;  /* 0x0000000735217c20 */ /* 0x000fe20008410000 */
[----:B------:R-:W-:Y:S01]  /*111c0*/  FMUL.FTZ R38, R38, UR7 ;  /* 0x0000000726267c20 */ /* 0x000fe20008410000 */
[----:B------:R-:W-:Y:S01]  /*111d0*/  FMUL.FTZ R53, R81, UR7 ;  /* 0x0000000751357c20 */ /* 0x000fe20008410000 */
[----:B------:R-:W-:-:S02]  /*111e0*/  MOV R45, 0x40000040 ;  /* 0x40000040002d7802 */ /* 0x000fc40000000f00 */
[----:B------:R-:W-:Y:S08]  /*111f0*/  MUFU.TANH R21, R21 ;  /* 0x0000001500157308 */ /* 0x000ff00000002400 */
[----:B------:R-:W-:Y:S08]  /*11200*/  MUFU.TANH R28, R28 ;  /* 0x0000001c001c7308 */ /* 0x000ff00000002400 */
[----:B------:R-:W-:Y:S08]  /*11210*/  MUFU.TANH R29, R29 ;  /* 0x0000001d001d7308 */ /* 0x000ff00000002400 */
[----:B------:R-:W-:Y:S08]  /*11220*/  MUFU.TANH R33, R33 ;  /* 0x0000002100217308 */ /* 0x000ff00000002400 */
[----:B------:R-:W-:Y:S01]  /*11230*/  MUFU.TANH R53, R53 ;  /* 0x0000003500357308 */ /* 0x000fe20000002400 */
[----:B------:R-:W-:-:S02]  /*11240*/  WARPGROUP.DEPBAR.LE gsb0, 0x0 ;  /* 0x00008000000079c5 */ /* 0x000fc40000010000 */
[----:B------:R-:W-:-:S05]  /*11250*/  WARPGROUP.ARRIVE ;  /* 0x00000000000079c5 */ /* 0x000fca0000000000 */
[----:B------:R0:W-:Y:S01]  /*11260*/  MUFU.TANH R151, R35 ;  /* 0x0000002300977308 */ /* 0x0001e20000002400 */
[----:B------:R-:W-:Y:S01]  /*11270*/  FMUL.FTZ R149, R47, UR7 ;  /* 0x000000072f957c20 */ /* 0x000fe20008410000 */
[----:B------:R-:W-:Y:S01]  /*11280*/  FMUL.FTZ R47, R69, UR7 ;  /* 0x00000007452f7c20 */ /* 0x000fe20008410000 */
[----:B------:R-:W-:Y:S01]  /*11290*/  HGMMA.64x64x16.F32 R88, R144, gdesc[UR12].tnspB, R88, gsb0 ;  /* 0x40e0000c90587df0 */ /* 0x000fe20008000858 */
[----:B------:R-:W-:Y:S01]  /*112a0*/  R2UR UR14, R14 ;  /* 0x000000000e0e72ca */ /* 0x000fe200000e0000 */
[----:B------:R-:W-:Y:S01]  /*112b0*/  VIADD R14, R8, 0x180 ;  /* 0x00000180080e7836 */ /* 0x000fe20000000000 */
[----:B------:R-:W-:Y:S01]  /*112c0*/  R2UR UR15, R15 ;  /* 0x000000000f0f72ca */ /* 0x000fe200000e0000 */
[----:B------:R-:W-:Y:S01]  /*112d0*/  IMAD.MOV.U32 R15, RZ, RZ, 0x40000040 ;  /* 0x40000040ff0f7424 */ /* 0x000fe200078e00ff */
[----:B------:R1:W-:Y:S01]  /*112e0*/  MUFU.TANH R150, R26 ;  /* 0x0000001a00967308 */ /* 0x0003e20000002400 */
[----:B0-----:R-:W-:Y:S01]  /*112f0*/  FMUL.FTZ R35, R58, UR7 ;  /* 0x000000073a237c20 */ /* 0x001fe20008410000 */
[----:B------:R-:W-:Y:S01]  /*11300*/  FMUL.FTZ R58, R67, UR7 ;  /* 0x00000007433a7c20 */ /* 0x000fe20008410000 */
[----:B------:R-:W-:-:S05]  /*11310*/  FMUL.FTZ R67, R86, UR7 ;  /* 0x0000000756437c20 */ /* 0x000fca0008410000 */
[----:B------:R0:W2:Y:S01]  /*11320*/  MUFU.TANH R148, R27 ;  /* 0x0000001b00947308 */ /* 0x0000a20000002400 */
[----:B-1----:R-:W-:Y:S01]  /*11330*/  FMUL.FTZ R26, R40, UR7 ;  /* 0x00000007281a7c20 */ /* 0x002fe20008410000 */
[----:B------:R-:W-:Y:S01]  /*11340*/  FMUL.FTZ R40, R61, UR7 ;  /* 0x000000073d287c20 */ /* 0x000fe20008410000 */
[----:B------:R-:W-:-:S05]  /*11350*/  FMUL.FTZ R61, R74, UR7 ;  /* 0x000000074a3d7c20 */ /* 0x000fca0008410000 */
[----:B------:R-:W-:Y:S01]  /*11360*/  MUFU.TANH R26, R26 ;  /* 0x0000001a001a7308 */ /* 0x000fe20000002400 */
[----:B0-----:R-:W-:-:S07]  /*11370*/  FMUL.FTZ R27, R41, UR7 ;  /* 0x00000007291b7c20 */ /* 0x001fce0008410000 */
[----:B------:R-:W-:Y:S01]  /*11380*/  MUFU.TANH R27, R27 ;  /* 0x0000001b001b7308 */ /* 0x000fe20000002400 */
[----:B--2---:R-:W-:-:S07]  /*11390*/  IMAD.MOV.U32 R81, RZ, RZ, R148 ;  /* 0x000000ffff517224 */ /* 0x004fce00078e0094 */
[----:B------:R-:W-:Y:S08]  /*113a0*/  MUFU.TANH R41, R42 ;  /* 0x0000002a00297308 */ /* 0x000ff00000002400 */
[----:B------:R0:W-:Y:S08]  /*113b0*/  MUFU.TANH R42, R43 ;  /* 0x0000002b002a7308 */ /* 0x0001f00000002400 */
[----:B------:R-:W-:Y:S01]  /*113c0*/  MUFU.TANH R40, R40 ;  /* 0x0000002800287308 */ /* 0x000fe20000002400 */
[----:B0-----:R-:W-:Y:S01]  /*113d0*/  FMUL.FTZ R43, R65, UR7 ;  /* 0x00000007412b7c20 */ /* 0x001fe20008410000 */
[----:B------:R-:W-:-:S06]  /*113e0*/  FMUL.FTZ R65, R82, UR7 ;  /* 0x0000000752417c20 */ /* 0x000fcc0008410000 */
[----:B------:R-:W-:Y:S08]  /*113f0*/  MUFU.TANH R43, R43 ;  /* 0x0000002b002b7308 */ /* 0x000ff00000002400 */
[----:B------:R-:W-:Y:S08]  /*11400*/  MUFU.TANH R47, R47 ;  /* 0x0000002f002f7308 */ /* 0x000ff00000002400 */
[----:B------:R-:W-:Y:S01]  /*11410*/  MUFU.TANH R149, R149 ;  /* 0x0000009500957308 */ /* 0x000fe20000002400 */
[----:B------:R-:W-:-:S02]  /*11420*/  WARPGROUP.DEPBAR.LE gsb0, 0x0 ;  /* 0x00008000000079c5 */ /* 0x000fc40000010000 */
[----:B------:R-:W-:-:S05]  /*11430*/  WARPGROUP.ARRIVE ;  /* 0x00000000000079c5 */ /* 0x000fca0000000000 */
[----:B------:R0:W-:Y:S01]  /*11440*/  MUFU.TANH R147, R39 ;  /* 0x0000002700937308 */ /* 0x0001e20000002400 */
[----:B------:R-:W-:Y:S01]  /*11450*/  HGMMA.64x64x16.F32 R88, R140, gdesc[UR12].tnspB, R88, gsb0 ;  /* 0x40e0000c8c587df0 */ /* 0x000fe20008000858 */
[----:B------:R-:W-:Y:S02]  /*11460*/  R2UR UR14, R14 ;  /* 0x000000000e0e72ca */ /* 0x000fe400000e0000 */
[----:B------:R-:W-:Y:S01]  /*11470*/  R2UR UR15, R15 ;  /* 0x000000000f0f72ca */ /* 0x000fe200000e0000 */
[----:B------:R-:W-:Y:S01]  /*11480*/  FMUL.FTZ R15, R32, UR7 ;  /* 0x00000007200f7c20 */ /* 0x000fe20008410000 */
[----:B------:R-:W-:Y:S01]  /*11490*/  FMUL.FTZ R32, R52, UR7 ;  /* 0x0000000734207c20 */ /* 0x000fe20008410000 */
[----:B------:R-:W-:Y:S01]  /*114a0*/  FMUL.FTZ R52, R80, UR7 ;  /* 0x0000000750347c20 */ /* 0x000fe20008410000 */
[----:B------:R1:W2:Y:S01]  /*114b0*/  MUFU.TANH R14, R34 ;  /* 0x00000022000e7308 */ /* 0x0002a20000002400 */
[----:B0-----:R-:W-:Y:S02]  /*114c0*/  IMAD.MOV.U32 R39, RZ, RZ, R151 ;  /* 0x000000ffff277224 */ /* 0x001fe400078e0097 */
[----:B------:R-:W-:Y:S01]  /*114d0*/  FMUL.FTZ R151, R46, UR7 ;  /* 0x000000072e977c20 */ /* 0x000fe20008410000 */
[----:B------:R-:W-:Y:S01]  /*114e0*/  FMUL.FTZ R46, R68, UR7 ;  /* 0x00000007442e7c20 */ /* 0x000fe20008410000 */
[----:B------:R-:W-:Y:S01]  /*114f0*/  FMUL.FTZ R68, R87, UR7 ;  /* 0x0000000757447c20 */ /* 0x000fe20008410000 */
[----:B------:R-:W-:-:S02]  /*11500*/  IMAD.MOV.U32 R44, RZ, RZ, R39 ;  /* 0x000000ffff2c7224 */ /* 0x000fc400078e0027 */
[----:B------:R-:W-:Y:S01]  /*11510*/  MUFU.TANH R15, R15 ;  /* 0x0000000f000f7308 */ /* 0x000fe20000002400 */
[----:B-1----:R-:W-:Y:S01]  /*11520*/  FMUL.FTZ R34, R56, UR7 ;  /* 0x0000000738227c20 */ /* 0x002fe20008410000 */
[----:B------:R-:W-:Y:S01]  /*11530*/  FMUL.FTZ R56, R63, UR7 ;  /* 0x000000073f387c20 */ /* 0x000fe20008410000 */
[----:B------:R-:W-:-:S05]  /*11540*/  FMUL.FTZ R63, R78, UR7 ;  /* 0x000000074e3f7c20 */ /* 0x000fca0008410000 */
[----:B------:R0:W1:Y:S01]  /*11550*/  MUFU.TANH R146, R30 ;  /* 0x0000001e00927308 */ /* 0x0000620000002400 */
[----:B--2---:R-:W-:-:S07]  /*11560*/  IMAD.MOV.U32 R39, RZ, RZ, R14 ;  /* 0x000000ffff277224 */ /* 0x004fce00078e000e */
[----:B------:R2:W-:Y:S01]  /*11570*/  MUFU.TANH R144, R31 ;  /* 0x0000001f00907308 */ /* 0x0005e20000002400 */
[----:B0-----:R-:W-:Y:S01]  /*11580*/  FMUL.FTZ R30, R48, UR7 ;  /* 0x00000007301e7c20 */ /* 0x001fe20008410000 */
[----:B------:R-:W-:Y:S01]  /*11590*/  MOV R48, R147 ;  /* 0x0000009300307202 */ /* 0x000fe20000000f00 */
[----:B------:R-:W-:Y:S01]  /*115a0*/  FMUL.FTZ R147, R50, UR7 ;  /* 0x0000000732937c20 */ /* 0x000fe20008410000 */
[----:B------:R-:W-:Y:S01]  /*115b0*/  FMUL.FTZ R50, R76, UR7 ;  /* 0x000000074c327c20 */ /* 0x000fe20008410000 */
[----:B------:R-:W-:Y:S02]  /*115c0*/  IMAD.MOV.U32 R76, RZ, RZ, R39 ;  /* 0x000000ffff4c7224 */ /* 0x000fe400078e0027 */
[----:B------:R-:W-:Y:S01]  /*115d0*/  IMAD.MOV.U32 R69, RZ, RZ, R48 ;  /* 0x000000ffff457224 */ /* 0x000fe200078e0030 */
[----:B------:R-:W-:Y:S01]  /*115e0*/  MUFU.TANH R30, R30 ;  /* 0x0000001e001e7308 */ /* 0x000fe20000002400 */
[----:B--2---:R-:W-:Y:S01]  /*115f0*/  FMUL.FTZ R31, R49, UR7 ;  /* 0x00000007311f7c20 */ /* 0x004fe20008410000 */
[----:B------:R-:W-:Y:S01]  /*11600*/  FMUL.FTZ R48, R72, UR7 ;  /* 0x0000000748307c20 */ /* 0x000fe20008410000 */
[----:B-1----:R-:W-:-:S05]  /*11610*/  IMAD.MOV.U32 R80, RZ, RZ, R146 ;  /* 0x000000ffff507224 */ /* 0x002fca00078e0092 */
[----:B------:R-:W-:Y:S08]  /*11620*/  MUFU.TANH R31, R31 ;  /* 0x0000001f001f7308 */ /* 0x000ff00000002400 */
[----:B------:R-:W-:Y:S08]  /*11630*/  MUFU.TANH R32, R32 ;  /* 0x0000002000207308 */ /* 0x000ff00000002400 */
[----:B------:R-:W-:Y:S08]  /*11640*/  MUFU.TANH R34, R34 ;  /* 0x0000002200227308 */ /* 0x000ff00000002400 */
[----:B------:R0:W1:Y:S01]  /*11650*/  MUFU.TANH R145, R38 ;  /* 0x0000002600917308 */ /* 0x0000620000002400 */
[----:B------:R-:W-:-:S02]  /*11660*/  WARPGROUP.DEPBAR.LE gsb0, 0x0 ;  /* 0x00008000000079c5 */ /* 0x000fc40000010000 */
[----:B------:R-:W-:Y:S01]  /*11670*/  FMUL.FTZ R142, R24, UR7 ;  /* 0x00000007188e7c20 */ /* 0x000fe20008410000 */
[----:B------:R-:W-:Y:S01]  /*11680*/  FMUL.FTZ R140, R25, UR7 ;  /* 0x00000007198c7c20 */ /* 0x000fe20008410000 */
[----:B------:R-:W-:Y:S01]  /*11690*/  WARPGROUP.ARRIVE ;  /* 0x00000000000079c5 */ /* 0x000fe20000000000 */
[----:B------:R-:W-:Y:S01]  /*116a0*/  FMUL.FTZ R24, R36, UR7 ;  /* 0x0000000724187c20 */ /* 0x000fe20008410000 */
[----:B------:R-:W-:Y:S01]  /*116b0*/  FMUL.FTZ R25, R37, UR7 ;  /* 0x0000000725197c20 */ /* 0x000fe20008410000 */
[----:B------:R-:W-:Y:S01]  /*116c0*/  FMUL.FTZ R36, R57, UR7 ;  /* 0x0000000739247c20 */ /* 0x000fe20008410000 */
[----:B------:R-:W2:Y:S01]  /*116d0*/  MUFU.TANH R142, R142 ;  /* 0x0000008e008e7308 */ /* 0x000ea20000002400 */
[----:B0-----:R-:W-:Y:S01]  /*116e0*/  FMUL.FTZ R38, R60, UR7 ;  /* 0x000000073c267c20 */ /* 0x001fe20008410000 */
[----:B------:R-:W-:Y:S01]  /*116f0*/  HGMMA.64x64x16.F32 R88, R136, gdesc[UR12].tnspB, R88, gsb0 ;  /* 0x40e0000c88587df0 */ /* 0x000fe20008000858 */
[----:B-1----:R-:W-:Y:S02]  /*11700*/  IMAD.MOV.U32 R49, RZ, RZ, R145 ;  /* 0x000000ffff317224 */ /* 0x002fe400078e0091 */
[----:B------:R-:W-:Y:S01]  /*11710*/  FMUL.FTZ R145, R51, UR7 ;  /* 0x0000000733917c20 */ /* 0x000fe20008410000 */
[----:B------:R-:W-:Y:S01]  /*11720*/  FMUL.FTZ R51, R77, UR7 ;  /* 0x000000074d337c20 */ /* 0x000fe20008410000 */
[----:B------:R-:W-:Y:S01]  /*11730*/  FMUL.FTZ R141, R55, UR7 ;  /* 0x00000007378d7c20 */ /* 0x000fe20008410000 */
[----:B------:R-:W-:Y:S01]  /*11740*/  IMAD.MOV.U32 R72, RZ, RZ, R49 ;  /* 0x000000ffff487224 */ /* 0x000fe200078e0031 */
[----:B------:R-:W0:Y:S01]  /*11750*/  MUFU.TANH R140, R140 ;  /* 0x0000008c008c7308 */ /* 0x000e220000002400 */
[----:B------:R-:W-:Y:S01]  /*11760*/  FMUL.FTZ R49, R73, UR7 ;  /* 0x0000000749317c20 */ /* 0x000fe20008410000 */
[----:B------:R-:W-:Y:S01]  /*11770*/  FMUL.FTZ R55, R84, UR7 ;  /* 0x0000000754377c20 */ /* 0x000fe20008410000 */
[----:B------:R-:W-:Y:S01]  /*11780*/  FMUL.FTZ R143, R54, UR7 ;  /* 0x00000007368f7c20 */ /* 0x000fe20008410000 */
[----:B------:R-:W-:Y:S01]  /*11790*/  FMUL.FTZ R54, R85, UR7 ;  /* 0x0000000755367c20 */ /* 0x000fe20008410000 */
[----:B------:R-:W-:-:S02]  /*117a0*/  IMAD.MOV.U32 R73, RZ, RZ, R44 ;  /* 0x000000ffff497224 */ /* 0x000fc400078e002c */
[----:B------:R-:W-:Y:S01]  /*117b0*/  FMUL.FTZ R37, R59, UR7 ;  /* 0x000000073b257c20 */ /* 0x000fe20008410000 */
[----:B------:R-:W-:Y:S01]  /*117c0*/  FMUL.FTZ R59, R70, UR7 ;  /* 0x00000007463b7c20 */ /* 0x000fe20008410000 */
[----:B------:R-:W1:Y:S01]  /*117d0*/  MUFU.TANH R24, R24 ;  /* 0x0000001800187308 */ /* 0x000e620000002400 */
[----:B--2---:R-:W-:Y:S01]  /*117e0*/  FMNMX.FTZ R14, R142, R12, !PT ;  /* 0x0000000c8e0e7209 */ /* 0x004fe20007810000 */
[----:B------:R-:W-:Y:S01]  /*117f0*/  IMAD.MOV.U32 R84, RZ, RZ, R150 ;  /* 0x000000ffff547224 */ /* 0x000fe200078e0096 */
[----:B------:R-:W-:Y:S01]  /*11800*/  R2UR UR15, R45 ;  /* 0x000000002d0f72ca */ /* 0x000fe200000e0000 */
[----:B------:R-:W-:Y:S02]  /*11810*/  IMAD.MOV.U32 R77, RZ, RZ, R144 ;  /* 0x000000ffff4d7224 */ /* 0x000fe400078e0090 */
[----:B------:R-:W-:Y:S01]  /*11820*/  FMUL.FTZ R57, R66, UR7 ;  /* 0x0000000742397c20 */ /* 0x000fe20008410000 */
[----:B------:R-:W-:Y:S01]  /*11830*/  FMUL.FTZ R60, R71, UR7 ;  /* 0x00000007473c7c20 */ /* 0x000fe20008410000 */
[----:B------:R-:W-:Y:S01]  /*11840*/  FMUL.FTZ R66, R83, UR7 ;  /* 0x0000000753427c20 */ /* 0x000fe20008410000 */
[----:B------:R-:W2:Y:S01]  /*11850*/  MUFU.TANH R25, R25 ;  /* 0x0000001900197308 */ /* 0x000ea20000002400 */
[----:B0-----:R-:W-:-:S04]  /*11860*/  FMNMX.FTZ R14, R140, R14, !PT ;  /* 0x0000000e8c0e7209 */ /* 0x001fc80007810000 */
[----:B------:R-:W-:-:S03]  /*11870*/  FMNMX.FTZ R14, R5, R14, !PT ;  /* 0x0000000e050e7209 */ /* 0x000fc60007810000 */
[----:B------:R-:W0:Y:S01]  /*11880*/  MUFU.TANH R36, R36 ;  /* 0x0000002400247308 */ /* 0x000e220000002400 */
[----:B------:R-:W-:-:S04]  /*11890*/  FMNMX.FTZ R14, R9, R14, !PT ;  /* 0x0000000e090e7209 */ /* 0x000fc80007810000 */
[----:B------:R-:W-:-:S03]  /*118a0*/  FMNMX.FTZ R14, R15, R14, !PT ;  /* 0x0000000e0f0e7209 */ /* 0x000fc60007810000 */
[----:B------:R-:W3:Y:S01]  /*118b0*/  MUFU.TANH R38, R38 ;  /* 0x0000002600267308 */ /* 0x000ee20000002400 */
[----:B------:R-:W-:-:S04]  /*118c0*/  FMNMX.FTZ R14, R21, R14, !PT ;  /* 0x0000000e150e7209 */ /* 0x000fc80007810000 */
[----:B-1----:R-:W-:-:S03]  /*118d0*/  FMNMX.FTZ R14, R24, R14, !PT ;  /* 0x0000000e180e7209 */ /* 0x002fc60007810000 */
[----:B------:R-:W-:Y:S01]  /*118e0*/  MUFU.TANH R46, R46 ;  /* 0x0000002e002e7308 */ /* 0x000fe20000002400 */
[----:B--2---:R-:W-:-:S04]  /*118f0*/  FMNMX.FTZ R14, R25, R14, !PT ;  /* 0x0000000e190e7209 */ /* 0x004fc80007810000 */
[----:B------:R-:W-:-:S03]  /*11900*/  FMNMX.FTZ R14, R26, R14, !PT ;  /* 0x0000000e1a0e7209 */ /* 0x000fc60007810000 */
[----:B------:R-:W-:Y:S01]  /*11910*/  MUFU.TANH R48, R48 ;  /* 0x0000003000307308 */ /* 0x000fe20000002400 */
[----:B------:R-:W-:-:S04]  /*11920*/  FMNMX.FTZ R14, R27, R14, !PT ;  /* 0x0000000e1b0e7209 */ /* 0x000fc80007810000 */
[----:B------:R-:W-:-:S03]  /*11930*/  FMNMX.FTZ R14, R28, R14, !PT ;  /* 0x0000000e1c0e7209 */ /* 0x000fc60007810000 */
[----:B------:R-:W-:Y:S01]  /*11940*/  MUFU.TANH R49, R49 ;  /* 0x0000003100317308 */ /* 0x000fe20000002400 */
[----:B------:R-:W-:-:S04]  /*11950*/  FMNMX.FTZ R14, R29, R14, !PT ;  /* 0x0000000e1d0e7209 */ /* 0x000fc80007810000 */
[----:B------:R-:W-:-:S03]  /*11960*/  FMNMX.FTZ R14, R30, R14, !PT ;  /* 0x0000000e1e0e7209 */ /* 0x000fc60007810000 */
[----:B------:R-:W-:Y:S01]  /*11970*/  MUFU.TANH R50, R50 ;  /* 0x0000003200327308 */ /* 0x000fe20000002400 */
[----:B------:R-:W-:-:S04]  /*11980*/  FMNMX.FTZ R14, R31, R14, !PT ;  /* 0x0000000e1f0e7209 */ /* 0x000fc80007810000 */
[----:B------:R-:W-:Y:S01]  /*11990*/  FMNMX.FTZ R14, R32, R14, !PT ;  /* 0x0000000e200e7209 */ /* 0x000fe20007810000 */
[----:B------:R-:W-:Y:S02]  /*119a0*/  WARPGROUP.DEPBAR.LE gsb0, 0x0 ;  /* 0x00008000000079c5 */ /* 0x000fe40000010000 */
[----:B------:R-:W-:Y:S02]  /*119b0*/  IMAD.MOV.U32 R139, RZ, RZ, R42 ;  /* 0x000000ffff8b7224 */ /* 0x000fe400078e002a */
[----:B------:R-:W-:Y:S01]  /*119c0*/  FMUL.FTZ R42, R64, UR7 ;  /* 0x00000007402a7c20 */ /* 0x000fe20008410000 */
[----:B------:R-:W-:Y:S01]  /*119d0*/  FMNMX.FTZ R14, R33, R14, !PT ;  /* 0x0000000e210e7209 */ /* 0x000fe20007810000 */
[----:B------:R-:W-:Y:S01]  /*119e0*/  MUFU.TANH R51, R51 ;  /* 0x0000003300337308 */ /* 0x000fe20000002400 */
[----:B------:R-:W-:Y:S02]  /*119f0*/  IMAD.MOV.U32 R137, RZ, RZ, R41 ;  /* 0x000000ffff897224 */ /* 0x000fe400078e0029 */
[----:B------:R-:W-:Y:S01]  /*11a00*/  FMUL.FTZ R41, R62, UR7 ;  /* 0x000000073e297c20 */ /* 0x000fe20008410000 */
[----:B------:R-:W-:Y:S01]  /*11a10*/  FMNMX.FTZ R14, R34, R14, !PT ;  /* 0x0000000e220e7209 */ /* 0x000fe20007810000 */
[----:B------:R-:W-:Y:S01]  /*11a20*/  WARPGROUP.ARRIVE ;  /* 0x00000000000079c5 */ /* 0x000fe20000000000 */
[----:B------:R-:W-:Y:S01]  /*11a30*/  FMUL.FTZ R62, R75, UR7 ;  /* 0x000000074b3e7c20 */ /* 0x000fe20008410000 */
[----:B------:R-:W-:Y:S01]  /*11a40*/  FMUL.FTZ R64, R79, UR7 ;  /* 0x000000074f407c20 */ /* 0x000fe20008410000 */
[----:B0-----:R-:W-:Y:S01]  /*11a50*/  FMNMX.FTZ R14, R36, R14, !PT ;  /* 0x0000000e240e7209 */ /* 0x001fe20007810000 */
[----:B------:R-:W0:Y:S03]  /*11a60*/  MUFU.TANH R42, R42 ;  /* 0x0000002a002a7308 */ /* 0x000e260000002400 */
[----:B---3--:R-:W-:-:S04]  /*11a70*/  FMNMX.FTZ R14, R38, R14, !PT ;  /* 0x0000000e260e7209 */ /* 0x008fc80007810000 */
[----:B------:R-:W-:Y:S01]  /*11a80*/  FMNMX.FTZ R14, R40, R14, !PT ;  /* 0x0000000e280e7209 */ /* 0x000fe20007810000 */
[----:B------:R-:W1:Y:S08]  /*11a90*/  MUFU.TANH R52, R52 ;  /* 0x0000003400347308 */ /* 0x000e700000002400 */
        /* <DEDUP_REMOVED lines=8> */
[----:B------:R-:W-:-:S03]  /*11b20*/  FMNMX.FTZ R14, R49, R14, !PT ;  /* 0x0000000e310e7209 */ /* 0x000fc60007810000 */
[----:B------:R-:W4:Y:S01]  /*11b30*/  MUFU.TANH R147, R147 ;  /* 0x0000009300937308 */ /* 0x000f220000002400 */
[----:B------:R-:W-:-:S04]  /*11b40*/  FMNMX.FTZ R14, R50, R14, !PT ;  /* 0x0000000e320e7209 */ /* 0x000fc80007810000 */
[----:B------:R-:W-:-:S03]  /*11b50*/  FMNMX.FTZ R14, R51, R14, !PT ;  /* 0x0000000e330e7209 */ /* 0x000fc60007810000 */
[----:B------:R-:W5:Y:S01]  /*11b60*/  MUFU.TANH R145, R145 ;  /* 0x0000009100917308 */ /* 0x000f620000002400 */
[----:B-1----:R-:W-:-:S04]  /*11b70*/  FMNMX.FTZ R14, R52, R14, !PT ;  /* 0x0000000e340e7209 */ /* 0x002fc80007810000 */
[----:B------:R-:W-:-:S03]  /*11b80*/  FMNMX.FTZ R14, R53, R14, !PT ;  /* 0x0000000e350e7209 */ /* 0x000fc60007810000 */
[----:B------:R-:W1:Y:S01]  /*11b90*/  MUFU.TANH R143, R143 ;  /* 0x0000008f008f7308 */ /* 0x000e620000002400 */
[----:B--2---:R-:W-:-:S04]  /*11ba0*/  FMNMX.FTZ R14, R55, R14, !PT ;  /* 0x0000000e370e7209 */ /* 0x004fc80007810000 */
[----:B0-----:R-:W-:-:S03]  /*11bb0*/  FMNMX.FTZ R14, R54, R14, !PT ;  /* 0x0000000e360e7209 */ /* 0x001fc60007810000 */
[----:B------:R-:W0:Y:S02]  /*11bc0*/  MUFU.TANH R141, R141 ;  /* 0x0000008d008d7308 */ /* 0x000e240000002400 */
[----:B------:R-:W2:Y:S06]  /*11bd0*/  SHFL.BFLY PT, R39, R14, 0x2, 0x1f ;  /* 0x0c401f000e277f89 */ /* 0x000eac00000e0000 */
[----:B------:R-:W0:Y:S08]  /*11be0*/  MUFU.TANH R35, R35 ;  /* 0x0000002300237308 */ /* 0x000e300000002400 */
[----:B------:R-:W0:Y:S08]  /*11bf0*/  MUFU.TANH R37, R37 ;  /* 0x0000002500257308 */ /* 0x000e300000002400 */
[----:B------:R-:W0:Y:S01]  /*11c00*/  MUFU.TANH R41, R41 ;  /* 0x0000002900297308 */ /* 0x000e220000002400 */
[----:B--2---:R-:W-:-:S02]  /*11c10*/  FMNMX.FTZ R14, R14, R39, !PT ;  /* 0x000000270e0e7209 */ /* 0x004fc40007810000 */
[----:B------:R-:W2:Y:S03]  /*11c20*/  LDC R39, c[0x0][0x988] ;  /* 0x00026200ff277b82 */ /* 0x000ea60000000800 */
[----:B------:R-:W3:Y:S02]  /*11c30*/  SHFL.BFLY PT, R44, R14, 0x1, 0x1f ;  /* 0x0c201f000e2c7f89 */ /* 0x000ee400000e0000 */
[----:B------:R-:W0:Y:S08]  /*11c40*/  MUFU.TANH R56, R56 ;  /* 0x0000003800387308 */ /* 0x000e300000002400 */
[----:B------:R-:W0:Y:S08]  /*11c50*/  MUFU.TANH R57, R57 ;  /* 0x0000003900397308 */ /* 0x000e300000002400 */
[----:B------:R-:W0:Y:S01]  /*11c60*/  MUFU.TANH R58, R58 ;  /* 0x0000003a003a7308 */ /* 0x000e220000002400 */
[----:B---3--:R-:W-:Y:S01]  /*11c70*/  FMNMX.FTZ R14, R14, R44, !PT ;  /* 0x0000002c0e0e7209 */ /* 0x008fe20007810000 */
[----:B------:R-:W-:-:S06]  /*11c80*/  VIADD R44, R8, 0x200 ;  /* 0x00000200082c7836 */ /* 0x000fcc0000000000 */
[----:B------:R-:W3:Y:S01]  /*11c90*/  MUFU.TANH R59, R59 ;  /* 0x0000003b003b7308 */ /* 0x000ee20000002400 */
[-C--:B--2---:R-:W-:Y:S01]  /*11ca0*/  FMUL.FTZ R70, R14, R39.reuse ;  /* 0x000000270e467220 */ /* 0x084fe20000410000 */
[----:B------:R-:W-:Y:S01]  /*11cb0*/  R2UR UR14, R44 ;  /* 0x000000002c0e72ca */ /* 0x000fe200000e0000 */
[----:B------:R-:W-:Y:S02]  /*11cc0*/  FADD.FTZ R12, -R14, R12 ;  /* 0x0000000c0e0c7221 */ /* 0x000fe40000010100 */
[--C-:B------:R-:W-:Y:S01]  /*11cd0*/  FFMA.FTZ R150, R5, R39, -R70.reuse ;  /* 0x0000002705967223 */ /* 0x100fe20000010846 */
[----:B------:R-:W-:Y:S02]  /*11ce0*/  FMNMX.FTZ R5, R84, R13, !PT ;  /* 0x0000000d54057209 */ /* 0x000fe40007810000 */
[----:B------:R-:W2:Y:S01]  /*11cf0*/  MUFU.TANH R60, R60 ;  /* 0x0000003c003c7308 */ /* 0x000ea20000002400 */
[-CC-:B------:R-:W-:Y:S01]  /*11d00*/  FFMA.FTZ R45, R9, R39.reuse, -R70.reuse ;  /* 0x00000027092d7223 */ /* 0x180fe20000010846 */
[--C-:B------:R-:W-:Y:S01]  /*11d10*/  FFMA.FTZ R9, R21, R39, -R70.reuse ;  /* 0x0000002715097223 */ /* 0x100fe20000010846 */
[----:B------:R-:W-:Y:S01]  /*11d20*/  FMNMX.FTZ R5, R81, R5, !PT ;  /* 0x0000000551057209 */ /* 0x000fe20007810000 */
[-CC-:B------:R-:W-:Y:S01]  /*11d30*/  FFMA.FTZ R146, R24, R39.reuse, -R70.reuse ;  /* 0x0000002718927223 */ /* 0x180fe20000010846 */
[--C-:B------:R-:W-:Y:S01]  /*11d40*/  FFMA.FTZ R21, R25, R39, -R70.reuse ;  /* 0x0000002719157223 */ /* 0x100fe20000010846 */
[----:B------:R-:W-:Y:S01]  /*11d50*/  VIADD R24, R8, 0x280 ;  /* 0x0000028008187836 */ /* 0x000fe20000000000 */
[----:B------:R-:W-:Y:S01]  /*11d60*/  FMNMX.FTZ R5, R80, R5, !PT ;  /* 0x0000000550057209 */ /* 0x000fe20007810000 */
[----:B------:R-:W-:Y:S01]  /*11d70*/  HGMMA.64x64x16.F32 R88, R132, gdesc[UR12].tnspB, R88, gsb0 ;  /* 0x40e0000c84587df0 */ /* 0x000fe20008000858 */
[----:B------:R-:W2:Y:S01]  /*11d80*/  MUFU.TANH R61, R61 ;  /* 0x0000003d003d7308 */ /* 0x000ea20000002400 */
[----:B------:R-:W-:Y:S01]  /*11d90*/  IMAD.MOV.U32 R25, RZ, RZ, 0x40000040 ;  /* 0x40000040ff197424 */ /* 0x000fe200078e00ff */
[----:B------:R-:W-:Y:S01]  /*11da0*/  FMNMX.FTZ R5, R77, R5, !PT ;  /* 0x000000054d057209 */ /* 0x000fe20007810000 */
[-CC-:B------:R-:W-:Y:S01]  /*11db0*/  FFMA.FTZ R148, R140, R39.reuse, -R70.reuse ;  /* 0x000000278c947223 */ /* 0x180fe20000010846 */
[----:B------:R-:W-:Y:S01]  /*11dc0*/  R2UR UR14, R24 ;  /* 0x00000000180e72ca */ /* 0x000fe200000e0000 */
[--C-:B------:R-:W-:Y:S01]  /*11dd0*/  FFMA.FTZ R140, R26, R39, -R70.reuse ;  /* 0x000000271a8c7223 */ /* 0x100fe20000010846 */
[----:B------:R-:W-:Y:S01]  /*11de0*/  FMNMX.FTZ R5, R76, R5, !PT ;  /* 0x000000054c057209 */ /* 0x000fe20007810000 */
[-CC-:B------:R-:W-:Y:S01]  /*11df0*/  FFMA.FTZ R26, R27, R39.reuse, -R70.reuse ;  /* 0x000000271b1a7223 */ /* 0x180fe20000010846 */
[----:B------:R-:W2:Y:S01]  /*11e00*/  MUFU.TANH R62, R62 ;  /* 0x0000003e003e7308 */ /* 0x000ea20000002400 */
[----:B------:R-:W-:Y:S01]  /*11e10*/  R2UR UR15, R25 ;  /* 0x00000000190f72ca */ /* 0x000fe200000e0000 */
[--C-:B------:R-:W-:Y:S01]  /*11e20*/  FFMA.FTZ R27, R31, R39, -R70.reuse ;  /* 0x000000271f1b7223 */ /* 0x100fe20000010846 */
[----:B------:R-:W-:Y:S01]  /*11e30*/  FMNMX.FTZ R5, R73, R5, !PT ;  /* 0x0000000549057209 */ /* 0x000fe20007810000 */
[-CC-:B------:R-:W-:Y:S01]  /*11e40*/  FFMA.FTZ R31, R40, R39.reuse, -R70.reuse ;  /* 0x00000027281f7223 */ /* 0x180fe20000010846 */
[-CC-:B------:R-:W-:Y:S01]  /*11e50*/  FFMA.FTZ R40, R50, R39.reuse, -R70.reuse ;  /* 0x0000002732287223 */ /* 0x180fe20000010846 */
[--C-:B------:R-:W-:Y:S01]  /*11e60*/  FFMA.FTZ R54, R54, R39, -R70.reuse ;  /* 0x0000002736367223 */ /* 0x100fe20000010846 */
[----:B------:R-:W-:Y:S01]  /*11e70*/  FMNMX.FTZ R5, R72, R5, !PT ;  /* 0x0000000548057209 */ /* 0x000fe20007810000 */
[----:B------:R-:W2:Y:S01]  /*11e80*/  MUFU.TANH R63, R63 ;  /* 0x0000003f003f7308 */ /* 0x000ea20000002400 */
[-CC-:B------:R-:W-:Y:S01]  /*11e90*/  FFMA.FTZ R136, R30, R39.reuse, -R70.reuse ;  /* 0x000000271e887223 */ /* 0x180fe20000010846 */
[--C-:B------:R-:W-:Y:S01]  /*11ea0*/  FFMA.FTZ R30, R36, R39, -R70.reuse ;  /* 0x00000027241e7223 */ /* 0x100fe20000010846 */
[----:B------:R-:W-:Y:S01]  /*11eb0*/  FMNMX.FTZ R5, R69, R5, !PT ;  /* 0x0000000545057209 */ /* 0x000fe20007810000 */
[----:B------:R-:W-:Y:S01]  /*11ec0*/  FFMA.FTZ R36, R48, R39, -R70 ;  /* 0x0000002730247223 */ /* 0x000fe20000010846 */
[----:B------:R-:W-:-:S02]  /*11ed0*/  IMAD.MOV.U32 R25, RZ, RZ, 0x40000040 ;  /* 0x40000040ff197424 */ /* 0x000fc400078e00ff */
[--C-:B------:R-:W-:Y:S01]  /*11ee0*/  FFMA.FTZ R44, R142, R39, -R70.reuse ;  /* 0x000000278e2c7223 */ /* 0x100fe20000010846 */
[----:B------:R-:W-:Y:S01]  /*11ef0*/  FMNMX.FTZ R5, R137, R5, !PT ;  /* 0x0000000589057209 */ /* 0x000fe20007810000 */
[----:B------:R-:W2:Y:S01]  /*11f00*/  MUFU.TANH R64, R64 ;  /* 0x0000004000407308 */ /* 0x000ea20000002400 */
[-CC-:B------:R-:W-:Y:S01]  /*11f10*/  FFMA.FTZ R142, R28, R39.reuse, -R70.reuse ;  /* 0x000000271c8e7223 */ /* 0x180fe20000010846 */
[--C-:B------:R-:W-:Y:S01]  /*11f20*/  FFMA.FTZ R28, R33, R39, -R70.reuse ;  /* 0x00000027211c7223 */ /* 0x100fe20000010846 */
[----:B------:R-:W-:Y:S01]  /*11f30*/  FMNMX.FTZ R5, R139, R5, !PT ;  /* 0x000000058b057209 */ /* 0x000fe20007810000 */
[-CC-:B------:R-:W-:Y:S01]  /*11f40*/  FFMA.FTZ R33, R46, R39.reuse, -R70.reuse ;  /* 0x000000272e217223 */ /* 0x180fe20000010846 */
[-CC-:B------:R-:W-:Y:S01]  /*11f50*/  FFMA.FTZ R46, R53, R39.reuse, -R70.reuse ;  /* 0x00000027352e7223 */ /* 0x180fe20000010846 */
[----:B------:R-:W-:Y:S01]  /*11f60*/  FMUL.FTZ R12, R12, R39 ;  /* 0x000000270c0c7220 */ /* 0x000fe20000410000 */
[----:B------:R-:W-:Y:S01]  /*11f70*/  FMNMX.FTZ R5, R151, R5, !PT ;  /* 0x0000000597057209 */ /* 0x000fe20007810000 */
[----:B------:R-:W2:Y:S01]  /*11f80*/  MUFU.TANH R65, R65 ;  /* 0x0000004100417308 */ /* 0x000ea20000002400 */
[-CC-:B------:R-:W-:Y:S01]  /*11f90*/  FFMA.FTZ R144, R15, R39.reuse, -R70.reuse ;  /* 0x000000270f907223 */ /* 0x180fe20000010846 */
[--C-:B------:R-:W-:Y:S01]  /*11fa0*/  FFMA.FTZ R15, R29, R39, -R70.reuse ;  /* 0x000000271d0f7223 */ /* 0x100fe20000010846 */
[----:B------:R-:W-:Y:S01]  /*11fb0*/  FMNMX.FTZ R5, R149, R5, !PT ;  /* 0x0000000595057209 */ /* 0x000fe20007810000 */
[-CC-:B------:R-:W-:Y:S01]  /*11fc0*/  FFMA.FTZ R29, R42, R39.reuse, -R70.reuse ;  /* 0x000000272a1d7223 */ /* 0x180fe20000010846 */
[-CC-:B------:R-:W-:Y:S01]  /*11fd0*/  FFMA.FTZ R42, R51, R39.reuse, -R70.reuse ;  /* 0x00000027332a7223 */ /* 0x180fe20000010846 */
[--C-:B------:R-:W-:Y:S01]  /*11fe0*/  FFMA.FTZ R138, R32, R39, -R70.reuse ;  /* 0x00000027208a7223 */ /* 0x100fe20000010846 */
[----:B----4-:R-:W-:Y:S01]  /*11ff0*/  FMNMX.FTZ R5, R147, R5, !PT ;  /* 0x0000000593057209 */ /* 0x010fe20007810000 */
[----:B------:R-:W4:Y:S01]  /*12000*/  MUFU.TANH R66, R66 ;  /* 0x0000004200427308 */ /* 0x000f220000002400 */
[-CC-:B------:R-:W-:Y:S01]  /*12010*/  FFMA.FTZ R32, R43, R39.reuse, -R70.reuse ;  /* 0x000000272b207223 */ /* 0x180fe20000010846 */
[----:B------:R-:W-:Y:S01]  /*12020*/  FFMA.FTZ R43, R52, R39, -R70 ;  /* 0x00000027342b7223 */ /* 0x000fe20000010846 */
[----:B-----5:R-:W-:-:S04]  /*12030*/  FMNMX.FTZ R5, R145, R5, !PT ;  /* 0x0000000591057209 */ /* 0x020fc80007810000 */
[----:B-1----:R-:W-:Y:S01]  /*12040*/  FMNMX.FTZ R5, R143, R5, !PT ;  /* 0x000000058f057209 */ /* 0x002fe20007810000 */
[----:B------:R-:W1:Y:S03]  /*12050*/  MUFU.TANH R67, R67 ;  /* 0x0000004300437308 */ /* 0x000e660000002400 */
[----:B0-----:R-:W-:-:S04]  /*12060*/  FMNMX.FTZ R5, R141, R5, !PT ;  /* 0x000000058d057209 */ /* 0x001fc80007810000 */
[----:B------:R-:W-:Y:S01]  /*12070*/  FMNMX.FTZ R5, R35, R5, !PT ;  /* 0x0000000523057209 */ /* 0x000fe20007810000 */
[----:B------:R-:W0:Y:S03]  /*12080*/  MUFU.TANH R68, R68 ;  /* 0x0000004400447308 */ /* 0x000e260000002400 */
[----:B------:R-:W-:-:S04]  /*12090*/  FMNMX.FTZ R5, R37, R5, !PT ;  /* 0x0000000525057209 */ /* 0x000fc80007810000 */
[----:B------:R-:W-:Y:S01]  /*120a0*/  FMNMX.FTZ R5, R41, R5, !PT ;  /* 0x0000000529057209 */ /* 0x000fe20007810000 */
[----:B------:R-:W-:Y:S03]  /*120b0*/  MUFU.EX2 R12, R12 ;  /* 0x0000000c000c7308 */ /* 0x000fe60000000800 */
[----:B------:R-:W-:-:S04]  /*120c0*/  FMNMX.FTZ R5, R56, R5, !PT ;  /* 0x0000000538057209 */ /* 0x000fc80007810000 */
[----:B------:R-:W-:Y:S01]  /*120d0*/  FMNMX.FTZ R5, R57, R5, !PT ;  /* 0x0000000539057209 */ /* 0x000fe20007810000 */
[----:B------:R-:W5:Y:S03]  /*120e0*/  MUFU.EX2 R44, R44 ;  /* 0x0000002c002c7308 */ /* 0x000f660000000800 */
[----:B------:R-:W-:Y:S01]  /*120f0*/  FMNMX.FTZ R5, R58, R5, !PT ;  /* 0x000000053a057209 */ /* 0x000fe20007810000 */
[----:B------:R-:W-:-:S03]  /*12100*/  WARPGROUP.DEPBAR.LE gsb0, 0x0 ;  /* 0x00008000000079c5 */ /* 0x000fc60000010000 */
[----:B---3--:R-:W-:Y:S01]  /*12110*/  FMNMX.FTZ R5, R59, R5, !PT ;  /* 0x000000053b057209 */ /* 0x008fe20007810000 */
[--C-:B------:R-:W-:Y:S01]  /*12120*/  FFMA.FTZ R134, R38, R39, -R70.reuse ;  /* 0x0000002726867223 */ /* 0x100fe20000010846 */
[----:B------:R-:W-:Y:S01]  /*12130*/  WARPGROUP.ARRIVE ;  /* 0x00000000000079c5 */ /* 0x000fe20000000000 */
[----:B------:R-:W3:Y:S01]  /*12140*/  MUFU.EX2 R148, R148 ;  /* 0x0000009400947308 */ /* 0x000ee20000000800 */
[----:B--2---:R-:W-:Y:S01]  /*12150*/  FMNMX.FTZ R5, R60, R5, !PT ;  /* 0x000000053c057209 */ /* 0x004fe20007810000 */
[-CC-:B------:R-:W-:Y:S01]  /*12160*/  FFMA.FTZ R132, R34, R39.reuse, -R70.reuse ;  /* 0x0000002722847223 */ /* 0x180fe20000010846 */
[-CC-:B------:R-:W-:Y:S01]  /*12170*/  FFMA.FTZ R34, R47, R39.reuse, -R70.reuse ;  /* 0x000000272f227223 */ /* 0x180fe20000010846 */
[----:B------:R-:W-:Y:S01]  /*12180*/  FFMA.FTZ R47, R55, R39, -R70 ;  /* 0x00000027372f7223 */ /* 0x000fe20000010846 */
[----:B------:R-:W-:Y:S01]  /*12190*/  FMNMX.FTZ R5, R61, R5, !PT ;  /* 0x000000053d057209 */ /* 0x000fe20007810000 */
[----:B------:R-:W-:Y:S01]  /*121a0*/  HGMMA.64x64x16.F32 R88, R128, gdesc[UR12].tnspB, R88, gsb0 ;  /* 0x40e0000c80587df0 */ /* 0x000fe20008000858 */
[----:B------:R-:W-:Y:S01]  /*121b0*/  R2UR UR15, R25 ;  /* 0x00000000190f72ca */ /* 0x000fe200000e0000 */
[----:B------:R-:W-:Y:S01]  /*121c0*/  IMAD.MOV.U32 R25, RZ, RZ, 0x40000040 ;  /* 0x40000040ff197424 */ /* 0x000fe200078e00ff */
[----:B------:R-:W-:Y:S01]  /*121d0*/  FMNMX.FTZ R5, R62, R5, !PT ;  /* 0x000000053e057209 */ /* 0x000fe20007810000 */
[----:B------:R-:W2:Y:S03]  /*121e0*/  MUFU.EX2 R150, R150 ;  /* 0x0000009600967308 */ /* 0x000ea60000000800 */
[----:B------:R-:W-:-:S04]  /*121f0*/  FMNMX.FTZ R5, R63, R5, !PT ;  /* 0x000000053f057209 */ /* 0x000fc80007810000 */
[----:B------:R-:W-:Y:S01]  /*12200*/  FMNMX.FTZ R5, R64, R5, !PT ;  /* 0x0000000540057209 */ /* 0x000fe20007810000 */
[----:B------:R-:W2:Y:S03]  /*12210*/  MUFU.EX2 R45, R45 ;  /* 0x0000002d002d7308 */ /* 0x000ea60000000800 */
[----:B------:R-:W-:-:S04]  /*12220*/  FMNMX.FTZ R5, R65, R5, !PT ;  /* 0x0000000541057209 */ /* 0x000fc80007810000 */
[----:B----4-:R-:W-:Y:S01]  /*12230*/  FMNMX.FTZ R5, R66, R5, !PT ;  /* 0x0000000542057209 */ /* 0x010fe20007810000 */
[----:B------:R-:W-:Y:S03]  /*12240*/  MUFU.EX2 R144, R144 ;  /* 0x0000009000907308 */ /* 0x000fe60000000800 */
[----:B-1----:R-:W-:-:S04]  /*12250*/  FMNMX.FTZ R5, R67, R5, !PT ;  /* 0x0000000543057209 */ /* 0x002fc80007810000 */
[----:B0-----:R-:W-:Y:S01]  /*12260*/  FMNMX.FTZ R5, R68, R5, !PT ;  /* 0x0000000544057209 */ /* 0x001fe20007810000 */
[----:B-----5:R-:W-:Y:S01]  /*12270*/  FFMA.FTZ R4, R12, R4, R44 ;  /* 0x000000040c047223 */ /* 0x020fe2000001002c */
[----:B------:R-:W-:Y:S01]  /*12280*/  @!P1 IMAD R20, R20, 0x8, R2 ;  /* 0x0000000814149824 */ /* 0x000fe200078e0202 */
[----:B------:R-:W-:Y:S02]  /*12290*/  MUFU.EX2 R9, R9 ;  /* 0x0000000900097308 */ /* 0x000fe40000000800 */
[----:B------:R-:W0:Y:S06]  /*122a0*/  SHFL.BFLY PT, R38, R5, 0x2, 0x1f ;  /* 0x0c401f0005267f89 */ /* 0x000e2c00000e0000 */
[----:B------:R-:W-:Y:S08]  /*122b0*/  MUFU.EX2 R146, R146 ;  /* 0x0000009200927308 */ /* 0x000ff00000000800 */
[----:B------:R-:W-:Y:S08]  /*122c0*/  MUFU.EX2 R21, R21 ;  /* 0x0000001500157308 */ /* 0x000ff00000000800 */
[----:B------:R-:W-:Y:S01]  /*122d0*/  MUFU.EX2 R140, R140 ;  /* 0x0000008c008c7308 */ /* 0x000fe20000000800 */
[----:B0-----:R-:W-:Y:S01]  /*122e0*/  FMNMX.FTZ R5, R5, R38, !PT ;  /* 0x0000002605057209 */ /* 0x001fe20007810000 */
[----:B------:R-:W-:-:S04]  /*122f0*/  FFMA.FTZ R38, R49, R39, -R70 ;  /* 0x0000002731267223 */ /* 0x000fc80000010846 */
[----:B------:R-:W0:Y:S02]  /*12300*/  SHFL.BFLY PT, R24, R5, 0x1, 0x1f ;  /* 0x0c201f0005187f89 */ /* 0x000e2400000e0000 */
[----:B------:R-:W-:Y:S08]  /*12310*/  MUFU.EX2 R26, R26 ;  /* 0x0000001a001a7308 */ /* 0x000ff00000000800 */
[----:B------:R-:W-:Y:S01]  /*12320*/  MUFU.EX2 R142, R142 ;  /* 0x0000008e008e7308 */ /* 0x000fe20000000800 */
[----:B------:R-:W-:-:S02]  /*12330*/  WARPGROUP.DEPBAR.LE gsb0, 0x0 ;  /* 0x00008000000079c5 */ /* 0x000fc40000010000 */
[----:B------:R-:W-:Y:S01]  /*12340*/  WARPGROUP.ARRIVE ;  /* 0x00000000000079c5 */ /* 0x000fe20000000000 */
[----:B---3--:R-:W-:Y:S01]  /*12350*/  FADD.FTZ R4, R148, R4 ;  /* 0x0000000494047221 */ /* 0x008fe20000010000 */
[----:B------:R-:W-:-:S03]  /*12360*/  @!P1 VIADD R20, R20, 0x16860 ;  /* 0x0001686014149836 */ /* 0x000fc60000000000 */
[----:B------:R-:W-:Y:S01]  /*12370*/  MUFU.EX2 R15, R15 ;  /* 0x0000000f000f7308 */ /* 0x000fe20000000800 */
[----:B0-----:R-:W-:-:S05]  /*12380*/  FMNMX.FTZ R5, R5, R24, !PT ;  /* 0x0000001805057209 */ /* 0x001fca0007810000 */
[CC--:B------:R-:W-:Y:S01]  /*12390*/  FMUL.FTZ R50, R5.reuse, R39.reuse ;  /* 0x0000002705327220 */ /* 0x0c0fe20000410000 */
[----:B------:R-:W-:Y:S01]  /*123a0*/  FADD.FTZ R24, -R5, R13 ;  /* 0x0000000d05187221 */ /* 0x000fe20000010100 */
[----:B------:R-:W-:Y:S02]  /*123b0*/  MUFU.EX2 R136, R136 ;  /* 0x0000008800887308 */ /* 0x000fe40000000800 */
[-CC-:B------:R-:W-:Y:S01]  /*123c0*/  FFMA.FTZ R53, R76, R39.reuse, -R50.reuse ;  /* 0x000000274c357223 */ /* 0x180fe20000010832 */
[-C--:B------:R-:W-:Y:S01]  /*123d0*/  FMUL.FTZ R24, R24, R39.reuse ;  /* 0x0000002718187220 */ /* 0x080fe20000410000 */
[-CC-:B------:R-:W-:Y:S01]  /*123e0*/  FFMA.FTZ R49, R84, R39.reuse, -R50.reuse ;  /* 0x0000002754317223 */ /* 0x180fe20000010832 */
[-CC-:B------:R-:W-:Y:S01]  /*123f0*/  FFMA.FTZ R51, R81, R39.reuse, -R50.reuse ;  /* 0x0000002751337223 */ /* 0x180fe20000010832 */
[-CC-:B------:R-:W-:Y:S01]  /*12400*/  FFMA.FTZ R52, R80, R39.reuse, -R50.reuse ;  /* 0x0000002750347223 */ /* 0x180fe20000010832 */
[-CC-:B------:R-:W-:Y:S01]  /*12410*/  FFMA.FTZ R71, R73, R39.reuse, -R50.reuse ;  /* 0x0000002749477223 */ /* 0x180fe20000010832 */
[----:B------:R0:W-:Y:S01]  /*12420*/  MUFU.EX2 R13, R54 ;  /* 0x00000036000d7308 */ /* 0x0001e20000000800 */
[-CC-:B------:R-:W-:Y:S01]  /*12430*/  FFMA.FTZ R133, R35, R39.reuse, -R50.reuse ;  /* 0x0000002723857223 */ /* 0x180fe20000010832 */
[-CC-:B------:R-:W-:Y:S01]  /*12440*/  FFMA.FTZ R55, R72, R39.reuse, -R50.reuse ;  /* 0x0000002748377223 */ /* 0x180fe20000010832 */
[-C--:B------:R-:W-:Y:S01]  /*12450*/  FFMA.FTZ R75, R69, R39.reuse, -R50 ;  /* 0x00000027454b7223 */ /* 0x080fe20000010832 */
[----:B--2---:R-:W-:Y:S01]  /*12460*/  FADD.FTZ R4, R150, R4 ;  /* 0x0000000496047221 */ /* 0x004fe20000010000 */
[-C--:B------:R-:W-:Y:S01]  /*12470*/  FFMA.FTZ R69, R137, R39.reuse, -R50 ;  /* 0x0000002789457223 */ /* 0x080fe20000010832 */
[----:B------:R-:W-:Y:S01]  /*12480*/  @!P1 PRMT R20, RZ, 0x654, R20 ;  /* 0x00000654ff149816 */ /* 0x000fe20000000014 */
[-CC-:B------:R-:W-:Y:S01]  /*12490*/  FFMA.FTZ R72, R139, R39.reuse, -R50.reuse ;  /* 0x000000278b487223 */ /* 0x180fe20000010832 */
[----:B------:R1:W-:Y:S01]  /*124a0*/  MUFU.EX2 R48, R24 ;  /* 0x0000001800307308 */ /* 0x0003e20000000800 */
[-CC-:B0-----:R-:W-:Y:S01]  /*124b0*/  FFMA.FTZ R54, R77, R39.reuse, -R50.reuse ;  /* 0x000000274d367223 */ /* 0x181fe20000010832 */
[-CC-:B------:R-:W-:Y:S01]  /*124c0*/  FFMA.FTZ R70, R151, R39.reuse, -R50.reuse ;  /* 0x0000002797467223 */ /* 0x180fe20000010832 */
[----:B------:R-:W0:Y:S01]  /*124d0*/  S2R R77, SR_TID.X ;  /* 0x00000000004d7919 */ /* 0x000e220000002100 */
[-CC-:B------:R-:W-:Y:S01]  /*124e0*/  FFMA.FTZ R73, R149, R39.reuse, -R50.reuse ;  /* 0x0000002795497223 */ /* 0x180fe20000010832 */
[----:B------:R-:W-:-:S03]  /*124f0*/  FFMA.FTZ R74, R145, R39, -R50 ;  /* 0x00000027914a7223 */ /* 0x000fc60000010832 */
[----:B------:R-:W2:Y:S01]  /*12500*/  MUFU.EX2 R49, R49 ;  /* 0x0000003100317308 */ /* 0x000ea20000000800 */
[----:B-1----:R-:W-:-:S07]  /*12510*/  VIADD R24, R8, 0x300 ;  /* 0x0000030008187836 */ /* 0x002fce0000000000 */
[----:B------:R-:W1:Y:S01]  /*12520*/  MUFU.EX2 R51, R51 ;  /* 0x0000003300337308 */ /* 0x000e620000000800 */
[----:B------:R-:W-:Y:S01]  /*12530*/  R2UR UR14, R24 ;  /* 0x00000000180e72ca */ /* 0x000fe200000e0000 */
[----:B------:R-:W-:-:S06]  /*12540*/  VIADD R24, R8, 0x380 ;  /* 0x0000038008187836 */ /* 0x000fcc0000000000 */
[----:B------:R-:W3:Y:S08]  /*12550*/  MUFU.EX2 R52, R52 ;  /* 0x0000003400347308 */ /* 0x000ef00000000800 */
[----:B------:R-:W-:Y:S01]  /*12560*/  MUFU.EX2 R53, R53 ;  /* 0x0000003500357308 */ /* 0x000fe20000000800 */
[----:B------:R-:W-:Y:S01]  /*12570*/  HGMMA.64x64x16.F32 R88, R124, gdesc[UR12].tnspB, R88, gsb0 ;  /* 0x40e0000c7c587df0 */ /* 0x000fe20008000858 */
[----:B------:R-:W-:-:S06]  /*12580*/  R2UR UR14, R24 ;  /* 0x00000000180e72ca */ /* 0x000fcc00000e0000 */
[----:B------:R-:W-:Y:S01]  /*12590*/  MUFU.EX2 R71, R71 ;  /* 0x0000004700477308 */ /* 0x000fe20000000800 */
[----:B0-----:R-:W-:Y:S01]  /*125a0*/  SHF.R.U32.HI R76, RZ, 0x7, R77 ;  /* 0x00000007ff4c7819 */ /* 0x001fe2000001164d */
[----:B------:R-:W-:Y:S01]  /*125b0*/  FADD.FTZ R4, R45, R4 ;  /* 0x000000042d047221 */ /* 0x000fe20000010000 */
[----:B------:R-:W-:Y:S01]  /*125c0*/  R2UR UR15, R25 ;  /* 0x00000000190f72ca */ /* 0x000fe200000e0000 */
[----:B------:R-:W-:Y:S01]  /*125d0*/  @!P1 IMAD R25, R16, 0x8, R2 ;  /* 0x0000000810199824 */ /* 0x000fe200078e0202 */
[----:B------:R-:W-:Y:S01]  /*125e0*/  ISETP.GE.U32.AND P2, PT, R77, 0x180, PT ;  /* 0x000001804d00780c */ /* 0x000fe20003f46070 */
[----:B------:R-:W-:Y:S02]  /*125f0*/  VIADD R24, R76, 0x9 ;  /* 0x000000094c187836 */ /* 0x000fe40000000000 */
[--C-:B------:R-:W-:Y:S01]  /*12600*/  FFMA.FTZ R137, R147, R39, -R50.reuse ;  /* 0x0000002793897223 */ /* 0x100fe20000010832 */
[----:B------:R-:W4:Y:S01]  /*12610*/  LDL R76, [R1+0x50] ;  /* 0x00005000014c7983 */ /* 0x000f220000100800 */
[----:B------:R-:W0:Y:S01]  /*12620*/  MUFU.EX2 R54, R54 ;  /* 0x0000003600367308 */ /* 0x000e220000000800 */
[----:B--2---:R-:W-:Y:S01]  /*12630*/  FFMA.FTZ R3, R48, R3, R49 ;  /* 0x0000000330037223 */ /* 0x004fe20000010031 */
[-CC-:B------:R-:W-:Y:S01]  /*12640*/  FFMA.FTZ R139, R143, R39.reuse, -R50.reuse ;  /* 0x000000278f8b7223 */ /* 0x180fe20000010832 */
[----:B------:R-:W-:-:S05]  /*12650*/  FFMA.FTZ R8, R141, R39, -R50 ;  /* 0x000000278d087223 */ /* 0x000fca0000010832 */
[----:B------:R-:W2:Y:S08]  /*12660*/  MUFU.EX2 R55, R55 ;  /* 0x0000003700377308 */ /* 0x000eb00000000800 */
[----:B------:R-:W5:Y:S08]  /*12670*/  MUFU.EX2 R75, R75 ;  /* 0x0000004b004b7308 */ /* 0x000f700000000800 */
[----:B------:R-:W5:Y:S08]  /*12680*/  MUFU.EX2 R69, R69 ;  /* 0x0000004500457308 */ /* 0x000f700000000800 */
[----:B------:R-:W5:Y:S08]  /*12690*/  MUFU.EX2 R72, R72 ;  /* 0x0000004800487308 */ /* 0x000f700000000800 */
[----:B------:R-:W5:Y:S08]  /*126a0*/  MUFU.EX2 R70, R70 ;  /* 0x0000004600467308 */ /* 0x000f700000000800 */
[----:B------:R-:W5:Y:S08]  /*126b0*/  MUFU.EX2 R73, R73 ;  /* 0x0000004900497308 */ /* 0x000f700000000800 */
[----:B------:R-:W-:Y:S01]  /*126c0*/  MUFU.EX2 R27, R27 ;  /* 0x0000001b001b7308 */ /* 0x000fe20000000800 */
[----:B------:R-:W-:-:S02]  /*126d0*/  WARPGROUP.DEPBAR.LE gsb0, 0x0 ;  /* 0x00008000000079c5 */ /* 0x000fc40000010000 */
[----:B------:R-:W-:Y:S01]  /*126e0*/  WARPGROUP.ARRIVE ;  /* 0x00000000000079c5 */ /* 0x000fe20000000000 */
[----:B------:R-:W-:Y:S01]  /*126f0*/  @!P1 VIADD R25, R25, 0x16840 ;  /* 0x0001684019199836 */ /* 0x000fe20000000000 */
[----:B------:R-:W-:Y:S01]  /*12700*/  SEL R35, R24, 0x9, !P2 ;  /* 0x0000000918237807 */ /* 0x000fe20005000000 */
[----:B-1----:R-:W-:Y:S02]  /*12710*/  FADD.FTZ R3, R51, R3 ;  /* 0x0000000333037221 */ /* 0x002fe40000010000 */
[----:B------:R-:W1:Y:S01]  /*12720*/  MUFU.EX2 R137, R137 ;  /* 0x0000008900897308 */ /* 0x000e620000000800 */
[----:B------:R-:W-:Y:S01]  /*12730*/  HGMMA.64x64x16.F32 R88, R120, gdesc[UR12].tnspB, R88, gsb0 ;  /* 0x40e0000c78587df0 */ /* 0x000fe20008000858 */
[----:B------:R-:W-:-:S06]  /*12740*/  @!P1 PRMT R25, RZ, 0x654, R25 ;  /* 0x00000654ff199816 */ /* 0x000fcc0000000019 */
[----:B------:R-:W1:Y:S08]  /*12750*/  MUFU.EX2 R74, R74 ;  /* 0x0000004a004a7308 */ /* 0x000e700000000800 */
[----:B------:R-:W-:Y:S08]  /*12760*/  MUFU.EX2 R138, R138 ;  /* 0x0000008a008a7308 */ /* 0x000ff00000000800 */
[----:B------:R-:W1:Y:S01]  /*12770*/  MUFU.EX2 R139, R139 ;  /* 0x0000008b008b7308 */ /* 0x000e620000000800 */
[-CC-:B------:R-:W-:Y:S01]  /*12780*/  FFMA.FTZ R37, R37, R39.reuse, -R50.reuse ;  /* 0x0000002725257223 */ /* 0x180fe20000010832 */
[----:B------:R-:W-:-:S06]  /*12790*/  FFMA.FTZ R135, R41, R39, -R50 ;  /* 0x0000002729877223 */ /* 0x000fcc0000010832 */
[----:B------:R-:W-:Y:S08]  /*127a0*/  MUFU.EX2 R28, R28 ;  /* 0x0000001c001c7308 */ /* 0x000ff00000000800 */
[----:B------:R-:W1:Y:S01]  /*127b0*/  MUFU.EX2 R8, R8 ;  /* 0x0000000800087308 */ /* 0x000e620000000800 */
[----:B------:R-:W-:-:S07]  /*127c0*/  F2FP.F16.F32.PACK_AB R148, R148, R44 ;  /* 0x0000002c9494723e */ /* 0x000fce00000000ff */
[----:B------:R-:W1:Y:S08]  /*127d0*/  MUFU.EX2 R132, R132 ;  /* 0x0000008400847308 */ /* 0x000e700000000800 */
[----:B------:R-:W1:Y:S08]  /*127e0*/  MUFU.EX2 R133, R133 ;  /* 0x0000008500857308 */ /* 0x000e700000000800 */
[----:B------:R-:W1:Y:S08]  /*127f0*/  MUFU.EX2 R30, R30 ;  /* 0x0000001e001e7308 */ /* 0x000e700000000800 */
[----:B------:R-:W-:Y:S01]  /*12800*/  MUFU.EX2 R134, R134 ;  /* 0x0000008600867308 */ /* 0x000fe20000000800 */
[----:B------:R-:W-:-:S02]  /*12810*/  WARPGROUP.DEPBAR.LE gsb0, 0x0 ;  /* 0x00008000000079c5 */ /* 0x000fc40000010000 */
[----:B------:R5:W-:Y:S06]  /*12820*/  BAR.ARV R35, 0x100 ;  /* 0x000400230000751d */ /* 0x000bec0000002000 */
[----:B------:R3:W-:Y:S01]  /*12830*/  @!P1 SYNCS.ARRIVE.TRANS64.RED.A1T0 RZ, [R25+URZ], RZ ;  /* 0x000000ff19ff99a7 */ /* 0x0007e2000810043f */
[----:B------:R-:W-:Y:S01]  /*12840*/  MUFU.EX2 R31, R31 ;  /* 0x0000001f001f7308 */ /* 0x000fe20000000800 */
[----:B---3--:R-:W-:Y:S01]  /*12850*/  FADD.FTZ R25, R52, R3 ;  /* 0x0000000334197221 */ /* 0x008fe20000010000 */
[----:B------:R3:W-:Y:S06]  /*12860*/  @!P1 SYNCS.ARRIVE.TRANS64.RED.A1T0 RZ, [R20+URZ], RZ ;  /* 0x000000ff14ff99a7 */ /* 0x0007ec000810043f */
[----:B------:R-:W-:Y:S01]  /*12870*/  MUFU.EX2 R29, R29 ;  /* 0x0000001d001d7308 */ /* 0x000fe20000000800 */
[----:B0-----:R-:W-:-:S04]  /*12880*/  FADD.FTZ R25, R54, R25 ;  /* 0x0000001936197221 */ /* 0x001fc80000010000 */
[----:B------:R-:W-:Y:S01]  /*12890*/  FADD.FTZ R25, R53, R25 ;  /* 0x0000001935197221 */ /* 0x000fe20000010000 */
[----:B---3--:R-:W-:Y:S02]  /*128a0*/  FADD.FTZ R20, R144, R4 ;  /* 0x0000000490147221 */ /* 0x008fe40000010000 */
[----:B------:R-:W-:Y:S01]  /*128b0*/  MUFU.EX2 R32, R32 ;  /* 0x0000002000207308 */ /* 0x000fe20000000800 */
[----:B------:R-:W-:Y:S01]  /*128c0*/  FADD.FTZ R25, R71, R25 ;  /* 0x0000001947197221 */ /* 0x000fe20000010000 */
[----:B------:R-:W-:-:S03]  /*128d0*/  FADD.FTZ R20, R9, R20 ;  /* 0x0000001409147221 */ /* 0x000fc60000010000 */
[----:B--2---:R-:W-:Y:S01]  /*128e0*/  FADD.FTZ R25, R55, R25 ;  /* 0x0000001937197221 */ /* 0x004fe20000010000 */
[----:B-----5:R-:W-:Y:S02]  /*128f0*/  FADD.FTZ R35, R146, R20 ;  /* 0x0000001492237221 */ /* 0x020fe40000010000 */
[----:B------:R-:W-:Y:S01]  /*12900*/  MUFU.EX2 R33, R33 ;  /* 0x0000002100217308 */ /* 0x000fe20000000800 */
[----:B------:R-:W-:Y:S01]  /*12910*/  FADD.FTZ R25, R75, R25 ;  /* 0x000000194b197221 */ /* 0x000fe20000010000 */
[----:B------:R-:W-:-:S03]  /*12920*/  FADD.FTZ R35, R21, R35 ;  /* 0x0000002315237221 */ /* 0x000fc60000010000 */
[----:B------:R-:W-:Y:S01]  /*12930*/  FADD.FTZ R25, R69, R25 ;  /* 0x0000001945197221 */ /* 0x000fe20000010000 */
[----:B------:R-:W-:Y:S02]  /*12940*/  FADD.FTZ R35, R140, R35 ;  /* 0x000000238c237221 */ /* 0x000fe40000010000 */
        /* <DEDUP_REMOVED lines=8> */
[----:B-1----:R-:W-:Y:S01]  /*129d0*/  FADD.FTZ R25, R137, R25 ;  /* 0x0000001989197221 */ /* 0x002fe20000010000 */
[----:B------:R-:W-:Y:S02]  /*129e0*/  FADD.FTZ R35, R136, R35 ;  /* 0x0000002388237221 */ /* 0x000fe40000010000 */
[----:B------:R-:W0:Y:S01]  /*129f0*/  MUFU.EX2 R24, R37 ;  /* 0x0000002500187308 */ /* 0x000e220000000800 */
[----:B------:R-:W-:Y:S01]  /*12a00*/  FADD.FTZ R44, R74, R25 ;  /* 0x000000194a2c7221 */ /* 0x000fe20000010000 */
[----:B------:R-:W-:Y:S01]  /*12a10*/  FADD.FTZ R35, R27, R35 ;  /* 0x000000231b237221 */ /* 0x000fe20000010000 */
[-CC-:B------:R-:W-:Y:S01]  /*12a20*/  FFMA.FTZ R56, R56, R39.reuse, -R50.reuse ;  /* 0x0000002738387223 */ /* 0x180fe20000010832 */
[-C--:B------:R-:W-:Y:S01]  /*12a30*/  FFMA.FTZ R129, R57, R39.reuse, -R50 ;  /* 0x0000002739817223 */ /* 0x080fe20000010832 */
[----:B------:R-:W-:Y:S01]  /*12a40*/  FADD.FTZ R25, R139, R44 ;  /* 0x0000002c8b197221 */ /* 0x000fe20000010000 */
[----:B------:R-:W-:Y:S02]  /*12a50*/  FADD.FTZ R35, R138, R35 ;  /* 0x000000238a237221 */ /* 0x000fe40000010000 */
[----:B------:R-:W1:Y:S01]  /*12a60*/  MUFU.EX2 R135, R135 ;  /* 0x0000008700877308 */ /* 0x000e620000000800 */
[----:B------:R-:W-:Y:S01]  /*12a70*/  FFMA.FTZ R4, R58, R39, -R50 ;  /* 0x000000273a047223 */ /* 0x000fe20000010832 */
[----:B------:R-:W-:Y:S01]  /*12a80*/  FADD.FTZ R44, R8, R25 ;  /* 0x00000019082c7221 */ /* 0x000fe20000010000 */
[----:B------:R-:W-:Y:S01]  /*12a90*/  FADD.FTZ R35, R28, R35 ;  /* 0x000000231c237221 */ /* 0x000fe20000010000 */
[----:B------:R-:W-:-:S04]  /*12aa0*/  F2FP.F16.F32.PACK_AB R146, R21, R146 ;  /* 0x000000921592723e */ /* 0x000fc800000000ff */
[----:B------:R-:W2:Y:S01]  /*12ab0*/  MUFU.EX2 R3, R56 ;  /* 0x0000003800037308 */ /* 0x000ea20000000800 */
[----:B------:R-:W-:Y:S01]  /*12ac0*/  FADD.FTZ R35, R132, R35 ;  /* 0x0000002384237221 */ /* 0x000fe20000010000 */
[----:B------:R-:W-:Y:S01]  /*12ad0*/  FADD.FTZ R21, R133, R44 ;  /* 0x0000002c85157221 */ /* 0x000fe20000010000 */
[----:B------:R-:W-:-:S05]  /*12ae0*/  FFMA.FTZ R131, R59, R39, -R50 ;  /* 0x000000273b837223 */ /* 0x000fca0000010832 */
[----:B------:R-:W3:Y:S01]  /*12af0*/  MUFU.EX2 R129, R129 ;  /* 0x0000008100817308 */ /* 0x000ee20000000800 */
[----:B------:R-:W-:Y:S01]  /*12b00*/  FADD.FTZ R35, R30, R35 ;  /* 0x000000231e237221 */ /* 0x000fe20000010000 */
[----:B0-----:R-:W-:Y:S01]  /*12b10*/  FADD.FTZ R44, R24, R21 ;  /* 0x00000015182c7221 */ /* 0x001fe20000010000 */
[----:B------:R-:W-:Y:S01]  /*12b20*/  FFMA.FTZ R20, R60, R39, -R50 ;  /* 0x000000273c147223 */ /* 0x000fe20000010832 */
[----:B------:R-:W-:-:S04]  /*12b30*/  F2FP.F16.F32.PACK_AB R140, R26, R140 ;  /* 0x0000008c1a8c723e */ /* 0x000fc800000000ff */
[----:B------:R-:W0:Y:S01]  /*12b40*/  MUFU.EX2 R4, R4 ;  /* 0x0000000400047308 */ /* 0x000e220000000800 */
[----:B------:R-:W-:Y:S01]  /*12b50*/  FADD.FTZ R26, R134, R35 ;  /* 0x00000023861a7221 */ /* 0x000fe20000010000 */
[----:B-1----:R-:W-:Y:S01]  /*12b60*/  FADD.FTZ R44, R135, R44 ;  /* 0x0000002c872c7221 */ /* 0x002fe20000010000 */
[----:B------:R-:W-:-:S05]  /*12b70*/  FFMA.FTZ R125, R61, R39, -R50 ;  /* 0x000000273d7d7223 */ /* 0x000fca0000010832 */
[----:B------:R-:W1:Y:S01]  /*12b80*/  MUFU.EX2 R131, R131 ;  /* 0x0000008300837308 */ /* 0x000e620000000800 */
[----:B------:R-:W-:Y:S01]  /*12b90*/  FADD.FTZ R26, R31, R26 ;  /* 0x0000001a1f1a7221 */ /* 0x000fe20000010000 */
[----:B--2---:R-:W-:Y:S01]  /*12ba0*/  FADD.FTZ R44, R3, R44 ;  /* 0x0000002c032c7221 */ /* 0x004fe20000010000 */
[----:B------:R-:W-:Y:S01]  /*12bb0*/  FFMA.FTZ R62, R62, R39, -R50 ;  /* 0x000000273e3e7223 */ /* 0x000fe20000010832 */
[----:B------:R-:W-:-:S04]  /*12bc0*/  F2FP.F16.F32.PACK_AB R142, R15, R142 ;  /* 0x0000008e0f8e723e */ /* 0x000fc800000000ff */
[----:B------:R-:W2:Y:S01]  /*12bd0*/  MUFU.EX2 R20, R20 ;  /* 0x0000001400147308 */ /* 0x000ea20000000800 */
[----:B------:R-:W-:Y:S01]  /*12be0*/  FADD.FTZ R15, R29, R26 ;  /* 0x0000001a1d0f7221 */ /* 0x000fe20000010000 */
[----:B---3--:R-:W-:Y:S01]  /*12bf0*/  FADD.FTZ R21, R129, R44 ;  /* 0x0000002c81157221 */ /* 0x008fe20000010000 */
[----:B------:R-:W-:Y:S01]  /*12c00*/  FFMA.FTZ R63, R63, R39, -R50 ;  /* 0x000000273f3f7223 */ /* 0x000fe20000010832 */
[----:B------:R-:W-:-:S04]  /*12c10*/  F2FP.F16.F32.PACK_AB R144, R9, R144 ;  /* 0x000000900990723e */ /* 0x000fc800000000ff */
[----:B------:R-:W3:Y:S01]  /*12c20*/  MUFU.EX2 R125, R125 ;  /* 0x0000007d007d7308 */ /* 0x000ee20000000800 */
[----:B------:R-:W-:Y:S01]  /*12c30*/  FADD.FTZ R26, R32, R15 ;  /* 0x0000000f201a7221 */ /* 0x000fe20000010000 */
[----:B0-----:R-:W-:Y:S01]  /*12c40*/  FADD.FTZ R44, R4, R21 ;  /* 0x00000015042c7221 */ /* 0x001fe20000010000 */
[----:B------:R-:W-:-:S05]  /*12c50*/  FFMA.FTZ R64, R64, R39, -R50 ;  /* 0x0000002740407223 */ /* 0x000fca0000010832 */
[----:B------:R-:W0:Y:S01]  /*12c60*/  MUFU.EX2 R38, R38 ;  /* 0x0000002600267308 */ /* 0x000e220000000800 */
[----:B------:R-:W-:Y:S01]  /*12c70*/  FADD.FTZ R15, R33, R26 ;  /* 0x0000001a210f7221 */ /* 0x000fe20000010000 */
[----:B-1----:R-:W-:-:S06]  /*12c80*/  FADD.FTZ R21, R131, R44 ;  /* 0x0000002c83157221 */ /* 0x002fcc0000010000 */
[----:B------:R-:W1:Y:S01]  /*12c90*/  MUFU.EX2 R9, R62 ;  /* 0x0000003e00097308 */ /* 0x000e620000000800 */
[----:B------:R-:W-:Y:S01]  /*12ca0*/  FFMA.FTZ R65, R65, R39, -R50 ;  /* 0x0000002741417223 */ /* 0x000fe20000010832 */
[----:B------:R-:W-:Y:S01]  /*12cb0*/  F2FP.F16.F32.PACK_AB R139, R8, R139 ;  /* 0x0000008b088b723e */ /* 0x000fe200000000ff */
[----:B------:R-:W-:-:S05]  /*12cc0*/  FADD.FTZ R15, R34, R15 ;  /* 0x0000000f220f7221 */ /* 0x000fca0000010000 */
[----:B------:R-:W5:Y:S01]  /*12cd0*/  MUFU.EX2 R40, R40 ;  /* 0x0000002800287308 */ /* 0x000f620000000800 */
[----:B--2---:R-:W-:Y:S01]  /*12ce0*/  FADD.FTZ R8, R20, R21 ;  /* 0x0000001514087221 */ /* 0x004fe20000010000 */
[----:B------:R-:W-:-:S06]  /*12cf0*/  FFMA.FTZ R66, R66, R39, -R50 ;  /* 0x0000002742427223 */ /* 0x000fcc0000010832 */
[----:B------:R-:W2:Y:S01]  /*12d00*/  MUFU.EX2 R63, R63 ;  /* 0x0000003f003f7308 */ /* 0x000ea20000000800 */
[----:B------:R-:W-:Y:S01]  /*12d10*/  FADD.FTZ R15, R36, R15 ;  /* 0x0000000f240f7221 */ /* 0x000fe20000010000 */
[----:B---3--:R-:W-:-:S06]  /*12d20*/  FADD.FTZ R8, R125, R8 ;  /* 0x000000087d087221 */ /* 0x008fcc0000010000 */
[----:B------:R-:W3:Y:S01]  /*12d30*/  MUFU.EX2 R42, R42 ;  /* 0x0000002a002a7308 */ /* 0x000ee20000000800 */
[----:B------:R-:W-:-:S07]  /*12d40*/  FFMA.FTZ R67, R67, R39, -R50 ;  /* 0x0000002743437223 */ /* 0x000fce0000010832 */
[----:B------:R-:W4:Y:S01]  /*12d50*/  MUFU.EX2 R64, R64 ;  /* 0x0000004000407308 */ /* 0x000f220000000800 */
[----:B0-----:R-:W-:Y:S01]  /*12d60*/  FADD.FTZ R15, R38, R15 ;  /* 0x0000000f260f7221 */ /* 0x001fe20000010000 */
[----:B-1----:R-:W-:-:S06]  /*12d70*/  FADD.FTZ R8, R9, R8 ;  /* 0x0000000809087221 */ /* 0x002fcc0000010000 */
[----:B------:R-:W0:Y:S01]  /*12d80*/  MUFU.EX2 R43, R43 ;  /* 0x0000002b002b7308 */ /* 0x000e220000000800 */
[----:B------:R-:W-:-:S07]  /*12d90*/  FFMA.FTZ R50, R68, R39, -R50 ;  /* 0x0000002744327223 */ /* 0x000fce0000010832 */
[----:B------:R-:W1:Y:S01]  /*12da0*/  MUFU.EX2 R65, R65 ;  /* 0x0000004100417308 */ /* 0x000e620000000800 */
[----:B------:R-:W-:Y:S01]  /*12db0*/  F2FP.F16.F32.PACK_AB R135, R3, R135 ;  /* 0x000000870387723e */ /* 0x000fe200000000ff */
[----:B-----5:R-:W-:Y:S01]  /*12dc0*/  FADD.FTZ R15, R40, R15 ;  /* 0x0000000f280f7221 */ /* 0x020fe20000010000 */
[----:B--2---:R-:W-:-:S05]  /*12dd0*/  FADD.FTZ R3, R63, R8 ;  /* 0x000000083f037221 */ /* 0x004fca0000010000 */
[----:B------:R-:W2:Y:S08]  /*12de0*/  MUFU.EX2 R46, R46 ;  /* 0x0000002e002e7308 */ /* 0x000eb00000000800 */
[----:B------:R-:W5:Y:S01]  /*12df0*/  MUFU.EX2 R66, R66 ;  /* 0x0000004200427308 */ /* 0x000f620000000800 */
[----:B------:R-:W-:Y:S01]  /*12e00*/  F2FP.F16.F32.PACK_AB R129, R4, R129 ;  /* 0x000000810481723e */ /* 0x000fe200000000ff */
[----:B---3--:R-:W-:Y:S01]  /*12e10*/  FADD.FTZ R4, R42, R15 ;  /* 0x0000000f2a047221 */ /* 0x008fe20000010000 */
[----:B----4-:R-:W-:-:S05]  /*12e20*/  FADD.FTZ R8, R64, R3 ;  /* 0x0000000340087221 */ /* 0x010fca0000010000 */
[----:B------:R-:W3:Y:S01]  /*12e30*/  MUFU.EX2 R47, R47 ;  /* 0x0000002f002f7308 */ /* 0x000ee20000000800 */
[----:B------:R-:W-:-:S07]  /*12e40*/  ISETP.GT.AND P2, PT, R0, R76, PT ;  /* 0x0000004c0000720c */ /* 0x000fce0003f44270 */
[----:B------:R-:W4:Y:S01]  /*12e50*/  MUFU.EX2 R67, R67 ;  /* 0x0000004300437308 */ /* 0x000f220000000800 */
[----:B0-----:R-:W-:Y:S01]  /*12e60*/  FADD.FTZ R3, R43, R4 ;  /* 0x000000042b037221 */ /* 0x001fe20000010000 */
[----:B-1----:R-:W-:-:S06]  /*12e70*/  FADD.FTZ R15, R65, R8 ;  /* 0x00000008410f7221 */ /* 0x002fcc0000010000 */
[----:B------:R-:W0:Y:S01]  /*12e80*/  MUFU.EX2 R50, R50 ;  /* 0x0000003200327308 */ /* 0x000e220000000800 */
[----:B--2---:R-:W-:Y:S01]  /*12e90*/  FADD.FTZ R4, R46, R3 ;  /* 0x000000032e047221 */ /* 0x004fe20000010000 */
[----:B-----5:R-:W-:-:S03]  /*12ea0*/  FADD.FTZ R8, R66, R15 ;  /* 0x0000000f42087221 */ /* 0x020fc60000010000 */
[----:B---3--:R-:W-:Y:S01]  /*12eb0*/  FADD.FTZ R4, R47, R4 ;  /* 0x000000042f047221 */ /* 0x008fe20000010000 */
[----:B----4-:R-:W-:Y:S01]  /*12ec0*/  FADD.FTZ R8, R67, R8 ;  /* 0x0000000843087221 */ /* 0x010fe20000010000 */
[----:B------:R-:W-:Y:S02]  /*12ed0*/  F2FP.F16.F32.PACK_AB R131, R20, R131 ;  /* 0x000000831483723e */ /* 0x000fe400000000ff */
[C---:B------:R-:W-:Y:S01]  /*12ee0*/  FADD.FTZ R4, R13.reuse, R4 ;  /* 0x000000040d047221 */ /* 0x040fe20000010000 */
[----:B------:R-:W-:Y:S01]  /*12ef0*/  F2FP.F16.F32.PACK_AB R122, R13, R47 ;  /* 0x0000002f0d7a723e */ /* 0x000fe200000000ff */
[-C--:B------:R-:W-:Y:S01]  /*12f00*/  FMUL.FTZ R88, R88, R12.reuse ;  /* 0x0000000c58587220 */ /* 0x080fe20000410000 */
[-C--:B------:R-:W-:Y:S01]  /*12f10*/  FMUL.FTZ R89, R89, R12.reuse ;  /* 0x0000000c59597220 */ /* 0x080fe20000410000 */
[-C--:B------:R-:W-:Y:S01]  /*12f20*/  FMUL.FTZ R92, R92, R12.reuse ;  /* 0x0000000c5c5c7220 */ /* 0x080fe20000410000 */
[-C--:B------:R-:W-:Y:S01]  /*12f30*/  FMUL.FTZ R93, R93, R12.reuse ;  /* 0x0000000c5d5d7220 */ /* 0x080fe20000410000 */
[----:B0-----:R-:W-:Y:S01]  /*12f40*/  FADD.FTZ R3, R50, R8 ;  /* 0x0000000832037221 */ /* 0x001fe20000010000 */
        /* <DEDUP_REMOVED lines=12> */
[----:B------:R-:W-:Y:S01]  /*13010*/  F2FP.F16.F32.PACK_AB R150, R45, R150 ;  /* 0x000000962d96723e */ /* 0x000fe200000000ff */
[----:B------:R-:W-:Y:S01]  /*13020*/  VIADD R0, R0, 0xffffffff ;  /* 0xffffffff00007836 */ /* 0x000fe20000000000 */
[----:B------:R-:W-:Y:S01]  /*13030*/  F2FP.F16.F32.PACK_AB R149, R51, R49 ;  /* 0x000000313395723e */ /* 0x000fe200000000ff */
[----:B------:R-:W-:Y:S01]  /*13040*/  FMUL.FTZ R90, R90, R48 ;  /* 0x000000305a5a7220 */ /* 0x000fe20000410000 */
[----:B------:R-:W-:Y:S01]  /*13050*/  F2FP.F16.F32.PACK_AB R151, R54, R52 ;  /* 0x000000343697723e */ /* 0x000fe200000000ff */
[-C--:B------:R-:W-:Y:S01]  /*13060*/  FMUL.FTZ R91, R91, R48.reuse ;  /* 0x000000305b5b7220 */ /* 0x080fe20000410000 */
[----:B------:R-:W-:Y:S01]  /*13070*/  F2FP.F16.F32.PACK_AB R145, R71, R53 ;  /* 0x000000354791723e */ /* 0x000fe200000000ff */
[-C--:B------:R-:W-:Y:S01]  /*13080*/  FMUL.FTZ R94, R94, R48.reuse ;  /* 0x000000305e5e7220 */ /* 0x080fe20000410000 */
[----:B------:R-:W-:Y:S01]  /*13090*/  F2FP.F16.F32.PACK_AB R147, R75, R55 ;  /* 0x000000374b93723e */ /* 0x000fe200000000ff */
[-C--:B------:R-:W-:Y:S01]  /*130a0*/  FMUL.FTZ R95, R95, R48.reuse ;  /* 0x000000305f5f7220 */ /* 0x080fe20000410000 */
[----:B------:R-:W-:Y:S01]  /*130b0*/  F2FP.F16.F32.PACK_AB R141, R72, R69 ;  /* 0x00000045488d723e */ /* 0x000fe200000000ff */
[----:B------:R-:W-:Y:S01]  /*130c0*/  FMUL.FTZ R98, R98, R48 ;  /* 0x0000003062627220 */ /* 0x000fe20000410000 */
[----:B------:R-:W-:Y:S01]  /*130d0*/  F2FP.F16.F32.PACK_AB R143, R73, R70 ;  /* 0x00000046498f723e */ /* 0x000fe200000000ff */
[----:B------:R-:W-:Y:S01]  /*130e0*/  FMUL.FTZ R99, R99, R48 ;  /* 0x0000003063637220 */ /* 0x000fe20000410000 */
        /* <DEDUP_REMOVED lines=11> */
[-C--:B------:R-:W-:Y:S01]  /*131a0*/  FMUL.FTZ R111, R111, R48.reuse ;  /* 0x000000306f6f7220 */ /* 0x080fe20000410000 */
[----:B------:R-:W-:Y:S01]  /*131b0*/  F2FP.F16.F32.PACK_AB R128, R32, R29 ;  /* 0x0000001d2080723e */ /* 0x000fe200000000ff */
[-C--:B------:R-:W-:Y:S01]  /*131c0*/  FMUL.FTZ R114, R114, R48.reuse ;  /* 0x0000003072727220 */ /* 0x080fe20000410000 */
[----:B------:R-:W-:Y:S01]  /*131d0*/  F2FP.F16.F32.PACK_AB R130, R34, R33 ;  /* 0x000000212282723e */ /* 0x000fe200000000ff */
[----:B------:R-:W-:Y:S01]  /*131e0*/  FMUL.FTZ R115, R115, R48 ;  /* 0x0000003073737220 */ /* 0x000fe20000410000 */
[----:B------:R-:W-:Y:S01]  /*131f0*/  F2FP.F16.F32.PACK_AB R124, R38, R36 ;  /* 0x00000024267c723e */ /* 0x000fe200000000ff */
[-C--:B------:R-:W-:Y:S01]  /*13200*/  FMUL.FTZ R118, R118, R48.reuse ;  /* 0x0000003076767220 */ /* 0x080fe20000410000 */
[----:B------:R-:W-:Y:S01]  /*13210*/  F2FP.F16.F32.PACK_AB R125, R9, R125 ;  /* 0x0000007d097d723e */ /* 0x000fe200000000ff */
[----:B------:R-:W-:Y:S01]  /*13220*/  FMUL.FTZ R119, R119, R48 ;  /* 0x0000003077777220 */ /* 0x000fe20000410000 */
[----:B------:R-:W-:Y:S01]  /*13230*/  F2FP.F16.F32.PACK_AB R126, R42, R40 ;  /* 0x000000282a7e723e */ /* 0x000fe200000000ff */
[----:B------:R-:W-:Y:S01]  /*13240*/  IMAD.MOV.U32 R8, RZ, RZ, R154 ;  /* 0x000000ffff087224 */ /* 0x000fe200078e009a */
[----:B------:R-:W-:Y:S01]  /*13250*/  F2FP.F16.F32.PACK_AB R127, R64, R63 ;  /* 0x0000003f407f723e */ /* 0x000fe200000000ff */
[----:B------:R-:W-:Y:S01]  /*13260*/  IMAD.MOV.U32 R13, RZ, RZ, R5 ;  /* 0x000000ffff0d7224 */ /* 0x000fe200078e0005 */
[----:B------:R-:W-:Y:S01]  /*13270*/  F2FP.F16.F32.PACK_AB R120, R46, R43 ;  /* 0x0000002b2e78723e */ /* 0x000fe200000000ff */
[----:B------:R-:W-:Y:S01]  /*13280*/  IMAD.MOV.U32 R12, RZ, RZ, R14 ;  /* 0x000000ffff0c7224 */ /* 0x000fe200078e000e */
[----:B------:R-:W-:-:S02]  /*13290*/  F2FP.F16.F32.PACK_AB R121, R66, R65 ;  /* 0x000000414279723e */ /* 0x000fc400000000ff */
[----:B------:R-:W-:Y:S02]  /*132a0*/  F2FP.F16.F32.PACK_AB R123, R50, R67 ;  /* 0x00000043327b723e */ /* 0x000fe400000000ff */
[----:B------:R-:W-:Y:S01]  /*132b0*/  MOV R20, R16 ;  /* 0x0000001000147202 */ /* 0x000fe20000000f00 */
[----:B------:R-:W-:Y:S06]  /*132c0*/  @P2 BRA `(.L_x_1500) ;  /* 0xffffffd800102947 */ /* 0x000fec000383ffff */
.L_x_1490:
[----:B------:R-:W2:Y:S02]  /*132d0*/  LDL R8, [R1+0x58] ;  /* 0x0000580001087983 */ /* 0x000ea40000100800 */
[----:B--2---:R-:W-:-:S13]  /*132e0*/  ISETP.GE.AND P2, PT, R0, R8, PT ;  /* 0x000000080000720c */ /* 0x004fda0003f46270 */
[----:B------:R-:W-:Y:S05]  /*132f0*/  @!P2 BRA `(.L_x_1501) ;  /* 0x0000003400e8a947 */ /* 0x000fea0003800000 */
[----:B------:R-:W-:Y:S02]  /*13300*/  IMAD.MOV.U32 R15, RZ, RZ, R5 ;  /* 0x000000ffff0f7224 */ /* 0x000fe400078e0005 */
[----:B------:R-:W-:Y:S02]  /*13310*/  IMAD.MOV.U32 R20, RZ, RZ, R14 ;  /* 0x000000ffff147224 */ /* 0x000fe400078e000e */
[----:B------:R-:W-:Y:S02]  /*13320*/  IMAD.MOV.U32 R8, RZ, RZ, R154 ;  /* 0x000000ffff087224 */ /* 0x000fe400078e009a */
[----:B------:R-:W-:-:S07]  /*13330*/  IMAD.MOV.U32 R21, RZ, RZ, R16 ;  /* 0x000000ffff157224 */ /* 0x000fce00078e0010 */
.L_x_1519:
        /* <DEDUP_REMOVED lines=11> */
.L_x_1503:
[----:B------:R-:W-:Y:S01]  /*133f0*/  IMAD R5, R16, 0x8, R2 ;  /* 0x0000000810057824 */ /* 0x000fe200078e0202 */
[----:B------:R-:W-:-:S04]  /*13400*/  SHF.L.U32 R12, R154, 0x1f, RZ ;  /* 0x0000001f9a0c7819 */ /* 0x000fc800000006ff */
[----:B------:R0:W1:Y:S01]  /*13410*/  SYNCS.PHASECHK.TRANS64.TRYWAIT P3, [R5+URZ+0x16830], R12 ;  /* 0x0168300c050075a7 */ /* 0x000062000806017f */
[----:B------:R-:W-:Y:S05]  /*13420*/  @!P0 BRA `(.L_x_1504) ;  /* 0x0000000000048947 */ /* 0x000fea0003800000 */
[----:B------:R-:W-:Y:S01]  /*13430*/  BPT.TRAP 0x1 ;  /* 0x000000040000795c */ /* 0x000fe20000300000 */
.L_x_1504:
[----:B------:R-:W-:Y:S04]  /*13440*/  BSSY B0, `(.L_x_1502) ;  /* 0x0000004000007945 */ /* 0x000fe80003800000 */
[----:B-1----:R-:W-:Y:S05]  /*13450*/  @P3 BRA `(.L_x_1505) ;  /* 0x0000000000083947 */ /* 0x002fea0003800000 */
[----:B------:R-:W1:Y:S02]  /*13460*/  SYNCS.PHASECHK.TRANS64.TRYWAIT P3, [R5+URZ+0x16830], R12 ;  /* 0x0168300c050075a7 */ /* 0x000e64000806017f */
[----:B-1----:R-:W-:Y:S05]  /*13470*/  @!P3 BRA `(.L_x_1506) ;  /* 0x000000e800f8b947 */ /* 0x002fea0003800000 */
.L_x_1505:
[----:B------:R-:W-:Y:S05]  /*13480*/  BSYNC B0 ;  /* 0x0000000000007941 */ /* 0x000fea0003800000 */
.L_x_1502:
[----:B------:R-:W2:Y:S01]  /*13490*/  LDL R9, [R1+0x20] ;  /* 0x0000200001097983 */ /* 0x000ea20000100800 */
[----:B------:R-:W-:Y:S01]  /*134a0*/  IMAD.MOV.U32 R13, RZ, RZ, 0x40000040 ;  /* 0x40000040ff0d7424 */ /* 0x000fe200078e00ff */
[----:B------:R-:W-:Y:S05]  /*134b0*/  WARPSYNC.ALL ;  /* 0x0000000000007948 */ /* 0x000fea0003800000 */
[----:B------:R-:W-:Y:S01]  /*134c0*/  R2UR UR23, R13 ;  /* 0x000000000d1772ca */ /* 0x000fe200000e0000 */
[----:B01----:R-:W0:Y:S01]  /*134d0*/  S2R R5, SR_TID.X ;  /* 0x0000000000057919 */ /* 0x003e220000002100 */
[----:B------:R-:W-:Y:S01]  /*134e0*/  IMAD.MOV.U32 R27, RZ, RZ, 0x40000040 ;  /* 0x40000040ff1b7424 */ /* 0x000fe200078e00ff */
[----:B------:R-:W-:Y:S01]  /*134f0*/  R2UR UR12, R6 ;  /* 0x00000000060c72ca */ /* 0x000fe200000e0000 */
[----:B------:R-:W-:Y:S01]  /*13500*/  IMAD.MOV.U32 R25, RZ, RZ, 0x40000040 ;  /* 0x40000040ff197424 */ /* 0x000fe200078e00ff */
[----:B------:R-:W-:-:S02]  /*13510*/  R2UR UR13, R7 ;  /* 0x00000000070d72ca */ /* 0x000fc400000e0000 */
[----:B0-----:R-:W-:-:S05]  /*13520*/  SHF.R.U32.HI R5, RZ, 0x7, R5 ;  /* 0x00000007ff057819 */ /* 0x001fca0000011605 */
[----:B------:R-:W-:Y:S01]  /*13530*/  VIADD R5, R5, 0x8 ;  /* 0x0000000805057836 */ /* 0x000fe20000000000 */
[----:B------:R-:W-:Y:S02]  /*13540*/  R2UR UR15, R27 ;  /* 0x000000001b0f72ca */ /* 0x000fe400000e0000 */
        /* <DEDUP_REMOVED lines=8> */
[C---:B------:R-:W-:Y:S01]  /*135d0*/  VIADD R24, R26.reuse, 0x2 ;  /* 0x000000021a187836 */ /* 0x040fe20000000000 */
[----:B------:R-:W-:-:S04]  /*135e0*/  IADD3 R26, R26, 0x6, RZ ;  /* 0x000000061a1a7810 */ /* 0x000fc80007ffe0ff */
        /* <DEDUP_REMOVED lines=23> */
.L_x_1508:
[----:B------:R-:W-:Y:S01]  /*13760*/  SHF.L.U32 R5, R8, 0x1f, RZ ;  /* 0x0000001f08057819 */ /* 0x000fe200000006ff */
[----:B------:R-:W-:-:S04]  /*13770*/  IMAD R8, R21, 0x8, R2 ;  /* 0x0000000815087824 */ /* 0x000fc800078e0202 */
[----:B------:R0:W1:Y:S01]  /*13780*/  SYNCS.PHASECHK.TRANS64.TRYWAIT P2, [R8+URZ+0x16850], R5 ;  /* 0x01685005080075a7 */ /* 0x000062000804017f */
[----:B------:R-:W-:Y:S05]  /*13790*/  @!P0 BRA `(.L_x_1509) ;  /* 0x0000000000048947 */ /* 0x000fea0003800000 */
[----:B------:R-:W-:Y:S01]  /*137a0*/  BPT.TRAP 0x1 ;  /* 0x000000040000795c */ /* 0x000fe20000300000 */
.L_x_1509:
[----:B-1----:R-:W-:Y:S05]  /*137b0*/  @P2 BRA `(.L_x_1507) ;  /* 0x0000000000082947 */ /* 0x002fea0003800000 */
[----:B------:R-:W1:Y:S02]  /*137c0*/  SYNCS.PHASECHK.TRANS64.TRYWAIT P2, [R8+URZ+0x16850], R5 ;  /* 0x01685005080075a7 */ /* 0x000e64000804017f */
[----:B-1----:R-:W-:Y:S05]  /*137d0*/  @!P2 BRA `(.L_x_1510) ;  /* 0x000000e80034a947 */ /* 0x002fea0003800000 */
.L_x_1507:
[----:B01----:R-:W-:Y:S01]  /*137e0*/  VIADD R5, R2, 0x400 ;  /* 0x0000040002057836 */ /* 0x003fe20000000000 */
[----:B------:R-:W-:Y:S05]  /*137f0*/  WARPSYNC.ALL ;  /* 0x0000000000007948 */ /* 0x000fea0003800000 */
[----:B------:R-:W-:Y:S01]  /*13800*/  SHF.R.U32.HI R5, RZ, 0x4, R5 ;  /* 0x00000004ff057819 */ /* 0x000fe20000011605 */
[----:B------:R-:W-:Y:S01]  /*13810*/  IMAD.MOV.U32 R9, RZ, RZ, 0x40000040 ;  /* 0x40000040ff097424 */ /* 0x000fe200078e00ff */
[----:B------:R-:W-:Y:S02]  /*13820*/  WARPGROUP.ARRIVE ;  /* 0x00000000000079c5 */ /* 0x000fe40000000000 */
[----:B------:R-:W-:-:S02]  /*13830*/  LOP3.LUT R5, R5, 0x3fff, RZ, 0xc0, !PT ;  /* 0x00003fff05057812 */ /* 0x000fc400078ec0ff */
[----:B------:R-:W-:-:S03]  /*13840*/  R2UR UR15, R9 ;  /* 0x00000000090f72ca */ /* 0x000fc600000e0000 */
[----:B------:R-:W-:-:S05]  /*13850*/  IMAD R8, R21, 0x400, R5 ;  /* 0x0000040015087824 */ /* 0x000fca00078e0205 */
[----:B------:R-:W-:-:S13]  /*13860*/  R2UR UR14, R8 ;  /* 0x00000000080e72ca */ /* 0x000fda00000e0000 */
[----:B------:R-:W-:Y:S01]  /*13870*/  HGMMA.64x64x16.F32 R88, R148, gdesc[UR12].tnspB, R88, gsb0 ;  /* 0x40e0000c94587df0 */ /* 0x000fe20008000858 */
[----:B------:R-:W-:Y:S02]  /*13880*/  VIADD R12, R8, 0x80 ;  /* 0x00000080080c7836 */ /* 0x000fe40000000000 */
[----:B------:R-:W-:-:S03]  /*13890*/  IMAD.MOV.U32 R13, RZ, RZ, 0x40000040 ;  /* 0x40000040ff0d7424 */ /* 0x000fc600078e00ff */
[----:B------:R-:W-:Y:S02]  /*138a0*/  R2UR UR14, R12 ;  /* 0x000000000c0e72ca */ /* 0x000fe400000e0000 */
[----:B------:R-:W-:Y:S01]  /*138b0*/  R2UR UR15, R13 ;  /* 0x000000000d0f72ca */ /* 0x000fe200000e0000 */
[----:B------:R-:W-:Y:S02]  /*138c0*/  VIADD R12, R8, 0x100 ;  /* 0x00000100080c7836 */ /* 0x000fe40000000000 */
[----:B------:R-:W-:Y:S01]  /*138d0*/  IMAD.MOV.U32 R13, RZ, RZ, 0x40000040 ;  /* 0x40000040ff0d7424 */ /* 0x000fe200078e00ff */
[----:B------:R-:W-:Y:S02]  /*138e0*/  WARPGROUP.DEPBAR.LE gsb0, 0x0 ;  /* 0x00008000000079c5 */ /* 0x000fe40000010000 */
[----:B------:R-:W-:Y:S01]  /*138f0*/  WARPGROUP.ARRIVE ;  /* 0x00000000000079c5 */ /* 0x000fe20000000000 */
[----:B------:R-:W2:Y:S04]  /*13900*/  LDL R148, [R1+0x1c] ;  /* 0x00001c0001947983 */ /* 0x000ea80000100800 */
[----:B------:R-:W2:Y:S02]  /*13910*/  LDL R149, [R1+0x4c] ;  /* 0x00004c0001957983 */ /* 0x000ea40000100800 */
[----:B------:R-:W-:Y:S01]  /*13920*/  HGMMA.64x64x16.F32 R88, R144, gdesc[UR12].tnspB, R88, gsb0 ;  /* 0x40e0000c90587df0 */ /* 0x000fe20008000858 */
[----:B------:R-:W-:-:S02]  /*13930*/  R2UR UR14, R12 ;  /* 0x000000000c0e72ca */ /* 0x000fc400000e0000 */
[----:B------:R-:W-:Y:S01]  /*13940*/  R2UR UR15, R13 ;  /* 0x000000000d0f72ca */ /* 0x000fe200000e0000 */
[----:B------:R-:W-:Y:S01]  /*13950*/  VIADD R12, R8, 0x180 ;  /* 0x00000180080c7836 */ /* 0x000fe20000000000 */
[----:B------:R-:W3:Y:S01]  /*13960*/  LDL R150, [R1+0xc] ;  /* 0x00000c0001967983 */ /* 0x000ee20000100800 */
[----:B------:R-:W-:-:S03]  /*13970*/  IMAD.MOV.U32 R13, RZ, RZ, 0x40000040 ;  /* 0x40000040ff0d7424 */ /* 0x000fc600078e00ff */
[----:B------:R-:W3:Y:S01]  /*13980*/  LDL R151, [R1+0x8] ;  /* 0x0000080001977983 */ /* 0x000ee20000100800 */
        /* <DEDUP_REMOVED lines=34> */
[----:B------:R-:W-:-:S02]  /*13bb0*/  @!P1 IMAD R80, R16, 0x8, R2 ;  /* 0x0000000810509824 */ /* 0x000fc400078e0202 */
        /* <DEDUP_REMOVED lines=8> */
[----:B------:R-:W-:Y:S02]  /*13c40*/  @!P1 VIADD R80, R80, 0x16840 ;  /* 0x0001684050509836 */ /* 0x000fe40000000000 */
        /* <DEDUP_REMOVED lines=18> */
[----:B------:R-:W-:-:S02]  /*13d70*/  IMAD.SHL.U32 R82, R0, 0x80, RZ ;  /* 0x0000008000527824 */ /* 0x000fc400078e00ff */
[----:B------:R-:W-:Y:S01]  /*13d80*/  FMUL.FTZ R84, R84, UR6 ;  /* 0x0000000654547c20 */ /* 0x000fe20008410000 */
[----:B------:R-:W-:Y:S01]  /*13d90*/  FMUL.FTZ R85, R85, UR6 ;  /* 0x0000000655557c20 */ /* 0x000fe20008410000 */
[----:B------:R-:W-:Y:S01]  /*13da0*/  FMUL.FTZ R81, R86, UR6 ;  /* 0x0000000656517c20 */ /* 0x000fe20008410000 */
[----:B------:R-:W0:Y:S01]  /*13db0*/  MUFU.TANH R5, R5 ;  /* 0x0000000500057308 */ /* 0x000e220000002400 */
[----:B------:R-:W-:Y:S02]  /*13dc0*/  WARPGROUP.DEPBAR.LE gsb0, 0x0 ;  /* 0x00008000000079c5 */ /* 0x000fe40000010000 */
[----:B------:R-:W-:-:S05]  /*13dd0*/  WARPGROUP.ARRIVE ;  /* 0x00000000000079c5 */ /* 0x000fca0000000000 */
[----:B------:R-:W1:Y:S01]  /*13de0*/  MUFU.TANH R9, R9 ;  /* 0x0000000900097308 */ /* 0x000e620000002400 */
[----:B------:R-:W-:Y:S01]  /*13df0*/  HGMMA.64x64x16.F32 R88, R140, gdesc[UR12].tnspB, R88, gsb0 ;  /* 0x40e0000c8c587df0 */ /* 0x000fe20008000858 */
[----:B------:R-:W-:Y:S01]  /*13e00*/  R2UR UR14, R12 ;  /* 0x000000000c0e72ca */ /* 0x000fe200000e0000 */
[----:B------:R-:W-:Y:S01]  /*13e10*/  VIADD R12, R8, 0x200 ;  /* 0x00000200080c7836 */ /* 0x000fe20000000000 */
[----:B------:R-:W-:Y:S02]  /*13e20*/  R2UR UR15, R13 ;  /* 0x000000000d0f72ca */ /* 0x000fe400000e0000 */
[----:B------:R-:W-:Y:S02]  /*13e30*/  MOV R13, 0x40000040 ;  /* 0x40000040000d7802 */ /* 0x000fe40000000f00 */
        /* <DEDUP_REMOVED lines=55> */
[----:B--2---:R-:W-:-:S02]  /*141b0*/  IMAD.IADD R83, R149, 0x1, R148 ;  /* 0x0000000195537824 */ /* 0x004fc400078e0294 */
[----:B------:R-:W2:Y:S04]  /*141c0*/  S2R R148, SR_TID.X ;  /* 0x0000000000947919 */ /* 0x000ea80000002100 */
[----:B------:R-:W0:Y:S08]  /*141d0*/  MUFU.TANH R55, R55 ;  /* 0x0000003700377308 */ /* 0x000e300000002400 */
[----:B------:R-:W0:Y:S08]  /*141e0*/  MUFU.TANH R56, R56 ;  /* 0x0000003800387308 */ /* 0x000e300000002400 */
[----:B------:R-:W0:Y:S08]  /*141f0*/  MUFU.TANH R57, R57 ;  /* 0x0000003900397308 */ /* 0x000e300000002400 */
[----:B------:R-:W0:Y:S01]  /*14200*/  MUFU.TANH R58, R58 ;  /* 0x0000003a003a7308 */ /* 0x000e220000002400 */
[----:B--2---:R-:W-:-:S02]  /*14210*/  SHF.R.U32.HI R149, RZ, 0x7, R148 ;  /* 0x00000007ff957819 */ /* 0x004fc40000011694 */
[----:B------:R-:W-:-:S05]  /*14220*/  ISETP.GE.U32.AND P2, PT, R148, 0x180, PT ;  /* 0x000001809400780c */ /* 0x000fca0003f46070 */
[----:B------:R-:W2:Y:S08]  /*14230*/  MUFU.TANH R59, R59 ;  /* 0x0000003b003b7308 */ /* 0x000eb00000002400 */
        /* <DEDUP_REMOVED lines=14> */
[----:B------:R-:W0:Y:S01]  /*14320*/  MUFU.TANH R67, R67 ;  /* 0x0000004300437308 */ /* 0x000e220000002400 */
[----:B-1----:R-:W-:-:S07]  /*14330*/  @P4 IMAD.HI.U32 R13, R83, R13, RZ ;  /* 0x0000000d530d4227 */ /* 0x002fce00078e00ff */
[----:B------:R-:W1:Y:S01]  /*14340*/  MUFU.TANH R68, R68 ;  /* 0x0000004400447308 */ /* 0x000e620000002400 */
[----:B-----5:R-:W-:Y:S01]  /*14350*/  @P4 SHF.R.U32.HI R83, RZ, R12, R13 ;  /* 0x0000000cff534219 */ /* 0x020fe2000001160d */
[----:B------:R-:W-:Y:S01]  /*14360*/  VIADD R13, R149, 0x9 ;  /* 0x00000009950d7836 */ /* 0x000fe20000000000 */
[----:B------:R-:W-:-:S04]  /*14370*/  IADD3 R12, -R155, 0x1, -R82 ;  /* 0x000000019b0c7810 */ /* 0x000fc80007ffe952 */
[----:B------:R-:W-:Y:S01]  /*14380*/  SEL R13, R13, 0x9, !P2 ;  /* 0x000000090d0d7807 */ /* 0x000fe20005000000 */
[----:B------:R-:W0:Y:S01]  /*14390*/  MUFU.TANH R69, R69 ;  /* 0x0000004500457308 */ /* 0x000e220000002400 */
[----:B---3--:R-:W-:-:S07]  /*143a0*/  IADD3 R12, -R151, R12, R150 ;  /* 0x0000000c970c7210 */ /* 0x008fce0007ffe196 */
[----:B------:R-:W3:Y:S08]  /*143b0*/  MUFU.TANH R70, R70 ;  /* 0x0000004600467308 */ /* 0x000ef00000002400 */
        /* <DEDUP_REMOVED lines=16> */
[----:B------:R-:W5:Y:S01]  /*144c0*/  SHFL.IDX PT, R122, R83, RZ, 0x1c1f ;  /* 0x001c1fff537a7589 */ /* 0x000f6200000e0000 */
[C---:B------:R-:W-:Y:S02]  /*144d0*/  VIADD R121, R12.reuse, UR9 ;  /* 0x000000090c797c36 */ /* 0x040fe40008000000 */
[----:B------:R-:W-:Y:S01]  /*144e0*/  VIADD R120, R12, UR11 ;  /* 0x0000000b0c787c36 */ /* 0x000fe20008000000 */
[----:B------:R0:W-:Y:S06]  /*144f0*/  BAR.ARV R13, 0x100 ;  /* 0x0004000d0000751d */ /* 0x0001ec0000002000 */
[----:B------:R4:W-:Y:S02]  /*14500*/  @!P1 SYNCS.ARRIVE.TRANS64.RED.A1T0 RZ, [R80+URZ], RZ ;  /* 0x000000ff50ff99a7 */ /* 0x0009e4000810043f */
[----:B----4-:R-:W-:-:S06]  /*14510*/  FMUL.FTZ R80, R87, UR6 ;  /* 0x0000000657507c20 */ /* 0x010fcc0008410000 */
[----:B------:R-:W4:Y:S01]  /*14520*/  MUFU.TANH R80, R80 ;  /* 0x0000005000507308 */ /* 0x000f220000002400 */
[----:B-----5:R-:W-:Y:S01]  /*14530*/  IADD3 R87, R121, R122, RZ ;  /* 0x0000007a79577210 */ /* 0x020fe20007ffe0ff */
[----:B------:R-:W-:Y:S01]  /*14540*/  IMAD.IADD R86, R120, 0x1, R122 ;  /* 0x0000000178567824 */ /* 0x000fe200078e027a */
[----:B0123--:R-:W-:Y:S06]  /*14550*/  @!P5 BRA `(.L_x_1511) ;  /* 0x000000000058d947 */ /* 0x00ffec0003800000 */
[----:B------:R-:W-:Y:S01]  /*14560*/  IADD3 R122, -R151, R150, R122 ;  /* 0x00000096977a7210 */ /* 0x000fe20007ffe17a */
[----:B------:R-:W-:Y:S03]  /*14570*/  BSSY B0, `(.L_x_1512) ;  /* 0x0000010000007945 */ /* 0x000fe60003800000 */
        /* <DEDUP_REMOVED lines=10> */
.L_x_1513:
[----:B------:R-:W-:-:S05]  /*14620*/  IMAD.U32 R123, RZ, RZ, UR5 ;  /* 0x00000005ff7b7e24 */ /* 0x000fca000f8e00ff */
[----:B------:R-:W-:-:S13]  /*14630*/  ISETP.NE.AND P2, PT, R123, 0x1, PT ;  /* 0x000000017b00780c */ /* 0x000fda0003f45270 */
[----:B------:R-:W0:Y:S02]  /*14640*/  @P2 LDC.64 R12, c[0x0][0x9e8] ;  /* 0x00027a00ff0c2b82 */ /* 0x000e240000000a00 */
[----:B0-----:R-:W-:-:S05]  /*14650*/  @P2 IMAD.HI.U32 R12, R122, R12, RZ ;  /* 0x0000000c7a0c2227 */ /* 0x001fca00078e00ff */
[----:B------:R-:W-:-:S07]  /*14660*/  @P2 SHF.R.U32.HI R122, RZ, R13, R12 ;  /* 0x0000000dff7a2219 */ /* 0x000fce000001160c */
.L_x_1514:
[----:B------:R-:W-:Y:S05]  /*14670*/  BSYNC B0 ;  /* 0x0000000000007941 */ /* 0x000fea0003800000 */
.L_x_1512:
[----:B------:R-:W-:-:S04]  /*14680*/  IMAD R122, R122, R123, -R82 ;  /* 0x0000007b7a7a7224 */ /* 0x000fc800078e0a52 */
[----:B------:R-:W-:-:S05]  /*14690*/  IMAD.IADD R122, R122, 0x1, -R155 ;  /* 0x000000017a7a7824 */ /* 0x000fca00078e0a9b */
[----:B------:R-:W-:Y:S02]  /*146a0*/  VIMNMX R86, R86, R122, !PT ;  /* 0x0000007a56567248 */ /* 0x000fe40007fe0100 */
[----:B------:R-:W-:-:S07]  /*146b0*/  VIADDMNMX R87, R122, R123, R87, PT ;  /* 0x0000007b7a577246 */ /* 0x000fce0003800157 */
.L_x_1511:
        /* <DEDUP_REMOVED lines=113> */
.L_x_1517:
[----:B------:R-:W-:-:S05]  /*14dd0*/  IMAD.U32 R86, RZ, RZ, UR5 ;  /* 0x00000005ff567e24 */ /* 0x000fca000f8e00ff */
[----:B------:R-:W-:-:S13]  /*14de0*/  ISETP.NE.AND P2, PT, R86, 0x1, PT ;  /* 0x000000015600780c */ /* 0x000fda0003f45270 */
[----:B------:R-:W0:Y:S02]  /*14df0*/  @P2 LDC.64 R12, c[0x0][0x9e8] ;  /* 0x00027a00ff0c2b82 */ /* 0x000e240000000a00 */
[----:B0-----:R-:W-:-:S05]  /*14e00*/  @P2 IMAD.HI.U32 R12, R83, R12, RZ ;  /* 0x0000000c530c2227 */ /* 0x001fca00078e00ff */
[----:B------:R-:W-:-:S07]  /*14e10*/  @P2 SHF.R.U32.HI R83, RZ, R13, R12 ;  /* 0x0000000dff532219 */ /* 0x000fce000001160c */
.L_x_1518:
[----:B------:R-:W-:Y:S05]  /*14e20*/  BSYNC B0 ;  /* 0x0000000000007941 */ /* 0x000fea0003800000 */
.L_x_1516:
[----:B------:R-:W-:-:S04]  /*14e30*/  IMAD R82, R83, R86, -R82 ;  /* 0x0000005653527224 */ /* 0x000fc800078e0a52 */
[----:B------:R-:W-:-:S05]  /*14e40*/  IMAD.IADD R82, R82, 0x1, -R155 ;  /* 0x0000000152527824 */ /* 0x000fca00078e0a9b */
[----:B------:R-:W-:Y:S02]  /*14e50*/  VIADDMNMX R121, R82, R86, R121, PT ;  /* 0x0000005652797246 */ /* 0x000fe40003800179 */
[----:B------:R-:W-:-:S07]  /*14e60*/  VIMNMX R120, R120, R82, !PT ;  /* 0x0000005278787248 */ /* 0x000fce0007fe0100 */
.L_x_1515:
[----:B------:R-:W-:Y:S01]  /*14e70*/  ISETP.GT.AND P2, PT, R120, 0x1, P3 ;  /* 0x000000017800780c */ /* 0x000fe20001f44270 */
[----:B------:R-:W2:Y:S01]  /*14e80*/  LDL R87, [R1+0x58] ;  /* 0x0000580001577983 */ /* 0x000ea20000100800 */
[----:B------:R-:W-:Y:S01]  /*14e90*/  @!P1 IMAD R12, R21, 0x8, R2 ;  /* 0x00000008150c9824 */ /* 0x000fe200078e0202 */
[----:B------:R-:W-:Y:S02]  /*14ea0*/  FMNMX.FTZ R82, R5, R20, !PT ;  /* 0x0000001405527209 */ /* 0x000fe40007810000 */
[----:B------:R-:W-:Y:S01]  /*14eb0*/  ISETP.LT.OR P2, PT, R121, 0x2, P2 ;  /* 0x000000027900780c */ /* 0x000fe20001741670 */
[----:B------:R-:W-:Y:S01]  /*14ec0*/  @!P1 VIADD R12, R12, 0x16860 ;  /* 0x000168600c0c9836 */ /* 0x000fe20000000000 */
[----:B------:R-:W-:Y:S02]  /*14ed0*/  FMNMX.FTZ R82, R9, R82, !PT ;  /* 0x0000005209527209 */ /* 0x000fe40007810000 */
[----:B------:R-:W-:Y:S02]  /*14ee0*/  FSEL R24, R24, -INF , !P2 ;  /* 0xff80000018187808 */ /* 0x000fe40005000000 */
[----:B------:R-:W-:-:S02]  /*14ef0*/  ISETP.GT.AND P2, PT, R120, 0x8, P3 ;  /* 0x000000087800780c */ /* 0x000fc40001f44270 */
[----:B------:R-:W-:Y:S02]  /*14f00*/  @!P1 PRMT R12, RZ, 0x654, R12 ;  /* 0x00000654ff0c9816 */ /* 0x000fe4000000000c */
[----:B------:R-:W-:Y:S02]  /*14f10*/  ISETP.LT.OR P2, PT, R121, 0x9, P2 ;  /* 0x000000097900780c */ /* 0x000fe40001741670 */
[----:B------:R0:W-:Y:S01]  /*14f20*/  @!P1 SYNCS.ARRIVE.TRANS64.RED.A1T0 RZ, [R12+URZ], RZ ;  /* 0x000000ff0cff99a7 */ /* 0x0001e2000810043f */
[----:B------:R-:W-:Y:S02]  /*14f30*/  FMNMX.FTZ R13, R25, R82, !PT ;  /* 0x00000052190d7209 */ /* 0x000fe40007810000 */
[----:B------:R-:W-:Y:S02]  /*14f40*/  FSEL R27, R27, -INF , !P2 ;  /* 0xff8000001b1b7808 */ /* 0x000fe40005000000 */
[----:B------:R-:W-:Y:S02]  /*14f50*/  ISETP.GT.AND P2, PT, R120, 0x9, P3 ;  /* 0x000000097800780c */ /* 0x000fe40001f44270 */
[----:B------:R-:W-:-:S02]  /*14f60*/  FMNMX.FTZ R82, R26, R13, !PT ;  /* 0x0000000d1a527209 */ /* 0x000fc40007810000 */
[----:B------:R-:W-:Y:S02]  /*14f70*/  ISETP.LT.OR P2, PT, R121, 0xa, P2 ;  /* 0x0000000a7900780c */ /* 0x000fe40001741670 */
[----:B------:R-:W-:Y:S02]  /*14f80*/  FMNMX.FTZ R13, R29, R82, !PT ;  /* 0x000000521d0d7209 */ /* 0x000fe40007810000 */
[----:B------:R-:W-:Y:S02]  /*14f90*/  FSEL R28, R28, -INF , !P2 ;  /* 0xff8000001c1c7808 */ /* 0x000fe40005000000 */
[----:B------:R-:W-:Y:S02]  /*14fa0*/  ISETP.GT.AND P2, PT, R120, 0x10, P3 ;  /* 0x000000107800780c */ /* 0x000fe40001f44270 */
[----:B------:R-:W-:Y:S02]  /*14fb0*/  FMNMX.FTZ R82, R30, R13, !PT ;  /* 0x0000000d1e527209 */ /* 0x000fe40007810000 */
[----:B------:R-:W-:-:S02]  /*14fc0*/  ISETP.LT.OR P2, PT, R121, 0x11, P2 ;  /* 0x000000117900780c */ /* 0x000fc40001741670 */
[----:B------:R-:W-:Y:S02]  /*14fd0*/  FMNMX.FTZ R13, R33, R82, !PT ;  /* 0x00000052210d7209 */ /* 0x000fe40007810000 */
[----:B------:R-:W-:Y:S02]  /*14fe0*/  FSEL R31, R31, -INF , !P2 ;  /* 0xff8000001f1f7808 */ /* 0x000fe40005000000 */
[----:B------:R-:W-:Y:S02]  /*14ff0*/  ISETP.GT.AND P2, PT, R120, 0x11, P3 ;  /* 0x000000117800780c */ /* 0x000fe40001f44270 */
[----:B------:R-:W-:Y:S02]  /*15000*/  FMNMX.FTZ R82, R34, R13, !PT ;  /* 0x0000000d22527209 */ /* 0x000fe40007810000 */
[----:B------:R-:W-:Y:S02]  /*15010*/  ISETP.LT.OR P2, PT, R121, 0x12, P2 ;  /* 0x000000127900780c */ /* 0x000fe40001741670 */
[----:B------:R-:W-:-:S02]  /*15020*/  FMNMX.FTZ R13, R37, R82, !PT ;  /* 0x00000052250d7209 */ /* 0x000fc40007810000 */
[----:B------:R-:W-:Y:S02]  /*15030*/  FSEL R32, R32, -INF , !P2 ;  /* 0xff80000020207808 */ /* 0x000fe40005000000 */
[----:B------:R-:W-:Y:S02]  /*15040*/  ISETP.GT.AND P2, PT, R120, 0x18, P3 ;  /* 0x000000187800780c */ /* 0x000fe40001f44270 */
[----:B------:R-:W-:Y:S02]  /*15050*/  FMNMX.FTZ R82, R38, R13, !PT ;  /* 0x0000000d26527209 */ /* 0x000fe40007810000 */
[----:B------:R-:W-:Y:S02]  /*15060*/  ISETP.LT.OR P2, PT, R121, 0x19, P2 ;  /* 0x000000197900780c */ /* 0x000fe40001741670 */
[----:B------:R-:W-:Y:S02]  /*15070*/  FMNMX.FTZ R13, R41, R82, !PT ;  /* 0x00000052290d7209 */ /* 0x000fe40007810000 */
[----:B------:R-:W-:-:S02]  /*15080*/  FSEL R35, R35, -INF , !P2 ;  /* 0xff80000023237808 */ /* 0x000fc40005000000 */
[----:B------:R-:W-:Y:S02]  /*15090*/  ISETP.GT.AND P2, PT, R120, 0x19, P3 ;  /* 0x000000197800780c */ /* 0x000fe40001f44270 */
[----:B------:R-:W-:Y:S02]  /*150a0*/  FMNMX.FTZ R82, R42, R13, !PT ;  /* 0x0000000d2a527209 */ /* 0x000fe40007810000 */
[----:B------:R-:W-:Y:S02]  /*150b0*/  ISETP.LT.OR P2, PT, R121, 0x1a, P2 ;  /* 0x0000001a7900780c */ /* 0x000fe40001741670 */
[----:B------:R-:W-:Y:S02]  /*150c0*/  FMNMX.FTZ R13, R45, R82, !PT ;  /* 0x000000522d0d7209 */ /* 0x000fe40007810000 */
[----:B------:R-:W-:Y:S02]  /*150d0*/  FSEL R36, R36, -INF , !P2 ;  /* 0xff80000024247808 */ /* 0x000fe40005000000 */
[----:B------:R-:W-:-:S02]  /*150e0*/  ISETP.GT.AND P2, PT, R120, 0x20, P3 ;  /* 0x000000207800780c */ /* 0x000fc40001f44270 */
[----:B------:R-:W-:Y:S02]  /*150f0*/  FMNMX.FTZ R82, R46, R13, !PT ;  /* 0x0000000d2e527209 */ /* 0x000fe40007810000 */
[----:B------:R-:W-:Y:S02]  /*15100*/  ISETP.LT.OR P2, PT, R121, 0x21, P2 ;  /* 0x000000217900780c */ /* 0x000fe40001741670 */
[----:B------:R-:W-:Y:S02]  /*15110*/  FMNMX.FTZ R13, R49, R82, !PT ;  /* 0x00000052310d7209 */ /* 0x000fe40007810000 */
[----:B0-----:R-:W-:Y:S02]  /*15120*/  FSEL R12, R39, -INF , !P2 ;  /* 0xff800000270c7808 */ /* 0x001fe40005000000 */
        /* <DEDUP_REMOVED lines=42> */
[----:B------:R-:W-:-:S03]  /*153d0*/  ISETP.LT.OR P2, PT, R121, 0x42, P2 ;  /* 0x000000427900780c */ /* 0x000fc60001741670 */
[----:B------:R-:W0:Y:S01]  /*153e0*/  SHFL.BFLY PT, R39, R21, 0x2, 0x1f ;  /* 0x0c401f0015277f89 */ /* 0x000e2200000e0000 */
        /* <DEDUP_REMOVED lines=19> */
[----:B------:R-:W-:-:S04]  /*15520*/  ISETP.GT.AND P2, PT, R120, RZ, P3 ;  /* 0x000000ff7800720c */ /* 0x000fc80001f44270 */
[----:B------:R-:W-:-:S04]  /*15530*/  ISETP.LT.OR P2, PT, R121, 0x1, P2 ;  /* 0x000000017900780c */ /* 0x000fc80001741670 */
[----:B------:R-:W-:Y:S02]  /*15540*/  FSEL R13, R14, -INF , !P2 ;  /* 0xff8000000e0d7808 */ /* 0x000fe40005000000 */
[----:B0-----:R-:W-:Y:S02]  /*15550*/  FMNMX.FTZ R14, R21, R39, !PT ;  /* 0x00000027150e7209 */ /* 0x001fe40007810000 */
[----:B------:R-:W-:Y:S02]  /*15560*/  FMNMX.FTZ R21, R13, R15, !PT ;  /* 0x0000000f0d157209 */ /* 0x000fe40007810000 */
[----:B------:R-:W-:Y:S01]  /*15570*/  ISETP.GT.AND P2, PT, R120, 0x60, P3 ;  /* 0x000000607800780c */ /* 0x000fe20001f44270 */
[----:B------:R-:W0:Y:S01]  /*15580*/  SHFL.BFLY PT, R39, R14, 0x1, 0x1f ;  /* 0x0c201f000e277f89 */ /* 0x000e2200000e0000 */
[----:B------:R-:W-:Y:S02]  /*15590*/  FMNMX.FTZ R82, R24, R21, !PT ;  /* 0x0000001518527209 */ /* 0x000fe40007810000 */
[----:B------:R-:W-:-:S02]  /*155a0*/  ISETP.LT.OR P2, PT, R121, 0x61, P2 ;  /* 0x000000617900780c */ /* 0x000fc40001741670 */
[----:B------:R-:W-:Y:S02]  /*155b0*/  FMNMX.FTZ R21, R27, R82, !PT ;  /* 0x000000521b157209 */ /* 0x000fe40007810000 */
[----:B------:R-:W-:Y:S02]  /*155c0*/  FSEL R71, R71, -INF , !P2 ;  /* 0xff80000047477808 */ /* 0x000fe40005000000 */
[----:B------:R-:W-:Y:S02]  /*155d0*/  FMNMX.FTZ R82, R28, R21, !PT ;  /* 0x000000151c527209 */ /* 0x000fe40007810000 */
[----:B------:R-:W-:Y:S02]  /*155e0*/  ISETP.GT.AND P2, PT, R120, 0x61, P3 ;  /* 0x000000617800780c */ /* 0x000fe40001f44270 */
        /* <DEDUP_REMOVED lines=33> */
[----:B0-----:R-:W-:Y:S02]  /*15800*/  FMNMX.FTZ R14, R14, R39, !PT ;  /* 0x000000270e0e7209 */ /* 0x001fe40007810000 */
[----:B------:R-:W-:Y:S02]  /*15810*/  FMNMX.FTZ R82, R64, R21, !PT ;  /* 0x0000001540527209 */ /* 0x000fe40007810000 */
[----:B------:R-:W-:Y:S02]  /*15820*/  FSEL R81, R81, -INF , !P2 ;  /* 0xff80000051517808 */ /* 0x000fe40005000000 */
[----:B------:R-:W-:Y:S02]  /*15830*/  FMNMX.FTZ R21, R67, R82, !PT ;  /* 0x0000005243157209 */ /* 0x000fe40007810000 */
[----:B------:R-:W-:-:S02]  /*15840*/  FSETP.NEU.FTZ.AND P2, PT, R14, -INF , PT ;  /* 0xff8000000e00780b */ /* 0x000fc40003f5d000 */
[----:B------:R-:W-:Y:S02]  /*15850*/  FMNMX.FTZ R82, R68, R21, !PT ;  /* 0x0000001544527209 */ /* 0x000fe40007810000 */
[----:B------:R-:W-:Y:S02]  /*15860*/  FSEL R39, R14, RZ, P2 ;  /* 0x000000ff0e277208 */ /* 0x000fe40001000000 */
[----:B------:R-:W-:Y:S02]  /*15870*/  FMNMX.FTZ R21, R71, R82, !PT ;  /* 0x0000005247157209 */ /* 0x000fe40007810000 */
[----:B------:R-:W-:Y:S01]  /*15880*/  ISETP.GT.AND P3, PT, R120, 0x79, P3 ;  /* 0x000000797800780c */ /* 0x000fe20001f64270 */
[----:B------:R-:W-:Y:S01]  /*15890*/  FADD.FTZ R20, -R39, R20 ;  /* 0x0000001427147221 */ /* 0x000fe20000010100 */
[----:B------:R-:W-:Y:S01]  /*158a0*/  FMNMX.FTZ R82, R72, R21, !PT ;  /* 0x0000001548527209 */ /* 0x000fe20007810000 */
[----:B------:R-:W0:Y:S01]  /*158b0*/  LDC R39, c[0x0][0x988] ;  /* 0x00026200ff277b82 */ /* 0x000e220000000800 */
[----:B------:R-:W-:-:S02]  /*158c0*/  ISETP.LT.OR P3, PT, R121, 0x7a, P3 ;  /* 0x0000007a7900780c */ /* 0x000fc40001f61670 */
[----:B------:R-:W-:Y:S02]  /*158d0*/  FMNMX.FTZ R21, R75, R82, !PT ;  /* 0x000000524b157209 */ /* 0x000fe40007810000 */
[----:B----4-:R-:W-:Y:S02]  /*158e0*/  FSEL R80, R80, -INF , !P3 ;  /* 0xff80000050507808 */ /* 0x010fe40005800000 */
[----:B------:R-:W-:-:S04]  /*158f0*/  FMNMX.FTZ R21, R8, R21, !PT ;  /* 0x0000001508157209 */ /* 0x000fc80007810000 */
[----:B------:R-:W-:-:S04]  /*15900*/  FMNMX.FTZ R82, R78, R21, !PT ;  /* 0x000000154e527209 */ /* 0x000fc80007810000 */
[----:B------:R-:W-:-:S04]  /*15910*/  FMNMX.FTZ R21, R79, R82, !PT ;  /* 0x000000524f157209 */ /* 0x000fc80007810000 */
[----:B------:R-:W-:-:S04]  /*15920*/  FMNMX.FTZ R21, R81, R21, !PT ;  /* 0x0000001551157209 */ /* 0x000fc80007810000 */
[----:B------:R-:W-:Y:S01]  /*15930*/  FMNMX.FTZ R21, R80, R21, !PT ;  /* 0x0000001550157209 */ /* 0x000fe20007810000 */
[-C--:B0-----:R-:W-:Y:S01]  /*15940*/  FMUL.FTZ R82, R14, R39.reuse ;  /* 0x000000270e527220 */ /* 0x081fe20000410000 */
[----:B------:R-:W-:-:S03]  /*15950*/  FMUL.FTZ R20, R20, R39 ;  /* 0x0000002714147220 */ /* 0x000fc60000410000 */
[----:B------:R-:W0:Y:S01]  /*15960*/  SHFL.BFLY PT, R83, R21, 0x2, 0x1f ;  /* 0x0c401f0015537f89 */ /* 0x000e2200000e0000 */
[----:B------:R-:W-:Y:S02]  /*15970*/  FSEL R82, R82, RZ, P2 ;  /* 0x000000ff52527208 */ /* 0x000fe40001000000 */
[----:B------:R-:W-:Y:S03]  /*15980*/  MUFU.EX2 R20, R20 ;  /* 0x0000001400147308 */ /* 0x000fe60000000800 */
[-CC-:B------:R-:W-:Y:S01]  /*15990*/  FFMA.FTZ R5, R5, R39.reuse, -R82.reuse ;  /* 0x0000002705057223 */ /* 0x180fe20000010852 */
[-CC-:B------:R-:W-:Y:S01]  /*159a0*/  FFMA.FTZ R9, R9, R39.reuse, -R82.reuse ;  /* 0x0000002709097223 */ /* 0x180fe20000010852 */
[-CC-:B------:R-:W-:Y:S01]  /*159b0*/  FFMA.FTZ R25, R25, R39.reuse, -R82.reuse ;  /* 0x0000002719197223 */ /* 0x180fe20000010852 */
[-CC-:B------:R-:W-:Y:S01]  /*159c0*/  FFMA.FTZ R26, R26, R39.reuse, -R82.reuse ;  /* 0x000000271a1a7223 */ /* 0x180fe20000010852 */
[-CC-:B------:R-:W-:Y:S01]  /*159d0*/  FFMA.FTZ R29, R29, R39.reuse, -R82.reuse ;  /* 0x000000271d1d7223 */ /* 0x180fe20000010852 */
[----:B------:R0:W1:Y:S01]  /*159e0*/  MUFU.EX2 R148, R5 ;  /* 0x0000000500947308 */ /* 0x0000620000000800 */
[-CC-:B------:R-:W-:Y:S01]  /*159f0*/  FFMA.FTZ R30, R30, R39.reuse, -R82.reuse ;  /* 0x000000271e1e7223 */ /* 0x180fe20000010852 */
[-CC-:B------:R-:W-:Y:S01]  /*15a00*/  FFMA.FTZ R33, R33, R39.reuse, -R82.reuse ;  /* 0x0000002721217223 */ /* 0x180fe20000010852 */
[-CC-:B------:R-:W-:Y:S01]  /*15a10*/  FFMA.FTZ R34, R34, R39.reuse, -R82.reuse ;  /* 0x0000002722227223 */ /* 0x180fe20000010852 */
[-CC-:B------:R-:W-:Y:S01]  /*15a20*/  FFMA.FTZ R37, R37, R39.reuse, -R82.reuse ;  /* 0x0000002725257223 */ /* 0x180fe20000010852 */
[-CC-:B------:R-:W-:Y:S01]  /*15a30*/  FFMA.FTZ R38, R38, R39.reuse, -R82.reuse ;  /* 0x0000002726267223 */ /* 0x180fe20000010852 */
[-CC-:B------:R-:W-:Y:S01]  /*15a40*/  FFMA.FTZ R41, R41, R39.reuse, -R82.reuse ;  /* 0x0000002729297223 */ /* 0x180fe20000010852 */
[-CC-:B------:R-:W-:Y:S01]  /*15a50*/  FFMA.FTZ R42, R42, R39.reuse, -R82.reuse ;  /* 0x000000272a2a7223 */ /* 0x180fe20000010852 */
[----:B------:R-:W3:Y:S01]  /*15a60*/  MUFU.EX2 R9, R9 ;  /* 0x0000000900097308 */ /* 0x000ee20000000800 */
[-CC-:B------:R-:W-:Y:S01]  /*15a70*/  FFMA.FTZ R45, R45, R39.reuse, -R82.reuse ;  /* 0x000000272d2d7223 */ /* 0x180fe20000010852 */
[-CC-:B------:R-:W-:Y:S01]  /*15a80*/  FFMA.FTZ R46, R46, R39.reuse, -R82.reuse ;  /* 0x000000272e2e7223 */ /* 0x180fe20000010852 */
[-CC-:B------:R-:W-:Y:S01]  /*15a90*/  FFMA.FTZ R49, R49, R39.reuse, -R82.reuse ;  /* 0x0000002731317223 */ /* 0x180fe20000010852 */
[--C-:B------:R-:W-:Y:S01]  /*15aa0*/  FFMA.FTZ R50, R50, R39, -R82.reuse ;  /* 0x0000002732327223 */ /* 0x100fe20000010852 */
[----:B0-----:R-:W-:Y:S01]  /*15ab0*/  FMNMX.FTZ R5, R21, R83, !PT ;  /* 0x0000005315057209 */ /* 0x001fe20007810000 */
[-CC-:B------:R-:W-:Y:S01]  /*15ac0*/  FFMA.FTZ R53, R53, R39.reuse, -R82.reuse ;  /* 0x0000002735357223 */ /* 0x180fe20000010852 */
[-C--:B------:R-:W-:Y:S01]  /*15ad0*/  FFMA.FTZ R54, R54, R39.reuse, -R82 ;  /* 0x0000002736367223 */ /* 0x080fe20000010852 */
[----:B------:R-:W-:Y:S01]  /*15ae0*/  MUFU.EX2 R25, R25 ;  /* 0x0000001900197308 */ /* 0x000fe20000000800 */
[----:B-1----:R-:W-:Y:S01]  /*15af0*/  FFMA.FTZ R4, R20, R4, R148 ;  /* 0x0000000414047223 */ /* 0x002fe20000010094 */
[----:B------:R-:W0:Y:S01]  /*15b00*/  SHFL.BFLY PT, R21, R5, 0x1, 0x1f ;  /* 0x0c201f0005157f89 */ /* 0x000e2200000e0000 */
[-CC-:B------:R-:W-:Y:S01]  /*15b10*/  FFMA.FTZ R57, R57, R39.reuse, -R82.reuse ;  /* 0x0000002739397223 */ /* 0x180fe20000010852 */
[-CC-:B------:R-:W-:Y:S01]  /*15b20*/  FFMA.FTZ R58, R58, R39.reuse, -R82.reuse ;  /* 0x000000273a3a7223 */ /* 0x180fe20000010852 */
[-CC-:B------:R-:W-:Y:S01]  /*15b30*/  FFMA.FTZ R61, R61, R39.reuse, -R82.reuse ;  /* 0x000000273d3d7223 */ /* 0x180fe20000010852 */
[-CC-:B------:R-:W-:Y:S01]  /*15b40*/  FFMA.FTZ R62, R62, R39.reuse, -R82.reuse ;  /* 0x000000273e3e7223 */ /* 0x180fe20000010852 */
[-C--:B------:R-:W-:Y:S01]  /*15b50*/  FFMA.FTZ R65, R65, R39.reuse, -R82 ;  /* 0x0000002741417223 */ /* 0x080fe20000010852 */
[----:B------:R-:W1:Y:S01]  /*15b60*/  MUFU.EX2 R26, R26 ;  /* 0x0000001a001a7308 */ /* 0x000e620000000800 */
[C---:B---3--:R-:W-:Y:S01]  /*15b70*/  FADD.FTZ R4, R9.reuse, R4 ;  /* 0x0000000409047221 */ /* 0x048fe20000010000 */
[----:B------:R-:W-:Y:S01]  /*15b80*/  F2FP.F16.F32.PACK_AB R148, R9, R148 ;  /* 0x000000940994723e */ /* 0x000fe200000000ff */
        /* <DEDUP_REMOVED lines=9> */
[----:B------:R-:W-:Y:S01]  /*15c20*/  FFMA.FTZ R82, R85, R39, -R82 ;  /* 0x0000002755527223 */ /* 0x000fe20000010852 */
[-C--:B------:R-:W-:Y:S01]  /*15c30*/  FMUL.FTZ R88, R88, R20.reuse ;  /* 0x0000001458587220 */ /* 0x080fe20000410000 */
[-C--:B------:R-:W-:Y:S01]  /*15c40*/  FMUL.FTZ R89, R89, R20.reuse ;  /* 0x0000001459597220 */ /* 0x080fe20000410000 */
[-C--:B------:R-:W-:Y:S01]  /*15c50*/  FMUL.FTZ R92, R92, R20.reuse ;  /* 0x000000145c5c7220 */ /* 0x080fe20000410000 */
[----:B------:R-:W4:Y:S01]  /*15c60*/  MUFU.EX2 R30, R30 ;  /* 0x0000001e001e7308 */ /* 0x000f220000000800 */
[----:B-1----:R-:W-:Y:S01]  /*15c70*/  F2FP.F16.F32.PACK_AB R150, R26, R25 ;  /* 0x000000191a96723e */ /* 0x002fe200000000ff */
[-C--:B------:R-:W-:Y:S01]  /*15c80*/  FMUL.FTZ R93, R93, R20.reuse ;  /* 0x000000145d5d7220 */ /* 0x080fe20000410000 */
[----:B0-----:R-:W-:Y:S01]  /*15c90*/  FMNMX.FTZ R5, R5, R21, !PT ;  /* 0x0000001505057209 */ /* 0x001fe20007810000 */
[-C--:B------:R-:W-:Y:S01]  /*15ca0*/  FMUL.FTZ R96, R96, R20.reuse ;  /* 0x0000001460607220 */ /* 0x080fe20000410000 */
[-C--:B------:R-:W-:Y:S01]  /*15cb0*/  FMUL.FTZ R97, R97, R20.reuse ;  /* 0x0000001461617220 */ /* 0x080fe20000410000 */
[-C--:B------:R-:W-:Y:S01]  /*15cc0*/  FMUL.FTZ R100, R100, R20.reuse ;  /* 0x0000001464647220 */ /* 0x080fe20000410000 */
[C---:B------:R-:W-:Y:S01]  /*15cd0*/  FSETP.NEU.FTZ.AND P2, PT, R5.reuse, -INF , PT ;  /* 0xff8000000500780b */ /* 0x040fe20003f5d000 */
[-C--:B------:R-:W-:Y:S01]  /*15ce0*/  FMUL.FTZ R86, R5, R39.reuse ;  /* 0x0000002705567220 */ /* 0x080fe20000410000 */
[----:B------:R-:W0:Y:S01]  /*15cf0*/  MUFU.EX2 R33, R33 ;  /* 0x0000002100217308 */ /* 0x000e220000000800 */
[-C--:B------:R-:W-:Y:S01]  /*15d00*/  FMUL.FTZ R101, R101, R20.reuse ;  /* 0x0000001465657220 */ /* 0x080fe20000410000 */
[-C--:B------:R-:W-:Y:S01]  /*15d10*/  FMUL.FTZ R104, R104, R20.reuse ;  /* 0x0000001468687220 */ /* 0x080fe20000410000 */
[-C--:B------:R-:W-:Y:S01]  /*15d20*/  FMUL.FTZ R105, R105, R20.reuse ;  /* 0x0000001469697220 */ /* 0x080fe20000410000 */
[----:B------:R-:W-:Y:S01]  /*15d30*/  FSEL R86, R86, RZ, P2 ;  /* 0x000000ff56567208 */ /* 0x000fe20001000000 */
[-C--:B------:R-:W-:Y:S01]  /*15d40*/  FMUL.FTZ R108, R108, R20.reuse ;  /* 0x000000146c6c7220 */ /* 0x080fe20000410000 */
[-C--:B------:R-:W-:Y:S01]  /*15d50*/  FMUL.FTZ R109, R109, R20.reuse ;  /* 0x000000146d6d7220 */ /* 0x080fe20000410000 */
[-C--:B------:R-:W-:Y:S01]  /*15d60*/  FMUL.FTZ R112, R112, R20.reuse ;  /* 0x0000001470707220 */ /* 0x080fe20000410000 */
[----:B------:R-:W1:Y:S01]  /*15d70*/  MUFU.EX2 R34, R34 ;  /* 0x0000002200227308 */ /* 0x000e620000000800 */
[-C--:B------:R-:W-:Y:S01]  /*15d80*/  FFMA.FTZ R147, R35, R39.reuse, -R86 ;  /* 0x0000002723937223 */ /* 0x080fe20000010856 */
[----:B------:R-:W-:Y:S01]  /*15d90*/  FADD.FTZ R35, R25, R4 ;  /* 0x0000000419237221 */ /* 0x000fe20000010000 */
[-CC-:B------:R-:W-:Y:S01]  /*15da0*/  FFMA.FTZ R149, R13, R39.reuse, -R86.reuse ;  /* 0x000000270d957223 */ /* 0x180fe20000010856 */
[-CC-:B------:R-:W-:Y:S01]  /*15db0*/  FFMA.FTZ R13, R24, R39.reuse, -R86.reuse ;  /* 0x00000027180d7223 */ /* 0x180fe20000010856 */
[-CC-:B------:R-:W-:Y:S01]  /*15dc0*/  FFMA.FTZ R24, R32, R39.reuse, -R86.reuse ;  /* 0x0000002720187223 */ /* 0x180fe20000010856 */
[-CC-:B------:R-:W-:Y:S01]  /*15dd0*/  FFMA.FTZ R32, R8, R39.reuse, -R86.reuse ;  /* 0x0000002708207223 */ /* 0x180fe20000010856 */
[----:B------:R-:W-:Y:S01]  /*15de0*/  FADD.FTZ R4, R26, R35 ;  /* 0x000000231a047221 */ /* 0x000fe20000010000 */
[----:B------:R-:W-:Y:S01]  /*15df0*/  FSEL R8, R5, RZ, P2 ;  /* 0x000000ff05087208 */ /* 0x000fe20001000000 */
[----:B------:R-:W5:Y:S01]  /*15e00*/  MUFU.EX2 R37, R37 ;  /* 0x0000002500257308 */ /* 0x000f620000000800 */
[-C--:B------:R-:W-:Y:S01]  /*15e10*/  FFMA.FTZ R151, R27, R39.reuse, -R86 ;  /* 0x000000271b977223 */ /* 0x080fe20000010856 */
[----:B---3--:R-:W-:Y:S01]  /*15e20*/  FADD.FTZ R9, R29, R4 ;  /* 0x000000041d097221 */ /* 0x008fe20000010000 */
[-CC-:B------:R-:W-:Y:S01]  /*15e30*/  FFMA.FTZ R21, R28, R39.reuse, -R86.reuse ;  /* 0x000000271c157223 */ /* 0x180fe20000010856 */
[----:B------:R-:W-:Y:S01]  /*15e40*/  FADD.FTZ R8, -R8, R15 ;  /* 0x0000000f08087221 */ /* 0x000fe20000010100 */
[-CC-:B------:R-:W-:Y:S01]  /*15e50*/  FFMA.FTZ R145, R31, R39.reuse, -R86.reuse ;  /* 0x000000271f917223 */ /* 0x180fe20000010856 */
[----:B----4-:R-:W-:Y:S01]  /*15e60*/  FADD.FTZ R4, R30, R9 ;  /* 0x000000091e047221 */ /* 0x010fe20000010000 */
[-C--:B------:R-:W-:Y:S01]  /*15e70*/  FFMA.FTZ R27, R36, R39.reuse, -R86 ;  /* 0x00000027241b7223 */ /* 0x080fe20000010856 */
[----:B------:R-:W3:Y:S01]  /*15e80*/  MUFU.EX2 R38, R38 ;  /* 0x0000002600267308 */ /* 0x000ee20000000800 */
[-C--:B------:R-:W-:Y:S01]  /*15e90*/  FMUL.FTZ R8, R8, R39.reuse ;  /* 0x0000002708087220 */ /* 0x080fe20000410000 */
[----:B0-----:R-:W-:Y:S01]  /*15ea0*/  FADD.FTZ R9, R33, R4 ;  /* 0x0000000421097221 */ /* 0x001fe20000010000 */
[-CC-:B------:R-:W-:Y:S01]  /*15eb0*/  FFMA.FTZ R141, R12, R39.reuse, -R86.reuse ;  /* 0x000000270c8d7223 */ /* 0x180fe20000010856 */
[-CC-:B------:R-:W-:Y:S01]  /*15ec0*/  FFMA.FTZ R12, R40, R39.reuse, -R86.reuse ;  /* 0x00000027280c7223 */ /* 0x180fe20000010856 */
[-CC-:B------:R-:W-:Y:S01]  /*15ed0*/  FFMA.FTZ R143, R43, R39.reuse, -R86.reuse ;  /* 0x000000272b8f7223 */ /* 0x180fe20000010856 */
[----:B-1----:R-:W-:Y:S01]  /*15ee0*/  FADD.FTZ R4, R34, R9 ;  /* 0x0000000922047221 */ /* 0x002fe20000010000 */
[-CC-:B------:R-:W-:Y:S01]  /*15ef0*/  FFMA.FTZ R28, R44, R39.reuse, -R86.reuse ;  /* 0x000000272c1c7223 */ /* 0x180fe20000010856 */
[----:B------:R-:W0:Y:S01]  /*15f00*/  MUFU.EX2 R41, R41 ;  /* 0x0000002900297308 */ /* 0x000e220000000800 */
[-C--:B------:R-:W-:Y:S01]  /*15f10*/  FFMA.FTZ R137, R47, R39.reuse, -R86 ;  /* 0x000000272f897223 */ /* 0x080fe20000010856 */
[----:B-----5:R-:W-:Y:S01]  /*15f20*/  FADD.FTZ R9, R37, R4 ;  /* 0x0000000425097221 */ /* 0x020fe20000010000 */
[-CC-:B------:R-:W-:Y:S01]  /*15f30*/  FFMA.FTZ R31, R48, R39.reuse, -R86.reuse ;  /* 0x00000027301f7223 */ /* 0x180fe20000010856 */
[-CC-:B------:R-:W-:Y:S01]  /*15f40*/  FFMA.FTZ R51, R51, R39.reuse, -R86.reuse ;  /* 0x0000002733337223 */ /* 0x180fe20000010856 */
[-CC-:B------:R-:W-:Y:S01]  /*15f50*/  FFMA.FTZ R52, R52, R39.reuse, -R86.reuse ;  /* 0x0000002734347223 */ /* 0x180fe20000010856 */
[-CC-:B------:R-:W-:Y:S01]  /*15f60*/  FFMA.FTZ R55, R55, R39.reuse, -R86.reuse ;  /* 0x0000002737377223 */ /* 0x180fe20000010856 */
[-CC-:B------:R-:W-:Y:S01]  /*15f70*/  FFMA.FTZ R56, R56, R39.reuse, -R86.reuse ;  /* 0x0000002738387223 */ /* 0x180fe20000010856 */
        /* <DEDUP_REMOVED lines=8> */
[----:B------:R-:W-:Y:S01]  /*16000*/  MUFU.EX2 R149, R149 ;  /* 0x0000009500957308 */ /* 0x000fe20000000800 */
[----:B0-----:R-:W-:Y:S01]  /*16010*/  FADD.FTZ R9, R41, R4 ;  /* 0x0000000429097221 */ /* 0x001fe20000010000 */
[-CC-:B------:R-:W-:Y:S01]  /*16020*/  FFMA.FTZ R71, R71, R39.reuse, -R86.reuse ;  /* 0x0000002747477223 */ /* 0x180fe20000010856 */
[-CC-:B------:R-:W-:Y:S01]  /*16030*/  FFMA.FTZ R72, R72, R39.reuse, -R86.reuse ;  /* 0x0000002748487223 */ /* 0x180fe20000010856 */
[-CC-:B------:R-:W-:Y:S01]  /*16040*/  FFMA.FTZ R75, R75, R39.reuse, -R86.reuse ;  /* 0x000000274b4b7223 */ /* 0x180fe20000010856 */
[-CC-:B------:R-:W-:Y:S01]  /*16050*/  FFMA.FTZ R78, R78, R39.reuse, -R86.reuse ;  /* 0x000000274e4e7223 */ /* 0x180fe20000010856 */
[-CC-:B------:R-:W-:Y:S01]  /*16060*/  FFMA.FTZ R79, R79, R39.reuse, -R86.reuse ;  /* 0x000000274f4f7223 */ /* 0x180fe20000010856 */
[-CC-:B------:R-:W-:Y:S01]  /*16070*/  FFMA.FTZ R81, R81, R39.reuse, -R86.reuse ;  /* 0x0000002751517223 */ /* 0x180fe20000010856 */
[----:B------:R-:W0:Y:S01]  /*16080*/  MUFU.EX2 R8, R8 ;  /* 0x0000000800087308 */ /* 0x000e220000000800 */
[----:B-1----:R-:W-:Y:S01]  /*16090*/  FADD.FTZ R26, R42, R9 ;  /* 0x000000092a1a7221 */ /* 0x002fe20000010000 */
[----:B------:R-:W-:Y:S01]  /*160a0*/  FFMA.FTZ R80, R80, R39, -R86 ;  /* 0x0000002750507223 */ /* 0x000fe20000010856 */
[----:B--2---:R-:W-:Y:S01]  /*160b0*/  ISETP.GT.AND P2, PT, R0, R87, PT ;  /* 0x000000570000720c */ /* 0x004fe20003f44270 */
[-C--:B------:R-:W-:Y:S01]  /*160c0*/  FMUL.FTZ R113, R113, R20.reuse ;  /* 0x0000001471717220 */ /* 0x080fe20000410000 */
[-C--:B------:R-:W-:Y:S01]  /*160d0*/  FMUL.FTZ R116, R116, R20.reuse ;  /* 0x0000001474747220 */ /* 0x080fe20000410000 */
[----:B------:R-:W-:Y:S01]  /*160e0*/  FMUL.FTZ R117, R117, R20 ;  /* 0x0000001475757220 */ /* 0x000fe20000410000 */
[----:B------:R-:W-:Y:S01]  /*160f0*/  F2FP.F16.F32.PACK_AB R144, R30, R29 ;  /* 0x0000001d1e90723e */ /* 0x000fe200000000ff */
[----:B------:R-:W1:Y:S01]  /*16100*/  MUFU.EX2 R45, R45 ;  /* 0x0000002d002d7308 */ /* 0x000e620000000800 */
[----:B------:R-:W-:Y:S01]  /*16110*/  F2FP.F16.F32.PACK_AB R146, R34, R33 ;  /* 0x000000212292723e */ /* 0x000fe200000000ff */
[----:B------:R-:W-:Y:S01]  /*16120*/  VIADD R0, R0, 0xffffffff ;  /* 0xffffffff00007836 */ /* 0x000fe20000000000 */
[----:B------:R-:W-:Y:S01]  /*16130*/  F2FP.F16.F32.PACK_AB R140, R38, R37 ;  /* 0x00000025268c723e */ /* 0x000fe200000000ff */
[----:B------:R-:W-:Y:S01]  /*16140*/  IMAD.MOV.U32 R20, RZ, RZ, R14 ;  /* 0x000000ffff147224 */ /* 0x000fe200078e000e */
[----:B------:R-:W-:Y:S01]  /*16150*/  F2FP.F16.F32.PACK_AB R142, R42, R41 ;  /* 0x000000292a8e723e */ /* 0x000fe200000000ff */
[----:B------:R-:W-:-:S02]  /*16160*/  IMAD.MOV.U32 R15, RZ, RZ, R5 ;  /* 0x000000ffff0f7224 */ /* 0x000fc400078e0005 */
[----:B------:R-:W2:Y:S01]  /*16170*/  MUFU.EX2 R13, R13 ;  /* 0x0000000d000d7308 */ /* 0x000ea20000000800 */
[----:B0-----:R-:W-:Y:S01]  /*16180*/  FFMA.FTZ R4, R8, R3, R149 ;  /* 0x0000000308047223 */ /* 0x001fe20000010095 */
[-C--:B------:R-:W-:Y:S01]  /*16190*/  FMUL.FTZ R90, R90, R8.reuse ;  /* 0x000000085a5a7220 */ /* 0x080fe20000410000 */
[-C--:B------:R-:W-:Y:S01]  /*161a0*/  FMUL.FTZ R91, R91, R8.reuse ;  /* 0x000000085b5b7220 */ /* 0x080fe20000410000 */
[-C--:B------:R-:W-:Y:S01]  /*161b0*/  FMUL.FTZ R94, R94, R8.reuse ;  /* 0x000000085e5e7220 */ /* 0x080fe20000410000 */
[-C--:B------:R-:W-:Y:S01]  /*161c0*/  FMUL.FTZ R95, R95, R8.reuse ;  /* 0x000000085f5f7220 */ /* 0x080fe20000410000 */
[-C--:B------:R-:W-:Y:S01]  /*161d0*/  FMUL.FTZ R98, R98, R8.reuse ;  /* 0x0000000862627220 */ /* 0x080fe20000410000 */
        /* <DEDUP_REMOVED lines=9> */
[----:B------:R-:W1:Y:S01]  /*16270*/  MUFU.EX2 R151, R151 ;  /* 0x0000009700977308 */ /* 0x000e620000000800 */
[----:B--2---:R-:W-:Y:S01]  /*16280*/  FADD.FTZ R4, R13, R4 ;  /* 0x000000040d047221 */ /* 0x004fe20000010000 */
[-C--:B------:R-:W-:Y:S01]  /*16290*/  FMUL.FTZ R114, R114, R8.reuse ;  /* 0x0000000872727220 */ /* 0x080fe20000410000 */
[-C--:B------:R-:W-:Y:S01]  /*162a0*/  FMUL.FTZ R115, R115, R8.reuse ;  /* 0x0000000873737220 */ /* 0x080fe20000410000 */
[-C--:B------:R-:W-:Y:S01]  /*162b0*/  FMUL.FTZ R118, R118, R8.reuse ;  /* 0x0000000876767220 */ /* 0x080fe20000410000 */
[----:B------:R-:W-:Y:S01]  /*162c0*/  FMUL.FTZ R119, R119, R8 ;  /* 0x0000000877777220 */ /* 0x000fe20000410000 */
[----:B------:R-:W-:Y:S01]  /*162d0*/  F2FP.F16.F32.PACK_AB R149, R13, R149 ;  /* 0x000000950d95723e */ /* 0x000fe200000000ff */
[----:B------:R-:W-:Y:S01]  /*162e0*/  IMAD.MOV.U32 R8, RZ, RZ, R154 ;  /* 0x000000ffff087224 */ /* 0x000fe200078e009a */
        /* <DEDUP_REMOVED lines=9> */
[----:B------:R-:W-:Y:S02]  /*16380*/  F2FP.F16.F32.PACK_AB R151, R21, R151 ;  /* 0x000000971597723e */ /* 0x000fe400000000ff */
[----:B------:R-:W-:-:S04]  /*16390*/  MOV R21, R16 ;  /* 0x0000001000157202 */ /* 0x000fc80000000f00 */
        /* <DEDUP_REMOVED lines=106> */
[----:B-1----:R-:W-:Y:S01]  /*16a40*/  FADD.FTZ R12, R81, R12 ;  /* 0x0000000c510c7221 */ /* 0x002fe20000010000 */
[C---:B--2---:R-:W-:Y:S01]  /*16a50*/  FADD.FTZ R4, R82.reuse, R9 ;  /* 0x0000000952047221 */ /* 0x044fe20000010000 */
[----:B------:R-:W-:Y:S02]  /*16a60*/  F2FP.F16.F32.PACK_AB R122, R82, R84 ;  /* 0x00000054527a723e */ /* 0x000fe400000000ff */
[C---:B0-----:R-:W-:Y:S01]  /*16a70*/  FADD.FTZ R3, R80.reuse, R12 ;  /* 0x0000000c50037221 */ /* 0x041fe20000010000 */
[----:B------:R-:W-:Y:S01]  /*16a80*/  F2FP.F16.F32.PACK_AB R123, R80, R81 ;  /* 0x00000051507b723e */ /* 0x000fe200000000ff */
[----:B------:R-:W-:Y:S06]  /*16a90*/  @P2 BRA `(.L_x_1519) ;  /* 0xffffffc800282947 */ /* 0x000fec000383ffff */
.L_x_1501:
[----:B------:R-:W-:Y:S05]  /*16aa0*/  WARPSYNC.ALL ;  /* 0x0000000000007948 */ /* 0x000fea0003800000 */
[----:B------:R-:W-:Y:S06]  /*16ab0*/  BAR.ARV 0x8, 0x200 ;  /* 0x0208000000007b1d */ /* 0x000fec0000002000 */
[----:B------:R-:W-:Y:S05]  /*16ac0*/  @!P0 BRA `(.L_x_1520) ;  /* 0x0000000000048947 */ /* 0x000fea0003800000 */
[----:B------:R-:W-:Y:S01]  /*16ad0*/  BPT.TRAP 0x1 ;  /* 0x000000040000795c */ /* 0x000fe20000300000 */
.L_x_1520:
[----:B------:R-:W-:Y:S01]  /*16ae0*/  IMAD R11, R16, 0x8, R2 ;  /* 0x00000008100b7824 */ /* 0x000fe200078e0202 */
[----:B------:R-:W-:-:S04]  /*16af0*/  SHF.L.U32 R0, R154, 0x1f, RZ ;  /* 0x0000001f9a007819 */ /* 0x000fc800000006ff */
[----:B------:R0:W1:Y:S01]  /*16b00*/  SYNCS.PHASECHK.TRANS64.TRYWAIT P2, [R11+URZ+0x16850], R0 ;  /* 0x016850000b0075a7 */ /* 0x000062000804017f */
[----:B------:R-:W-:Y:S05]  /*16b10*/  @!P0 BRA `(.L_x_1521) ;  /* 0x0000000000048947 */ /* 0x000fea0003800000 */
[----:B------:R-:W-:Y:S01]  /*16b20*/  BPT.TRAP 0x1 ;  /* 0x000000040000795c */ /* 0x000fe20000300000 */
.L_x_1521:
[----:B------:R-:W-:-:S05]  /*16b30*/  VIADD R2, R2, 0x400 ;  /* 0x0000040002027836 */ /* 0x000fca0000000000 */
[----:B------:R-:W-:-:S04]  /*16b40*/  SHF.R.U32.HI R2, RZ, 0x4, R2 ;  /* 0x00000004ff027819 */ /* 0x000fc80000011602 */
[----:B------:R-:W-:Y:S01]  /*16b50*/  LOP3.LUT R7, R2, 0x3fff, RZ, 0xc0, !PT ;  /* 0x00003fff02077812 */ /* 0x000fe200078ec0ff */
[----:B-1----:R-:W-:Y:S06]  /*16b60*/  @P2 BRA `(.L_x_1522) ;  /* 0x0000000000082947 */ /* 0x002fec0003800000 */
[----:B------:R-:W1:Y:S02]  /*16b70*/  SYNCS.PHASECHK.TRANS64.TRYWAIT P0, [R11+URZ+0x16850], R0 ;  /* 0x016850000b0075a7 */ /* 0x000e64000800017f */
[----:B-1----:R-:W-:Y:S05]  /*16b80*/  @!P0 BRA `(.L_x_1523) ;  /* 0x000000b4005c8947 */ /* 0x002fea0003800000 */
.L_x_1522:
[----:B------:R-:W-:Y:S01]  /*16b90*/  IMAD R6, R16, 0x400, R7 ;  /* 0x0000040010067824 */ /* 0x000fe200078e0207 */
[----:B------:R-:W2:Y:S01]  /*16ba0*/  LDL.LU R13, [R1+0x70] ;  /* 0x00007000010d7983 */ /* 0x000ea20000300800 */
[----:B------:R-:W-:Y:S01]  /*16bb0*/  IMAD.MOV.U32 R7, RZ, RZ, 0x40000040 ;  /* 0x40000040ff077424 */ /* 0x000fe200078e00ff */
[----:B------:R-:W-:Y:S05]  /*16bc0*/  WARPSYNC.ALL ;  /* 0x0000000000007948 */ /* 0x000fea0003800000 */
[C---:B------:R-:W-:Y:S01]  /*16bd0*/  R2UR UR6, R6.reuse ;  /* 0x00000000060672ca */ /* 0x040fe200000e0000 */
[----:B------:R-:W-:Y:S01]  /*16be0*/  WARPGROUP.ARRIVE ;  /* 0x00000000000079c5 */ /* 0x000fe20000000000 */
[----:B------:R-:W-:Y:S01]  /*16bf0*/  R2UR UR7, R7 ;  /* 0x00000000070772ca */ /* 0x000fe200000e0000 */
[----:B------:R-:W-:Y:S01]  /*16c00*/  VIADD R8, R6, 0x80 ;  /* 0x0000008006087836 */ /* 0x000fe20000000000 */
[----:B01----:R-:W0:Y:S01]  /*16c10*/  SHFL.BFLY PT, R0, R3, 0x2, 0x1f ;  /* 0x0c401f0003007f89 */ /* 0x003e2200000e0000 */
[----:B------:R-:W-:-:S02]  /*16c20*/  IMAD.MOV.U32 R9, RZ, RZ, 0x40000040 ;  /* 0x40000040ff097424 */ /* 0x000fc400078e00ff */
[----:B------:R-:W-:Y:S02]  /*16c30*/  IMAD.MOV.U32 R7, RZ, RZ, 0x40000040 ;  /* 0x40000040ff077424 */ /* 0x000fe400078e00ff */
[----:B------:R-:W-:-:S05]  /*16c40*/  VIADD R16, R16, 0x1 ;  /* 0x0000000110107836 */ /* 0x000fca0000000000 */
[----:B------:R-:W-:Y:S01]  /*16c50*/  ISETP.NE.AND P2, PT, R16, 0x2, PT ;  /* 0x000000021000780c */ /* 0x000fe20003f45270 */
[----:B------:R-:W-:Y:S01]  /*16c60*/  HGMMA.64x64x16.F32 R88, R148, gdesc[UR4].tnspB, R88, gsb0 ;  /* 0x40e0000494587df0 */ /* 0x000fe20008000858 */
[----:B------:R-:W-:Y:S01]  /*16c70*/  R2UR UR6, R8 ;  /* 0x00000000080672ca */ /* 0x000fe200000e0000 */
[----:B------:R-:W-:Y:S01]  /*16c80*/  VIADD R8, R6, 0x100 ;  /* 0x0000010006087836 */ /* 0x000fe20000000000 */
[----:B------:R-:W-:Y:S01]  /*16c90*/  R2UR UR7, R9 ;  /* 0x00000000090772ca */ /* 0x000fe200000e0000 */
[----:B------:R-:W-:Y:S01]  /*16ca0*/  IMAD.MOV.U32 R9, RZ, RZ, 0x40000040 ;  /* 0x40000040ff097424 */ /* 0x000fe200078e00ff */
[----:B------:R-:W-:Y:S01]  /*16cb0*/  SEL R16, R16, RZ, P2 ;  /* 0x000000ff10107207 */ /* 0x000fe20001000000 */
[----:B0-----:R-:W-:Y:S01]  /*16cc0*/  FADD.FTZ R2, R0, R3 ;  /* 0x0000000300027221 */ /* 0x001fe20000010000 */
[----:B------:R-:W-:-:S04]  /*16cd0*/  SEL R3, RZ, 0x1, P2 ;  /* 0x00000001ff037807 */ /* 0x000fc80001000000 */
[----:B------:R-:W-:Y:S01]  /*16ce0*/  LOP3.LUT R154, R154, R3, RZ, 0x3c, !PT ;  /* 0x000000039a9a7212 */ /* 0x000fe200078e3cff */
[----:B------:R-:W-:Y:S01]  /*16cf0*/  IMAD.MOV.U32 R3, RZ, RZ, -0x800000 ;  /* 0xff800000ff037424 */ /* 0x000fe200078e00ff */
[----:B------:R-:W-:Y:S02]  /*16d00*/  WARPGROUP.DEPBAR.LE gsb0, 0x0 ;  /* 0x00008000000079c5 */ /* 0x000fe40000010000 */
[----:B------:R-:W-:-:S06]  /*16d10*/  WARPGROUP.ARRIVE ;  /* 0x00000000000079c5 */ /* 0x000fcc0000000000 */
[----:B------:R-:W-:Y:S01]  /*16d20*/  HGMMA.64x64x16.F32 R88, R144, gdesc[UR4].tnspB, R88, gsb0 ;  /* 0x40e0000490587df0 */ /* 0x000fe20008000858 */
[----:B------:R-:W-:Y:S01]  /*16d30*/  R2UR UR6, R8 ;  /* 0x00000000080672ca */ /* 0x000fe200000e0000 */
[----:B------:R-:W-:Y:S01]  /*16d40*/  VIADD R8, R6, 0x180 ;  /* 0x0000018006087836 */ /* 0x000fe20000000000 */
[----:B------:R-:W-:Y:S01]  /*16d50*/  R2UR UR7, R9 ;  /* 0x00000000090772ca */ /* 0x000fe200000e0000 */
[----:B------:R-:W-:Y:S01]  /*16d60*/  IMAD.MOV.U32 R9, RZ, RZ, 0x40000040 ;  /* 0x40000040ff097424 */ /* 0x000fe200078e00ff */
[----:B------:R-:W-:Y:S02]  /*16d70*/  WARPGROUP.DEPBAR.LE gsb0, 0x0 ;  /* 0x00008000000079c5 */ /* 0x000fe40000010000 */
[----:B------:R-:W-:-:S09]  /*16d80*/  WARPGROUP.ARRIVE ;  /* 0x00000000000079c5 */ /* 0x000fd20000000000 */
[----:B------:R-:W-:Y:S01]  /*16d90*/  HGMMA.64x64x16.F32 R88, R140, gdesc[UR4].tnspB, R88, gsb0 ;  /* 0x40e000048c587df0 */ /* 0x000fe20008000858 */
[----:B------:R-:W-:Y:S01]  /*16da0*/  R2UR UR6, R8 ;  /* 0x00000000080672ca */ /* 0x000fe200000e0000 */
[----:B------:R-:W-:Y:S01]  /*16db0*/  VIADD R8, R6, 0x200 ;  /* 0x0000020006087836 */ /* 0x000fe20000000000 */
[----:B------:R-:W-:Y:S02]  /*16dc0*/  R2UR UR7, R9 ;  /* 0x00000000090772ca */ /* 0x000fe400000e0000 */
[----:B------:R-:W-:Y:S01]  /*16dd0*/  MOV R9, 0x40000040 ;  /* 0x4000004000097802 */ /* 0x000fe20000000f00 */
[----:B------:R-:W-:Y:S02]  /*16de0*/  WARPGROUP.DEPBAR.LE gsb0, 0x0 ;  /* 0x00008000000079c5 */ /* 0x000fe40000010000 */
[----:B------:R-:W-:-:S08]  /*16df0*/  WARPGROUP.ARRIVE ;  /* 0x00000000000079c5 */ /* 0x000fd00000000000 */
[----:B------:R-:W-:Y:S01]  /*16e00*/  HGMMA.64x64x16.F32 R88, R136, gdesc[UR4].tnspB, R88, gsb0 ;  /* 0x40e0000488587df0 */ /* 0x000fe20008000858 */
[----:B------:R-:W-:Y:S01]  /*16e10*/  R2UR UR6, R8 ;  /* 0x00000000080672ca */ /* 0x000fe200000e0000 */
[----:B------:R-:W-:Y:S01]  /*16e20*/  VIADD R8, R6, 0x280 ;  /* 0x0000028006087836 */ /* 0x000fe20000000000 */
[----:B------:R-:W-:Y:S01]  /*16e30*/  R2UR UR7, R9 ;  /* 0x00000000090772ca */ /* 0x000fe200000e0000 */
[----:B------:R-:W-:Y:S02]  /*16e40*/  IMAD.MOV.U32 R9, RZ, RZ, 0x40000040 ;  /* 0x40000040ff097424 */ /* 0x000fe400078e00ff */
[----:B--2---:R-:W-:-:S05]  /*16e50*/  VIADD R13, R13, 0x1 ;  /* 0x000000010d0d7836 */ /* 0x004fca0000000000 */
[----:B------:R-:W-:Y:S01]  /*16e60*/  STL [R1+0x70], R13 ;  /* 0x0000700d01007387 */ /* 0x000fe20000100800 */
[----:B------:R-:W-:Y:S02]  /*16e70*/  WARPGROUP.DEPBAR.LE gsb0, 0x0 ;  /* 0x00008000000079c5 */ /* 0x000fe40000010000 */
[----:B------:R-:W-:-:S06]  /*16e80*/  WARPGROUP.ARRIVE ;  /* 0x00000000000079c5 */ /* 0x000fcc0000000000 */
[----:B------:R-:W-:Y:S01]  /*16e90*/  HGMMA.64x64x16.F32 R88, R132, gdesc[UR4].tnspB, R88, gsb0 ;  /* 0x40e0000484587df0 */ /* 0x000fe20008000858 */
[----:B------:R-:W-:Y:S01]  /*16ea0*/  R2UR UR6, R8 ;  /* 0x00000000080672ca */ /* 0x000fe200000e0000 */
[C---:B------:R-:W-:Y:S01]  /*16eb0*/  VIADD R8, R6.reuse, 0x300 ;  /* 0x0000030006087836 */ /* 0x040fe20000000000 */
[----:B------:R-:W-:Y:S01]  /*16ec0*/  R2UR UR7, R9 ;  /* 0x00000000090772ca */ /* 0x000fe200000e0000 */
[----:B------:R-:W-:Y:S02]  /*16ed0*/  IMAD.MOV.U32 R9, RZ, RZ, 0x40000040 ;  /* 0x40000040ff097424 */ /* 0x000fe400078e00ff */
[----:B------:R-:W-:Y:S01]  /*16ee0*/  VIADD R6, R6, 0x380 ;  /* 0x0000038006067836 */ /* 0x000fe20000000000 */
[----:B------:R-:W-:Y:S02]  /*16ef0*/  WARPGROUP.DEPBAR.LE gsb0, 0x0 ;  /* 0x00008000000079c5 */ /* 0x000fe40000010000 */
[----:B------:R-:W-:-:S07]  /*16f00*/  WARPGROUP.ARRIVE ;  /* 0x00000000000079c5 */ /* 0x000fce0000000000 */
[----:B------:R-:W-:Y:S01]  /*16f10*/  HGMMA.64x64x16.F32 R88, R128, gdesc[UR4].tnspB, R88, gsb0 ;  /* 0x40e0000480587df0 */ /* 0x000fe20008000858 */
[----:B------:R-:W-:Y:S02]  /*16f20*/  R2UR UR6, R8 ;  /* 0x00000000080672ca */ /* 0x000fe400000e0000 */
[----:B------:R-:W-:Y:S02]  /*16f30*/  R2UR UR7, R9 ;  /* 0x00000000090772ca */ /* 0x000fe400000e0000 */
[----:B------:R-:W0:Y:S02]  /*16f40*/  SHFL.BFLY PT, R9, R4, 0x2, 0x1f ;  /* 0x0c401f0004097f89 */ /* 0x000e2400000e0000 */
[----:B0-----:R-:W-:Y:S01]  /*16f50*/  FADD.FTZ R9, R9, R4 ;  /* 0x0000000409097221 */ /* 0x001fe20000010000 */
[----:B------:R-:W-:-:S04]  /*16f60*/  IMAD.MOV.U32 R4, RZ, RZ, RZ ;  /* 0x000000ffff047224 */ /* 0x000fc800078e00ff */
[----:B------:R-:W0:Y:S02]  /*16f70*/  SHFL.BFLY PT, R0, R9, 0x1, 0x1f ;  /* 0x0c201f0009007f89 */ /* 0x000e2400000e0000 */
[----:B0-----:R-:W-:Y:S01]  /*16f80*/  FADD.FTZ R10, R9, R0 ;  /* 0x00000000090a7221 */ /* 0x001fe20000010000 */
[----:B------:R-:W-:Y:S02]  /*16f90*/  @!P1 VIADD R9, R11, 0x16860 ;  /* 0x000168600b099836 */ /* 0x000fe40000000000 */
[----:B------:R-:W-:Y:S02]  /*16fa0*/  IMAD.MOV.U32 R0, RZ, RZ, -0x800000 ;  /* 0xff800000ff007424 */ /* 0x000fe400078e00ff */
[----:B------:R-:W-:Y:S02]  /*16fb0*/  FSETP.NE.FTZ.AND P0, PT, R10, RZ, PT ;  /* 0x000000ff0a00720b */ /* 0x000fe40003f15000 */
[----:B------:R-:W-:-:S11]  /*16fc0*/  @!P1 PRMT R9, RZ, 0x654, R9 ;  /* 0x00000654ff099816 */ /* 0x000fd60000000009 */
[----:B------:R-:W-:Y:S01]  /*16fd0*/  @P0 MUFU.RCP R4, R10 ;  /* 0x0000000a00040308 */ /* 0x000fe20000001000 */
[----:B------:R-:W-:Y:S02]  /*16fe0*/  WARPGROUP.DEPBAR.LE gsb0, 0x0 ;  /* 0x00008000000079c5 */ /* 0x000fe40000010000 */
[----:B------:R-:W-:-:S06]  /*16ff0*/  WARPGROUP.ARRIVE ;  /* 0x00000000000079c5 */ /* 0x000fcc0000000000 */
[----:B------:R-:W-:Y:S01]  /*17000*/  HGMMA.64x64x16.F32 R88, R124, gdesc[UR4].tnspB, R88, gsb0 ;  /* 0x40e000047c587df0 */ /* 0x000fe20008000858 */
[----:B------:R-:W-:Y:S02]  /*17010*/  R2UR UR6, R6 ;  /* 0x00000000060672ca */ /* 0x000fe400000e0000 */
[----:B------:R-:W-:Y:S01]  /*17020*/  R2UR UR7, R7 ;  /* 0x00000000070772ca */ /* 0x000fe200000e0000 */
[----:B------:R-:W0:Y:S01]  /*17030*/  @P0 MUFU.LG2 R6, R10 ;  /* 0x0000000a00060308 */ /* 0x000e220000000c00 */
[----:B------:R-:W1:Y:S01]  /*17040*/  SHFL.BFLY PT, R7, R2, 0x1, 0x1f ;  /* 0x0c201f0002077f89 */ /* 0x000e6200000e0000 */
[----:B0-----:R-:W-:Y:S01]  /*17050*/  @P0 FMUL.FTZ R6, R6, 0.69314718246459960938 ;  /* 0x3f31721806060820 */ /* 0x001fe20000410000 */
[----:B-1----:R-:W-:Y:S01]  /*17060*/  FADD.FTZ R12, R2, R7 ;  /* 0x00000007020c7221 */ /* 0x002fe20000010000 */
[----:B------:R-:W-:Y:S02]  /*17070*/  IMAD.MOV.U32 R2, RZ, RZ, RZ ;  /* 0x000000ffff027224 */ /* 0x000fe400078e00ff */
[----:B------:R-:W-:-:S02]  /*17080*/  @P0 FMUL.FTZ R7, R39, 0.69314718246459960938 ;  /* 0x3f31721827070820 */ /* 0x000fc40000410000 */
[----:B------:R-:W-:Y:S02]  /*17090*/  FSETP.NE.FTZ.AND P3, PT, R12, RZ, PT ;  /* 0x000000ff0c00720b */ /* 0x000fe40003f75000 */
[----:B------:R-:W-:Y:S01]  /*170a0*/  @P0 FFMA.FTZ R0, R7, R14, R6 ;  /* 0x0000000e07000223 */ /* 0x000fe20000010006 */
[----:B------:R-:W-:-:S10]  /*170b0*/  PLOP3.LUT P0, PT, PT, PT, PT, 0x8, 0x0 ;  /* 0x000000000000781c */ /* 0x000fd40003f0e170 */
[----:B------:R-:W0:Y:S01]  /*170c0*/  @P3 MUFU.LG2 R8, R12 ;  /* 0x0000000c00083308 */ /* 0x000e220000000c00 */
[----:B------:R-:W-:-:S07]  /*170d0*/  @P3 FMUL.FTZ R39, R39, 0.69314718246459960938 ;  /* 0x3f31721827273820 */ /* 0x000fce0000410000 */
[----:B------:R-:W1:Y:S01]  /*170e0*/  @P3 MUFU.RCP R2, R12 ;  /* 0x0000000c00023308 */ /* 0x000e620000001000 */
[----:B0-----:R-:W-:-:S04]  /*170f0*/  @P3 FMUL.FTZ R8, R8, 0.69314718246459960938 ;  /* 0x3f31721808083820 */ /* 0x001fc80000410000 */
[----:B------:R-:W-:Y:S01]  /*17100*/  @P3 FFMA.FTZ R3, R39, R5, R8 ;  /* 0x0000000527033223 */ /* 0x000fe20000010008 */
[----:B------:R-:W-:Y:S02]  /*17110*/  WARPGROUP.DEPBAR.LE gsb0, 0x0 ;  /* 0x00008000000079c5 */ /* 0x000fe40000010000 */
[----:B------:R-:W-:-:S06]  /*17120*/  WARPGROUP.ARRIVE ;  /* 0x00000000000079c5 */ /* 0x000fcc0000000000 */
[----:B------:R-:W-:Y:S03]  /*17130*/  HGMMA.64x64x16.F32 R88, R120, gdesc[UR4].tnspB, R88, gsb0 ;  /* 0x40e0000478587df0 */ /* 0x000fe60008000858 */
        /* <DEDUP_REMOVED lines=33> */
[----:B0-----:R-:W-:-:S07]  /*17350*/  FMUL.FTZ R119, R119, R2 ;  /* 0x0000000277777220 */ /* 0x001fce0000410000 */
.L_x_1416:
[----:B------:R-:W0:Y:S01]  /*17360*/  S2R R2, SR_TID.X ;  /* 0x0000000000027919 */ /* 0x000e220000002100 */
[----:B------:R-:W-:Y:S05]  /*17370*/  WARPSYNC.ALL ;  /* 0x0000000000007948 */ /* 0x000fea0003800000 */
[----:B------:R-:W1:Y:S08]  /*17380*/  S2UR UR5, SR_CgaCtaId ;  /* 0x00000000000579c3 */ /* 0x000e700000008800 */
[----:B------:R-:W-:Y:S06]  /*17390*/  BAR.SYNC.DEFER_BLOCKING 0x5, 0x200 ;  /* 0x0148000000007b1d */ /* 0x000fec0000010000 */
[----:B------:R-:W-:Y:S01]  /*173a0*/  UMOV UR4, 0x400 ;  /* 0x0000040000047882 */ /* 0x000fe20000000000 */
[----:B------:R-:W-:Y:S01]  /*173b0*/  BSSY B0, `(.L_x_1524) ;  /* 0x0000241000007945 */ /* 0x000fe20003800000 */
[----:B-1----:R-:W-:Y:S01]  /*173c0*/  ULEA UR4, UR5, UR4, 0x18 ;  /* 0x0000000405047291 */ /* 0x002fe2000f8ec03f */
[----:B0-----:R-:W-:-:S04]  /*173d0*/  IADD3 R48, R2, -0x80, RZ ;  /* 0xffffff8002307810 */ /* 0x001fc80007ffe0ff */
[--C-:B------:R-:W-:Y:S01]  /*173e0*/  SHF.R.S32.HI R46, RZ, 0x1f, R48.reuse ;  /* 0x0000001fff2e7819 */ /* 0x100fe20000011430 */
[----:B------:R-:W-:Y:S01]  /*173f0*/  IMAD.U32 R2, RZ, RZ, UR4 ;  /* 0x00000004ff027e24 */ /* 0x000fe2000f8e00ff */
[----:B------:R-:W-:Y:S02]  /*17400*/  SHF.R.S32.HI R4, RZ, 0x1f, R48 ;  /* 0x0000001fff047819 */ /* 0x000fe40000011430 */
[-C--:B------:R-:W-:Y:S02]  /*17410*/  LEA.HI R46, R46, R48.reuse, RZ, 0x3 ;  /* 0x000000302e2e7211 */ /* 0x080fe400078f18ff */
[----:B------:R0:W1:Y:S01]  /*17420*/  LDS.128 R28, [R2+0x168d0] ;  /* 0x0168d000021c7984 */ /* 0x0000620000000c00 */
[----:B------:R-:W-:Y:S02]  /*17430*/  LEA.HI R4, R4, R48, RZ, 0x3 ;  /* 0x0000003004047211 */ /* 0x000fe400078f18ff */
[----:B------:R-:W-:Y:S02]  /*17440*/  LOP3.LUT R46, R46, 0xfffffff8, RZ, 0xc0, !PT ;  /* 0xfffffff82e2e7812 */ /* 0x000fe400078ec0ff */
[----:B------:R-:W-:-:S03]  /*17450*/  SHF.R.S32.HI R45, RZ, 0x3, R4 ;  /* 0x00000003ff2d7819 */ /* 0x000fc60000011404 */
[----:B------:R-:W-:-:S04]  /*17460*/  IMAD.IADD R46, R48, 0x1, -R46 ;  /* 0x00000001302e7824 */ /* 0x000fc800078e0a2e */
[----:B------:R-:W-:-:S05]  /*17470*/  IMAD.SHL.U32 R44, R46, 0x8, RZ ;  /* 0x000000082e2c7824 */ /* 0x000fca00078e00ff */
[----:B------:R-:W-:Y:S01]  /*17480*/  SHF.R.S32.HI R43, RZ, 0x1f, R44 ;  /* 0x0000001fff2b7819 */ /* 0x000fe2000001142c */
[----:B------:R-:W-:Y:S06]  /*17490*/  BAR.ARV 0x4, 0x200 ;  /* 0x0108000000007b1d */ /* 0x000fec0000002000 */
[----:B0-----:R-:W-:Y:S05]  /*174a0*/  @P0 BRA `(.L_x_1525) ;  /* 0x0000001800340947 */ /* 0x001fea0003800000 */
[----:B------:R-:W2:Y:S01]  /*174b0*/  LDL R6, [R1+0x80] ;  /* 0x0000800001067983 */ /* 0x000ea20000100800 */
[----:B------:R-:W-:-:S03]  /*174c0*/  ULDC UR4, c[0x0][0xad4] ;  /* 0x0002b50000047ab9 */ /* 0x000fc60000000800 */
[----:B------:R-:W3:Y:S04]  /*174d0*/  LDL.LU R34, [R1+0x68] ;  /* 0x0000680001227983 */ /* 0x000ee80000300800 */
[----:B------:R-:W4:Y:S01]  /*174e0*/  LDL R40, [R1+0x6c] ;  /* 0x00006c0001287983 */ /* 0x000f220000100800 */
[----:B------:R-:W0:Y:S01]  /*174f0*/  S2R R5, SR_SWINHI ;  /* 0x0000000000057919 */ /* 0x000e220000002f00 */
[----:B-----5:R-:W-:Y:S02]  /*17500*/  MOV R24, R2 ;  /* 0x0000000200187202 */ /* 0x020fe40000000f00 */
[----:B0-----:R-:W-:Y:S02]  /*17510*/  MOV R25, R5 ;  /* 0x0000000500197202 */ /* 0x001fe40000000f00 */
[----:B------:R-:W-:Y:S01]  /*17520*/  F2FP.F16.F32.PACK_AB R14, R27, R26 ;  /* 0x0000001a1b0e723e */ /* 0x000fe200000000ff */
[----:B-1----:R-:W-:-:S02]  /*17530*/  IMAD.MOV.U32 R28, RZ, RZ, RZ ;  /* 0x000000ffff1c7224 */ /* 0x002fc400078e00ff */
[----:B--2---:R-:W-:-:S03]  /*17540*/  IMAD.WIDE R10, R6, 0x2, R24 ;  /* 0x00000002060a7825 */ /* 0x004fc600078e0218 */
[----:B------:R-:W-:-:S05]  /*17550*/  IADD3 R33, P0, R10, 0x60, RZ ;  /* 0x000000600a217810 */ /* 0x000fca0007f1e0ff */
[----:B------:R-:W-:Y:S01]  /*17560*/  IMAD.X R5, RZ, RZ, R11, P0 ;  /* 0x000000ffff057224 */ /* 0x000fe200000e060b */
[----:B---3--:R-:W-:-:S04]  /*17570*/  ISETP.NE.AND P0, PT, R34, RZ, PT ;  /* 0x000000ff2200720c */ /* 0x008fc80003f05270 */
[----:B------:R-:W-:Y:S01]  /*17580*/  SEL R39, R34, UR4, P0 ;  /* 0x0000000422277c07 */ /* 0x000fe20008000000 */
[----:B------:R-:W-:Y:S05]  /*17590*/  WARPSYNC.ALL ;  /* 0x0000000000007948 */ /* 0x000fea0003800000 */
[----:B------:R-:W-:Y:S01]  /*175a0*/  BAR.SYNC.DEFER_BLOCKING 0x1, 0x180 ;  /* 0x0046000000007b1d */ /* 0x000fe20000010000 */
[C---:B------:R-:W-:Y:S02]  /*175b0*/  IADD3 R13, P2, R10.reuse, 0x20, RZ ;  /* 0x000000200a0d7810 */ /* 0x040fe40007f5e0ff */
[C---:B------:R-:W-:Y:S02]  /*175c0*/  IADD3 R15, P1, R10.reuse, 0x40, RZ ;  /* 0x000000400a0f7810 */ /* 0x040fe40007f3e0ff */
[----:B------:R-:W-:Y:S01]  /*175d0*/  LOP3.LUT R9, R10, 0x380, RZ, 0xc0, !PT ;  /* 0x000003800a097812 */ /* 0x000fe200078ec0ff */
[----:B------:R-:W-:Y:S01]  /*175e0*/  ULDC.64 UR6, c[0x0][0xc08] ;  /* 0x0003020000067ab9 */ /* 0x000fe20000000a00 */
[----:B------:R-:W-:Y:S01]  /*175f0*/  LOP3.LUT R4, R13, 0x380, RZ, 0xc0, !PT ;  /* 0x000003800d047812 */ /* 0x000fe200078ec0ff */
[----:B------:R-:W-:Y:S01]  /*17600*/  ULDC.64 UR4, c[0x0][0xc00] ;  /* 0x0003000000047ab9 */ /* 0x000fe20000000a00 */
[----:B------:R-:W-:-:S02]  /*17610*/  LOP3.LUT R6, R15, 0x380, RZ, 0xc0, !PT ;  /* 0x000003800f067812 */ /* 0x000fc400078ec0ff */
[----:B------:R-:W-:Y:S02]  /*17620*/  LOP3.LUT R12, R33, 0x380, RZ, 0xc0, !PT ;  /* 0x00000380210c7812 */ /* 0x000fe400078ec0ff */
[----:B------:R-:W-:Y:S02]  /*17630*/  ISETP.NE.U32.AND P0, PT, RZ, UR6, PT ;  /* 0x00000006ff007c0c */ /* 0x000fe4000bf05070 */
[----:B------:R-:W-:Y:S02]  /*17640*/  SHF.R.U64 R9, R9, 0x3, RZ ;  /* 0x0000000309097819 */ /* 0x000fe400000012ff */
[----:B------:R-:W-:Y:S02]  /*17650*/  SHF.R.U64 R4, R4, 0x3, RZ ;  /* 0x0000000304047819 */ /* 0x000fe400000012ff */
[----:B------:R-:W-:Y:S02]  /*17660*/  SHF.R.U64 R6, R6, 0x3, RZ ;  /* 0x0000000306067819 */ /* 0x000fe400000012ff */
[----:B------:R-:W-:-:S02]  /*17670*/  SHF.R.U64 R12, R12, 0x3, RZ ;  /* 0x000000030c0c7819 */ /* 0x000fc400000012ff */
[----:B------:R-:W-:Y:S02]  /*17680*/  ISETP.NE.AND.EX P0, PT, RZ, UR7, PT, P0 ;  /* 0x00000007ff007c0c */ /* 0x000fe4000bf05300 */
[----:B------:R-:W-:Y:S01]  /*17690*/  LOP3.LUT R10, R9, R10, RZ, 0x3c, !PT ;  /* 0x0000000a090a7212 */ /* 0x000fe200078e3cff */
[--C-:B------:R-:W-:Y:S01]  /*176a0*/  IMAD.X R7, RZ, RZ, R11.reuse, P1 ;  /* 0x000000ffff077224 */ /* 0x100fe200008e060b */
[----:B------:R-:W-:Y:S01]  /*176b0*/  LOP3.LUT R8, R4, R13, RZ, 0x3c, !PT ;  /* 0x0000000d04087212 */ /* 0x000fe200078e3cff */
[----:B------:R-:W-:Y:S01]  /*176c0*/  IMAD.X R9, RZ, RZ, R11, P2 ;  /* 0x000000ffff097224 */ /* 0x000fe200010e060b */
[----:B------:R-:W-:Y:S02]  /*176d0*/  LOP3.LUT R6, R6, R15, RZ, 0x3c, !PT ;  /* 0x0000000f06067212 */ /* 0x000fe400078e3cff */
[----:B------:R-:W-:Y:S02]  /*176e0*/  LOP3.LUT R4, R12, R33, RZ, 0x3c, !PT ;  /* 0x000000210c047212 */ /* 0x000fe400078e3cff */
[----:B------:R-:W-:Y:S01]  /*176f0*/  MOV R10, R10 ;  /* 0x0000000a000a7202 */ /* 0x000fe20000000f00 */
[----:B------:R-:W4:Y:S01]  /*17700*/  LDC.64 R32, c[0x0][0xc00] ;  /* 0x00030000ff207b82 */ /* 0x000f220000000a00 */
[----:B------:R-:W-:-:S02]  /*17710*/  F2FP.F16.F32.PACK_AB R12, R21, R20 ;  /* 0x00000014150c723e */ /* 0x000fc400000000ff */
[----:B------:R-:W-:Y:S02]  /*17720*/  F2FP.F16.F32.PACK_AB R13, R91, R90 ;  /* 0x0000005a5b0d723e */ /* 0x000fe400000000ff */
[----:B------:R-:W-:Y:S02]  /*17730*/  F2FP.F16.F32.PACK_AB R15, R95, R94 ;  /* 0x0000005e5f0f723e */ /* 0x000fe400000000ff */
[----:B------:R-:W-:Y:S01]  /*17740*/  MOV R37, R6 ;  /* 0x0000000600257202 */ /* 0x000fe20000000f00 */
[----:B------:R-:W0:Y:S01]  /*17750*/  @P0 LDC.64 R34, c[0x0][0xc08] ;  /* 0x00030200ff220b82 */ /* 0x000e220000000a00 */
[----:B------:R-:W-:Y:S01]  /*17760*/  MOV R36, R4 ;  /* 0x0000000400247202 */ /* 0x000fe20000000f00 */
[----:B------:R1:W-:Y:S01]  /*17770*/  STSM.16.M88.4 [R10], R12 ;  /* 0x0000000c0a007844 */ /* 0x0003e20000000200 */
[----:B------:R-:W-:Y:S02]  /*17780*/  MOV R38, R8 ;  /* 0x0000000800267202 */ /* 0x000fe40000000f00 */
[----:B------:R-:W-:-:S02]  /*17790*/  F2FP.F16.F32.PACK_AB R4, R97, R96 ;  /* 0x000000606104723e */ /* 0x000fc400000000ff */
[----:B------:R-:W-:Y:S02]  /*177a0*/  F2FP.F16.F32.PACK_AB R5, R99, R98 ;  /* 0x000000626305723e */ /* 0x000fe400000000ff */
[----:B------:R-:W-:Y:S02]  /*177b0*/  F2FP.F16.F32.PACK_AB R6, R101, R100 ;  /* 0x000000646506723e */ /* 0x000fe400000000ff */
[----:B------:R-:W-:Y:S02]  /*177c0*/  F2FP.F16.F32.PACK_AB R7, R103, R102 ;  /* 0x000000666707723e */ /* 0x000fe400000000ff */
[----:B------:R-:W-:Y:S02]  /*177d0*/  F2FP.F16.F32.PACK_AB R8, R105, R104 ;  /* 0x000000686908723e */ /* 0x000fe400000000ff */
[----:B------:R-:W-:Y:S02]  /*177e0*/  F2FP.F16.F32.PACK_AB R9, R107, R106 ;  /* 0x0000006a6b09723e */ /* 0x000fe400000000ff */
[----:B------:R-:W-:-:S02]  /*177f0*/  F2FP.F16.F32.PACK_AB R11, R111, R110 ;  /* 0x0000006e6f0b723e */ /* 0x000fc400000000ff */
[----:B-1----:R-:W-:Y:S02]  /*17800*/  F2FP.F16.F32.PACK_AB R10, R109, R108 ;  /* 0x0000006c6d0a723e */ /* 0x002fe400000000ff */
[----:B------:R-:W-:Y:S02]  /*17810*/  F2FP.F16.F32.PACK_AB R12, R113, R112 ;  /* 0x00000070710c723e */ /* 0x000fe400000000ff */
[----:B------:R-:W-:Y:S02]  /*17820*/  F2FP.F16.F32.PACK_AB R13, R115, R114 ;  /* 0x00000072730d723e */ /* 0x000fe400000000ff */
[----:B------:R-:W-:Y:S02]  /*17830*/  F2FP.F16.F32.PACK_AB R14, R117, R116 ;  /* 0x00000074750e723e */ /* 0x000fe400000000ff */
[----:B------:R-:W-:Y:S01]  /*17840*/  F2FP.F16.F32.PACK_AB R15, R119, R118 ;  /* 0x00000076770f723e */ /* 0x000fe200000000ff */
[----:B------:R-:W-:Y:S04]  /*17850*/  STSM.16.M88.4 [R38], R4 ;  /* 0x0000000426007844 */ /* 0x000fe80000000200 */
[----:B------:R1:W-:Y:S04]  /*17860*/  STSM.16.M88.4 [R37], R8 ;  /* 0x0000000825007844 */ /* 0x0003e80000000200 */
[----:B------:R2:W-:Y:S01]  /*17870*/  STSM.16.M88.4 [R36], R12 ;  /* 0x0000000c24007844 */ /* 0x0005e20000000200 */
[----:B------:R-:W-:Y:S01]  /*17880*/  BAR.SYNC.DEFER_BLOCKING 0x1, 0x180 ;  /* 0x0046000000007b1d */ /* 0x000fe20000010000 */
[----:B------:R-:W-:-:S04]  /*17890*/  ISETP.NE.U32.AND P3, PT, RZ, UR4, PT ;  /* 0x00000004ff007c0c */ /* 0x000fc8000bf65070 */
[----:B------:R-:W-:Y:S01]  /*178a0*/  ISETP.NE.AND.EX P3, PT, RZ, UR5, PT, P3 ;  /* 0x00000005ff007c0c */ /* 0x000fe2000bf65330 */
[----:B------:R-:W-:Y:S01]  /*178b0*/  ULDC UR6, c[0x0][0xa88] ;  /* 0x0002a20000067ab9 */ /* 0x000fe20000000800 */
[C---:B----4-:R-:W-:Y:S01]  /*178c0*/  IMAD.WIDE R32, R40.reuse, 0x4, R32 ;  /* 0x0000000428207825 */ /* 0x050fe200078e0220 */
[----:B------:R-:W-:Y:S01]  /*178d0*/  ISETP.GT.AND P1, PT, R39, 0x1, PT ;  /* 0x000000012700780c */ /* 0x000fe20003f24270 */
[----:B-1----:R-:W1:Y:S02]  /*178e0*/  LDC R8, c[0x0][0xbe8] ;  /* 0x0002fa00ff087b82 */ /* 0x002e640000000800 */
[----:B------:R-:W-:Y:S02]  /*178f0*/  IMAD.U32 R47, RZ, RZ, UR6 ;  /* 0x00000006ff2f7e24 */ /* 0x000fe4000f8e00ff */
[----:B0-----:R-:W-:-:S05]  /*17900*/  @P0 IMAD.WIDE R4, R40, 0x4, R34 ;  /* 0x0000000428040825 */ /* 0x001fca00078e0222 */
[----:B------:R0:W5:Y:S04]  /*17910*/  @P3 LDG.E R28, desc[UR40][R32.64] ;  /* 0x00000028201c3981 */ /* 0x000168000c1e1900 */
[----:B------:R0:W5:Y:S01]  /*17920*/  @P0 LDG.E R47, desc[UR40][R4.64] ;  /* 0x00000028042f0981 */ /* 0x000162000c1e1900 */
[----:B------:R-:W-:-:S05]  /*17930*/  IMAD.MOV.U32 R34, RZ, RZ, 0x9b8 ;  /* 0x000009b8ff227424 */ /* 0x000fca00078e00ff */
[----:B------:R-:W-:-:S04]  /*17940*/  SEL R34, R34, 0x978, P1 ;  /* 0x0000097822227807 */ /* 0x000fc80000800000 */
[----:B--2---:R0:W2:Y:S08]  /*17950*/  LDC.64 R12, c[0x0][R34+0x220] ;  /* 0x00008800220c7b82 */ /* 0x0040b00000000a00 */
[----:B------:R0:W3:Y:S08]  /*17960*/  LDC.64 R14, c[0x0][R34+0x218] ;  /* 0x00008600220e7b82 */ /* 0x0000f00000000a00 */
[----:B------:R0:W4:Y:S01]  /*17970*/  LDC.64 R10, c[0x0][R34+0x228] ;  /* 0x00008a00220a7b82 */ /* 0x0001220000000a00 */
[----:B-1----:R-:W-:Y:S01]  /*17980*/  ISETP.NE.AND P2, PT, R8, 0x1, PT ;  /* 0x000000010800780c */ /* 0x002fe20003f45270 */
[----:B0-----:R-:W-:-:S12]  /*17990*/  @P0 BRA `(.L_x_1526) ;  /* 0x0000000000100947 */ /* 0x001fd80003800000 */
[----:B------:R-:W-:Y:S05]  /*179a0*/  @!P3 BRA `(.L_x_1526) ;  /* 0x00000000000cb947 */ /* 0x000fea0003800000 */
[----:B------:R-:W2:Y:S04]  /*179b0*/  LDG.E R4, desc[UR40][R32.64] ;  /* 0x0000002820047981 */ /* 0x000ea8000c1e1900 */
[----:B-----5:R-:W2:Y:S02]  /*179c0*/  LDG.E R47, desc[UR40][R32.64+0x4] ;  /* 0x00000428202f7981 */ /* 0x020ea4000c1e1900 */
[----:B--2---:R-:W-:-:S07]  /*179d0*/  IMAD.IADD R47, R47, 0x1, -R4 ;  /* 0x000000012f2f7824 */ /* 0x004fce00078e0a04 */
.L_x_1526:
[----:B------:R-:W3:Y:S04]  /*179e0*/  LDL R49, [R1+0x64] ;  /* 0x0000640001317983 */ /* 0x000ee80000100800 */
[----:B------:R-:W4:Y:S04]  /*179f0*/  LDL R38, [R1+0x4c] ;  /* 0x00004c0001267983 */ /* 0x000f280000100800 */
[----:B------:R-:W4:Y:S04]  /*17a00*/  LDL R50, [R1+0x1c] ;  /* 0x00001c0001327983 */ /* 0x000f280000100800 */
[----:B------:R-:W4:Y:S01]  /*17a10*/  LDL R48, [R1+0x74] ;  /* 0x0000740001307983 */ /* 0x000f220000100800 */
[----:B------:R-:W-:Y:S01]  /*17a20*/  ISETP.NE.U32.AND P0, PT, RZ, UR4, PT ;  /* 0x00000004ff007c0c */ /* 0x000fe2000bf05070 */
[----:B------:R0:W1:Y:S03]  /*17a30*/  LDC.64 R4, c[0x0][R34+0x210] ;  /* 0x0000840022047b82 */ /* 0x0000660000000a00 */
[----:B------:R-:W-:-:S02]  /*17a40*/  ISETP.NE.AND.EX P0, PT, RZ, UR5, PT, P0 ;  /* 0x00000005ff007c0c */ /* 0x000fc4000bf05300 */
[----:B------:R-:W-:Y:S02]  /*17a50*/  SHF.R.S32.HI R32, RZ, 0x1f, R40 ;  /* 0x0000001fff207819 */ /* 0x000fe40000011428 */
[----:B------:R-:W-:Y:S01]  /*17a60*/  SEL R9, R40, RZ, !P0 ;  /* 0x000000ff28097207 */ /* 0x000fe20004000000 */
[----:B------:R-:W1:Y:S01]  /*17a70*/  @P2 LDC R36, c[0x0][0xbec] ;  /* 0x0002fb00ff242b82 */ /* 0x000e620000000800 */
[----:B------:R-:W4:Y:S07]  /*17a80*/  LDL R40, [R1+0x7c] ;  /* 0x00007c0001287983 */ /* 0x000f2e0000100800 */
[----:B------:R-:W1:Y:S01]  /*17a90*/  @P2 LDC R39, c[0x0][0xbf0] ;  /* 0x0002fc00ff272b82 */ /* 0x000e620000000800 */
[----:B------:R-:W-:-:S07]  /*17aa0*/  SEL R33, R32, RZ, !P0 ;  /* 0x000000ff20217207 */ /* 0x000fce0004000000 */
[----:B------:R-:W1:Y:S01]  /*17ab0*/  LDC.64 R6, c[0x0][0xba8] ;  /* 0x0002ea00ff067b82 */ /* 0x000e620000000a00 */
[----:B--2---:R-:W-:Y:S01]  /*17ac0*/  IMAD R13, R13, R9, RZ ;  /* 0x000000090d0d7224 */ /* 0x004fe200078e02ff */
[----:B0-----:R-:W0:Y:S03]  /*17ad0*/  S2R R34, SR_TID.X ;  /* 0x0000000000227919 */ /* 0x001e260000002100 */
[C---:B------:R-:W-:Y:S02]  /*17ae0*/  IMAD R37, R12.reuse, R33, R13 ;  /* 0x000000210c257224 */ /* 0x040fe400078e020d */
[----:B------:R-:W-:-:S04]  /*17af0*/  IMAD.WIDE.U32 R12, R12, R9, RZ ;  /* 0x000000090c0c7225 */ /* 0x000fc800078e00ff */
[----:B------:R-:W-:Y:S01]  /*17b00*/  IMAD.IADD R37, R13, 0x1, R37 ;  /* 0x000000010d257824 */ /* 0x000fe200078e0225 */
[----:B-1----:R-:W1:Y:S08]  /*17b10*/  @!P1 LDC R6, c[0x0][0xb50] ;  /* 0x0002d400ff069b82 */ /* 0x002e700000000800 */
[----:B------:R-:W2:Y:S01]  /*17b20*/  @!P1 LDC R7, c[0x0][0xb54] ;  /* 0x0002d500ff079b82 */ /* 0x000ea20000000800 */
[----:B0-----:R-:W-:-:S05]  /*17b30*/  VIADD R42, R34, 0xffffff80 ;  /* 0xffffff80222a7836 */ /* 0x001fca0000000000 */
[----:B------:R-:W-:-:S04]  /*17b40*/  SHF.R.S32.HI R34, RZ, 0x1f, R42 ;  /* 0x0000001fff227819 */ /* 0x000fc8000001142a */
[----:B------:R-:W-:-:S04]  /*17b50*/  LEA.HI R34, R34, R42, RZ, 0x7 ;  /* 0x0000002a22227211 */ /* 0x000fc800078f38ff */
[----:B------:R-:W-:Y:S01]  /*17b60*/  LOP3.LUT R34, R34, 0xffffff80, RZ, 0xc0, !PT ;  /* 0xffffff8022227812 */ /* 0x000fe200078ec0ff */
[----:B-----5:R-:W-:-:S04]  /*17b70*/  IMAD R47, R47, R8, RZ ;  /* 0x000000082f2f7224 */ /* 0x020fc800078e02ff */
[----:B------:R-:W-:Y:S02]  /*17b80*/  IMAD.IADD R34, R42, 0x1, -R34 ;  /* 0x000000012a227824 */ /* 0x000fe400078e0a22 */
[-C--:B---3--:R-:W-:Y:S02]  /*17b90*/  IMAD R35, R15, R49.reuse, RZ ;  /* 0x000000310f237224 */ /* 0x088fe400078e02ff */
[----:B------:R-:W-:-:S04]  /*17ba0*/  IMAD.WIDE.U32 R14, R14, R49, RZ ;  /* 0x000000310e0e7225 */ /* 0x000fc800078e00ff */
[----:B----4-:R-:W-:Y:S01]  /*17bb0*/  IMAD.IADD R41, R38, 0x1, R50 ;  /* 0x0000000126297824 */ /* 0x010fe200078e0232 */
[----:B------:R-:W-:Y:S02]  /*17bc0*/  IADD3 R32, P0, P3, R12, R14, R28 ;  /* 0x0000000e0c207210 */ /* 0x000fe40007b1e01c */
[----:B------:R-:W-:Y:S01]  /*17bd0*/  SEL R33, R48, RZ, P1 ;  /* 0x000000ff30217207 */ /* 0x000fe20000800000 */
[----:B------:R-:W-:-:S04]  /*17be0*/  @P2 IMAD.HI.U32 R14, R41, R36, RZ ;  /* 0x00000024290e2227 */ /* 0x000fc800078e00ff */
[----:B------:R-:W-:Y:S01]  /*17bf0*/  IMAD.IADD R38, R15, 0x1, R35 ;  /* 0x000000010f267824 */ /* 0x000fe200078e0223 */
[----:B------:R-:W-:Y:S01]  /*17c00*/  MOV R15, R41 ;  /* 0x00000029000f7202 */ /* 0x000fe20000000f00 */
[----:B------:R-:W-:Y:S01]  /*17c10*/  IMAD R35, R11, R33, RZ ;  /* 0x000000210b237224 */ /* 0x000fe200078e02ff */
[----:B------:R-:W-:Y:S02]  /*17c20*/  SHF.R.S32.HI R11, RZ, 0x1f, R28 ;  /* 0x0000001fff0b7819 */ /* 0x000fe4000001141c */
[----:B------:R-:W-:Y:S01]  /*17c30*/  @P2 SHF.R.U32.HI R15, RZ, R39, R14 ;  /* 0x00000027ff0f2219 */ /* 0x000fe2000001160e */
[----:B------:R-:W-:Y:S01]  /*17c40*/  IMAD.WIDE.U32 R12, R10, R33, RZ ;  /* 0x000000210a0c7225 */ /* 0x000fe200078e00ff */
[----:B------:R-:W-:-:S03]  /*17c50*/  IADD3.X R33, R37, R38, R11, P0, P3 ;  /* 0x0000002625217210 */ /* 0x000fc600007e640b */
[----:B------:R-:W-:Y:S01]  /*17c60*/  IMAD.MOV R37, RZ, RZ, -R15 ;  /* 0x000000ffff257224 */ /* 0x000fe200078e0a0f */
[----:B------:R-:W-:Y:S01]  /*17c70*/  IADD3 R12, P0, P3, R15, R32, R12 ;  /* 0x000000200f0c7210 */ /* 0x000fe20007b1e00c */
[----:B------:R-:W-:Y:S01]  /*17c80*/  IMAD.IADD R35, R13, 0x1, R35 ;  /* 0x000000010d237824 */ /* 0x000fe200078e0223 */
[----:B------:R-:W-:Y:S01]  /*17c90*/  SHF.R.S32.HI R10, RZ, 0x1f, R15 ;  /* 0x0000001fff0a7819 */ /* 0x000fe2000001140f */
[----:B------:R-:W-:-:S03]  /*17ca0*/  IMAD R15, R8, R37, R41 ;  /* 0x00000025080f7224 */ /* 0x000fc600078e0229 */
[----:B------:R-:W-:Y:S01]  /*17cb0*/  IADD3.X R13, R10, R33, R35, P0, P3 ;  /* 0x000000210a0d7210 */ /* 0x000fe200007e6423 */
[----:B------:R-:W-:Y:S01]  /*17cc0*/  IMAD R5, R5, R15, RZ ;  /* 0x0000000f05057224 */ /* 0x000fe200078e02ff */
[----:B------:R-:W-:-:S05]  /*17cd0*/  SHF.R.S32.HI R33, RZ, 0x1f, R15 ;  /* 0x0000001fff217819 */ /* 0x000fca000001140f */
[C---:B------:R-:W-:Y:S02]  /*17ce0*/  IMAD R33, R4.reuse, R33, R5 ;  /* 0x0000002104217224 */ /* 0x040fe400078e0205 */
[----:B------:R-:W-:-:S04]  /*17cf0*/  IMAD.WIDE.U32 R4, R4, R15, R12 ;  /* 0x0000000f04047225 */ /* 0x000fc800078e000c */
[----:B------:R-:W-:Y:S01]  /*17d00*/  IMAD.IADD R5, R5, 0x1, R33 ;  /* 0x0000000105057824 */ /* 0x000fe200078e0221 */
[----:B-1----:R-:W-:-:S04]  /*17d10*/  LEA R14, P0, R4, R6, 0x2 ;  /* 0x00000006040e7211 */ /* 0x002fc800078010ff */
[----:B--2---:R-:W-:Y:S01]  /*17d20*/  LEA.HI.X R7, R4, R7, R5, 0x2, P0 ;  /* 0x0000000704077211 */ /* 0x004fe200000f1405 */
[----:B------:R-:W-:Y:S01]  /*17d30*/  SHFL.IDX PT, R12, R14, 0x1, 0x1c1f ;  /* 0x003c1f000e0c7f89 */ /* 0x000fe200000e0000 */
[----:B------:R-:W-:-:S03]  /*17d40*/  IMAD.IADD R10, R40, 0x1, R50 ;  /* 0x00000001280a7824 */ /* 0x000fc600078e0232 */
[----:B------:R-:W-:Y:S04]  /*17d50*/  SHFL.IDX PT, R4, R14, RZ, 0x1c1f ;  /* 0x001c1fff0e047589 */ /* 0x000fe800000e0000 */
[----:B------:R-:W0:Y:S04]  /*17d60*/  SHFL.IDX PT, R5, R7, RZ, 0x1c1f ;  /* 0x001c1fff07057589 */ /* 0x000e2800000e0000 */
[----:B------:R-:W1:Y:S01]  /*17d70*/  SHFL.IDX PT, R13, R7, 0x1, 0x1c1f ;  /* 0x003c1f00070d7f89 */ /* 0x000e6200000e0000 */
[----:B------:R-:W-:Y:S01]  /*17d80*/  LOP3.LUT P0, RZ, R34, 0x3, RZ, 0xc0, !PT ;  /* 0x0000000322ff7812 */ /* 0x000fe2000780c0ff */
[----:B------:R-:W-:-:S03]  /*17d90*/  VIADD R6, R10, 0x8 ;  /* 0x000000080a067836 */ /* 0x000fc60000000000 */
        /* <DEDUP_REMOVED lines=30> */
[----:B------:R-:W-:-:S02]  /*17f80*/  IMAD.X R33, RZ, RZ, R25, P1 ;  /* 0x000000ffff217224 */ /* 0x000fc400008e0619 */
[--C-:B------:R-:W-:Y:S02]  /*17f90*/  IMAD.X R37, RZ, RZ, R25.reuse, P3 ;  /* 0x000000ffff257224 */ /* 0x100fe400018e0619 */
[----:B------:R-:W-:Y:S02]  /*17fa0*/  IMAD.MOV.U32 R5, RZ, RZ, R25 ;  /* 0x000000ffff057224 */ /* 0x000fe400078e0019 */
[----:B------:R-:W-:Y:S01]  /*17fb0*/  IMAD.IADD R11, R11, 0x1, R3 ;  /* 0x000000010b0b7824 */ /* 0x000fe200078e0203 */
[----:B------:R-:W5:Y:S01]  /*17fc0*/  LD.E.128 R24, desc[UR40][R26.64] ;  /* 0x000000281a187980 */ /* 0x000f62000c101d00 */
[----:B------:R-:W-:Y:S02]  /*17fd0*/  IMAD R0, R46, 0x30, R45 ;  /* 0x000000302e007824 */ /* 0x000fe400078e022d */
[----:B------:R-:W-:Y:S01]  /*17fe0*/  IMAD.WIDE.U32 R10, R49, UR4, R10 ;  /* 0x00000004310a7c25 */ /* 0x000fe2000f8e000a */
[----:B------:R-:W5:Y:S01]  /*17ff0*/  LD.E.128 R4, desc[UR40][R4.64] ;  /* 0x0000002804047980 */ /* 0x000f62000c101d00 */
[----:B------:R-:W-:-:S03]  /*18000*/  SHF.R.S32.HI R12, RZ, 0x1f, R9 ;  /* 0x0000001fff0c7819 */ /* 0x000fc60000011409 */
[----:B------:R-:W5:Y:S01]  /*18010*/  LD.E.128 R32, desc[UR40][R32.64] ;  /* 0x0000002820207980 */ /* 0x000f62000c101d00 */
[----:B------:R-:W-:-:S03]  /*18020*/  IADD3 R14, R50, R0, RZ ;  /* 0x00000000320e7210 */ /* 0x000fc60007ffe0ff */
[----:B------:R-:W5:Y:S01]  /*18030*/  LD.E.128 R36, desc[UR40][R36.64] ;  /* 0x0000002824247980 */ /* 0x000f62000c101d00 */
[----:B------:R-:W-:Y:S01]  /*18040*/  @!PT LDS RZ, [RZ] ;  /* 0x00000000fffff984 */ /* 0x000fe20000000800 */
[----:B------:R-:W-:Y:S01]  /*18050*/  @!PT LDS RZ, [RZ] ;  /* 0x00000000fffff984 */ /* 0x000fe20000000800 */
[----:B------:R-:W-:Y:S01]  /*18060*/  @!PT LDS RZ, [RZ] ;  /* 0x00000000fffff984 */ /* 0x000fe20000000800 */
[----:B------:R-:W-:Y:S01]  /*18070*/  @!PT LDS RZ, [RZ] ;  /* 0x00000000fffff984 */ /* 0x000fe20000000800 */
[----:B------:R2:W-:Y:S06]  /*18080*/  MEMBAR.ALL.CTA ;  /* 0x0000000000007992 */ /* 0x0005ec0000008000 */
[----:B--2---:R-:W2:Y:S01]  /*18090*/  FENCE.VIEW.ASYNC.S ;  /* 0x00000000000073c6 */ /* 0x004ea20000000000 */
[----:B------:R-:W-:Y:S01]  /*180a0*/  IMAD R11, R49, UR5, R11 ;  /* 0x00000005310b7c24 */ /* 0x000fe2000f8e020b */
[----:B------:R-:W-:Y:S01]  /*180b0*/  ULDC.64 UR4, c[0x0][0xaf0] ;  /* 0x0002bc0000047ab9 */ /* 0x000fe20000000a00 */
[----:B0-----:R-:W-:-:S04]  /*180c0*/  @P2 IMAD.HI.U32 R0, R14, R13, RZ ;  /* 0x0000000d0e002227 */ /* 0x001fc800078e00ff */
[----:B------:R-:W-:Y:S02]  /*180d0*/  IMAD R12, R12, UR4, RZ ;  /* 0x000000040c0c7c24 */ /* 0x000fe4000f8e02ff */
[----:B------:R-:W-:Y:S01]  /*180e0*/  IMAD.MOV.U32 R3, RZ, RZ, R14 ;  /* 0x000000ffff037224 */ /* 0x000fe200078e000e */
[----:B-1----:R-:W-:Y:S01]  /*180f0*/  @P2 SHF.R.U32.HI R3, RZ, R15, R0 ;  /* 0x0000000fff032219 */ /* 0x002fe20000011600 */
[C---:B------:R-:W-:Y:S02]  /*18100*/  IMAD R13, R9.reuse, UR5, R12 ;  /* 0x00000005090d7c24 */ /* 0x040fe4000f8e020c */
[----:B------:R-:W-:Y:S01]  /*18110*/  IMAD.WIDE.U32 R10, R9, UR4, R10 ;  /* 0x00000004090a7c25 */ /* 0x000fe2000f8e000a */
[----:B------:R-:W-:Y:S01]  /*18120*/  SHF.R.S32.HI R9, RZ, 0x1f, R3 ;  /* 0x0000001fff097819 */ /* 0x000fe20000011403 */
[----:B------:R-:W-:Y:S02]  /*18130*/  ULDC.64 UR4, c[0x0][0xae0] ;  /* 0x0002b80000047ab9 */ /* 0x000fe40000000a00 */
[----:B------:R-:W-:-:S02]  /*18140*/  IMAD.IADD R11, R11, 0x1, R13 ;  /* 0x000000010b0b7824 */ /* 0x000fc400078e020d */
[----:B------:R-:W-:Y:S02]  /*18150*/  VIADD R0, R2, 0x16820 ;  /* 0x0001682002007836 */ /* 0x000fe40000000000 */
        /* <DEDUP_REMOVED lines=14> */
[----:B------:R-:W-:Y:S01]  /*18240*/  LEA R40, P0, R8, UR4, 0x1 ;  /* 0x0000000408287c11 */ /* 0x000fe2000f8008ff */
[----:B------:R-:W-:Y:S01]  /*18250*/  IMAD.IADD R41, R9, 0x1, R41 ;  /* 0x0000000109297824 */ /* 0x000fe200078e0229 */
[----:B------:R-:W-:-:S04]  /*18260*/  UMOV UR4, 0xffffffff ;  /* 0xffffffff00047882 */ /* 0x000fc80000000000 */
[----:B------:R-:W-:Y:S01]  /*18270*/  LEA.HI.X R41, R8, UR5, R41, 0x1, P0 ;  /* 0x0000000508297c11 */ /* 0x000fe200080f0c29 */
[----:B------:R-:W-:Y:S06]  /*18280*/  BRA.DIV UR4, `(.L_x_1528) ;  /* 0x0000009e04b07947 */ /* 0x000fec000b800000 */
[----:B------:R-:W0:Y:S01]  /*18290*/  SHFL.IDX PT, R3, R40, RZ, 0x181f ;  /* 0x00181fff28037589 */ /* 0x000e2200000e0000 */
[----:B------:R-:W-:Y:S01]  /*182a0*/  ULDC UR4, c[0x0][0xac8] ;  /* 0x0002b20000047ab9 */ /* 0x000fe20000000800 */
[----:B------:R-:W-:Y:S01]  /*182b0*/  IMAD.IADD R42, R45, 0x1, R50 ;  /* 0x000000012d2a7824 */ /* 0x000fe200078e0232 */
[----:B------:R-:W-:Y:S01]  /*182c0*/  ISETP.GE.AND P0, PT, R44, UR4, PT ;  /* 0x000000042c007c0c */ /* 0x000fe2000bf06270 */
[----:B------:R-:W1:Y:S02]  /*182d0*/  SHFL.IDX PT, R9, R40, 0x1, 0x181f ;  /* 0x00381f0028097f89 */ /* 0x000e6400000e0000 */
[C---:B------:R-:W-:Y:S01]  /*182e0*/  VIADD R12, R42.reuse, 0x30 ;  /* 0x000000302a0c7836 */ /* 0x040fe20000000000 */
[CC--:B------:R-:W-:Y:S01]  /*182f0*/  ISETP.GE.OR P2, PT, R42.reuse, R47.reuse, P0 ;  /* 0x0000002f2a00720c */ /* 0x0c0fe20000746670 */
[----:B------:R-:W2:Y:S01]  /*18300*/  SHFL.IDX PT, R0, R41, RZ, 0x181f ;  /* 0x00181fff29007589 */ /* 0x000ea200000e0000 */
[----:B------:R-:W-:Y:S02]  /*18310*/  VIADD R20, R42, 0x60 ;  /* 0x000000602a147836 */ /* 0x000fe40000000000 */
[-C--:B------:R-:W-:Y:S01]  /*18320*/  ISETP.GE.OR P3, PT, R12, R47.reuse, P0 ;  /* 0x0000002f0c00720c */ /* 0x080fe20000766670 */
[----:B------:R-:W3:Y:S02]  /*18330*/  SHFL.IDX PT, R14, R40, 0x2, 0x181f ;  /* 0x00581f00280e7f89 */ /* 0x000ee400000e0000 */
[----:B------:R-:W-:-:S02]  /*18340*/  ISETP.GE.OR P4, PT, R20, R47, P0 ;  /* 0x0000002f1400720c */ /* 0x000fc40000786670 */
[----:B------:R-:W4:Y:S04]  /*18350*/  SHFL.IDX PT, R8, R41, 0x1, 0x181f ;  /* 0x00381f0029087f89 */ /* 0x000f2800000e0000 */
[----:B------:R-:W4:Y:S01]  /*18360*/  SHFL.IDX PT, R10, R41, 0x2, 0x181f ;  /* 0x00581f00290a7f89 */ /* 0x000f2200000e0000 */
[----:B0-----:R-:W-:-:S03]  /*18370*/  @!P2 LEA R28, P5, R44, R3, 0x1 ;  /* 0x000000032c1ca211 */ /* 0x001fc600078a08ff */
[C---:B-1----:R-:W-:Y:S02]  /*18380*/  @!P3 LEA R20, P1, R44.reuse, R9, 0x1 ;  /* 0x000000092c14b211 */ /* 0x042fe400078208ff */
[C---:B--2---:R-:W-:Y:S02]  /*18390*/  @!P2 LEA.HI.X R3, R44.reuse, R0, R43, 0x1, P5 ;  /* 0x000000002c03a211 */ /* 0x044fe400028f0c2b */
[----:B------:R-:W0:Y:S01]  /*183a0*/  SHFL.IDX PT, R0, R41, 0x3, 0x181f ;  /* 0x00781f0029007f89 */ /* 0x000e2200000e0000 */
[C---:B---3--:R-:W-:Y:S02]  /*183b0*/  @!P4 LEA R45, P5, R44.reuse, R14, 0x1 ;  /* 0x0000000e2c2dc211 */ /* 0x048fe400078a08ff */
[----:B------:R-:W-:Y:S01]  /*183c0*/  @!P2 IMAD.MOV.U32 R9, RZ, RZ, R3 ;  /* 0x000000ffff09a224 */ /* 0x000fe200078e0003 */
[----:B------:R-:W1:Y:S01]  /*183d0*/  SHFL.IDX PT, R14, R40, 0x3, 0x181f ;  /* 0x00781f00280e7f89 */ /* 0x000e6200000e0000 */
[C-C-:B----4-:R-:W-:Y:S01]  /*183e0*/  @!P3 LEA.HI.X R21, R44.reuse, R8, R43.reuse, 0x1, P1 ;  /* 0x000000082c15b211 */ /* 0x150fe200008f0c2b */
[----:B------:R-:W-:Y:S01]  /*183f0*/  @!P2 IMAD.MOV.U32 R8, RZ, RZ, R28 ;  /* 0x000000ffff08a224 */ /* 0x000fe200078e001c */
[----:B------:R-:W-:-:S04]  /*18400*/  @!P4 LEA.HI.X R10, R44, R10, R43, 0x1, P5 ;  /* 0x0000000a2c0ac211 */ /* 0x000fc800028f0c2b */
[----:B-----5:R2:W-:Y:S04]  /*18410*/  @!P2 ST.E.128 desc[UR40][R8.64], R4 ;  /* 0x000000040800a985 */ /* 0x0205e8000c101d28 */
[----:B------:R3:W-:Y:S01]  /*18420*/  @!P3 ST.E.128 desc[UR40][R20.64], R24 ;  /* 0x000000181400b985 */ /* 0x0007e2000c101d28 */
[----:B--2---:R-:W-:Y:S02]  /*18430*/  @!P4 IMAD.MOV.U32 R4, RZ, RZ, R45 ;  /* 0x000000ffff04c224 */ /* 0x004fe400078e002d */
[----:B------:R-:W-:-:S05]  /*18440*/  @!P4 IMAD.MOV.U32 R5, RZ, RZ, R10 ;  /* 0x000000ffff05c224 */ /* 0x000fca00078e000a */
[----:B01----:R3:W-:Y:S02]  /*18450*/  @!P4 ST.E.128 desc[UR40][R4.64], R32 ;  /* 0x000000200400c985 */ /* 0x0037e4000c101d28 */
.L_x_1740:
[----:B------:R-:W-:-:S04]  /*18460*/  IADD3 R42, R42, 0x90, RZ ;  /* 0x000000902a2a7810 */ /* 0x000fc80007ffe0ff */
[----:B------:R-:W-:-:S13]  /*18470*/  ISETP.GE.OR P0, PT, R42, R47, P0 ;  /* 0x0000002f2a00720c */ /* 0x000fda0000706670 */
[----:B------:R-:W-:Y:S05]  /*18480*/  @P0 BRA `(.L_x_1529) ;  /* 0x0000001000cc0947 */ /* 0x000fea0003800000 */
[----:B------:R-:W-:-:S04]  /*18490*/  LEA R14, P0, R44, R14, 0x1 ;  /* 0x0000000e2c0e7211 */ /* 0x000fc800078008ff */
[----:B------:R-:W-:-:S05]  /*184a0*/  LEA.HI.X R15, R44, R0, R43, 0x1, P0 ;  /* 0x000000002c0f7211 */ /* 0x000fca00000f0c2b */
[----:B------:R4:W-:Y:S01]  /*184b0*/  ST.E.128 desc[UR40][R14.64], R36 ;  /* 0x000000240e007985 */ /* 0x0009e2000c101d28 */
[----:B------:R-:W-:Y:S05]  /*184c0*/  BRA `(.L_x_1529) ;  /* 0x0000001000bc7947 */ /* 0x000fea0003800000 */
.L_x_1527:
[----:B0-----:R-:W0:Y:S01]  /*184d0*/  @P2 LDC R12, c[0x0][0xbec] ;  /* 0x0002fb00ff0c2b82 */ /* 0x001e220000000800 */
[----:B------:R-:W-:Y:S01]  /*184e0*/  ULDC.64 UR4, c[0x0][0xb08] ;  /* 0x0002c20000047ab9 */ /* 0x000fe20000000a00 */
[----:B------:R-:W-:Y:S01]  /*184f0*/  SHF.R.S32.HI R0, RZ, 0x1f, R9 ;  /* 0x0000001fff007819 */ /* 0x000fe20000011409 */
[----:B------:R-:W-:Y:S01]  /*18500*/  IMAD R11, R11, UR4, RZ ;  /* 0x000000040b0b7c24 */ /* 0x000fe2000f8e02ff */
[----:B------:R-:W-:Y:S01]  /*18510*/  ULDC.64 UR6, c[0x0][0xb30] ;  /* 0x0002cc0000067ab9 */ /* 0x000fe20000000a00 */
[----:B------:R-:W-:-:S03]  /*18520*/  IMAD.WIDE.U32 R4, R28, UR4, RZ ;  /* 0x000000041c047c25 */ /* 0x000fc6000f8e00ff */
[----:B------:R-:W1:Y:S01]  /*18530*/  @P2 LDC R13, c[0x0][0xbf0] ;  /* 0x0002fc00ff0d2b82 */ /* 0x000e620000000800 */
[----:B------:R-:W-:Y:S01]  /*18540*/  IMAD R11, R28, UR5, R11 ;  /* 0x000000051c0b7c24 */ /* 0x000fe2000f8e020b */
[----:B------:R-:W-:Y:S01]  /*18550*/  ULDC.64 UR4, c[0x0][0xb38] ;  /* 0x0002ce0000047ab9 */ /* 0x000fe20000000a00 */
[----:B------:R-:W-:Y:S02]  /*18560*/  IMAD.MOV.U32 R3, RZ, RZ, R41 ;  /* 0x000000ffff037224 */ /* 0x000fe400078e0029 */
[----:B------:R-:W-:Y:S02]  /*18570*/  IMAD.IADD R5, R5, 0x1, R11 ;  /* 0x0000000105057824 */ /* 0x000fe400078e020b */
[----:B------:R-:W-:Y:S02]  /*18580*/  VIADD R35, R155, 0x10 ;  /* 0x000000109b237836 */ /* 0x000fe40000000000 */
[----:B------:R-:W-:-:S03]  /*18590*/  IMAD.WIDE.U32 R4, R49, UR4, R4 ;  /* 0x0000000431047c25 */ /* 0x000fc6000f8e0004 */
[----:B------:R-:W-:Y:S01]  /*185a0*/  SHF.R.S32.HI R28, RZ, 0x1f, R35 ;  /* 0x0000001fff1c7819 */ /* 0x000fe20000011423 */
[----:B------:R-:W-:Y:S01]  /*185b0*/  IMAD R5, R49, UR5, R5 ;  /* 0x0000000531057c24 */ /* 0x000fe2000f8e0205 */
[----:B------:R-:W-:Y:S01]  /*185c0*/  ULDC.64 UR4, c[0x0][0xb40] ;  /* 0x0002d00000047ab9 */ /* 0x000fe20000000a00 */
[----:B------:R-:W-:Y:S02]  /*185d0*/  VIADD R37, R155, 0x18 ;  /* 0x000000189b257836 */ /* 0x000fe40000000000 */
[----:B------:R-:W-:Y:S02]  /*185e0*/  IMAD R0, R0, UR4, RZ ;  /* 0x0000000400007c24 */ /* 0x000fe4000f8e02ff */
[----:B0-----:R-:W-:Y:S01]  /*185f0*/  @P2 IMAD.HI.U32 R12, R41, R12, RZ ;  /* 0x0000000c290c2227 */ /* 0x001fe200078e00ff */
[----:B------:R-:W-:-:S03]  /*18600*/  SHF.R.S32.HI R34, RZ, 0x1f, R37 ;  /* 0x0000001fff227819 */ /* 0x000fc60000011425 */
[C---:B------:R-:W-:Y:S01]  /*18610*/  IMAD R7, R9.reuse, UR5, R0 ;  /* 0x0000000509077c24 */ /* 0x040fe2000f8e0200 */
[----:B-1----:R-:W-:Y:S01]  /*18620*/  @P2 SHF.R.U32.HI R3, RZ, R13, R12 ;  /* 0x0000000dff032219 */ /* 0x002fe2000001160c */
[----:B------:R-:W-:Y:S01]  /*18630*/  IMAD.WIDE.U32 R4, R9, UR4, R4 ;  /* 0x0000000409047c25 */ /* 0x000fe2000f8e0004 */
[----:B------:R-:W-:Y:S02]  /*18640*/  ULDC.64 UR4, c[0x0][0xb48] ;  /* 0x0002d20000047ab9 */ /* 0x000fe40000000a00 */
[----:B------:R-:W-:Y:S01]  /*18650*/  SHF.R.S32.HI R0, RZ, 0x1f, R3 ;  /* 0x0000001fff007819 */ /* 0x000fe20000011403 */
[----:B------:R-:W-:Y:S02]  /*18660*/  IMAD.IADD R5, R5, 0x1, R7 ;  /* 0x0000000105057824 */ /* 0x000fe400078e0207 */
[----:B------:R-:W-:Y:S02]  /*18670*/  IMAD.MOV R7, RZ, RZ, -R3 ;  /* 0x000000ffff077224 */ /* 0x000fe400078e0a03 */
[----:B------:R-:W-:-:S04]  /*18680*/  IMAD.WIDE.U32 R4, R48, UR4, R4 ;  /* 0x0000000430047c25 */ /* 0x000fc8000f8e0004 */
[----:B------:R-:W-:Y:S02]  /*18690*/  IMAD R7, R8, R7, R41 ;  /* 0x0000000708077224 */ /* 0x000fe400078e0229 */
[----:B------:R-:W-:Y:S02]  /*186a0*/  IMAD R0, R0, UR6, RZ ;  /* 0x0000000600007c24 */ /* 0x000fe4000f8e02ff */
[----:B------:R-:W-:Y:S01]  /*186b0*/  IMAD R5, R48, UR5, R5 ;  /* 0x0000000530057c24 */ /* 0x000fe2000f8e0205 */
[----:B------:R-:W-:Y:S01]  /*186c0*/  ULDC.64 UR4, c[0x0][0xb28] ;  /* 0x0002ca0000047ab9 */ /* 0x000fe20000000a00 */
[C---:B------:R-:W-:Y:S01]  /*186d0*/  IMAD R9, R3.reuse, UR7, R0 ;  /* 0x0000000703097c24 */ /* 0x040fe2000f8e0200 */
[----:B------:R-:W-:Y:S01]  /*186e0*/  SHF.R.S32.HI R0, RZ, 0x1f, R7 ;  /* 0x0000001fff007819 */ /* 0x000fe20000011407 */
[----:B------:R-:W-:-:S04]  /*186f0*/  IMAD.WIDE.U32 R4, R3, UR6, R4 ;  /* 0x0000000603047c25 */ /* 0x000fc8000f8e0004 */
[----:B------:R-:W-:Y:S02]  /*18700*/  IMAD R0, R0, UR4, RZ ;  /* 0x0000000400007c24 */ /* 0x000fe4000f8e02ff */
[----:B------:R-:W-:Y:S02]  /*18710*/  IMAD.IADD R5, R5, 0x1, R9 ;  /* 0x0000000105057824 */ /* 0x000fe400078e0209 */
[----:B------:R-:W-:Y:S02]  /*18720*/  VIADD R8, R2, 0x16820 ;  /* 0x0001682002087836 */ /* 0x000fe40000000000 */
[C---:B------:R-:W-:Y:S02]  /*18730*/  IMAD R3, R7.reuse, UR5, R0 ;  /* 0x0000000507037c24 */ /* 0x040fe4000f8e0200 */
[----:B------:R-:W-:Y:S01]  /*18740*/  IMAD.WIDE.U32 R4, R7, UR4, R4 ;  /* 0x0000000407047c25 */ /* 0x000fe2000f8e0004 */
[----:B------:R-:W-:Y:S01]  /*18750*/  ULDC.64 UR4, c[0x0][0xb00] ;  /* 0x0002c00000047ab9 */ /* 0x000fe20000000a00 */
[----:B------:R-:W-:-:S02]  /*18760*/  PRMT R8, RZ, 0x654, R8 ;  /* 0x00000654ff087816 */ /* 0x000fc40000000008 */
[----:B------:R-:W-:Y:S01]  /*18770*/  IMAD.IADD R5, R5, 0x1, R3 ;  /* 0x0000000105057824 */ /* 0x000fe200078e0203 */
[C---:B------:R-:W-:Y:S01]  /*18780*/  LEA R3, P0, R4.reuse, UR4, 0x2 ;  /* 0x0000000404037c11 */ /* 0x040fe2000f8010ff */
[C---:B------:R-:W-:Y:S01]  /*18790*/  VIADD R39, R155.reuse, 0x20 ;  /* 0x000000209b277836 */ /* 0x040fe20000000000 */
[----:B------:R-:W-:Y:S01]  /*187a0*/  UMOV UR4, 0xffffffff ;  /* 0xffffffff00047882 */ /* 0x000fe20000000000 */
[C---:B------:R-:W-:Y:S01]  /*187b0*/  VIADD R41, R155.reuse, 0x28 ;  /* 0x000000289b297836 */ /* 0x040fe20000000000 */
[C---:B------:R-:W-:Y:S01]  /*187c0*/  IADD3 R7, R155.reuse, 0x8, RZ ;  /* 0x000000089b077810 */ /* 0x040fe20007ffe0ff */
[C---:B------:R-:W-:Y:S01]  /*187d0*/  VIADD R43, R155.reuse, 0x30 ;  /* 0x000000309b2b7836 */ /* 0x040fe20000000000 */
[----:B------:R0:W-:Y:S01]  /*187e0*/  SYNCS.ARRIVE.TRANS64.RED.A1T0 RZ, [R8+URZ], RZ ;  /* 0x000000ff08ff79a7 */ /* 0x0001e2000810043f */
[----:B------:R-:W-:Y:S01]  /*187f0*/  VIADD R45, R155, 0x38 ;  /* 0x000000389b2d7836 */ /* 0x000fe20000000000 */
[----:B------:R-:W-:Y:S02]  /*18800*/  LEA.HI.X R4, R4, UR5, R5, 0x2, P0 ;  /* 0x0000000504047c11 */ /* 0x000fe400080f1405 */
[----:B------:R-:W-:-:S02]  /*18810*/  SHF.R.S32.HI R5, RZ, 0x1f, R155 ;  /* 0x0000001fff057819 */ /* 0x000fc4000001149b */
[----:B------:R-:W-:Y:S02]  /*18820*/  SHF.R.S32.HI R36, RZ, 0x1f, R39 ;  /* 0x0000001fff247819 */ /* 0x000fe40000011427 */
[----:B------:R-:W-:Y:S02]  /*18830*/  SHF.R.S32.HI R38, RZ, 0x1f, R41 ;  /* 0x0000001fff267819 */ /* 0x000fe40000011429 */
[----:B------:R-:W-:Y:S02]  /*18840*/  SHF.R.S32.HI R40, RZ, 0x1f, R43 ;  /* 0x0000001fff287819 */ /* 0x000fe4000001142b */
[----:B------:R-:W-:Y:S02]  /*18850*/  SHF.R.S32.HI R42, RZ, 0x1f, R45 ;  /* 0x0000001fff2a7819 */ /* 0x000fe4000001142d */
[----:B------:R-:W-:Y:S01]  /*18860*/  SHF.R.S32.HI R44, RZ, 0x1f, R7 ;  /* 0x0000001fff2c7819 */ /* 0x000fe20000011407 */
[----:B0-----:R-:W-:Y:S06]  /*18870*/  BRA.DIV UR4, `(.L_x_1530) ;  /* 0x0000009e043c7947 */ /* 0x001fec000b800000 */
[----:B------:R0:W1:Y:S04]  /*18880*/  SHFL.IDX PT, R0, R4, RZ, 0x1c1f ;  /* 0x001c1fff04007589 */ /* 0x00006800000e0000 */
[----:B------:R0:W2:Y:S02]  /*18890*/  SHFL.IDX PT, R14, R3, RZ, 0x1c1f ;  /* 0x001c1fff030e7589 */ /* 0x0000a400000e0000 */
.L_x_1743:
        /* <DEDUP_REMOVED lines=8> */
[-C--:B--2---:R-:W-:Y:S02]  /*18920*/  @!P1 LEA R8, P3, R155, R14.reuse, 0x2 ;  /* 0x0000000e9b089211 */ /* 0x084fe400078610ff */
[----:B------:R-:W-:Y:S02]  /*18930*/  @!P2 LEA R10, P4, R7, R14, 0x2 ;  /* 0x0000000e070aa211 */ /* 0x000fe400078810ff */
[-C--:B-1----:R-:W-:Y:S02]  /*18940*/  @!P1 LEA.HI.X R9, R155, R0.reuse, R5, 0x2, P3 ;  /* 0x000000009b099211 */ /* 0x082fe400018f1405 */
[----:B------:R-:W-:Y:S02]  /*18950*/  @!P2 LEA.HI.X R11, R7, R0, R44, 0x2, P4 ;  /* 0x00000000070ba211 */ /* 0x000fe400020f142c */
[----:B------:R-:W-:Y:S01]  /*18960*/  @!P5 LEA R12, P3, R35, R14, 0x2 ;  /* 0x0000000e230cd211 */ /* 0x000fe200078610ff */
[----:B------:R1:W-:Y:S01]  /*18970*/  @!P1 ST.E.64 desc[UR40][R8.64], R20 ;  /* 0x0000001408009985 */ /* 0x0003e2000c101b28 */
[----:B------:R-:W-:-:S02]  /*18980*/  ISETP.GE.AND P1, PT, R39, UR4, PT ;  /* 0x0000000427007c0c */ /* 0x000fc4000bf26270 */
[----:B------:R-:W-:Y:S01]  /*18990*/  @!P5 LEA.HI.X R13, R35, R0, R28, 0x2, P3 ;  /* 0x00000000230dd211 */ /* 0x000fe200018f141c */
[----:B------:R2:W-:Y:S01]  /*189a0*/  @!P2 ST.E.64 desc[UR40][R10.64], R26 ;  /* 0x0000001a0a00a985 */ /* 0x0005e2000c101b28 */
[----:B------:R-:W-:Y:S02]  /*189b0*/  ISETP.GE.AND P2, PT, R41, UR4, PT ;  /* 0x0000000429007c0c */ /* 0x000fe4000bf46270 */
[----:B------:R-:W-:Y:S01]  /*189c0*/  @!P0 LEA R24, P4, R37, R14, 0x2 ;  /* 0x0000000e25188211 */ /* 0x000fe200078810ff */
[----:B------:R3:W-:Y:S01]  /*189d0*/  @!P5 ST.E.64 desc[UR40][R12.64], R96 ;  /* 0x000000600c00d985 */ /* 0x0007e2000c101b28 */
[----:B------:R-:W-:Y:S02]  /*189e0*/  ISETP.GE.AND P3, PT, R43, UR4, PT ;  /* 0x000000042b007c0c */ /* 0x000fe4000bf66270 */
[----:B------:R-:W-:Y:S02]  /*189f0*/  ISETP.GE.AND P5, PT, R45, UR4, PT ;  /* 0x000000042d007c0c */ /* 0x000fe4000bfa6270 */
[----:B------:R-:W-:-:S02]  /*18a00*/  @!P0 LEA.HI.X R25, R37, R0, R34, 0x2, P4 ;  /* 0x0000000025198211 */ /* 0x000fc400020f1422 */
[----:B------:R-:W-:-:S03]  /*18a10*/  @!P1 LEA R32, P4, R39, R14, 0x2 ;  /* 0x0000000e27209211 */ /* 0x000fc600078810ff */
[----:B------:R3:W-:Y:S01]  /*18a20*/  @!P0 ST.E.64 desc[UR40][R24.64], R100 ;  /* 0x0000006418008985 */ /* 0x0007e2000c101b28 */
[----:B-1----:R-:W-:Y:S02]  /*18a30*/  @!P2 LEA R8, P0, R41, R14, 0x2 ;  /* 0x0000000e2908a211 */ /* 0x002fe400078010ff */
[----:B------:R-:W-:Y:S02]  /*18a40*/  @!P1 LEA.HI.X R33, R39, R0, R36, 0x2, P4 ;  /* 0x0000000027219211 */ /* 0x000fe400020f1424 */
[----:B--2---:R-:W-:Y:S02]  /*18a50*/  @!P3 LEA R10, P4, R43, R14, 0x2 ;  /* 0x0000000e2b0ab211 */ /* 0x004fe400078810ff */
[----:B------:R-:W-:Y:S01]  /*18a60*/  @!P2 LEA.HI.X R9, R41, R0, R38, 0x2, P0 ;  /* 0x000000002909a211 */ /* 0x000fe200000f1426 */
[----:B------:R3:W-:Y:S01]  /*18a70*/  @!P1 ST.E.64 desc[UR40][R32.64], R104 ;  /* 0x0000006820009985 */ /* 0x0007e2000c101b28 */
[----:B------:R-:W-:Y:S02]  /*18a80*/  @!P5 LEA R14, P0, R45, R14, 0x2 ;  /* 0x0000000e2d0ed211 */ /* 0x000fe400078010ff */
[-C--:B------:R-:W-:Y:S01]  /*18a90*/  @!P3 LEA.HI.X R11, R43, R0.reuse, R40, 0x2, P4 ;  /* 0x000000002b0bb211 */ /* 0x080fe200020f1428 */
[----:B------:R3:W-:Y:S01]  /*18aa0*/  @!P2 ST.E.64 desc[UR40][R8.64], R108 ;  /* 0x0000006c0800a985 */ /* 0x0007e2000c101b28 */
[----:B------:R-:W-:-:S03]  /*18ab0*/  @!P5 LEA.HI.X R15, R45, R0, R42, 0x2, P0 ;  /* 0x000000002d0fd211 */ /* 0x000fc600000f142a */
[----:B------:R3:W-:Y:S04]  /*18ac0*/  @!P3 ST.E.64 desc[UR40][R10.64], R112 ;  /* 0x000000700a00b985 */ /* 0x0007e8000c101b28 */
[----:B------:R3:W-:Y:S02]  /*18ad0*/  @!P5 ST.E.64 desc[UR40][R14.64], R116 ;  /* 0x000000740e00d985 */ /* 0x0007e4000c101b28 */
.L_x_1532:
[----:B------:R-:W-:Y:S05]  /*18ae0*/  BSYNC B1 ;  /* 0x0000000000017941 */ /* 0x000fea0003800000 */
.L_x_1531:
[----:B------:R-:W-:-:S03]  /*18af0*/  UMOV UR4, 0xffffffff ;  /* 0xffffffff00047882 */ /* 0x000fc60000000000 */
[----:B------:R-:W-:Y:S05]  /*18b00*/  BRA.DIV UR4, `(.L_x_1533) ;  /* 0x0000009a04cc7947 */ /* 0x000fea000b800000 */
[----:B-1----:R1:W4:Y:S04]  /*18b10*/  SHFL.IDX PT, R0, R4, 0x1, 0x1c1f ;  /* 0x003c1f0004007f89 */ /* 0x00232800000e0000 */
[----:B--23--:R1:W2:Y:S02]  /*18b20*/  SHFL.IDX PT, R14, R3, 0x1, 0x1c1f ;  /* 0x003c1f00030e7f89 */ /* 0x00c2a400000e0000 */
.L_x_1747:
[----:B------:R-:W-:-:S13]  /*18b30*/  ISETP.GE.AND P0, PT, R6, R47, PT ;  /* 0x0000002f0600720c */ /* 0x000fda0003f06270 */
[----:B------:R-:W-:Y:S05]  /*18b40*/  @P0 BRA `(.L_x_1529) ;  /* 0x0000000c001c0947 */ /* 0x000fea0003800000 */
[----:B------:R-:W-:Y:S02]  /*18b50*/  ULDC UR4, c[0x0][0xac8] ;  /* 0x0002b20000047ab9 */ /* 0x000fe40000000800 */
[----:B------:R-:W-:Y:S02]  /*18b60*/  ISETP.GE.AND P0, PT, R155, UR4, PT ;  /* 0x000000049b007c0c */ /* 0x000fe4000bf06270 */
[----:B------:R-:W-:Y:S02]  /*18b70*/  ISETP.GE.AND P5, PT, R7, UR4, PT ;  /* 0x0000000407007c0c */ /* 0x000fe4000bfa6270 */
[----:B------:R-:W-:Y:S02]  /*18b80*/  ISETP.GE.AND P3, PT, R35, UR4, PT ;  /* 0x0000000423007c0c */ /* 0x000fe4000bf66270 */
[----:B------:R-:W-:-:S07]  /*18b90*/  ISETP.GE.AND P2, PT, R37, UR4, PT ;  /* 0x0000000425007c0c */ /* 0x000fce000bf46270 */
[-C--:B012---:R-:W-:Y:S02]  /*18ba0*/  @!P0 LEA R4, P1, R155, R14.reuse, 0x2 ;  /* 0x0000000e9b048211 */ /* 0x087fe400078210ff */
[----:B------:R-:W-:Y:S02]  /*18bb0*/  @!P5 LEA R6, P4, R7, R14, 0x2 ;  /* 0x0000000e0706d211 */ /* 0x000fe400078810ff */
[-C--:B----4-:R-:W-:Y:S02]  /*18bc0*/  @!P0 LEA.HI.X R5, R155, R0.reuse, R5, 0x2, P1 ;  /* 0x000000009b058211 */ /* 0x090fe400008f1405 */
[----:B------:R-:W-:Y:S02]  /*18bd0*/  ISETP.GE.AND P1, PT, R39, UR4, PT ;  /* 0x0000000427007c0c */ /* 0x000fe4000bf26270 */
[----:B------:R-:W-:Y:S01]  /*18be0*/  @!P5 LEA.HI.X R7, R7, R0, R44, 0x2, P4 ;  /* 0x000000000707d211 */ /* 0x000fe200020f142c */
[----:B------:R0:W-:Y:S01]  /*18bf0*/  @!P0 ST.E.64 desc[UR40][R4.64], R90 ;  /* 0x0000005a04008985 */ /* 0x0001e2000c101b28 */
[----:B------:R-:W-:-:S02]  /*18c00*/  ISETP.GE.AND P0, PT, R41, UR4, PT ;  /* 0x0000000429007c0c */ /* 0x000fc4000bf06270 */
[-C--:B------:R-:W-:Y:S01]  /*18c10*/  @!P3 LEA R8, P4, R35, R14.reuse, 0x2 ;  /* 0x0000000e2308b211 */ /* 0x080fe200078810ff */
[----:B------:R1:W-:Y:S01]  /*18c20*/  @!P5 ST.E.64 desc[UR40][R6.64], R94 ;  /* 0x0000005e0600d985 */ /* 0x0003e2000c101b28 */
[----:B------:R-:W-:Y:S02]  /*18c30*/  @!P2 LEA R10, P5, R37, R14, 0x2 ;  /* 0x0000000e250aa211 */ /* 0x000fe400078a10ff */
[-C--:B------:R-:W-:Y:S02]  /*18c40*/  @!P3 LEA.HI.X R9, R35, R0.reuse, R28, 0x2, P4 ;  /* 0x000000002309b211 */ /* 0x080fe400020f141c */
[----:B------:R-:W-:Y:S02]  /*18c50*/  ISETP.GE.AND P4, PT, R43, UR4, PT ;  /* 0x000000042b007c0c */ /* 0x000fe4000bf86270 */
[----:B------:R-:W-:Y:S01]  /*18c60*/  @!P2 LEA.HI.X R11, R37, R0, R34, 0x2, P5 ;  /* 0x00000000250ba211 */ /* 0x000fe200028f1422 */
[----:B------:R1:W-:Y:S01]  /*18c70*/  @!P3 ST.E.64 desc[UR40][R8.64], R98 ;  /* 0x000000620800b985 */ /* 0x0003e2000c101b28 */
[----:B------:R-:W-:-:S03]  /*18c80*/  @!P1 LEA R12, P5, R39, R14, 0x2 ;  /* 0x0000000e270c9211 */ /* 0x000fc600078a10ff */
[----:B------:R1:W-:Y:S01]  /*18c90*/  @!P2 ST.E.64 desc[UR40][R10.64], R102 ;  /* 0x000000660a00a985 */ /* 0x0003e2000c101b28 */
[----:B------:R-:W-:Y:S02]  /*18ca0*/  @!P1 LEA.HI.X R13, R39, R0, R36, 0x2, P5 ;  /* 0x00000000270d9211 */ /* 0x000fe400028f1424 */
[----:B------:R-:W-:-:S03]  /*18cb0*/  @!P0 LEA R20, P5, R41, R14, 0x2 ;  /* 0x0000000e29148211 */ /* 0x000fc600078a10ff */
[----:B------:R1:W-:Y:S01]  /*18cc0*/  @!P1 ST.E.64 desc[UR40][R12.64], R106 ;  /* 0x0000006a0c009985 */ /* 0x0003e2000c101b28 */
[----:B------:R-:W-:Y:S02]  /*18cd0*/  @!P0 LEA.HI.X R21, R41, R0, R38, 0x2, P5 ;  /* 0x0000000029158211 */ /* 0x000fe400028f1426 */
[----:B0-----:R-:W-:-:S03]  /*18ce0*/  @!P4 LEA R4, P5, R43, R14, 0x2 ;  /* 0x0000000e2b04c211 */ /* 0x001fc600078a10ff */
[----:B------:R1:W-:Y:S01]  /*18cf0*/  @!P0 ST.E.64 desc[UR40][R20.64], R110 ;  /* 0x0000006e14008985 */ /* 0x0003e2000c101b28 */
[----:B------:R-:W-:Y:S02]  /*18d00*/  @!P4 LEA.HI.X R5, R43, R0, R40, 0x2, P5 ;  /* 0x000000002b05c211 */ /* 0x000fe400028f1428 */
[----:B------:R-:W-:-:S03]  /*18d10*/  ISETP.GE.AND P0, PT, R45, UR4, PT ;  /* 0x000000042d007c0c */ /* 0x000fc6000bf06270 */
[----:B------:R1:W-:Y:S10]  /*18d20*/  @!P4 ST.E.64 desc[UR40][R4.64], R114 ;  /* 0x000000720400c985 */ /* 0x0003f4000c101b28 */
[----:B------:R-:W-:Y:S05]  /*18d30*/  @P0 BRA `(.L_x_1529) ;  /* 0x0000000800a00947 */ /* 0x000fea0003800000 */
[----:B------:R-:W-:-:S04]  /*18d40*/  LEA R14, P0, R45, R14, 0x2 ;  /* 0x0000000e2d0e7211 */ /* 0x000fc800078010ff */
[----:B------:R-:W-:-:S05]  /*18d50*/  LEA.HI.X R15, R45, R0, R42, 0x2, P0 ;  /* 0x000000002d0f7211 */ /* 0x000fca00000f142a */
[----:B------:R0:W-:Y:S01]  /*18d60*/  ST.E.64 desc[UR40][R14.64], R118 ;  /* 0x000000760e007985 */ /* 0x0001e2000c101b28 */
[----:B------:R-:W-:Y:S05]  /*18d70*/  BRA `(.L_x_1529) ;  /* 0x0000000800907947 */ /* 0x000fea0003800000 */
.L_x_1525:
[----:B------:R-:W2:Y:S01]  /*18d80*/  LDL R0, [R1+0x6c] ;  /* 0x00006c0001007983 */ /* 0x000ea20000100800 */
[----:B------:R-:W-:Y:S01]  /*18d90*/  ULDC.64 UR4, c[0x0][0xc08] ;  /* 0x0003020000047ab9 */ /* 0x000fe20000000a00 */
[----:B------:R-:W2:Y:S01]  /*18da0*/  LDC.64 R4, c[0x0][0xc00] ;  /* 0x00030000ff047b82 */ /* 0x000ea20000000a00 */
[----:B------:R-:W-:Y:S01]  /*18db0*/  ISETP.NE.U32.AND P0, PT, RZ, UR4, PT ;  /* 0x00000004ff007c0c */ /* 0x000fe2000bf05070 */
[----:B------:R-:W3:Y:S01]  /*18dc0*/  LDL R8, [R1+0x68] ;  /* 0x0000680001087983 */ /* 0x000ee20000100800 */
[----:B------:R-:W-:Y:S02]  /*18dd0*/  IMAD.MOV.U32 R3, RZ, RZ, RZ ;  /* 0x000000ffff037224 */ /* 0x000fe400078e00ff */
[----:B------:R-:W-:Y:S01]  /*18de0*/  ISETP.NE.AND.EX P1, PT, RZ, UR5, PT, P0 ;  /* 0x00000005ff007c0c */ /* 0x000fe2000bf25300 */
[----:B------:R-:W-:Y:S02]  /*18df0*/  ULDC.64 UR4, c[0x0][0xc00] ;  /* 0x0003000000047ab9 */ /* 0x000fe40000000a00 */
[----:B------:R-:W-:-:S04]  /*18e00*/  ISETP.NE.U32.AND P0, PT, RZ, UR4, PT ;  /* 0x00000004ff007c0c */ /* 0x000fc8000bf05070 */
[----:B------:R-:W-:-:S06]  /*18e10*/  ISETP.NE.AND.EX P0, PT, RZ, UR5, PT, P0 ;  /* 0x00000005ff007c0c */ /* 0x000fcc000bf05300 */
[----:B------:R-:W0:Y:S01]  /*18e20*/  @P1 LDC.64 R6, c[0x0][0xc08] ;  /* 0x00030200ff061b82 */ /* 0x000e220000000a00 */
[----:B------:R-:W-:Y:S02]  /*18e30*/  ULDC UR4, c[0x0][0xa88] ;  /* 0x0002a20000047ab9 */ /* 0x000fe40000000800 */
[----:B-----5:R-:W-:Y:S02]  /*18e40*/  IMAD.U32 R24, RZ, RZ, UR4 ;  /* 0x00000004ff187e24 */ /* 0x020fe4000f8e00ff */
[----:B--2---:R-:W-:-:S04]  /*18e50*/  IMAD.WIDE R4, R0, 0x4, R4 ;  /* 0x0000000400047825 */ /* 0x004fc800078e0204 */
[----:B0-----:R-:W-:Y:S01]  /*18e60*/  @P1 IMAD.WIDE R6, R0, 0x4, R6 ;  /* 0x0000000400061825 */ /* 0x001fe200078e0206 */
[----:B------:R0:W5:Y:S04]  /*18e70*/  @P0 LDG.E R3, desc[UR40][R4.64] ;  /* 0x0000002804030981 */ /* 0x000168000c1e1900 */
[----:B------:R0:W5:Y:S01]  /*18e80*/  @P1 LDG.E R24, desc[UR40][R6.64] ;  /* 0x0000002806181981 */ /* 0x000162000c1e1900 */
[----:B---3--:R-:W-:Y:S02]  /*18e90*/  ISETP.NE.AND P2, PT, R8, RZ, PT ;  /* 0x000000ff0800720c */ /* 0x008fe40003f45270 */
[----:B------:R-:W-:Y:S02]  /*18ea0*/  ISETP.GT.AND P3, PT, R48, 0xbf, PT ;  /* 0x000000bf3000780c */ /* 0x000fe40003f64270 */
[----:B-1----:R-:W-:-:S09]  /*18eb0*/  SHF.R.S32.HI R28, RZ, 0x1f, R0 ;  /* 0x0000001fff1c7819 */ /* 0x002fd20000011400 */
[----:B------:R-:W1:Y:S02]  /*18ec0*/  @!P2 LDC R8, c[0x0][0xad4] ;  /* 0x0002b500ff08ab82 */ /* 0x000e640000000800 */
[----:B-1----:R0:W-:Y:S01]  /*18ed0*/  @!P2 STL [R1+0x68], R8 ;  /* 0x000068080100a387 */ /* 0x0021e20000100800 */
[----:B------:R-:W-:Y:S01]  /*18ee0*/  ISETP.GT.AND P2, PT, R8, 0x1, PT ;  /* 0x000000010800780c */ /* 0x000fe20003f44270 */
[----:B------:R-:W-:-:S12]  /*18ef0*/  @P1 BRA `(.L_x_1534) ;  /* 0x0000000000101947 */ /* 0x000fd80003800000 */
[----:B------:R-:W-:Y:S05]  /*18f00*/  @!P0 BRA `(.L_x_1534) ;  /* 0x00000000000c8947 */ /* 0x000fea0003800000 */
[----:B0-----:R-:W2:Y:S04]  /*18f10*/  LDG.E R7, desc[UR40][R4.64] ;  /* 0x0000002804077981 */ /* 0x001ea8000c1e1900 */
[----:B-----5:R-:W2:Y:S02]  /*18f20*/  LDG.E R24, desc[UR40][R4.64+0x4] ;  /* 0x0000042804187981 */ /* 0x020ea4000c1e1900 */
[----:B--2---:R-:W-:-:S07]  /*18f30*/  IMAD.IADD R24, R24, 0x1, -R7 ;  /* 0x0000000118187824 */ /* 0x004fce00078e0a07 */
.L_x_1534:
[----:B------:R-:W-:Y:S01]  /*18f40*/  BSSY B1, `(.L_x_1535) ;  /* 0x000003a000017945 */ /* 0x000fe20003800000 */
[----:B------:R-:W-:Y:S02]  /*18f50*/  SEL R33, R0, RZ, !P0 ;  /* 0x000000ff00217207 */ /* 0x000fe40004000000 */
[----:B------:R-:W-:Y:S02]  /*18f60*/  SEL R28, R28, RZ, !P0 ;  /* 0x000000ff1c1c7207 */ /* 0x000fe40004000000 */
[----:B-----5:R-:W-:Y:S01]  /*18f70*/  SHF.R.S32.HI R26, RZ, 0x1f, R3 ;  /* 0x0000001fff1a7819 */ /* 0x020fe20000011403 */
[----:B------:R-:W-:Y:S06]  /*18f80*/  @P3 BRA `(.L_x_1536) ;  /* 0x0000000000d43947 */ /* 0x000fec0003800000 */
[----:B------:R-:W2:Y:S01]  /*18f90*/  LDL R0, [R1+0x1c] ;  /* 0x00001c0001007983 */ /* 0x000ea20000100800 */
[----:B------:R-:W1:Y:S01]  /*18fa0*/  LDC R37, c[0x0][0xbe8] ;  /* 0x0002fa00ff257b82 */ /* 0x000e620000000800 */
[----:B0-----:R-:W0:Y:S01]  /*18fb0*/  S2R R5, SR_TID.X ;  /* 0x0000000000057919 */ /* 0x001e220000002100 */
[----:B--2---:R-:W-:Y:S02]  /*18fc0*/  IMAD.MOV.U32 R4, RZ, RZ, R0 ;  /* 0x000000ffff047224 */ /* 0x004fe400078e0000 */
[----:B-1----:R-:W-:-:S03]  /*18fd0*/  IMAD R0, R24, R37, RZ ;  /* 0x0000002518007224 */ /* 0x002fc600078e02ff */
[----:B0-----:R-:W-:-:S04]  /*18fe0*/  IADD3 R35, R4, -0x80, R5 ;  /* 0xffffff8004237810 */ /* 0x001fc80007ffe005 */
        /* <DEDUP_REMOVED lines=25> */
[----:B------:R-:W-:-:S04]  /*19180*/  IMAD.WIDE.U32 R14, R8, R33, RZ ;  /* 0x00000021080e7225 */ /* 0x000fc800078e00ff */
[----:B------:R-:W-:Y:S01]  /*19190*/  IMAD.IADD R25, R7, 0x1, R25 ;  /* 0x0000000107197824 */ /* 0x000fe200078e0219 */
[----:B------:R-:W-:Y:S01]  /*191a0*/  IADD3 R0, P1, P3, R14, R6, R3 ;  /* 0x000000060e007210 */ /* 0x000fe20007b3e003 */
[----:B------:R-:W-:Y:S02]  /*191b0*/  IMAD.MOV R8, RZ, RZ, -R21 ;  /* 0x000000ffff087224 */ /* 0x000fe400078e0a15 */
        /* <DEDUP_REMOVED lines=16> */
[----:B-1----:R-:W-:-:S05]  /*192c0*/  LEA.HI.X R5, R6, R5, R0, 0x2, P0 ;  /* 0x0000000506057211 */ /* 0x002fca00000f1400 */
[----:B------:R1:W-:Y:S02]  /*192d0*/  STG.E desc[UR40][R4.64], R7 ;  /* 0x0000000704007986 */ /* 0x0003e4000c101928 */
.L_x_1536:
[----:B------:R-:W-:Y:S05]  /*192e0*/  BSYNC B1 ;  /* 0x0000000000017941 */ /* 0x000fea0003800000 */
.L_x_1535:
[----:B------:R-:W-:Y:S05]  /*192f0*/  @P2 BRA `(.L_x_1529) ;  /* 0x0000000400302947 */ /* 0x000fea0003800000 */
[----:B------:R-:W2:Y:S01]  /*19300*/  LDL.LU R10, [R1+0x64] ;  /* 0x00006400010a7983 */ /* 0x000ea20000300800 */
[----:B------:R-:W3:Y:S01]  /*19310*/  LDC R9, c[0x0][0xbe8] ;  /* 0x0002fa00ff097b82 */ /* 0x000ee20000000800 */
[----:B------:R-:W-:Y:S01]  /*19320*/  ULDC.64 UR4, c[0x0][0xaa0] ;  /* 0x0002a80000047ab9 */ /* 0x000fe20000000a00 */
[----:B------:R-:W-:Y:S01]  /*19330*/  ULDC.64 UR6, c[0x0][0xaf0] ;  /* 0x0002bc0000067ab9 */ /* 0x000fe20000000a00 */
[----:B------:R-:W4:Y:S01]  /*19340*/  LDL R27, [R1+0x1c] ;  /* 0x00001c00011b7983 */ /* 0x000f220000100800 */
[----:B------:R-:W-:Y:S02]  /*19350*/  IMAD R0, R26, UR4, RZ ;  /* 0x000000041a007c24 */ /* 0x000fe4000f8e02ff */
[----:B01----:R-:W-:-:S04]  /*19360*/  IMAD.WIDE.U32 R4, R3, UR4, RZ ;  /* 0x0000000403047c25 */ /* 0x003fc8000f8e00ff */
[----:B------:R-:W-:Y:S01]  /*19370*/  IMAD R7, R3, UR5, R0 ;  /* 0x0000000503077c24 */ /* 0x000fe2000f8e0200 */
[----:B------:R-:W-:Y:S01]  /*19380*/  ULDC.64 UR4, c[0x0][0xae8] ;  /* 0x0002ba0000047ab9 */ /* 0x000fe20000000a00 */
[----:B------:R-:W-:Y:S02]  /*19390*/  IMAD R0, R46, 0x30, R45 ;  /* 0x000000302e007824 */ /* 0x000fe400078e022d */
[----:B------:R-:W-:Y:S02]  /*193a0*/  IMAD.IADD R5, R5, 0x1, R7 ;  /* 0x0000000105057824 */ /* 0x000fe400078e0207 */
[----:B------:R-:W-:-:S04]  /*193b0*/  IMAD R6, R28, UR6, RZ ;  /* 0x000000061c067c24 */ /* 0x000fc8000f8e02ff */
[----:B------:R-:W-:Y:S01]  /*193c0*/  IMAD R7, R33, UR7, R6 ;  /* 0x0000000721077c24 */ /* 0x000fe2000f8e0206 */
[----:B---3--:R-:W-:-:S13]  /*193d0*/  ISETP.NE.AND P0, PT, R9, 0x1, PT ;  /* 0x000000010900780c */ /* 0x008fda0003f05270 */
[----:B------:R-:W0:Y:S08]  /*193e0*/  @P0 LDC R11, c[0x0][0xbec] ;  /* 0x0002fb00ff0b0b82 */ /* 0x000e300000000800 */
[----:B------:R-:W1:Y:S01]  /*193f0*/  @P0 LDC R13, c[0x0][0xbf0] ;  /* 0x0002fc00ff0d0b82 */ /* 0x000e620000000800 */
[----:B--2---:R-:W-:Y:S01]  /*19400*/  IMAD.WIDE.U32 R4, R10, UR4, R4 ;  /* 0x000000040a047c25 */ /* 0x004fe2000f8e0004 */
[----:B----4-:R-:W-:-:S03]  /*19410*/  IADD3 R8, R27, R0, RZ ;  /* 0x000000001b087210 */ /* 0x010fc60007ffe0ff */
[----:B------:R-:W-:Y:S01]  /*19420*/  IMAD R5, R10, UR5, R5 ;  /* 0x000000050a057c24 */ /* 0x000fe2000f8e0205 */
[----:B------:R-:W-:Y:S01]  /*19430*/  ULDC.64 UR4, c[0x0][0xae0] ;  /* 0x0002b80000047ab9 */ /* 0x000fe20000000a00 */
[----:B0-----:R-:W-:-:S04]  /*19440*/  @P0 IMAD.HI.U32 R0, R8, R11, RZ ;  /* 0x0000000b08000227 */ /* 0x001fc800078e00ff */
[----:B------:R-:W-:Y:S01]  /*19450*/  IMAD.MOV.U32 R3, RZ, RZ, R8 ;  /* 0x000000ffff037224 */ /* 0x000fe200078e0008 */
[----:B-1----:R-:W-:Y:S01]  /*19460*/  @P0 SHF.R.U32.HI R3, RZ, R13, R0 ;  /* 0x0000000dff030219 */ /* 0x002fe20000011600 */
[----:B------:R-:W-:Y:S01]  /*19470*/  IMAD.WIDE.U32 R4, R33, UR6, R4 ;  /* 0x0000000621047c25 */ /* 0x000fe2000f8e0004 */
[----:B------:R-:W-:Y:S02]  /*19480*/  ULDC.64 UR6, c[0x0][0xa80] ;  /* 0x0002a00000067ab9 */ /* 0x000fe40000000a00 */
        /* <DEDUP_REMOVED lines=10> */
[----:B------:R-:W-:-:S04]  /*19530*/  IMAD R0, R0, UR4, RZ ;  /* 0x0000000400007c24 */ /* 0x000fc8000f8e02ff */
[C---:B------:R-:W-:Y:S02]  /*19540*/  IMAD R3, R21.reuse, UR5, R0 ;  /* 0x0000000515037c24 */ /* 0x040fe4000f8e0200 */
[----:B------:R-:W-:Y:S01]  /*19550*/  IMAD.WIDE.U32 R20, R21, UR4, R4 ;  /* 0x0000000415147c25 */ /* 0x000fe2000f8e0004 */
[----:B------:R-:W-:Y:S02]  /*19560*/  ULDC UR4, c[0x0][0xac8] ;  /* 0x0002b20000047ab9 */ /* 0x000fe40000000800 */
[----:B------:R-:W-:Y:S01]  /*19570*/  ISETP.GE.AND P0, PT, R44, UR4, PT ;  /* 0x000000042c007c0c */ /* 0x000fe2000bf06270 */
[----:B------:R-:W-:Y:S01]  /*19580*/  IMAD.IADD R3, R21, 0x1, R3 ;  /* 0x0000000115037824 */ /* 0x000fe200078e0203 */
[----:B------:R-:W-:Y:S01]  /*19590*/  LEA R7, P1, R20, UR6, 0x1 ;  /* 0x0000000614077c11 */ /* 0x000fe2000f8208ff */
[----:B------:R-:W-:-:S03]  /*195a0*/  UMOV UR4, 0xffffffff ;  /* 0xffffffff00047882 */ /* 0x000fc60000000000 */
[----:B------:R-:W-:Y:S01]  /*195b0*/  LEA.HI.X R20, R20, UR7, R3, 0x1, P1 ;  /* 0x0000000714147c11 */ /* 0x000fe200088f0c03 */
[----:B------:R-:W-:Y:S08]  /*195c0*/  BRA.DIV UR4, `(.L_x_1537) ;  /* 0x0000009204647947 */ /* 0x000ff0000b800000 */
[----:B------:R-:W0:Y:S01]  /*195d0*/  SHFL.IDX PT, R3, R7, RZ, 0x181f ;  /* 0x00181fff07037589 */ /* 0x000e2200000e0000 */
[----:B------:R-:W-:Y:S02]  /*195e0*/  IMAD R21, R24, R9, RZ ;  /* 0x0000000918157224 */ /* 0x000fe400078e02ff */
[----:B------:R-:W-:Y:S01]  /*195f0*/  IMAD.IADD R24, R45, 0x1, R27 ;  /* 0x000000012d187824 */ /* 0x000fe200078e021b */
[----:B------:R-:W1:Y:S03]  /*19600*/  SHFL.IDX PT, R0, R20, RZ, 0x181f ;  /* 0x00181fff14007589 */ /* 0x000e6600000e0000 */
[C---:B------:R-:W-:Y:S01]  /*19610*/  VIADD R8, R24.reuse, 0x30 ;  /* 0x0000003018087836 */ /* 0x040fe20000000000 */
[----:B------:R-:W2:Y:S01]  /*19620*/  SHFL.IDX PT, R5, R7, 0x1, 0x181f ;  /* 0x00381f0007057f89 */ /* 0x000ea200000e0000 */
[C---:B------:R-:W-:Y:S01]  /*19630*/  ISETP.GE.OR P2, PT, R24.reuse, R21, P0 ;  /* 0x000000151800720c */ /* 0x040fe20000746670 */
[----:B------:R-:W-:-:S02]  /*19640*/  VIADD R10, R24, 0x60 ;  /* 0x00000060180a7836 */ /* 0x000fc40000000000 */
[----:B------:R-:W3:Y:S01]  /*19650*/  SHFL.IDX PT, R14, R7, 0x2, 0x181f ;  /* 0x00581f00070e7f89 */ /* 0x000ee200000e0000 */
[-C--:B------:R-:W-:Y:S02]  /*19660*/  ISETP.GE.OR P3, PT, R8, R21.reuse, P0 ;  /* 0x000000150800720c */ /* 0x080fe40000766670 */
        /* <DEDUP_REMOVED lines=10> */
[C---:B----4-:R-:W-:Y:S01]  /*19710*/  @!P3 LEA.HI.X R9, R44.reuse, R4, R43, 0x1, P1 ;  /* 0x000000042c09b211 */ /* 0x050fe200008f0c2b */
[----:B------:R-:W-:Y:S02]  /*19720*/  @!P4 IMAD.MOV.U32 R4, RZ, RZ, R25 ;  /* 0x000000ffff04c224 */ /* 0x000fe400078e0019 */
[----:B------:R0:W2:Y:S01]  /*19730*/  SHFL.IDX PT, R14, R7, 0x3, 0x181f ;  /* 0x00781f00070e7f89 */ /* 0x0000a200000e0000 */
[----:B-----5:R-:W-:-:S03]  /*19740*/  @!P4 LEA.HI.X R5, R44, R6, R43, 0x1, P5 ;  /* 0x000000062c05c211 */ /* 0x020fc600028f0c2b */
[----:B------:R0:W-:Y:S04]  /*19750*/  @!P3 ST.E.128 desc[UR40][R8.64], RZ ;  /* 0x000000ff0800b985 */ /* 0x0001e8000c101d28 */
[----:B------:R0:W-:Y:S02]  /*19760*/  @!P4 ST.E.128 desc[UR40][R4.64], RZ ;  /* 0x000000ff0400c985 */ /* 0x0001e4000c101d28 */
.L_x_1756:
[----:B------:R-:W-:-:S05]  /*19770*/  VIADD R24, R24, 0x90 ;  /* 0x0000009018187836 */ /* 0x000fca0000000000 */
[----:B------:R-:W-:-:S13]  /*19780*/  ISETP.GE.OR P0, PT, R24, R21, P0 ;  /* 0x000000151800720c */ /* 0x000fda0000706670 */
[----:B--2---:R-:W-:-:S04]  /*19790*/  @!P0 LEA R14, P1, R44, R14, 0x1 ;  /* 0x0000000e2c0e8211 */ /* 0x004fc800078208ff */
[----:B-1----:R-:W-:-:S05]  /*197a0*/  @!P0 LEA.HI.X R15, R44, R0, R43, 0x1, P1 ;  /* 0x000000002c0f8211 */ /* 0x002fca00008f0c2b */
[----:B------:R2:W-:Y:S04]  /*197b0*/  @!P0 ST.E.128 desc[UR40][R14.64], RZ ;  /* 0x000000ff0e008985 */ /* 0x0005e8000c101d28 */
.L_x_1529:
[----:B------:R-:W-:Y:S05]  /*197c0*/  BSYNC B0 ;  /* 0x0000000000007941 */ /* 0x000fea0003800000 */
.L_x_1524:
[----:B------:R-:W-:Y:S02]  /*197d0*/  ULDC UR4, c[0x0][0xc3c] ;  /* 0x00030f0000047ab9 */ /* 0x000fe40000000800 */
[----:B------:R-:W-:-:S13]  /*197e0*/  ISETP.GE.AND P0, PT, R31, UR4, PT ;  /* 0x000000041f007c0c */ /* 0x000fda000bf06270 */
[----:B------:R-:W-:Y:S05]  /*197f0*/  @!P0 BRA `(.L_x_1538) ;  /* 0xfffffe78000c8947 */ /* 0x000fea000383ffff */
[----:B------:R-:W-:Y:S05]  /*19800*/  BRA `(.L_x_1336) ;  /* 0x0000007800a47947 */ /* 0x000fea0003800000 */
.L_x_1334:
[----:B------:R-:W-:-:S08]  /*19810*/  NOP ;  /* 0x0000000000007918 */ /* 0x000fd00000000000 */
[----:B--2---:R-:W0:-:S00]  /*19820*/  USETMAXREG.DEALLOC.CTAPOOL 0x20 ;  /* 0x00000020000079c8 */ /* 0x004e0000080e0500 */
[----:B0-----:R-:W-:Y:S01]  /*19830*/  LOP3.LUT R0, R0, 0x3, RZ, 0xc0, !PT ;  /* 0x0000000300007812 */ /* 0x001fe200078ec0ff */
[----:B------:R-:W-:Y:S01]  /*19840*/  IMAD.MOV.U32 R25, RZ, RZ, RZ ;  /* 0x000000ffff197224 */ /* 0x000fe200078e00ff */
[----:B------:R-:W-:-:S04]  /*19850*/  LOP3.LUT R22, R22, 0xfffffffd, RZ, 0xc0, !PT ;  /* 0xfffffffd16167812 */ /* 0x000fc800078ec0ff */
[----:B------:R-:W0:Y:S02]  /*19860*/  SHFL.IDX PT, R0, R0, RZ, 0x1f ;  /* 0x00001fff00007589 */ /* 0x000e2400000e0000 */
[----:B0-----:R-:W-:-:S13]  /*19870*/  ISETP.NE.AND P0, PT, R0, RZ, PT ;  /* 0x000000ff0000720c */ /* 0x001fda0003f05270 */
[----:B------:R-:W-:Y:S01]  /*19880*/  @P0 LOP3.LUT R22, R22, 0x2, RZ, 0xfc, !PT ;  /* 0x0000000216160812 */ /* 0x000fe200078efcff */
[----:B------:R-:W-:Y:S06]  /*19890*/  @!P0 BRA `(.L_x_1539) ;  /* 0x00000000001c8947 */ /* 0x000fec0003800000 */
[----:B------:R-:W0:Y:S08]  /*198a0*/  S2UR UR5, SR_CgaCtaId ;  /* 0x00000000000579c3 */ /* 0x000e300000008800 */
[----:B------:R-:W-:Y:S06]  /*198b0*/  BAR.SYNC.DEFER_BLOCKING 0x5, 0x200 ;  /* 0x0148000000007b1d */ /* 0x000fec0000010000 */
[----:B------:R-:W-:-:S02]  /*198c0*/  UMOV UR4, 0x400 ;  /* 0x0000040000047882 */ /* 0x000fc40000000000 */
[----:B0-----:R-:W-:-:S09]  /*198d0*/  ULEA UR4, UR5, UR4, 0x18 ;  /* 0x0000000405047291 */ /* 0x001fd2000f8ec03f */
[----:B------:R-:W1:Y:S01]  /*198e0*/  LDS.128 R24, [UR4+0x168d0] ;  /* 0x0168d004ff187984 */ /* 0x000e620008000c00 */
[----:B------:R-:W-:Y:S06]  /*198f0*/  BAR.ARV 0x4, 0x200 ;  /* 0x0108000000007b1d */ /* 0x000fec0000002000 */
[----:B------:R-:W-:Y:S05]  /*19900*/  BRA `(.L_x_1540) ;  /* 0x0000000c008c7947 */ /* 0x000fea0003800000 */
.L_x_1539:
[----:B------:R-:W0:Y:S01]  /*19910*/  S2R R0, SR_TID.X ;  /* 0x0000000000007919 */ /* 0x000e220000002100 */
        /* <DEDUP_REMOVED lines=43> */
.L_x_1543:
        /* <DEDUP_REMOVED lines=37> */
.L_x_1541:
        /* <DEDUP_REMOVED lines=13> */
.L_x_1544:
        /* <DEDUP_REMOVED lines=17> */
[----:B------:R-:W-:Y:S02]  /*1a000*/  IMAD.MOV R11, RZ, RZ, -R10 ;  /* 0x000000ffff0b7224 */ /* 0x000fe400078e0a0a */
[----:B------:R-:W-:-:S04]  /*1a010*/  IMAD.HI.U32 R2, R3, R8, RZ ;  /* 0x0000000803027227 */ /* 0x000fc800078e00ff */
[----:B------:R-:W-:-:S05]  /*1a020*/  IMAD R8, R2, R11, R8 ;  /* 0x0000000b02087224 */ /* 0x000fca00078e0208 */
        /* <DEDUP_REMOVED lines=10> */
[----:B------:R-:W-:-:S05]  /*1a0d0*/  @P0 IADD3 R2, R2, 0x1, RZ ;  /* 0x0000000102020810 */ /* 0x000fca0007ffe0ff */
[----:B------:R-:W-:Y:S02]  /*1a0e0*/  IMAD.MOV.U32 R7, RZ, RZ, R2 ;  /* 0x000000ffff077224 */ /* 0x000fe400078e0002 */
[----:B0-----:R-:W-:Y:S02]  /*1a0f0*/  IMAD.MOV R8, RZ, RZ, -R3 ;  /* 0x000000ffff087224 */ /* 0x001fe400078e0a03 */
[----:B------:R-:W-:Y:S01]  /*1a100*/  @!P2 IMAD.MOV R7, RZ, RZ, -R7 ;  /* 0x000000ffff07a224 */ /* 0x000fe200078e0a07 */
[----:B------:R-:W-:Y:S01]  /*1a110*/  @!P1 LOP3.LUT R7, RZ, R25, RZ, 0x33, !PT ;  /* 0x00000019ff079212 */ /* 0x000fe200078e33ff */
[----:B------:R-:W-:Y:S01]  /*1a120*/  IMAD.MOV.U32 R2, RZ, RZ, R8 ;  /* 0x000000ffff027224 */ /* 0x000fe200078e0008 */
[----:B------:R-:W-:-:S03]  /*1a130*/  IABS R8, R6 ;  /* 0x0000000600087213 */ /* 0x000fc60000000000 */
[----:B------:R-:W-:Y:S02]  /*1a140*/  IMAD R9, R2, R5, RZ ;  /* 0x0000000502097224 */ /* 0x000fe400078e02ff */
[----:B------:R-:W-:Y:S02]  /*1a150*/  IMAD.MOV.U32 R2, RZ, RZ, RZ ;  /* 0x000000ffff027224 */ /* 0x000fe400078e00ff */
[----:B------:R-:W-:Y:S02]  /*1a160*/  IMAD.MOV R8, RZ, RZ, -R8 ;  /* 0x000000ffff087224 */ /* 0x000fe400078e0a08 */
[----:B------:R-:W-:Y:S01]  /*1a170*/  IMAD.HI.U32 R2, R3, R9, R2 ;  /* 0x0000000903027227 */ /* 0x000fe200078e0002 */
[----:B------:R-:W-:-:S05]  /*1a180*/  IABS R3, R7 ;  /* 0x0000000700037213 */ /* 0x000fca0000000000 */
[----:B------:R-:W-:-:S04]  /*1a190*/  IMAD.HI.U32 R2, R2, R3, RZ ;  /* 0x0000000302027227 */ /* 0x000fc800078e00ff */
[----:B------:R-:W-:Y:S01]  /*1a1a0*/  IMAD R8, R2, R8, R3 ;  /* 0x0000000802087224 */ /* 0x000fe200078e0203 */
[----:B------:R-:W-:-:S04]  /*1a1b0*/  LOP3.LUT R3, R7, R6, RZ, 0x3c, !PT ;  /* 0x0000000607037212 */ /* 0x000fc800078e3cff */
[----:B------:R-:W-:Y:S02]  /*1a1c0*/  ISETP.GT.U32.AND P1, PT, R5, R8, PT ;  /* 0x000000080500720c */ /* 0x000fe40003f24070 */
[----:B------:R-:W-:Y:S01]  /*1a1d0*/  ISETP.GE.AND P2, PT, R3, RZ, PT ;  /* 0x000000ff0300720c */ /* 0x000fe20003f46270 */
[----:B------:R-:W-:-:S10]  /*1a1e0*/  IMAD.MOV R3, RZ, RZ, -R7 ;  /* 0x000000ffff037224 */ /* 0x000fd400078e0a07 */
        /* <DEDUP_REMOVED lines=8> */
[C---:B------:R-:W-:Y:S02]  /*1a270*/  IMAD R7, R6.reuse, R5, R7 ;  /* 0x0000000506077224 */ /* 0x040fe400078e0207 */
[----:B------:R-:W-:Y:S02]  /*1a280*/  IMAD R6, R6, 0x1000000, R2 ;  /* 0x0100000006067824 */ /* 0x000fe400078e0202 */
[----:B------:R-:W-:-:S03]  /*1a290*/  IMAD R2, R25, R3, R4 ;  /* 0x0000000319027224 */ /* 0x000fc600078e0204 */
[----:B------:R-:W-:Y:S01]  /*1a2a0*/  LEA R26, R7, R6, 0x10 ;  /* 0x00000006071a7211 */ /* 0x000fe200078e80ff */
[----:B------:R-:W-:Y:S06]  /*1a2b0*/  BRA `(.L_x_1546) ;  /* 0x0000000000f07947 */ /* 0x000fec0003800000 */
.L_x_1545:
[----:B0-----:R-:W0:Y:S02]  /*1a2c0*/  LDC.64 R2, c[0x0][0xc90] ;  /* 0x00032400ff027b82 */ /* 0x001e240000000a00 */
        /* <DEDUP_REMOVED lines=10> */
[----:B------:R-:W-:-:S04]  /*1a370*/  IMAD R9, R9, R10, RZ ;  /* 0x0000000a09097224 */ /* 0x000fc800078e02ff */
[----:B------:R-:W-:Y:S01]  /*1a380*/  IMAD.HI.U32 R2, R3, R9, R2 ;  /* 0x0000000903027227 */ /* 0x000fe200078e0002 */
[----:B------:R-:W-:Y:S02]  /*1a390*/  IABS R9, R4 ;  /* 0x0000000400097213 */ /* 0x000fe40000000000 */
[----:B------:R-:W-:-:S03]  /*1a3a0*/  IABS R3, R5 ;  /* 0x0000000500037213 */ /* 0x000fc60000000000 */
[----:B------:R-:W-:-:S04]  /*1a3b0*/  IMAD.HI.U32 R2, R2, R9, RZ ;  /* 0x0000000902027227 */ /* 0x000fc800078e00ff */
[----:B------:R-:W-:-:S04]  /*1a3c0*/  IMAD.MOV R3, RZ, RZ, -R3 ;  /* 0x000000ffff037224 */ /* 0x000fc800078e0a03 */
        /* <DEDUP_REMOVED lines=16> */
[----:B------:R-:W-:-:S04]  /*1a4d0*/  VIADDMNMX R7, R7, UR5, R8, PT ;  /* 0x0000000507077c46 */ /* 0x000fc8000b800108 */
[----:B------:R-:W-:Y:S01]  /*1a4e0*/  IABS R8, R7 ;  /* 0x0000000700087213 */ /* 0x000fe20000000000 */
[----:B------:R-:W-:-:S03]  /*1a4f0*/  IMAD.MOV R26, RZ, RZ, -R7 ;  /* 0x000000ffff1a7224 */ /* 0x000fc600078e0a07 */
[----:B------:R-:W0:Y:S08]  /*1a500*/  I2F.RP R9, R8 ;  /* 0x0000000800097306 */ /* 0x000e300000209400 */
[----:B0-----:R-:W0:Y:S02]  /*1a510*/  MUFU.RCP R9, R9 ;  /* 0x0000000900097308 */ /* 0x001e240000001000 */
[----:B0-----:R-:W-:Y:S01]  /*1a520*/  VIADD R3, R9, 0xffffffe ;  /* 0x0ffffffe09037836 */ /* 0x001fe20000000000 */
[----:B------:R-:W-:-:S05]  /*1a530*/  IABS R9, R7 ;  /* 0x0000000700097213 */ /* 0x000fca0000000000 */
[----:B------:R-:W0:Y:S02]  /*1a540*/  F2I.FTZ.U32.TRUNC.NTZ R3, R3 ;  /* 0x0000000300037305 */ /* 0x000e24000021f000 */
[----:B0-----:R-:W-:-:S04]  /*1a550*/  IMAD.MOV R11, RZ, RZ, -R3 ;  /* 0x000000ffff0b7224 */ /* 0x001fc800078e0a03 */
[----:B------:R-:W-:-:S04]  /*1a560*/  IMAD R5, R11, R8, RZ ;  /* 0x000000080b057224 */ /* 0x000fc800078e02ff */
[----:B------:R-:W-:Y:S01]  /*1a570*/  IMAD.HI.U32 R2, R3, R5, R2 ;  /* 0x0000000503027227 */ /* 0x000fe200078e0002 */
[----:B------:R-:W-:Y:S02]  /*1a580*/  IABS R5, R4 ;  /* 0x0000000400057213 */ /* 0x000fe40000000000 */
[----:B------:R-:W-:-:S03]  /*1a590*/  IADD3 R3, RZ, -R9, RZ ;  /* 0x80000009ff037210 */ /* 0x000fc60007ffe0ff */
        /* <DEDUP_REMOVED lines=8> */
[----:B------:R-:W-:Y:S02]  /*1a620*/  ISETP.GE.AND P2, PT, R3, RZ, PT ;  /* 0x000000ff0300720c */ /* 0x000fe40003f46270 */
[----:B------:R-:W-:-:S05]  /*1a630*/  IADD3 R3, R6, 0x1000000, R4 ;  /* 0x0100000006037810 */ /* 0x000fca0007ffe004 */
[----:B------:R-:W-:-:S06]  /*1a640*/  @P0 VIADD R2, R2, 0x1 ;  /* 0x0000000102020836 */ /* 0x000fcc0000000000 */
[----:B------:R-:W-:Y:S01]  /*1a650*/  @!P2 IMAD.MOV R2, RZ, RZ, -R2 ;  /* 0x000000ffff02a224 */ /* 0x000fe200078e0a02 */
[----:B------:R-:W-:-:S05]  /*1a660*/  @!P1 LOP3.LUT R2, RZ, R7, RZ, 0x33, !PT ;  /* 0x00000007ff029212 */ /* 0x000fca00078e33ff */
[----:B------:R-:W-:-:S07]  /*1a670*/  IMAD R26, R2, R26, R3 ;  /* 0x0000001a021a7224 */ /* 0x000fce00078e0203 */
.L_x_1546:
[----:B------:R-:W-:-:S05]  /*1a680*/  LOP3.LUT R2, RZ, R2, RZ, 0x33, !PT ;  /* 0x00000002ff027212 */ /* 0x000fca00078e33ff */
[----:B------:R-:W-:Y:S01]  /*1a690*/  IMAD.IADD R25, R25, 0x1, R2 ;  /* 0x0000000119197824 */ /* 0x000fe200078e0202 */
[----:B------:R-:W-:Y:S06]  /*1a6a0*/  BRA `(.L_x_1547) ;  /* 0x00000000000c7947 */ /* 0x000fec0003800000 */
.L_x_1542:
[----:B------:R-:W-:Y:S02]  /*1a6b0*/  IMAD.MOV.U32 R25, RZ, RZ, RZ ;  /* 0x000000ffff197224 */ /* 0x000fe400078e00ff */
[----:B------:R-:W-:Y:S02]  /*1a6c0*/  IMAD.U32 R24, RZ, RZ, UR6 ;  /* 0x00000006ff187e24 */ /* 0x000fe4000f8e00ff */
[----:B------:R-:W-:-:S07]  /*1a6d0*/  IMAD.MOV.U32 R26, RZ, RZ, RZ ;  /* 0x000000ffff1a7224 */ /* 0x000fce00078e00ff */
.L_x_1547:
[----:B------:R-:W-:-:S13]  /*1a6e0*/  ISETP.NE.AND P0, PT, R0, RZ, PT ;  /* 0x000000ff0000720c */ /* 0x000fda0003f05270 */
[----:B------:R-:W0:Y:S01]  /*1a6f0*/  @!P0 S2R R3, SR_CgaCtaId ;  /* 0x0000000000038919 */ /* 0x000e220000008800 */
[----:B------:R-:W-:-:S04]  /*1a700*/  @!P0 MOV R0, 0x400 ;  /* 0x0000040000008802 */ /* 0x000fc80000000f00 */
[----:B0-----:R-:W-:-:S05]  /*1a710*/  @!P0 LEA R0, R3, R0, 0x18 ;  /* 0x0000000003008211 */ /* 0x001fca00078ec0ff */
[----:B------:R0:W-:Y:S01]  /*1a720*/  @!P0 STS.128 [R0+0x168d0], R24 ;  /* 0x0168d01800008388 */ /* 0x0001e20000000c00 */
[----:B------:R-:W-:Y:S06]  /*1a730*/  BAR.ARV 0x5, 0x200 ;  /* 0x0148000000007b1d */ /* 0x000fec0000002000 */
.L_x_1540:
[----:B------:R2:W-:Y:S01]  /*1a740*/  STL [R1+0x34], RZ ;  /* 0x000034ff01007387 */ /* 0x0005e20000100800 */
[----:B------:R-:W-:Y:S01]  /*1a750*/  ULDC UR4, c[0x0][0xc3c] ;  /* 0x00030f0000047ab9 */ /* 0x000fe20000000800 */
[----:B------:R-:W-:Y:S01]  /*1a760*/  IMAD.MOV.U32 R28, RZ, RZ, 0x1 ;  /* 0x00000001ff1c7424 */ /* 0x000fe200078e00ff */
[----:B-1----:R-:W-:Y:S01]  /*1a770*/  ISETP.GE.AND P0, PT, R27, UR4, PT ;  /* 0x000000041b007c0c */ /* 0x002fe2000bf06270 */
[----:B------:R-:W-:-:S12]  /*1a780*/  IMAD.MOV.U32 R18, RZ, RZ, RZ ;  /* 0x000000ffff127224 */ /* 0x000fd800078e00ff */
[----:B--2---:R-:W-:Y:S05]  /*1a790*/  @P0 BRA `(.L_x_1548) ;  /* 0x0000006400e40947 */ /* 0x004fea0003800000 */
[----:B------:R-:W1:Y:S01]  /*1a7a0*/  S2R R5, SR_TID.X ;  /* 0x0000000000057919 */ /* 0x000e620000002100 */
[----:B------:R-:W2:Y:S01]  /*1a7b0*/  S2UR UR5, SR_CgaCtaId ;  /* 0x00000000000579c3 */ /* 0x000ea20000008800 */
        /* <DEDUP_REMOVED lines=8> */
[----:B--2---:R-:W-:-:S06]  /*1a840*/  ULEA UR4, UR5, UR4, 0x18 ;  /* 0x0000000405047291 */ /* 0x004fcc000f8ec03f */
[----:B------:R-:W-:Y:S01]  /*1a850*/  IMAD.U32 R17, RZ, RZ, UR4 ;  /* 0x00000004ff117e24 */ /* 0x000fe2000f8e00ff */
[C---:B-1----:R-:W-:Y:S01]  /*1a860*/  LOP3.LUT R4, R5.reuse, 0x7f, RZ, 0xc0, !PT ;  /* 0x0000007f05047812 */ /* 0x042fe200078ec0ff */
[----:B0-----:R-:W-:-:S04]  /*1a870*/  IMAD.SHL.U32 R0, R5, 0x8, RZ ;  /* 0x0000000805007824 */ /* 0x001fc800078e00ff */
[----:B------:R-:W-:Y:S01]  /*1a880*/  IMAD.SHL.U32 R3, R4, 0x8, RZ ;  /* 0x0000000804037824 */ /* 0x000fe200078e00ff */
[----:B------:R-:W-:Y:S01]  /*1a890*/  LOP3.LUT R2, R0, 0x1f8, RZ, 0xc0, !PT ;  /* 0x000001f800027812 */ /* 0x000fe200078ec0ff */
[----:B------:R-:W-:Y:S01]  /*1a8a0*/  IMAD.MOV.U32 R0, RZ, RZ, 0x1 ;  /* 0x00000001ff007424 */ /* 0x000fe200078e00ff */
[----:B------:R-:W-:Y:S02]  /*1a8b0*/  SHF.R.U32.HI R4, RZ, 0x3, R4 ;  /* 0x00000003ff047819 */ /* 0x000fe40000011604 */
[----:B------:R-:W-:Y:S02]  /*1a8c0*/  LOP3.LUT R2, R2, 0x38, R5, 0x78, !PT ;  /* 0x0000003802027812 */ /* 0x000fe400078e7805 */
[----:B------:R0:W-:Y:S02]  /*1a8d0*/  STL [R1], R0 ;  /* 0x0000000001007387 */ /* 0x0001e40000100800 */
[----:B------:R-:W-:Y:S02]  /*1a8e0*/  LOP3.LUT R2, R2, 0x200, R3, 0xf8, !PT ;  /* 0x0000020002027812 */ /* 0x000fe400078ef803 */
[----:B------:R-:W-:-:S04]  /*1a8f0*/  SHF.L.U32 R3, R5, 0x4, RZ ;  /* 0x0000000405037819 */ /* 0x000fc800000006ff */
[----:B------:R-:W-:Y:S01]  /*1a900*/  LOP3.LUT R3, R4, 0x70, R3, 0xf8, !PT ;  /* 0x0000007004037812 */ /* 0x000fe200078ef803 */
[----:B0-----:R-:W-:-:S05]  /*1a910*/  IMAD R0, R2, 0x2, R17 ;  /* 0x0000000202007824 */ /* 0x001fca00078e0211 */
[----:B------:R0:W-:Y:S02]  /*1a920*/  STL [R1+0xc], R0 ;  /* 0x00000c0001007387 */ /* 0x0001e40000100800 */
.L_x_1690:
[----:B------:R-:W-:Y:S05]  /*1a930*/  YIELD ;  /* 0x0000000000007946 */ /* 0x000fea0003800000 */
[----:B------:R-:W-:Y:S01]  /*1a940*/  ULDC.64 UR4, c[0x0][0xa28] ;  /* 0x00028a0000047ab9 */ /* 0x000fe20000000a00 */
[----:B------:R-:W-:Y:S02]  /*1a950*/  CS2R R6, SRZ ;  /* 0x0000000000067805 */ /* 0x000fe4000001ff00 */
[----:B------:R-:W-:Y:S01]  /*1a960*/  ISETP.NE.U32.AND P0, PT, RZ, UR4, PT ;  /* 0x00000004ff007c0c */ /* 0x000fe2000bf05070 */
[----:B-1----:R-:W1:Y:S01]  /*1a970*/  LDC.64 R10, c[0x0][0xa00] ;  /* 0x00028000ff0a7b82 */ /* 0x002e620000000a00 */
[----:B0-----:R-:W-:Y:S01]  /*1a980*/  IMAD.MOV.U32 R0, RZ, RZ, RZ ;  /* 0x000000ffff007224 */ /* 0x001fe200078e00ff */
[----:B------:R-:W-:Y:S01]  /*1a990*/  ULDC.64 UR6, c[0x0][0xa08] ;  /* 0x0002820000067ab9 */ /* 0x000fe20000000a00 */
[----:B------:R-:W-:Y:S01]  /*1a9a0*/  ISETP.NE.AND.EX P0, PT, RZ, UR5, PT, P0 ;  /* 0x00000005ff007c0c */ /* 0x000fe2000bf05300 */
[----:B------:R-:W-:Y:S01]  /*1a9b0*/  ULDC.64 UR4, c[0x0][0xa18] ;  /* 0x0002860000047ab9 */ /* 0x000fe20000000a00 */
[----:B------:R-:W-:-:S03]  /*1a9c0*/  ULDC.64 UR8, c[0x0][0xa10] ;  /* 0x0002840000087ab9 */ /* 0x000fc60000000a00 */
[----:B------:R-:W0:Y:S08]  /*1a9d0*/  LDC.64 R4, c[0x0][0xa08] ;  /* 0x00028200ff047b82 */ /* 0x000e300000000a00 */
[----:B------:R-:W2:Y:S02]  /*1a9e0*/  @P0 LDC.64 R2, c[0x0][0xa28] ;  /* 0x00028a00ff020b82 */ /* 0x000ea40000000a00 */
[----:B--2---:R-:W-:-:S05]  /*1a9f0*/  @P0 IMAD.WIDE R2, R27, 0x4, R2 ;  /* 0x000000041b020825 */ /* 0x004fca00078e0202 */
[----:B------:R2:W5:Y:S01]  /*1aa00*/  @P0 LDG.E R7, desc[UR40][R2.64] ;  /* 0x0000002802070981 */ /* 0x000562000c1e1900 */
[----:B------:R-:W-:Y:S01]  /*1aa10*/  ISETP.NE.U32.AND P0, PT, RZ, UR4, PT ;  /* 0x00000004ff007c0c */ /* 0x000fe2000bf05070 */
[C---:B-1----:R-:W-:Y:S01]  /*1aa20*/  IMAD.WIDE R10, R27.reuse, 0x4, R10 ;  /* 0x000000041b0a7825 */ /* 0x042fe200078e020a */
[----:B------:R-:W-:Y:S02]  /*1aa30*/  ISETP.NE.U32.AND P2, PT, RZ, UR6, PT ;  /* 0x00000006ff007c0c */ /* 0x000fe4000bf45070 */
[----:B------:R-:W-:Y:S01]  /*1aa40*/  ISETP.NE.AND.EX P0, PT, RZ, UR5, PT, P0 ;  /* 0x00000005ff007c0c */ /* 0x000fe2000bf05300 */
[----:B------:R-:W-:Y:S01]  /*1aa50*/  ULDC.64 UR4, c[0x0][0xa00] ;  /* 0x0002800000047ab9 */ /* 0x000fe20000000a00 */
[----:B------:R-:W-:Y:S01]  /*1aa60*/  ISETP.NE.U32.AND P4, PT, RZ, UR8, PT ;  /* 0x00000008ff007c0c */ /* 0x000fe2000bf85070 */
[----:B------:R-:W-:Y:S01]  /*1aa70*/  IMAD.MOV.U32 R12, RZ, RZ, RZ ;  /* 0x000000ffff0c7224 */ /* 0x000fe200078e00ff */
[----:B------:R-:W-:Y:S01]  /*1aa80*/  ISETP.NE.U32.AND P1, PT, RZ, UR4, PT ;  /* 0x00000004ff007c0c */ /* 0x000fe2000bf25070 */
[----:B--2---:R-:W1:Y:S01]  /*1aa90*/  LDC.64 R2, c[0x0][0xa10] ;  /* 0x00028400ff027b82 */ /* 0x004e620000000a00 */
[----:B0-----:R-:W-:-:S02]  /*1aaa0*/  IMAD.WIDE R4, R27, 0x4, R4 ;  /* 0x000000041b047825 */ /* 0x001fc400078e0204 */
[----:B------:R-:W-:-:S05]  /*1aab0*/  ISETP.NE.AND.EX P3, PT, RZ, UR5, PT, P1 ;  /* 0x00000005ff007c0c */ /* 0x000fca000bf65310 */
[----:B------:R-:W0:Y:S01]  /*1aac0*/  @P0 LDC.64 R8, c[0x0][0xa18] ;  /* 0x00028600ff080b82 */ /* 0x000e220000000a00 */
[----:B------:R-:W-:Y:S01]  /*1aad0*/  ULDC UR4, c[0x0][0x288] ;  /* 0x0000a20000047ab9 */ /* 0x000fe20000000800 */
[----:B------:R-:W-:Y:S02]  /*1aae0*/  ISETP.NE.AND.EX P1, PT, RZ, UR7, PT, P2 ;  /* 0x00000007ff007c0c */ /* 0x000fe4000bf25320 */
[----:B------:R-:W-:-:S04]  /*1aaf0*/  ISETP.NE.AND.EX P2, PT, RZ, UR9, PT, P4 ;  /* 0x00000009ff007c0c */ /* 0x000fc8000bf45340 */
[----:B------:R-:W2:Y:S07]  /*1ab00*/  @P3 LDG.E R0, desc[UR40][R10.64] ;  /* 0x000000280a003981 */ /* 0x000eae000c1e1900 */
[----:B------:R-:W5:Y:S01]  /*1ab10*/  @P1 LDG.E R12, desc[UR40][R4.64] ;  /* 0x00000028040c1981 */ /* 0x000f62000c1e1900 */
[----:B-1----:R-:W-:-:S05]  /*1ab20*/  IMAD.WIDE R2, R27, 0x4, R2 ;  /* 0x000000041b027825 */ /* 0x002fca00078e0202 */
[----:B------:R-:W5:Y:S01]  /*1ab30*/  @P2 LDG.E R6, desc[UR40][R2.64] ;  /* 0x0000002802062981 */ /* 0x000f62000c1e1900 */
[----:B0-----:R-:W-:-:S03]  /*1ab40*/  @P0 IMAD.WIDE R8, R27, 0x4, R8 ;  /* 0x000000041b080825 */ /* 0x001fc600078e0208 */
        /* <DEDUP_REMOVED lines=10> */
[----:B------:R-:W-:Y:S02]  /*1abf0*/  ULDC UR5, c[0x0][0x348] ;  /* 0x0000d20000057ab9 */ /* 0x000fe40000000800 */
[----:B0-----:R-:W-:Y:S02]  /*1ac00*/  IMAD.U32 R8, RZ, RZ, UR5 ;  /* 0x00000005ff087e24 */ /* 0x001fe4000f8e00ff */
[----:B------:R-:W-:Y:S01]  /*1ac10*/  IMAD.U32 R9, RZ, RZ, UR4 ;  /* 0x00000004ff097e24 */ /* 0x000fe2000f8e00ff */
[----:B--2---:R0:W-:Y:S01]  /*1ac20*/  STL [R1+0x18], R0 ;  /* 0x0000180001007387 */ /* 0x0041e20000100800 */
[----:B------:R-:W-:Y:S01]  /*1ac30*/  IMAD.MOV.U32 R13, RZ, RZ, R0 ;  /* 0x000000ffff0d7224 */ /* 0x000fe200078e0000 */
[----:B---3--:R-:W-:Y:S06]  /*1ac40*/  @P0 BRA `(.L_x_1549) ;  /* 0x0000000000140947 */ /* 0x008fec0003800000 */
[----:B------:R-:W-:Y:S05]  /*1ac50*/  @!P3 BRA `(.L_x_1549) ;  /* 0x000000000010b947 */ /* 0x000fea0003800000 */
[----:B0-----:R-:W2:Y:S04]  /*1ac60*/  LDG.E R0, desc[UR40][R10.64] ;  /* 0x000000280a007981 */ /* 0x001ea8000c1e1900 */
[----:B------:R-:W2:Y:S02]  /*1ac70*/  LDG.E R10, desc[UR40][R10.64+0x4] ;  /* 0x000004280a0a7981 */ /* 0x000ea4000c1e1900 */
[----:B--2---:R-:W-:-:S05]  /*1ac80*/  IMAD.IADD R13, R10, 0x1, -R0 ;  /* 0x000000010a0d7824 */ /* 0x004fca00078e0a00 */
[----:B------:R1:W-:Y:S02]  /*1ac90*/  STL [R1+0x18], R13 ;  /* 0x0000180d01007387 */ /* 0x0003e40000100800 */
.L_x_1549:
[----:B------:R-:W-:Y:S01]  /*1aca0*/  ULDC.64 UR4, c[0x0][0xa20] ;  /* 0x0002880000047ab9 */ /* 0x000fe20000000a00 */
[C---:B0-----:R-:W-:Y:S02]  /*1acb0*/  LOP3.LUT R0, R26.reuse, 0xff000000, RZ, 0xc0, !PT ;  /* 0xff0000001a007812 */ /* 0x041fe400078ec0ff */
[----:B------:R-:W-:Y:S02]  /*1acc0*/  ISETP.NE.U32.AND P0, PT, RZ, UR4, PT ;  /* 0x00000004ff007c0c */ /* 0x000fe4000bf05070 */
[----:B------:R-:W-:Y:S02]  /*1acd0*/  SHF.R.U32.HI R0, RZ, 0x8, R0 ;  /* 0x00000008ff007819 */ /* 0x000fe40000011600 */
[----:B------:R-:W-:Y:S02]  /*1ace0*/  ISETP.NE.AND.EX P0, PT, RZ, UR5, PT, P0 ;  /* 0x00000005ff007c0c */ /* 0x000fe4000bf05300 */
[C---:B------:R-:W-:Y:S02]  /*1acf0*/  LOP3.LUT R10, R26.reuse, 0xff0000, RZ, 0xc0, !PT ;  /* 0x00ff00001a0a7812 */ /* 0x040fe400078ec0ff */
[----:B------:R-:W-:-:S02]  /*1ad00*/  LOP3.LUT R16, R26, 0xffff, RZ, 0xc0, !PT ;  /* 0x0000ffff1a107812 */ /* 0x000fc400078ec0ff */
[----:B------:R-:W-:Y:S02]  /*1ad10*/  LEA.HI R0, R10, R0, RZ, 0x10 ;  /* 0x000000000a007211 */ /* 0x000fe400078f80ff */
[----:B-----5:R-:W-:-:S05]  /*1ad20*/  IADD3 R26, R12, R7, RZ ;  /* 0x000000070c1a7210 */ /* 0x020fca0007ffe0ff */
[----:B------:R-:W-:Y:S05]  /*1ad30*/  @!P0 BRA `(.L_x_1550) ;  /* 0x0000000000108947 */ /* 0x000fea0003800000 */
[----:B------:R-:W0:Y:S02]  /*1ad40*/  LDC.64 R4, c[0x0][0xa20] ;  /* 0x00028800ff047b82 */ /* 0x000e240000000a00 */
[----:B0-----:R-:W-:-:S05]  /*1ad50*/  IMAD.WIDE R4, R27, 0x4, R4 ;  /* 0x000000041b047825 */ /* 0x001fca00078e0204 */
[----:B------:R0:W5:Y:S01]  /*1ad60*/  LDG.E R9, desc[UR40][R4.64] ;  /* 0x0000002804097981 */ /* 0x000162000c1e1900 */
[----:B------:R-:W-:Y:S05]  /*1ad70*/  BRA `(.L_x_1551) ;  /* 0x0000000000107947 */ /* 0x000fea0003800000 */
.L_x_1550:
[----:B------:R-:W-:Y:S05]  /*1ad80*/  @!P1 BRA `(.L_x_1551) ;  /* 0x00000000000c9947 */ /* 0x000fea0003800000 */
[----:B------:R-:W2:Y:S04]  /*1ad90*/  LDG.E R9, desc[UR40][R4.64] ;  /* 0x0000002804097981 */ /* 0x000ea8000c1e1900 */
[----:B------:R-:W2:Y:S02]  /*1ada0*/  LDG.E R4, desc[UR40][R4.64+0x4] ;  /* 0x0000042804047981 */ /* 0x000ea4000c1e1900 */
[----:B--2---:R-:W-:-:S07]  /*1adb0*/  IMAD.IADD R9, R4, 0x1, -R9 ;  /* 0x0000000104097824 */ /* 0x004fce00078e0a09 */
.L_x_1551:
[----:B0-----:R-:W2:Y:S04]  /*1adc0*/  @P2 LDG.E R4, desc[UR40][R2.64] ;  /* 0x0000002802042981 */ /* 0x001ea8000c1e1900 */
[----:B------:R0:W2:Y:S01]  /*1add0*/  @P2 LDG.E R5, desc[UR40][R2.64+0x4] ;  /* 0x0000042802052981 */ /* 0x0000a2000c1e1900 */
[----:B------:R-:W-:Y:S02]  /*1ade0*/  IMAD R14, R25, 0xc0, RZ ;  /* 0x000000c0190e7824 */ /* 0x000fe400078e02ff */
[----:B-----5:R-:W-:Y:S02]  /*1adf0*/  IMAD.IADD R7, R9, 0x1, -R7 ;  /* 0x0000000109077824 */ /* 0x020fe400078e0a07 */
[----:B------:R-:W-:Y:S01]  /*1ae00*/  VIADD R10, R14, 0xbf ;  /* 0x000000bf0e0a7836 */ /* 0x000fe20000000000 */
[----:B------:R3:W-:Y:S01]  /*1ae10*/  STL [R1+0x10], R14 ;  /* 0x0000100e01007387 */ /* 0x0007e20000100800 */
[----:B0-----:R-:W0:Y:S02]  /*1ae20*/  LDC R2, c[0x0][0x448] ;  /* 0x00011200ff027b82 */ /* 0x001e240000000800 */
[----:B0-----:R-:W-:-:S13]  /*1ae30*/  ISETP.NE.AND P1, PT, R2, 0x1, PT ;  /* 0x000000010200780c */ /* 0x001fda0003f25270 */
[----:B------:R-:W0:Y:S08]  /*1ae40*/  @P1 LDC R3, c[0x0][0x44c] ;  /* 0x00011300ff031b82 */ /* 0x000e300000000800 */
[----:B------:R-:W4:Y:S01]  /*1ae50*/  @P1 LDC R2, c[0x0][0x450] ;  /* 0x00011400ff021b82 */ /* 0x000f220000000800 */
[----:B0-----:R-:W-:-:S05]  /*1ae60*/  @P1 IMAD.HI.U32 R3, R10, R3, RZ ;  /* 0x000000030a031227 */ /* 0x001fca00078e00ff */
[----:B----4-:R-:W-:Y:S01]  /*1ae70*/  @P1 SHF.R.U32.HI R10, RZ, R2, R3 ;  /* 0x00000002ff0a1219 */ /* 0x010fe20000011603 */
[----:B--2---:R-:W-:-:S04]  /*1ae80*/  @P2 IMAD.IADD R8, R5, 0x1, -R4 ;  /* 0x0000000105082824 */ /* 0x004fc800078e0a04 */
[----:B------:R-:W-:-:S04]  /*1ae90*/  IMAD.IADD R19, R7, 0x1, R8 ;  /* 0x0000000107137824 */ /* 0x000fc800078e0208 */
[C---:B------:R-:W-:Y:S01]  /*1aea0*/  VIADD R4, R19.reuse, 0x7f ;  /* 0x0000007f13047836 */ /* 0x040fe20000000000 */
[----:B------:R-:W-:-:S04]  /*1aeb0*/  IADD3 R9, R19, 0x1, -R13 ;  /* 0x0000000113097810 */ /* 0x000fc80007ffe80d */
[----:B------:R-:W-:Y:S01]  /*1aec0*/  SHF.R.S32.HI R2, RZ, 0x1f, R4 ;  /* 0x0000001fff027819 */ /* 0x000fe20000011404 */
[----:B------:R-:W-:-:S03]  /*1aed0*/  IMAD.IADD R10, R9, 0x1, R10 ;  /* 0x00000001090a7824 */ /* 0x000fc600078e020a */
[----:B------:R-:W-:Y:S02]  /*1aee0*/  LEA.HI R4, R2, R4, RZ, 0x7 ;  /* 0x0000000402047211 */ /* 0x000fe400078f38ff */
[----:B------:R-:W0:Y:S02]  /*1aef0*/  LDC.64 R2, c[0x0][0x9e0] ;  /* 0x00027800ff027b82 */ /* 0x000e240000000a00 */
[----:B------:R-:W-:-:S05]  /*1af00*/  SHF.R.S32.HI R12, RZ, 0x7, R4 ;  /* 0x00000007ff0c7819 */ /* 0x000fca0000011404 */
[----:B------:R3:W-:Y:S01]  /*1af10*/  STL [R1+0x44], R12 ;  /* 0x0000440c01007387 */ /* 0x0007e20000100800 */
[----:B0-----:R-:W-:Y:S01]  /*1af20*/  ISETP.GE.AND P3, PT, R3, 0x1, PT ;  /* 0x000000010300780c */ /* 0x001fe20003f66270 */
[----:B------:R-:W-:-:S12]  /*1af30*/  IMAD.IADD R2, R10, 0x1, R2 ;  /* 0x000000010a027824 */ /* 0x000fd800078e0202 */
[----:B---3--:R-:W-:Y:S05]  /*1af40*/  @!P3 BRA `(.L_x_1552) ;  /* 0x000000000048b947 */ /* 0x008fea0003800000 */
        /* <DEDUP_REMOVED lines=11> */
.L_x_1554:
[----:B------:R-:W-:-:S13]  /*1b000*/  ISETP.NE.AND P0, PT, R3, 0x1, PT ;  /* 0x000000010300780c */ /* 0x000fda0003f05270 */
[----:B------:R-:W0:Y:S02]  /*1b010*/  @P0 LDC.64 R4, c[0x0][0x9e8] ;  /* 0x00027a00ff040b82 */ /* 0x000e240000000a00 */
[----:B0-----:R-:W-:-:S05]  /*1b020*/  @P0 IMAD.HI.U32 R4, R11, R4, RZ ;  /* 0x000000040b040227 */ /* 0x001fca00078e00ff */
[----:B------:R-:W-:-:S07]  /*1b030*/  @P0 SHF.R.U32.HI R11, RZ, R5, R4 ;  /* 0x00000005ff0b0219 */ /* 0x000fce0000011604 */
.L_x_1555:
[----:B------:R-:W-:Y:S05]  /*1b040*/  BSYNC B0 ;  /* 0x0000000000007941 */ /* 0x000fea0003800000 */
.L_x_1553:
[----:B------:R-:W-:-:S05]  /*1b050*/  IMAD R11, R11, R3, R3 ;  /* 0x000000030b0b7224 */ /* 0x000fca00078e0203 */
[----:B------:R-:W-:-:S07]  /*1b060*/  VIMNMX R2, R2, R11, PT ;  /* 0x0000000b02027248 */ /* 0x000fce0003fe0100 */
.L_x_1552:
[----:B------:R-:W0:Y:S01]  /*1b070*/  @P1 LDC R10, c[0x0][0x44c] ;  /* 0x00011300ff0a1b82 */ /* 0x000e220000000800 */
[----:B------:R-:W-:Y:S01]  /*1b080*/  VIADD R2, R2, 0x7f ;  /* 0x0000007f02027836 */ /* 0x000fe20000000000 */
[----:B------:R-:W-:Y:S01]  /*1b090*/  ULDC UR4, c[0x0][0x9dc] ;  /* 0x0002770000047ab9 */ /* 0x000fe20000000800 */
[----:B------:R-:W-:Y:S02]  /*1b0a0*/  IMAD.MOV.U32 R4, RZ, RZ, R14 ;  /* 0x000000ffff047224 */ /* 0x000fe400078e000e */
[----:B------:R-:W-:-:S03]  /*1b0b0*/  IMAD.IADD R19, R19, 0x1, -R13 ;  /* 0x0000000113137824 */ /* 0x000fc600078e0a0d */
[----:B------:R-:W2:Y:S01]  /*1b0c0*/  @P1 LDC R5, c[0x0][0x450] ;  /* 0x00011400ff051b82 */ /* 0x000ea20000000800 */
[----:B0-----:R-:W-:-:S05]  /*1b0d0*/  @P1 IMAD.HI.U32 R10, R14, R10, RZ ;  /* 0x0000000a0e0a1227 */ /* 0x001fca00078e00ff */
[----:B--2---:R-:W-:Y:S02]  /*1b0e0*/  @P1 SHF.R.U32.HI R4, RZ, R5, R10 ;  /* 0x00000005ff041219 */ /* 0x004fe4000001160a */
[----:B------:R-:W-:Y:S02]  /*1b0f0*/  SHF.R.S32.HI R5, RZ, 0x1f, R2 ;  /* 0x0000001fff057819 */ /* 0x000fe40000011402 */
[----:B------:R-:W-:Y:S02]  /*1b100*/  IADD3 R11, R19, R4, RZ ;  /* 0x00000004130b7210 */ /* 0x000fe40007ffe0ff */
[----:B------:R-:W-:-:S03]  /*1b110*/  LEA.HI R5, R5, R2, RZ, 0x7 ;  /* 0x0000000205057211 */ /* 0x000fc600078f38ff */
[----:B------:R-:W-:Y:S01]  /*1b120*/  VIADD R2, R11, -UR4 ;  /* 0x800000040b027c36 */ /* 0x000fe20008000000 */
[----:B------:R-:W-:-:S04]  /*1b130*/  SHF.R.S32.HI R5, RZ, 0x7, R5 ;  /* 0x00000007ff057819 */ /* 0x000fc80000011405 */
[----:B------:R-:W-:Y:S01]  /*1b140*/  VIMNMX R10, R12, R5, PT ;  /* 0x000000050c0a7248 */ /* 0x000fe20003fe0100 */
        /* <DEDUP_REMOVED lines=11> */
.L_x_1558:
[----:B------:R-:W-:-:S13]  /*1b200*/  ISETP.NE.AND P0, PT, R3, 0x1, PT ;  /* 0x000000010300780c */ /* 0x000fda0003f05270 */
[----:B------:R-:W0:Y:S02]  /*1b210*/  @P0 LDC.64 R4, c[0x0][0x9e8] ;  /* 0x00027a00ff040b82 */ /* 0x000e240000000a00 */
[----:B0-----:R-:W-:-:S05]  /*1b220*/  @P0 IMAD.HI.U32 R4, R11, R4, RZ ;  /* 0x000000040b040227 */ /* 0x001fca00078e00ff */
[----:B------:R-:W-:-:S07]  /*1b230*/  @P0 SHF.R.U32.HI R11, RZ, R5, R4 ;  /* 0x00000005ff0b0219 */ /* 0x000fce0000011604 */
.L_x_1559:
[----:B------:R-:W-:Y:S05]  /*1b240*/  BSYNC B0 ;  /* 0x0000000000007941 */ /* 0x000fea0003800000 */
.L_x_1557:
[----:B------:R-:W-:-:S05]  /*1b250*/  IMAD R3, R11, R3, RZ ;  /* 0x000000030b037224 */ /* 0x000fca00078e02ff */
[----:B------:R-:W-:-:S07]  /*1b260*/  VIMNMX R2, R2, R3, !PT ;  /* 0x0000000302027248 */ /* 0x000fce0007fe0100 */
.L_x_1556:
[----:B------:R-:W-:Y:S01]  /*1b270*/  SHF.R.S32.HI R3, RZ, 0x1f, R2 ;  /* 0x0000001fff037819 */ /* 0x000fe20000011402 */
[----:B------:R-:W-:Y:S01]  /*1b280*/  BSSY B0, `(.L_x_1560) ;  /* 0x0000027000007945 */ /* 0x000fe20003800000 */
[----:B------:R-:W-:Y:S01]  /*1b290*/  LOP3.LUT R14, R0, 0xff, RZ, 0xc0, !PT ;  /* 0x000000ff000e7812 */ /* 0x000fe200078ec0ff */
[----:B-1----:R-:W-:Y:S01]  /*1b2a0*/  IMAD.MOV.U32 R13, RZ, RZ, RZ ;  /* 0x000000ffff0d7224 */ /* 0x002fe200078e00ff */
[----:B------:R-:W-:Y:S02]  /*1b2b0*/  LEA.HI R3, R3, R2, RZ, 0x7 ;  /* 0x0000000203037211 */ /* 0x000fe400078f38ff */
[----:B------:R-:W-:Y:S01]  /*1b2c0*/  SHF.R.U32.HI R0, RZ, 0x10, R0 ;  /* 0x00000010ff007819 */ /* 0x000fe20000011600 */
[----:B------:R0:W-:Y:S01]  /*1b2d0*/  STL [R1+0x40], R14 ;  /* 0x0000400e01007387 */ /* 0x0001e20000100800 */
[----:B------:R-:W-:-:S04]  /*1b2e0*/  SHF.R.S32.HI R3, RZ, 0x7, R3 ;  /* 0x00000007ff037819 */ /* 0x000fc80000011403 */
[----:B------:R-:W-:-:S04]  /*1b2f0*/  VIMNMX R4, RZ, R3, !PT ;  /* 0x00000003ff047248 */ /* 0x000fc80007fe0100 */
[----:B------:R-:W-:-:S13]  /*1b300*/  ISETP.GT.AND P0, PT, R10, R4, PT ;  /* 0x000000040a00720c */ /* 0x000fda0003f04270 */
[----:B0-----:R-:W-:Y:S05]  /*1b310*/  @!P0 BRA `(.L_x_1561) ;  /* 0x0000000000748947 */ /* 0x001fea0003800000 */
[----:B------:R-:W-:Y:S01]  /*1b320*/  ISETP.NE.AND P0, PT, R0, RZ, PT ;  /* 0x000000ff0000720c */ /* 0x000fe20003f05270 */
[----:B------:R-:W-:-:S03]  /*1b330*/  ULDC UR4, c[0x0][0x9f0] ;  /* 0x00027c0000047ab9 */ /* 0x000fc60000000800 */
[----:B------:R-:W-:-:S04]  /*1b340*/  SEL R5, R0, UR4, P0 ;  /* 0x0000000400057c07 */ /* 0x000fc80008000000 */
[----:B------:R-:W-:Y:S02]  /*1b350*/  IABS R12, R5 ;  /* 0x00000005000c7213 */ /* 0x000fe40000000000 */
[----:B------:R-:W-:Y:S02]  /*1b360*/  IADD3 R11, R5, -0x1, R10 ;  /* 0xffffffff050b7810 */ /* 0x000fe40007ffe00a */
[----:B------:R-:W0:Y:S03]  /*1b370*/  I2F.RP R2, R12 ;  /* 0x0000000c00027306 */ /* 0x000e260000209400 */
[----:B------:R-:W-:-:S05]  /*1b380*/  IMAD.IADD R11, R11, 0x1, -R4 ;  /* 0x000000010b0b7824 */ /* 0x000fca00078e0a04 */
[----:B0-----:R-:W0:Y:S02]  /*1b390*/  MUFU.RCP R2, R2 ;  /* 0x0000000200027308 */ /* 0x001e240000001000 */
[----:B0-----:R-:W-:-:S06]  /*1b3a0*/  VIADD R2, R2, 0xffffffe ;  /* 0x0ffffffe02027836 */ /* 0x001fcc0000000000 */
[----:B------:R0:W1:Y:S02]  /*1b3b0*/  F2I.FTZ.U32.TRUNC.NTZ R3, R2 ;  /* 0x0000000200037305 */ /* 0x000064000021f000 */
[----:B0-----:R-:W-:-:S04]  /*1b3c0*/  LOP3.LUT R2, R11, R5, RZ, 0x3c, !PT ;  /* 0x000000050b027212 */ /* 0x001fc800078e3cff */
[----:B------:R-:W-:Y:S01]  /*1b3d0*/  ISETP.GE.AND P3, PT, R2, RZ, PT ;  /* 0x000000ff0200720c */ /* 0x000fe20003f66270 */
[----:B-1----:R-:W-:-:S04]  /*1b3e0*/  IMAD.MOV R2, RZ, RZ, -R3 ;  /* 0x000000ffff027224 */ /* 0x002fc800078e0a03 */
[----:B------:R-:W-:Y:S02]  /*1b3f0*/  IMAD R13, R2, R12, RZ ;  /* 0x0000000c020d7224 */ /* 0x000fe400078e02ff */
[----:B------:R-:W-:-:S04]  /*1b400*/  IMAD.MOV.U32 R2, RZ, RZ, RZ ;  /* 0x000000ffff027224 */ /* 0x000fc800078e00ff */
        /* <DEDUP_REMOVED lines=13> */
[----:B------:R-:W-:-:S07]  /*1b4e0*/  @!P1 LOP3.LUT R13, RZ, R5, RZ, 0x33, !PT ;  /* 0x00000005ff0d9212 */ /* 0x000fce00078e33ff */
.L_x_1561:
[----:B------:R-:W-:Y:S05]  /*1b4f0*/  BSYNC B0 ;  /* 0x0000000000007941 */ /* 0x000fea0003800000 */
.L_x_1560:
[-C--:B------:R-:W-:Y:S01]  /*1b500*/  IMAD R4, R14, R13.reuse, R4 ;  /* 0x0000000d0e047224 */ /* 0x080fe200078e0204 */
[----:B------:R-:W-:Y:S04]  /*1b510*/  BSSY B0, `(.L_x_1562) ;  /* 0x00000dc000007945 */ /* 0x000fe80003800000 */
[C---:B------:R-:W-:Y:S01]  /*1b520*/  VIADDMNMX R10, R4.reuse, R13, R10, PT ;  /* 0x0000000d040a7246 */ /* 0x040fe2000380010a */
[----:B------:R-:W-:-:S04]  /*1b530*/  IMAD R4, R4, 0x80, -R7 ;  /* 0x0000008004047824 */ /* 0x000fc800078e0a07 */
[----:B------:R-:W-:Y:S01]  /*1b540*/  IMAD R10, R10, 0x80, -R7 ;  /* 0x000000800a0a7824 */ /* 0x000fe200078e0a07 */
[----:B------:R-:W-:-:S04]  /*1b550*/  VIMNMX R4, RZ, R4, !PT ;  /* 0x00000004ff047248 */ /* 0x000fc80007fe0100 */
[----:B------:R-:W-:-:S04]  /*1b560*/  VIMNMX R10, R10, R8, PT ;  /* 0x000000080a0a7248 */ /* 0x000fc80003fe0100 */
[----:B------:R-:W-:Y:S02]  /*1b570*/  ISETP.GT.AND P0, PT, R10, R4, PT ;  /* 0x000000040a00720c */ /* 0x000fe40003f04270 */
[----:B------:R-:W-:-:S11]  /*1b580*/  SHF.R.U32.HI R4, RZ, 0x7, R4 ;  /* 0x00000007ff047819 */ /* 0x000fd60000011604 */
[----:B------:R-:W-:-:S04]  /*1b590*/  @P0 IADD3 R2, R10, 0x7f, RZ ;  /* 0x0000007f0a020810 */ /* 0x000fc80007ffe0ff */
[----:B------:R-:W-:-:S04]  /*1b5a0*/  @P0 SHF.R.S32.HI R3, RZ, 0x1f, R2 ;  /* 0x0000001fff030819 */ /* 0x000fc80000011402 */
[----:B------:R-:W-:Y:S01]  /*1b5b0*/  @P0 LEA.HI R2, R3, R2, RZ, 0x7 ;  /* 0x0000000203020211 */ /* 0x000fe200078f38ff */
[----:B------:R-:W-:-:S03]  /*1b5c0*/  IMAD.MOV.U32 R3, RZ, RZ, R4 ;  /* 0x000000ffff037224 */ /* 0x000fc600078e0004 */
[----:B------:R-:W-:Y:S02]  /*1b5d0*/  @P0 SHF.R.S32.HI R3, RZ, 0x7, R2 ;  /* 0x00000007ff030819 */ /* 0x000fe40000011402 */
[----:B------:R-:W-:Y:S02]  /*1b5e0*/  PLOP3.LUT P0, PT, PT, PT, PT, 0x80, 0x0 ;  /* 0x000000000000781c */ /* 0x000fe40003f0f070 */
[----:B------:R-:W-:-:S13]  /*1b5f0*/  ISETP.GT.AND P1, PT, R3, R4, PT ;  /* 0x000000040300720c */ /* 0x000fda0003f24270 */
[----:B------:R-:W-:Y:S05]  /*1b600*/  @!P1 BRA `(.L_x_1563) ;  /* 0x0000000c00309947 */ /* 0x000fea0003800000 */
[----:B------:R-:W-:Y:S01]  /*1b610*/  UMOV UR4, 0xffffffff ;  /* 0xffffffff00047882 */ /* 0x000fe20000000000 */
[----:B------:R-:W-:Y:S02]  /*1b620*/  SEL R2, R27, RZ, !P2 ;  /* 0x000000ff1b027207 */ /* 0x000fe40005000000 */
[----:B------:R-:W-:Y:S05]  /*1b630*/  BRA.DIV UR4, `(.L_x_1564) ;  /* 0x0000007604487947 */ /* 0x000fea000b800000 */
[----:B------:R-:W0:Y:S02]  /*1b640*/  S2R R5, SR_TID.X ;  /* 0x0000000000057919 */ /* 0x000e240000002100 */
[----:B0-----:R-:W-:-:S04]  /*1b650*/  SHF.R.U32.HI R5, RZ, 0x5, R5 ;  /* 0x00000005ff057819 */ /* 0x001fc80000011605 */
[----:B------:R-:W-:-:S05]  /*1b660*/  LOP3.LUT R5, R5, 0x3, RZ, 0xc0, !PT ;  /* 0x0000000305057812 */ /* 0x000fca00078ec0ff */
[----:B------:R0:W1:Y:S02]  /*1b670*/  SHFL.IDX PT, R14, R5, RZ, 0x1f ;  /* 0x00001fff050e7589 */ /* 0x00006400000e0000 */
.L_x_1759:
[----:B-1----:R-:W-:Y:S02]  /*1b680*/  ISETP.NE.AND P0, PT, R14, RZ, PT ;  /* 0x000000ff0e00720c */ /* 0x002fe40003f05270 */
[----:B------:R-:W-:-:S11]  /*1b690*/  PLOP3.LUT P6, PT, PT, PT, PT, 0x8, 0x0 ;  /* 0x000000000000781c */ /* 0x000fd60003fce170 */
[----:B------:R-:W-:Y:S05]  /*1b6a0*/  @P0 BRA `(.L_x_1565) ;  /* 0x00000000000c0947 */ /* 0x000fea0003800000 */
[----:B------:R-:W-:-:S03]  /*1b6b0*/  UMOV UR4, 0xffffffff ;  /* 0xffffffff00047882 */ /* 0x000fc60000000000 */
[----:B------:R-:W-:Y:S05]  /*1b6c0*/  BRA.DIV UR4, `(.L_x_1566) ;  /* 0x0000007604587947 */ /* 0x000fea000b800000 */
[----:B------:R-:W-:-:S13]  /*1b6d0*/  ELECT P6, URZ, PT ;  /* 0x00000000003f782f */ /* 0x000fda00038c0000 */
.L_x_1565:
[----:B0-----:R-:W2:Y:S01]  /*1b6e0*/  LDL R5, [R1+0x34] ;  /* 0x0000340001057983 */ /* 0x001ea20000100800 */
[----:B------:R-:W-:Y:S01]  /*1b6f0*/  BSSY B1, `(.L_x_1567) ;  /* 0x0000008000017945 */ /* 0x000fe20003800000 */
[----:B--2---:R-:W-:-:S05]  /*1b700*/  VIADD R5, R5, 0x1 ;  /* 0x0000000105057836 */ /* 0x004fca0000000000 */
[----:B------:R-:W-:-:S04]  /*1b710*/  LEA.HI R7, R5, R5, RZ, 0x1 ;  /* 0x0000000505077211 */ /* 0x000fc800078f08ff */
[----:B------:R-:W-:-:S05]  /*1b720*/  LOP3.LUT R7, R7, 0xfffffffe, RZ, 0xc0, !PT ;  /* 0xfffffffe07077812 */ /* 0x000fca00078ec0ff */
[----:B------:R-:W-:-:S05]  /*1b730*/  IMAD.IADD R5, R5, 0x1, -R7 ;  /* 0x0000000105057824 */ /* 0x000fca00078e0a07 */
[----:B------:R-:W-:-:S04]  /*1b740*/  SHF.L.U32 R5, R5, 0x1f, RZ ;  /* 0x0000001f05057819 */ /* 0x000fc800000006ff */
[----:B------:R-:W0:Y:S02]  /*1b750*/  SYNCS.PHASECHK.TRANS64.TRYWAIT P0, [R17+URZ+0x16820], R5 ;  /* 0x01682005110075a7 */ /* 0x000e24000800017f */
[----:B0-----:R-:W-:Y:S05]  /*1b760*/  @!P0 BRA `(.L_x_1568) ;  /* 0x0000007400508947 */ /* 0x001fea0003800000 */
.L_x_1762:
[----:B------:R-:W-:Y:S05]  /*1b770*/  BSYNC B1 ;  /* 0x0000000000017941 */ /* 0x000fea0003800000 */
.L_x_1567:
[----:B------:R-:W-:Y:S04]  /*1b780*/  BSSY B1, `(.L_x_1569) ;  /* 0x0000050000017945 */ /* 0x000fe80003800000 */
[----:B------:R-:W-:Y:S05]  /*1b790*/  @!P6 BRA `(.L_x_1570) ;  /* 0x000000040038e947 */ /* 0x000fea0003800000 */
[----:B------:R-:W2:Y:S01]  /*1b7a0*/  LDL R7, [R1] ;  /* 0x0000000001077983 */ /* 0x000ea20000100800 */
[----:B0-----:R-:W-:Y:S01]  /*1b7b0*/  IMAD R5, R29, 0x8, R17 ;  /* 0x000000081d057824 */ /* 0x001fe200078e0211 */
[----:B------:R-:W0:Y:S01]  /*1b7c0*/  S2R R8, SR_TID.X ;  /* 0x0000000000087919 */ /* 0x000e220000002100 */
[----:B------:R-:W-:Y:S01]  /*1b7d0*/  BSSY B2, `(.L_x_1571) ;  /* 0x0000006000027945 */ /* 0x000fe20003800000 */
[----:B0-----:R-:W-:-:S04]  /*1b7e0*/  LOP3.LUT R8, R8, 0x7f, RZ, 0xc0, !PT ;  /* 0x0000007f08087812 */ /* 0x001fc800078ec0ff */
[----:B------:R-:W-:Y:S02]  /*1b7f0*/  ISETP.NE.AND P1, PT, R8, RZ, PT ;  /* 0x000000ff0800720c */ /* 0x000fe40003f25270 */
[----:B--2---:R-:W-:-:S04]  /*1b800*/  SHF.L.U32 R7, R7, 0x1f, RZ ;  /* 0x0000001f07077819 */ /* 0x004fc800000006ff */
[----:B------:R-:W0:Y:S02]  /*1b810*/  SYNCS.PHASECHK.TRANS64.TRYWAIT P0, [R5+URZ+0x168a0], R7 ;  /* 0x0168a007050075a7 */ /* 0x000e24000800017f */
[----:B0-----:R-:W-:Y:S05]  /*1b820*/  @!P0 BRA `(.L_x_1572) ;  /* 0x0000007400348947 */ /* 0x001fea0003800000 */
.L_x_1763:
[----:B------:R-:W-:Y:S05]  /*1b830*/  BSYNC B2 ;  /* 0x0000000000027941 */ /* 0x000fea0003800000 */
.L_x_1571:
[----:B------:R-:W-:Y:S04]  /*1b840*/  BSSY B2, `(.L_x_1573) ;  /* 0x0000009000027945 */ /* 0x000fe80003800000 */
        /* <DEDUP_REMOVED lines=8> */
.L_x_1574:
[----:B------:R-:W-:Y:S05]  /*1b8d0*/  BSYNC B2 ;  /* 0x0000000000027941 */ /* 0x000fea0003800000 */
.L_x_1573:
[----:B------:R-:W-:Y:S01]  /*1b8e0*/  IMAD.MOV.U32 R13, RZ, RZ, RZ ;  /* 0x000000ffff0d7224 */ /* 0x000fe200078e00ff */
[----:B------:R-:W-:Y:S01]  /*1b8f0*/  UIADD3 UR4, UP0, UR38, 0x570, URZ ;  /* 0x0000057026047890 */ /* 0x000fe2000ff1e03f */
[----:B------:R-:W-:Y:S01]  /*1b900*/  IMAD R8, R3, 0x80, R6 ;  /* 0x0000008003087824 */ /* 0x000fe200078e0206 */
[----:B------:R-:W-:Y:S01]  /*1b910*/  PLOP3.LUT P0, PT, PT, PT, PT, 0x80, 0x0 ;  /* 0x000000000000781c */ /* 0x000fe20003f0f070 */
[----:B------:R-:W-:Y:S01]  /*1b920*/  IMAD R10, R29, 0x4000, R17 ;  /* 0x000040001d0a7824 */ /* 0x000fe200078e0211 */
[----:B------:R-:W-:Y:S01]  /*1b930*/  R2UR UR10, R13 ;  /* 0x000000000d0a72ca */ /* 0x000fe200000e0000 */
[----:B------:R-:W-:Y:S01]  /*1b940*/  VIADD R8, R8, 0xffffff80 ;  /* 0xffffff8008087836 */ /* 0x000fe20000000000 */
[----:B------:R-:W-:Y:S01]  /*1b950*/  UIADD3.X UR5, URZ, UR39, URZ, UP0, !UPT ;  /* 0x000000273f057290 */ /* 0x000fe200087fe43f */
[----:B------:R-:W-:Y:S01]  /*1b960*/  VIADD R10, R10, 0xe400 ;  /* 0x0000e4000a0a7836 */ /* 0x000fe20000000000 */
[----:B------:R-:W-:Y:S01]  /*1b970*/  UMOV UR6, 0x0 ;  /* 0x0000000000067882 */ /* 0x000fe20000000000 */
[----:B------:R-:W-:Y:S01]  /*1b980*/  IMAD.SHL.U32 R11, R29, 0x2000, RZ ;  /* 0x000020001d0b7824 */ /* 0x000fe200078e00ff */
[----:B------:R-:W-:Y:S01]  /*1b990*/  UMOV UR7, 0x12f00000 ;  /* 0x12f0000000077882 */ /* 0x000fe20000000000 */
[----:B------:R-:W-:-:S08]  /*1b9a0*/  VIADD R12, R5, 0x16890 ;  /* 0x00016890050c7836 */ /* 0x000fd00000000000 */
.L_x_1575:
        /* <DEDUP_REMOVED lines=9> */
[----:B-1----:R-:W-:Y:S05]  /*1ba40*/  @P0 BRA.U.ANY `(.L_x_1575) ;  /* 0xfffffffd00d80947 */ /* 0x002fea000393ffff */
[----:B------:R-:W1:Y:S01]  /*1ba50*/  SYNCS.PHASECHK.TRANS64.TRYWAIT P0, [R5+URZ+0x168c0], R7 ;  /* 0x0168c007050075a7 */ /* 0x000e62000800017f */
[----:B------:R-:W-:Y:S04]  /*1ba60*/  BSSY B2, `(.L_x_1576) ;  /* 0x0000002000027945 */ /* 0x000fe80003800000 */
[----:B-1----:R-:W-:Y:S05]  /*1ba70*/  @!P0 BRA `(.L_x_1577) ;  /* 0x0000007000b48947 */ /* 0x002fea0003800000 */
.L_x_1764:
[----:B------:R-:W-:Y:S05]  /*1ba80*/  BSYNC B2 ;  /* 0x0000000000027941 */ /* 0x000fea0003800000 */
.L_x_1576:
[----:B------:R-:W-:Y:S01]  /*1ba90*/  BSSY B2, `(.L_x_1578) ;  /* 0x000000b000027945 */ /* 0x000fe20003800000 */
[----:B------:R-:W-:Y:S01]  /*1baa0*/  IMAD.MOV.U32 R14, RZ, RZ, 0x0 ;  /* 0x00000000ff0e7424 */ /* 0x000fe200078e00ff */
[----:B------:R-:W-:Y:S02]  /*1bab0*/  MOV R15, 0x12f00000 ;  /* 0x12f00000000f7802 */ /* 0x000fe40000000f00 */
[----:B------:R-:W-:Y:S05]  /*1bac0*/  @P1 BRA `(.L_x_1579) ;  /* 0x00000000001c1947 */ /* 0x000fea0003800000 */
[----:B------:R-:W2:Y:S01]  /*1bad0*/  S2R R10, SR_TID.X ;  /* 0x00000000000a7919 */ /* 0x000ea20000002100 */
[----:B01----:R-:W-:-:S04]  /*1bae0*/  IMAD.MOV.U32 R7, RZ, RZ, 0x4000 ;  /* 0x00004000ff077424 */ /* 0x003fc800078e00ff */
[----:B------:R3:W-:Y:S01]  /*1baf0*/  SYNCS.ARRIVE.TRANS64 RZ, [R5+URZ+0x168b0], R7 ;  /* 0x0168b00705ff79a7 */ /* 0x0007e2000800003f */
[----:B--2---:R-:W-:-:S04]  /*1bb00*/  LOP3.LUT R10, R10, 0x1f, RZ, 0xc0, !PT ;  /* 0x0000001f0a0a7812 */ /* 0x004fc800078ec0ff */
[----:B------:R-:W-:-:S13]  /*1bb10*/  ISETP.NE.AND P0, PT, R10, RZ, PT ;  /* 0x000000ff0a00720c */ /* 0x000fda0003f05270 */
[----:B---3--:R-:W-:Y:S05]  /*1bb20*/  @!P0 BRA `(.L_x_1579) ;  /* 0x0000000000048947 */ /* 0x008fea0003800000 */
[----:B------:R-:W-:Y:S01]  /*1bb30*/  BPT.TRAP 0x1 ;  /* 0x000000040000795c */ /* 0x000fe20000300000 */
.L_x_1579:
[----:B------:R-:W-:Y:S05]  /*1bb40*/  BSYNC B2 ;  /* 0x0000000000027941 */ /* 0x000fea0003800000 */
.L_x_1578:
[----:B------:R-:W-:Y:S01]  /*1bb50*/  R2UR UR10, R13 ;  /* 0x000000000d0a72ca */ /* 0x000fe200000e0000 */
[----:B------:R-:W-:Y:S01]  /*1bb60*/  IMAD R11, R11, 0x2, R17 ;  /* 0x000000020b0b7824 */ /* 0x000fe200078e0211 */
[----:B------:R-:W-:Y:S01]  /*1bb70*/  R2UR UR6, R14 ;  /* 0x000000000e0672ca */ /* 0x000fe200000e0000 */
[----:B------:R-:W-:Y:S01]  /*1bb80*/  UIADD3 UR4, UP0, UR38, 0x670, URZ ;  /* 0x0000067026047890 */ /* 0x000fe2000ff1e03f */
[----:B------:R-:W-:Y:S01]  /*1bb90*/  R2UR UR7, R15 ;  /* 0x000000000f0772ca */ /* 0x000fe200000e0000 */
[----:B01----:R-:W-:Y:S01]  /*1bba0*/  VIADD R5, R5, 0x168b0 ;  /* 0x000168b005057836 */ /* 0x003fe20000000000 */
[----:B------:R-:W-:Y:S01]  /*1bbb0*/  PLOP3.LUT P0, PT, PT, PT, PT, 0x80, 0x0 ;  /* 0x000000000000781c */ /* 0x000fe20003f0f070 */
[----:B------:R-:W-:Y:S01]  /*1bbc0*/  VIADD R11, R11, 0x400 ;  /* 0x000004000b0b7836 */ /* 0x000fe20000000000 */
[----:B------:R-:W-:-:S12]  /*1bbd0*/  UIADD3.X UR5, URZ, UR39, URZ, UP0, !UPT ;  /* 0x000000273f057290 */ /* 0x000fd800087fe43f */
.L_x_1580:
        /* <DEDUP_REMOVED lines=10> */
.L_x_1570:
[----:B------:R-:W-:Y:S05]  /*1bc80*/  BSYNC B1 ;  /* 0x0000000000017941 */ /* 0x000fea0003800000 */
.L_x_1569:
[----:B------:R-:W2:Y:S01]  /*1bc90*/  LDL.LU R7, [R1] ;  /* 0x0000000001077983 */ /* 0x000ea20000300800 */
[----:B------:R-:W-:Y:S01]  /*1bca0*/  VIADD R29, R29, 0x1 ;  /* 0x000000011d1d7836 */ /* 0x000fe20000000000 */
[----:B------:R-:W-:Y:S01]  /*1bcb0*/  PLOP3.LUT P0, PT, PT, PT, PT, 0x8, 0x0 ;  /* 0x000000000000781c */ /* 0x000fe20003f0e170 */
[----:B------:R-:W-:-:S03]  /*1bcc0*/  VIADD R3, R3, 0xfffffffe ;  /* 0xfffffffe03037836 */ /* 0x000fc60000000000 */
[----:B------:R-:W-:Y:S02]  /*1bcd0*/  ISETP.NE.AND P1, PT, R29, 0x2, PT ;  /* 0x000000021d00780c */ /* 0x000fe40003f25270 */
[----:B------:R-:W-:Y:S02]  /*1bce0*/  ISETP.GE.AND P2, PT, R3, R4, PT ;  /* 0x000000040300720c */ /* 0x000fe40003f46270 */
[----:B0-----:R-:W-:Y:S02]  /*1bcf0*/  SEL R5, RZ, 0x1, P1 ;  /* 0x00000001ff057807 */ /* 0x001fe40000800000 */
[----:B------:R-:W-:Y:S02]  /*1bd00*/  SEL R29, R29, RZ, P1 ;  /* 0x000000ff1d1d7207 */ /* 0x000fe40000800000 */
[----:B--2---:R-:W-:-:S05]  /*1bd10*/  LOP3.LUT R7, R7, R5, RZ, 0x3c, !PT ;  /* 0x0000000507077212 */ /* 0x004fca00078e3cff */
[----:B------:R0:W-:Y:S02]  /*1bd20*/  STL [R1], R7 ;  /* 0x0000000701007387 */ /* 0x0001e40000100800 */
[----:B------:R-:W-:Y:S05]  /*1bd30*/  @!P2 BRA `(.L_x_1563) ;  /* 0x000000040064a947 */ /* 0x000fea0003800000 */
.L_x_1593:
[----:B------:R-:W-:Y:S05]  /*1bd40*/  YIELD ;  /* 0x0000000000007946 */ /* 0x000fea0003800000 */
[----:B------:R-:W-:Y:S04]  /*1bd50*/  BSSY B1, `(.L_x_1581) ;  /* 0x000004d000017945 */ /* 0x000fe80003800000 */
[----:B-1----:R-:W-:Y:S05]  /*1bd60*/  @!P6 BRA `(.L_x_1582) ;  /* 0x00000004002ce947 */ /* 0x002fea0003800000 */
[----:B0-----:R-:W2:Y:S01]  /*1bd70*/  LDL R7, [R1] ;  /* 0x0000000001077983 */ /* 0x001ea20000100800 */
[----:B------:R-:W0:Y:S02]  /*1bd80*/  S2R R5, SR_TID.X ;  /* 0x0000000000057919 */ /* 0x000e240000002100 */
[----:B0-----:R-:W-:Y:S01]  /*1bd90*/  LOP3.LUT R8, R5, 0x7f, RZ, 0xc0, !PT ;  /* 0x0000007f05087812 */ /* 0x001fe200078ec0ff */
[----:B------:R-:W-:Y:S01]  /*1bda0*/  IMAD R5, R29, 0x8, R17 ;  /* 0x000000081d057824 */ /* 0x000fe200078e0211 */
[----:B------:R-:W-:Y:S02]  /*1bdb0*/  BSSY B2, `(.L_x_1583) ;  /* 0x0000005000027945 */ /* 0x000fe40003800000 */
[----:B------:R-:W-:Y:S02]  /*1bdc0*/  ISETP.NE.AND P2, PT, R8, RZ, PT ;  /* 0x000000ff0800720c */ /* 0x000fe40003f45270 */
[----:B--2---:R-:W-:-:S04]  /*1bdd0*/  SHF.L.U32 R7, R7, 0x1f, RZ ;  /* 0x0000001f07077819 */ /* 0x004fc800000006ff */
[----:B------:R-:W0:Y:S02]  /*1bde0*/  SYNCS.PHASECHK.TRANS64.TRYWAIT P1, [R5+URZ+0x168a0], R7 ;  /* 0x0168a007050075a7 */ /* 0x000e24000802017f */
[----:B0-----:R-:W-:Y:S05]  /*1bdf0*/  @!P1 BRA `(.L_x_1584) ;  /* 0x0000006c00e89947 */ /* 0x001fea0003800000 */
.L_x_1765:
[----:B------:R-:W-:Y:S05]  /*1be00*/  BSYNC B2 ;  /* 0x0000000000027941 */ /* 0x000fea0003800000 */
.L_x_1583:
        /* <DEDUP_REMOVED lines=9> */
.L_x_1586:
[----:B------:R-:W-:Y:S05]  /*1bea0*/  BSYNC B2 ;  /* 0x0000000000027941 */ /* 0x000fea0003800000 */
.L_x_1585:
        /* <DEDUP_REMOVED lines=11> */
.L_x_1587:
        /* <DEDUP_REMOVED lines=13> */
.L_x_1766:
[----:B------:R-:W-:Y:S05]  /*1c030*/  BSYNC B2 ;  /* 0x0000000000027941 */ /* 0x000fea0003800000 */
.L_x_1588:
[----:B------:R-:W-:Y:S01]  /*1c040*/  BSSY B2, `(.L_x_1590) ;  /* 0x000000b000027945 */ /* 0x000fe20003800000 */
[----:B------:R-:W-:Y:S01]  /*1c050*/  MOV R14, 0x0 ;  /* 0x00000000000e7802 */ /* 0x000fe20000000f00 */
[----:B------:R-:W-:Y:S02]  /*1c060*/  IMAD.MOV.U32 R15, RZ, RZ, 0x12f00000 ;  /* 0x12f00000ff0f7424 */ /* 0x000fe400078e00ff */
        /* <DEDUP_REMOVED lines=8> */
.L_x_1591:
[----:B------:R-:W-:Y:S05]  /*1c0f0*/  BSYNC B2 ;  /* 0x0000000000027941 */ /* 0x000fea0003800000 */
.L_x_1590:
        /* <DEDUP_REMOVED lines=8> */
.L_x_1592:
        /* <DEDUP_REMOVED lines=10> */
.L_x_1582:
[----:B------:R-:W-:Y:S05]  /*1c220*/  BSYNC B1 ;  /* 0x0000000000017941 */ /* 0x000fea0003800000 */
.L_x_1581:
[----:B0-----:R-:W2:Y:S01]  /*1c230*/  LDL.LU R7, [R1] ;  /* 0x0000000001077983 */ /* 0x001ea20000300800 */
[----:B------:R-:W-:Y:S01]  /*1c240*/  VIADD R29, R29, 0x1 ;  /* 0x000000011d1d7836 */ /* 0x000fe20000000000 */
[C---:B------:R-:W-:Y:S01]  /*1c250*/  ISETP.GT.AND P2, PT, R3.reuse, R4, PT ;  /* 0x000000040300720c */ /* 0x040fe20003f44270 */
[----:B------:R-:W-:-:S03]  /*1c260*/  VIADD R3, R3, 0xffffffff ;  /* 0xffffffff03037836 */ /* 0x000fc60000000000 */
[----:B------:R-:W-:-:S04]  /*1c270*/  ISETP.NE.AND P1, PT, R29, 0x2, PT ;  /* 0x000000021d00780c */ /* 0x000fc80003f25270 */
[----:B------:R-:W-:Y:S02]  /*1c280*/  SEL R5, RZ, 0x1, P1 ;  /* 0x00000001ff057807 */ /* 0x000fe40000800000 */
[----:B------:R-:W-:Y:S02]  /*1c290*/  SEL R29, R29, RZ, P1 ;  /* 0x000000ff1d1d7207 */ /* 0x000fe40000800000 */
[----:B--2---:R-:W-:-:S05]  /*1c2a0*/  LOP3.LUT R7, R7, R5, RZ, 0x3c, !PT ;  /* 0x0000000507077212 */ /* 0x004fca00078e3cff */
[----:B------:R1:W-:Y:S01]  /*1c2b0*/  STL [R1], R7 ;  /* 0x0000000701007387 */ /* 0x0003e20000100800 */
[----:B------:R-:W-:Y:S05]  /*1c2c0*/  @P2 BRA `(.L_x_1593) ;  /* 0xfffffff8009c2947 */ /* 0x000fea000383ffff */
.L_x_1563:
[----:B------:R-:W-:Y:S05]  /*1c2d0*/  BSYNC B0 ;  /* 0x0000000000007941 */ /* 0x000fea0003800000 */
.L_x_1562:
[----:B01----:R-:W2:Y:S01]  /*1c2e0*/  LDL R7, [R1+0x10] ;  /* 0x0000100001077983 */ /* 0x003ea20000100800 */
[----:B------:R-:W0:Y:S01]  /*1c2f0*/  LDC R2, c[0x0][0x448] ;  /* 0x00011200ff027b82 */ /* 0x000e220000000800 */
[----:B------:R-:W-:Y:S07]  /*1c300*/  @!P0 WARPSYNC.ALL ;  /* 0x0000000000008948 */ /* 0x000fee0003800000 */
[----:B------:R-:W-:Y:S01]  /*1c310*/  @!P0 BAR.SYNC.DEFER_BLOCKING 0xc, 0x200 ;  /* 0x0308000000008b1d */ /* 0x000fe20000010000 */
[----:B0-----:R-:W-:-:S13]  /*1c320*/  ISETP.NE.AND P1, PT, R2, 0x1, PT ;  /* 0x000000010200780c */ /* 0x001fda0003f25270 */
[----:B------:R-:W0:Y:S08]  /*1c330*/  @P1 LDC R4, c[0x0][0x44c] ;  /* 0x00011300ff041b82 */ /* 0x000e300000000800 */
[----:B------:R-:W1:Y:S01]  /*1c340*/  @P1 LDC R2, c[0x0][0x450] ;  /* 0x00011400ff021b82 */ /* 0x000e620000000800 */
[----:B--2---:R-:W-:-:S04]  /*1c350*/  VIADD R3, R7, 0xbf ;  /* 0x000000bf07037836 */ /* 0x004fc80000000000 */
[----:B0-----:R-:W-:-:S05]  /*1c360*/  @P1 IMAD.HI.U32 R4, R3, R4, RZ ;  /* 0x0000000403041227 */ /* 0x001fca00078e00ff */
[----:B-1----:R-:W-:-:S05]  /*1c370*/  @P1 SHF.R.U32.HI R3, RZ, R2, R4 ;  /* 0x00000002ff031219 */ /* 0x002fca0000011604 */
[----:B------:R-:W-:Y:S02]  /*1c380*/  IMAD.IADD R9, R9, 0x1, R3 ;  /* 0x0000000109097824 */ /* 0x000fe400078e0203 */
[----:B------:R-:W0:Y:S02]  /*1c390*/  LDC.64 R2, c[0x0][0x9e0] ;  /* 0x00027800ff027b82 */ /* 0x000e240000000a00 */
[----:B0-----:R-:W-:Y:S01]  /*1c3a0*/  ISETP.GE.AND P2, PT, R3, 0x1, PT ;  /* 0x000000010300780c */ /* 0x001fe20003f46270 */
[----:B------:R-:W-:-:S12]  /*1c3b0*/  IMAD.IADD R2, R9, 0x1, R2 ;  /* 0x0000000109027824 */ /* 0x000fd800078e0202 */
        /* <DEDUP_REMOVED lines=12> */
.L_x_1596:
[----:B------:R-:W-:-:S13]  /*1c480*/  ISETP.NE.AND P0, PT, R3, 0x1, PT ;  /* 0x000000010300780c */ /* 0x000fda0003f05270 */
[----:B------:R-:W0:Y:S02]  /*1c490*/  @P0 LDC.64 R4, c[0x0][0x9e8] ;  /* 0x00027a00ff040b82 */ /* 0x000e240000000a00 */
[----:B0-----:R-:W-:-:S05]  /*1c4a0*/  @P0 IMAD.HI.U32 R4, R6, R4, RZ ;  /* 0x0000000406040227 */ /* 0x001fca00078e00ff */
[----:B------:R-:W-:-:S07]  /*1c4b0*/  @P0 SHF.R.U32.HI R6, RZ, R5, R4 ;  /* 0x00000005ff060219 */ /* 0x000fce0000011604 */
.L_x_1597:
[----:B------:R-:W-:Y:S05]  /*1c4c0*/  BSYNC B0 ;  /* 0x0000000000007941 */ /* 0x000fea0003800000 */
.L_x_1595:
[----:B------:R-:W-:-:S05]  /*1c4d0*/  IMAD R5, R6, R3, R3 ;  /* 0x0000000306057224 */ /* 0x000fca00078e0203 */
[----:B------:R-:W-:-:S07]  /*1c4e0*/  VIMNMX R2, R2, R5, PT ;  /* 0x0000000502027248 */ /* 0x000fce0003fe0100 */
.L_x_1594:
[----:B------:R-:W2:Y:S01]  /*1c4f0*/  LDL R8, [R1+0x44] ;  /* 0x0000440001087983 */ /* 0x000ea20000100800 */
[----:B------:R-:W0:Y:S01]  /*1c500*/  @P1 LDC R5, c[0x0][0x44c] ;  /* 0x00011300ff051b82 */ /* 0x000e220000000800 */
[----:B------:R-:W-:Y:S01]  /*1c510*/  VIADD R2, R2, 0x7f ;  /* 0x0000007f02027836 */ /* 0x000fe20000000000 */
[----:B------:R-:W-:Y:S01]  /*1c520*/  ULDC UR4, c[0x0][0x9dc] ;  /* 0x0002770000047ab9 */ /* 0x000fe20000000800 */
[----:B------:R-:W-:-:S05]  /*1c530*/  IMAD.MOV.U32 R6, RZ, RZ, R7 ;  /* 0x000000ffff067224 */ /* 0x000fca00078e0007 */
[----:B------:R-:W1:Y:S01]  /*1c540*/  @P1 LDC R4, c[0x0][0x450] ;  /* 0x00011400ff041b82 */ /* 0x000e620000000800 */
[----:B0-----:R-:W-:-:S05]  /*1c550*/  @P1 IMAD.HI.U32 R5, R7, R5, RZ ;  /* 0x0000000507051227 */ /* 0x001fca00078e00ff */
[----:B-1----:R-:W-:Y:S02]  /*1c560*/  @P1 SHF.R.U32.HI R6, RZ, R4, R5 ;  /* 0x00000004ff061219 */ /* 0x002fe40000011605 */
[----:B------:R-:W-:Y:S02]  /*1c570*/  SHF.R.S32.HI R5, RZ, 0x1f, R2 ;  /* 0x0000001fff057819 */ /* 0x000fe40000011402 */
[----:B------:R-:W-:Y:S02]  /*1c580*/  IADD3 R7, R19, R6, RZ ;  /* 0x0000000613077210 */ /* 0x000fe40007ffe0ff */
[----:B------:R-:W-:-:S03]  /*1c590*/  LEA.HI R5, R5, R2, RZ, 0x7 ;  /* 0x0000000205057211 */ /* 0x000fc600078f38ff */
[----:B------:R-:W-:Y:S01]  /*1c5a0*/  VIADD R2, R7, -UR4 ;  /* 0x8000000407027c36 */ /* 0x000fe20008000000 */
[----:B------:R-:W-:-:S05]  /*1c5b0*/  SHF.R.S32.HI R9, RZ, 0x7, R5 ;  /* 0x00000007ff097819 */ /* 0x000fca0000011405 */
[----:B------:R0:W-:Y:S01]  /*1c5c0*/  STL [R1+0x48], R9 ;  /* 0x0000480901007387 */ /* 0x0001e20000100800 */
[----:B--2---:R-:W-:Y:S01]  /*1c5d0*/  VIMNMX R6, R8, R9, PT ;  /* 0x0000000908067248 */ /* 0x004fe20003fe0100 */
[----:B0-----:R-:W-:Y:S06]  /*1c5e0*/  @!P2 BRA `(.L_x_1598) ;  /* 0x000000000044a947 */ /* 0x001fec0003800000 */
        /* <DEDUP_REMOVED lines=10> */
.L_x_1600:
[----:B------:R-:W-:-:S13]  /*1c690*/  ISETP.NE.AND P0, PT, R3, 0x1, PT ;  /* 0x000000010300780c */ /* 0x000fda0003f05270 */
[----:B------:R-:W0:Y:S02]  /*1c6a0*/  @P0 LDC.64 R4, c[0x0][0x9e8] ;  /* 0x00027a00ff040b82 */ /* 0x000e240000000a00 */
[----:B0-----:R-:W-:-:S05]  /*1c6b0*/  @P0 IMAD.HI.U32 R4, R7, R4, RZ ;  /* 0x0000000407040227 */ /* 0x001fca00078e00ff */
[----:B------:R-:W-:-:S07]  /*1c6c0*/  @P0 SHF.R.U32.HI R7, RZ, R5, R4 ;  /* 0x00000005ff070219 */ /* 0x000fce0000011604 */
.L_x_1601:
[----:B------:R-:W-:Y:S05]  /*1c6d0*/  BSYNC B0 ;  /* 0x0000000000007941 */ /* 0x000fea0003800000 */
.L_x_1599:
[----:B------:R-:W-:-:S05]  /*1c6e0*/  IMAD R3, R7, R3, RZ ;  /* 0x0000000307037224 */ /* 0x000fca00078e02ff */
[----:B------:R-:W-:-:S07]  /*1c6f0*/  VIMNMX R2, R2, R3, !PT ;  /* 0x0000000302027248 */ /* 0x000fce0007fe0100 */
.L_x_1598:
[----:B------:R-:W-:Y:S01]  /*1c700*/  SHF.R.S32.HI R3, RZ, 0x1f, R2 ;  /* 0x0000001fff037819 */ /* 0x000fe20000011402 */
[----:B------:R-:W-:Y:S01]  /*1c710*/  BSSY B0, `(.L_x_1602) ;  /* 0x0000025000007945 */ /* 0x000fe20003800000 */
[----:B------:R-:W-:Y:S02]  /*1c720*/  ISETP.NE.AND P1, PT, R0, RZ, PT ;  /* 0x000000ff0000720c */ /* 0x000fe40003f25270 */
[----:B------:R-:W-:-:S04]  /*1c730*/  LEA.HI R3, R3, R2, RZ, 0x7 ;  /* 0x0000000203037211 */ /* 0x000fc800078f38ff */
[----:B------:R-:W-:-:S04]  /*1c740*/  SHF.R.S32.HI R3, RZ, 0x7, R3 ;  /* 0x00000007ff037819 */ /* 0x000fc80000011403 */
[----:B------:R-:W-:-:S03]  /*1c750*/  VIMNMX R8, RZ, R3, !PT ;  /* 0x00000003ff087248 */ /* 0x000fc60007fe0100 */
[----:B------:R-:W0:Y:S01]  /*1c760*/  @!P1 LDC R0, c[0x0][0x9f0] ;  /* 0x00027c00ff009b82 */ /* 0x000e220000000800 */
[----:B------:R-:W-:Y:S01]  /*1c770*/  ISETP.GT.AND P0, PT, R6, R8, PT ;  /* 0x000000080600720c */ /* 0x000fe20003f04270 */
[----:B------:R1:W-:Y:S04]  /*1c780*/  STL [R1+0x20], R8 ;  /* 0x0000200801007387 */ /* 0x0003e80000100800 */
[----:B------:R1:W-:Y:S08]  /*1c790*/  STL [R1+0x24], RZ ;  /* 0x000024ff01007387 */ /* 0x0003f00000100800 */
[----:B-1----:R-:W-:Y:S05]  /*1c7a0*/  @!P0 BRA `(.L_x_1603) ;  /* 0x00000000006c8947 */ /* 0x002fea0003800000 */
[-C--:B0-----:R-:W-:Y:S02]  /*1c7b0*/  IABS R4, R0.reuse ;  /* 0x0000000000047213 */ /* 0x081fe40000000000 */
[----:B------:R-:W-:Y:S02]  /*1c7c0*/  IABS R7, R0 ;  /* 0x0000000000077213 */ /* 0x000fe40000000000 */
[----:B------:R-:W0:Y:S03]  /*1c7d0*/  I2F.RP R2, R4 ;  /* 0x0000000400027306 */ /* 0x000e260000209400 */
        /* <DEDUP_REMOVED lines=23> */
[----:B------:R1:W-:Y:S02]  /*1c950*/  STL [R1+0x24], R5 ;  /* 0x0000240501007387 */ /* 0x0003e40000100800 */
.L_x_1603:
[----:B------:R-:W-:Y:S05]  /*1c960*/  BSYNC B0 ;  /* 0x0000000000007941 */ /* 0x000fea0003800000 */
.L_x_1602:
[----:B------:R-:W2:Y:S04]  /*1c970*/  LDL R2, [R1+0x24] ;  /* 0x0000240001027983 */ /* 0x000ea80000100800 */
[----:B0-----:R-:W2:Y:S01]  /*1c980*/  LDL R0, [R1+0x40] ;  /* 0x0000400001007983 */ /* 0x001ea20000100800 */
[----:B------:R-:W-:Y:S01]  /*1c990*/  BSSY B7, `(.L_x_1604) ;  /* 0x0000355000077945 */ /* 0x000fe20003800000 */
[----:B--2---:R-:W-:-:S05]  /*1c9a0*/  IMAD R0, R0, R2, R8 ;  /* 0x0000000200007224 */ /* 0x004fca00078e0208 */
        /* <DEDUP_REMOVED lines=9> */
[----:B-1----:R-:W0:Y:S01]  /*1ca40*/  S2R R5, SR_LANEID ;  /* 0x0000000000057919 */ /* 0x002e220000000000 */
        /* <DEDUP_REMOVED lines=10> */
[----:B0-----:R-:W-:Y:S01]  /*1caf0*/  IADD3 R24, R0, UR36, R7 ;  /* 0x0000002400187c10 */ /* 0x001fe2000fffe007 */
[----:B------:R-:W-:Y:S06]  /*1cb00*/  BRA `(.L_x_1606) ;  /* 0x0000003000f47947 */ /* 0x000fec0003800000 */
.L_x_1605:
        /* <DEDUP_REMOVED lines=11> */
[----:B-1----:R-:W-:Y:S02]  /*1cbc0*/  IMAD.U32 R5, RZ, RZ, UR7 ;  /* 0x00000007ff057e24 */ /* 0x002fe4000f8e00ff */
[----:B------:R-:W-:Y:S02]  /*1cbd0*/  IMAD.U32 R7, RZ, RZ, UR9 ;  /* 0x00000009ff077e24 */ /* 0x000fe4000f8e00ff */
[----:B------:R-:W-:-:S02]  /*1cbe0*/  IMAD.U32 R10, RZ, RZ, UR4 ;  /* 0x00000004ff0a7e24 */ /* 0x000fc4000f8e00ff */
[----:B------:R-:W-:Y:S02]  /*1cbf0*/  IMAD.U32 R11, RZ, RZ, UR5 ;  /* 0x00000005ff0b7e24 */ /* 0x000fe4000f8e00ff */
[----:B------:R-:W-:Y:S02]  /*1cc00*/  IMAD.MOV.U32 R8, RZ, RZ, 0x70 ;  /* 0x00000070ff087424 */ /* 0x000fe400078e00ff */
[----:B------:R-:W-:Y:S02]  /*1cc10*/  IMAD.MOV.U32 R12, RZ, RZ, 0x1 ;  /* 0x00000001ff0c7424 */ /* 0x000fe400078e00ff */
[----:B------:R-:W-:-:S07]  /*1cc20*/  IMAD.MOV.U32 R13, RZ, RZ, RZ ;  /* 0x000000ffff0d7224 */ /* 0x000fce00078e00ff */
[----:B------:R-:W-:-:S07]  /*1cc30*/  LEPC R20, `(.L_x_1608) ;  /* 0x000000001014794e */ /* 0x000fce0000000000 */
[----:B0-----:R-:W-:Y:S05]  /*1cc40*/  CALL.ABS.NOINC R2 ;  /* 0x0000000002007343 */ /* 0x001fea0003c00000 */
.L_x_1608:
[----:B------:R-:W-:Y:S05]  /*1cc50*/  BSYNC B6 ;  /* 0x0000000000067941 */ /* 0x000fea0003800000 */
.L_x_1607:
        /* <DEDUP_REMOVED lines=10> */
[----:B------:R-:W-:Y:S01]  /*1cd00*/  MOV R8, 0x70 ;  /* 0x0000007000087802 */ /* 0x000fe20000000f00 */
[----:B-1----:R-:W-:Y:S02]  /*1cd10*/  IMAD.U32 R5, RZ, RZ, UR7 ;  /* 0x00000007ff057e24 */ /* 0x002fe4000f8e00ff */
[----:B------:R-:W-:Y:S02]  /*1cd20*/  IMAD.U32 R6, RZ, RZ, UR8 ;  /* 0x00000008ff067e24 */ /* 0x000fe4000f8e00ff */
[----:B------:R-:W-:-:S02]  /*1cd30*/  IMAD.U32 R7, RZ, RZ, UR9 ;  /* 0x00000009ff077e24 */ /* 0x000fc4000f8e00ff */
[----:B------:R-:W-:Y:S02]  /*1cd40*/  IMAD.U32 R10, RZ, RZ, UR4 ;  /* 0x00000004ff0a7e24 */ /* 0x000fe4000f8e00ff */
[----:B------:R-:W-:Y:S02]  /*1cd50*/  IMAD.U32 R11, RZ, RZ, UR5 ;  /* 0x00000005ff0b7e24 */ /* 0x000fe4000f8e00ff */
[----:B------:R-:W-:Y:S02]  /*1cd60*/  IMAD.MOV.U32 R12, RZ, RZ, 0x1 ;  /* 0x00000001ff0c7424 */ /* 0x000fe400078e00ff */
[----:B0-----:R-:W-:-:S07]  /*1cd70*/  IMAD.MOV.U32 R13, RZ, RZ, RZ ;  /* 0x000000ffff0d7224 */ /* 0x001fce00078e00ff */
[----:B------:R-:W-:-:S07]  /*1cd80*/  LEPC R20, `(.L_x_1611) ;  /* 0x000000001014794e */ /* 0x000fce0000000000 */
[----:B--2---:R-:W-:Y:S05]  /*1cd90*/  CALL.ABS.NOINC R2 ;  /* 0x0000000002007343 */ /* 0x004fea0003c00000 */
.L_x_1611:
        /* <DEDUP_REMOVED lines=15> */
.L_x_1610:
[----:B------:R-:W-:Y:S05]  /*1ce90*/  BSYNC B6 ;  /* 0x0000000000067941 */ /* 0x000fea0003800000 */
.L_x_1609:
[----:B------:R-:W-:Y:S01]  /*1cea0*/  ULDC.64 UR4, c[0x0][0x9f8] ;  /* 0x00027e0000047ab9 */ /* 0x000fe20000000a00 */
[----:B------:R-:W-:Y:S01]  /*1ceb0*/  IMAD.MOV.U32 R25, RZ, RZ, R27 ;  /* 0x000000ffff197224 */ /* 0x000fe200078e001b */
[----:B------:R-:W-:-:S04]  /*1cec0*/  ISETP.NE.U32.AND P0, PT, RZ, UR4, PT ;  /* 0x00000004ff007c0c */ /* 0x000fc8000bf05070 */
[----:B------:R-:W-:Y:S01]  /*1ced0*/  ISETP.NE.AND.EX P0, PT, RZ, UR5, PT, P0 ;  /* 0x00000005ff007c0c */ /* 0x000fe2000bf05300 */
[----:B------:R-:W-:-:S12]  /*1cee0*/  ULDC.64 UR4, c[0x0][0xa08] ;  /* 0x0002820000047ab9 */ /* 0x000fd80000000a00 */
[----:B------:R-:W0:Y:S02]  /*1cef0*/  @P0 LDC.64 R2, c[0x0][0x9f8] ;  /* 0x00027e00ff020b82 */ /* 0x000e240000000a00 */
[----:B0-----:R-:W-:-:S05]  /*1cf00*/  @P0 IMAD.WIDE R2, R27, 0x4, R2 ;  /* 0x000000041b020825 */ /* 0x001fca00078e0202 */
[----:B------:R0:W2:Y:S01]  /*1cf10*/  @P0 LDG.E R25, desc[UR40][R2.64] ;  /* 0x0000002802190981 */ /* 0x0000a2000c1e1900 */
[----:B------:R-:W-:Y:S01]  /*1cf20*/  VIADD R23, R23, 0xffffffff ;  /* 0xffffffff17177836 */ /* 0x000fe20000000000 */
[----:B0-----:R-:W0:Y:S02]  /*1cf30*/  LDC.64 R2, c[0x0][0x418] ;  /* 0x00010600ff027b82 */ /* 0x001e240000000a00 */
[----:B0-----:R-:W-:Y:S01]  /*1cf40*/  LOP3.LUT P0, RZ, R2, UR4, RZ, 0xfc, !PT ;  /* 0x0000000402ff7c12 */ /* 0x001fe2000f80fcff */
[----:B------:R-:W-:-:S03]  /*1cf50*/  UMOV UR4, 0xffffffff ;  /* 0xffffffff00047882 */ /* 0x000fc60000000000 */
[----:B------:R-:W-:Y:S02]  /*1cf60*/  LOP3.LUT P0, RZ, R3, UR5, RZ, 0xfc, P0 ;  /* 0x0000000503ff7c12 */ /* 0x000fe4000800fcff */
[----:B--2---:R-:W-:Y:S02]  /*1cf70*/  SHF.R.S32.HI R7, RZ, 0x1f, R25 ;  /* 0x0000001fff077819 */ /* 0x004fe40000011419 */
[----:B------:R-:W-:-:S03]  /*1cf80*/  SEL R19, R25, RZ, !P0 ;  /* 0x000000ff19137207 */ /* 0x000fc60004000000 */
[----:B------:R0:W-:Y:S01]  /*1cf90*/  STL [R1+0x4], R7 ;  /* 0x0000040701007387 */ /* 0x0001e20000100800 */
[----:B------:R-:W-:Y:S05]  /*1cfa0*/  BRA.DIV UR4, `(.L_x_1612) ;  /* 0x0000005e04a47947 */ /* 0x000fea000b800000 */
[----:B------:R-:W2:Y:S02]  /*1cfb0*/  S2R R0, SR_TID.X ;  /* 0x0000000000007919 */ /* 0x000ea40000002100 */
[----:B--2---:R-:W-:-:S04]  /*1cfc0*/  SHF.R.U32.HI R0, RZ, 0x5, R0 ;  /* 0x00000005ff007819 */ /* 0x004fc80000011600 */
[----:B------:R-:W-:-:S05]  /*1cfd0*/  LOP3.LUT R0, R0, 0x3, RZ, 0xc0, !PT ;  /* 0x0000000300007812 */ /* 0x000fca00078ec0ff */
[----:B------:R2:W3:Y:S02]  /*1cfe0*/  SHFL.IDX PT, R14, R0, RZ, 0x1f ;  /* 0x00001fff000e7589 */ /* 0x0004e400000e0000 */
.L_x_1769:
[----:B---3--:R-:W-:Y:S02]  /*1cff0*/  ISETP.NE.AND P0, PT, R14, RZ, PT ;  /* 0x000000ff0e00720c */ /* 0x008fe40003f05270 */
[----:B------:R-:W-:Y:S02]  /*1d000*/  PLOP3.LUT P1, PT, PT, PT, PT, 0x8, 0x0 ;  /* 0x000000000000781c */ /* 0x000fe40003f2e170 */
[----:B------:R-:W-:-:S11]  /*1d010*/  LOP3.LUT R22, R22, 0xfffffffe, RZ, 0xc0, !PT ;  /* 0xfffffffe16167812 */ /* 0x000fd600078ec0ff */
[----:B------:R-:W-:Y:S01]  /*1d020*/  @P1 LOP3.LUT R22, R22, 0x1, RZ, 0xfc, !PT ;  /* 0x0000000116161812 */ /* 0x000fe200078efcff */
[----:B------:R-:W-:Y:S06]  /*1d030*/  @P0 BRA `(.L_x_1613) ;  /* 0x0000000000f00947 */ /* 0x000fec0003800000 */
[----:B------:R-:W-:-:S03]  /*1d040*/  UMOV UR4, 0xffffffff ;  /* 0xffffffff00047882 */ /* 0x000fc60000000000 */
[----:B------:R-:W-:Y:S05]  /*1d050*/  BRA.DIV UR4, `(.L_x_1614) ;  /* 0x0000005e04ac7947 */ /* 0x000fea000b800000 */
[----:B------:R-:W-:-:S13]  /*1d060*/  ELECT P6, URZ, PT ;  /* 0x00000000003f782f */ /* 0x000fda00038c0000 */
.L_x_1772:
[----:B------:R-:W-:Y:S05]  /*1d070*/  @!P6 BRA `(.L_x_1613) ;  /* 0x0000000000e0e947 */ /* 0x000fea0003800000 */
[----:B------:R-:W-:-:S04]  /*1d080*/  ISETP.NE.U32.AND P0, PT, R2, RZ, PT ;  /* 0x000000ff0200720c */ /* 0x000fc80003f05070 */
[----:B------:R-:W-:-:S13]  /*1d090*/  ISETP.NE.AND.EX P0, PT, R3, RZ, PT, P0 ;  /* 0x000000ff0300720c */ /* 0x000fda0003f05300 */
[----:B------:R-:W-:Y:S05]  /*1d0a0*/  @!P0 BRA `(.L_x_1615) ;  /* 0x0000000000488947 */ /* 0x000fea0003800000 */
[----:B------:R-:W3:Y:S01]  /*1d0b0*/  LDC R6, c[0x0][0x43c] ;  /* 0x00010f00ff067b82 */ /* 0x000ee20000000800 */
[----:B--2---:R-:W-:Y:S01]  /*1d0c0*/  MOV R0, R23 ;  /* 0x0000001700007202 */ /* 0x004fe20000000f00 */
[----:B------:R-:W-:Y:S01]  /*1d0d0*/  ULDC.64 UR4, c[0x0][0x428] ;  /* 0x00010a0000047ab9 */ /* 0x000fe20000000a00 */
[----:B---3--:R-:W-:-:S13]  /*1d0e0*/  ISETP.NE.AND P0, PT, R6, 0x1, PT ;  /* 0x000000010600780c */ /* 0x008fda0003f05270 */
[----:B-1----:R-:W1:Y:S02]  /*1d0f0*/  @P0 LDC.64 R4, c[0x0][0x440] ;  /* 0x00011000ff040b82 */ /* 0x002e640000000a00 */
[----:B-1----:R-:W-:-:S05]  /*1d100*/  @P0 IMAD.HI.U32 R4, R23, R4, RZ ;  /* 0x0000000417040227 */ /* 0x002fca00078e00ff */
[----:B------:R-:W-:-:S04]  /*1d110*/  @P0 SHF.R.U32.HI R0, RZ, R5, R4 ;  /* 0x00000005ff000219 */ /* 0x000fc80000011604 */
[--C-:B------:R-:W-:Y:S01]  /*1d120*/  SHF.R.S32.HI R5, RZ, 0x1f, R0.reuse ;  /* 0x0000001fff057819 */ /* 0x100fe20000011400 */
[----:B------:R-:W-:-:S04]  /*1d130*/  IMAD.MOV R4, RZ, RZ, -R0 ;  /* 0x000000ffff047224 */ /* 0x000fc800078e0a00 */
        /* <DEDUP_REMOVED lines=9> */
.L_x_1615:
[----:B--2---:R-:W-:Y:S01]  /*1d1d0*/  IMAD R0, R18, 0x8, R17 ;  /* 0x0000000812007824 */ /* 0x004fe200078e0211 */
[----:B---3--:R-:W-:-:S04]  /*1d1e0*/  SHF.L.U32 R2, R28, 0x1f, RZ ;  /* 0x0000001f1c027819 */ /* 0x008fc800000006ff */
[----:B------:R-:W2:Y:S02]  /*1d1f0*/  SYNCS.PHASECHK.TRANS64.TRYWAIT P0, [R0+URZ+0x16840], R2 ;  /* 0x01684002000075a7 */ /* 0x000ea4000800017f */
[----:B--2---:R-:W-:Y:S05]  /*1d200*/  @!P0 BRA `(.L_x_1616) ;  /* 0x0000005c00608947 */ /* 0x004fea0003800000 */
.L_x_1773:
[----:B------:R-:W3:Y:S02]  /*1d210*/  S2R R3, SR_TID.X ;  /* 0x0000000000037919 */ /* 0x000ee40000002100 */
[----:B---3--:R-:W-:-:S04]  /*1d220*/  LOP3.LUT R3, R3, 0x7f, RZ, 0xc0, !PT ;  /* 0x0000007f03037812 */ /* 0x008fc800078ec0ff */
[----:B------:R-:W-:-:S13]  /*1d230*/  ISETP.NE.AND P0, PT, R3, RZ, PT ;  /* 0x000000ff0300720c */ /* 0x000fda0003f05270 */
[----:B------:R-:W-:Y:S05]  /*1d240*/  @P0 BRA `(.L_x_1617) ;  /* 0x00000000001c0947 */ /* 0x000fea0003800000 */
[----:B------:R-:W3:Y:S01]  /*1d250*/  S2R R3, SR_TID.X ;  /* 0x0000000000037919 */ /* 0x000ee20000002100 */
[----:B--2---:R-:W-:-:S04]  /*1d260*/  IMAD.MOV.U32 R2, RZ, RZ, 0x4000 ;  /* 0x00004000ff027424 */ /* 0x004fc800078e00ff */
[----:B------:R4:W-:Y:S01]  /*1d270*/  SYNCS.ARRIVE.TRANS64 RZ, [R0+URZ+0x16830], R2 ;  /* 0x0168300200ff79a7 */ /* 0x0009e2000800003f */
[----:B---3--:R-:W-:-:S04]  /*1d280*/  LOP3.LUT R3, R3, 0x1f, RZ, 0xc0, !PT ;  /* 0x0000001f03037812 */ /* 0x008fc800078ec0ff */
[----:B------:R-:W-:-:S13]  /*1d290*/  ISETP.NE.AND P0, PT, R3, RZ, PT ;  /* 0x000000ff0300720c */ /* 0x000fda0003f05270 */
[----:B----4-:R-:W-:Y:S05]  /*1d2a0*/  @!P0 BRA `(.L_x_1617) ;  /* 0x0000000000048947 */ /* 0x010fea0003800000 */
[----:B------:R-:W-:Y:S01]  /*1d2b0*/  BPT.TRAP 0x1 ;  /* 0x000000040000795c */ /* 0x000fe20000300000 */
.L_x_1617:
[----:B------:R-:W-:Y:S01]  /*1d2c0*/  R2UR UR9, R0 ;  /* 0x00000000000972ca */ /* 0x000fe200000e0000 */
[----:B--2---:R-:W-:Y:S01]  /*1d2d0*/  IMAD R0, R18, 0x4000, R17 ;  /* 0x0000400012007824 */ /* 0x004fe200078e0211 */
        /* <DEDUP_REMOVED lines=10> */
[----:B------:R-:W-:Y:S01]  /*1d380*/  UIADD3 UR9, UR9, 0x16830, URZ ;  /* 0x0001683009097890 */ /* 0x000fe2000fffe03f */
[----:B------:R-:W-:-:S03]  /*1d390*/  LOP3.LUT R22, R22, 0xfffffffe, RZ, 0xc0, !PT ;  /* 0xfffffffe16167812 */ /* 0x000fc600078ec0ff */
[----:B------:R-:W-:Y:S02]  /*1d3a0*/  ULEA UR11, UR11, UR4, 0x7 ;  /* 0x000000040b0b7291 */ /* 0x000fe4000f8e383f */
[----:B------:R-:W-:Y:S01]  /*1d3b0*/  UIADD3 UR8, UR8, 0xe400, URZ ;  /* 0x0000e40008087890 */ /* 0x000fe2000fffe03f */
[----:B------:R-:W-:-:S05]  /*1d3c0*/  UMOV UR4, 0x0 ;  /* 0x0000000000047882 */ /* 0x000fca0000000000 */
[----:B------:R-:W-:-:S03]  /*1d3d0*/  @P0 LOP3.LUT R22, R22, 0x1, RZ, 0xfc, !PT ;  /* 0x0000000116160812 */ /* 0x000fc600078efcff */
[----:B------:R3:W-:Y:S02]  /*1d3e0*/  UTMALDG.4D [UR8], [UR6], desc[UR4] ;  /* 0x00000408060075b4 */ /* 0x0007e40008019000 */
[----:B---3--:R-:W-:Y:S02]  /*1d3f0*/  NOP ;  /* 0x0000000000007918 */ /* 0x008fe40000000000 */
.L_x_1613:
[----:B------:R-:W3:Y:S01]  /*1d400*/  LDL.LU R3, [R1+0x28] ;  /* 0x0000280001037983 */ /* 0x000ee20000300800 */
[----:B------:R-:W-:Y:S05]  /*1d410*/  WARPSYNC.ALL ;  /* 0x0000000000007948 */ /* 0x000fea0003800000 */
[----:B------:R-:W-:Y:S01]  /*1d420*/  ULDC.64 UR4, c[0x0][0x298] ;  /* 0x0000a60000047ab9 */ /* 0x000fe20000000a00 */
[----:B--2---:R-:W-:Y:S01]  /*1d430*/  VIADD R0, R17, 0x8400 ;  /* 0x0000840011007836 */ /* 0x004fe20000000000 */
[----:B------:R-:W-:Y:S01]  /*1d440*/  ULDC.64 UR6, c[0x0][0xa00] ;  /* 0x0002800000067ab9 */ /* 0x000fe20000000a00 */
[----:B------:R-:W-:Y:S01]  /*1d450*/  BSSY B6, `(.L_x_1618) ;  /* 0x0000022000067945 */ /* 0x000fe20003800000 */
[----:B------:R-:W-:Y:S01]  /*1d460*/  BAR.SYNC.DEFER_BLOCKING 0x8, 0x200 ;  /* 0x0208000000007b1d */ /* 0x000fe20000010000 */
[----:B------:R-:W-:-:S02]  /*1d470*/  ISETP.NE.U32.AND P0, PT, RZ, UR6, PT ;  /* 0x00000006ff007c0c */ /* 0x000fc4000bf05070 */
[----:B------:R-:W-:Y:S02]  /*1d480*/  LOP3.LUT P1, RZ, R0, 0x3ff, RZ, 0xc0, !PT ;  /* 0x000003ff00ff7812 */ /* 0x000fe4000782c0ff */
[----:B------:R-:W-:Y:S02]  /*1d490*/  ISETP.NE.AND.EX P0, PT, RZ, UR7, PT, P0 ;  /* 0x00000007ff007c0c */ /* 0x000fe4000bf05300 */
[----:B---3--:R-:W-:Y:S01]  /*1d4a0*/  SHF.R.S32.HI R2, RZ, 0x1f, R3 ;  /* 0x0000001fff027819 */ /* 0x008fe20000011403 */
[----:B-1----:R-:W-:-:S04]  /*1d4b0*/  IMAD.WIDE.U32 R4, R3, UR4, RZ ;  /* 0x0000000403047c25 */ /* 0x002fc8000f8e00ff */
        /* <DEDUP_REMOVED lines=11> */
[----:B-1----:R-:W-:Y:S01]  /*1d570*/  MOV R2, 0x0 ;  /* 0x0000000000027802 */ /* 0x002fe20000000f00 */
[----:B------:R-:W-:Y:S01]  /*1d580*/  ULDC.64 UR4, c[0x4][0xa8] ;  /* 0x01002a0000047ab9 */ /* 0x000fe20000000a00 */
[----:B------:R-:W-:Y:S01]  /*1d590*/  ULDC.64 UR6, c[0x4][0xb0] ;  /* 0x01002c0000067ab9 */ /* 0x000fe20000000a00 */
[----:B------:R-:W-:Y:S01]  /*1d5a0*/  ULDC.64 UR8, c[0x4][0x20] ;  /* 0x0100080000087ab9 */ /* 0x000fe20000000a00 */
[----:B------:R-:W-:Y:S01]  /*1d5b0*/  IMAD.U32 R4, RZ, RZ, UR4 ;  /* 0x00000004ff047e24 */ /* 0x000fe2000f8e00ff */
[----:B------:R-:W-:Y:S01]  /*1d5c0*/  MOV R11, UR9 ;  /* 0x00000009000b7c02 */ /* 0x000fe20008000f00 */
[----:B------:R-:W1:Y:S01]  /*1d5d0*/  LDC.64 R2, c[0x4][R2] ;  /* 0x0100000002027b82 */ /* 0x000e620000000a00 */
[----:B------:R-:W-:Y:S02]  /*1d5e0*/  IMAD.U32 R5, RZ, RZ, UR5 ;  /* 0x00000005ff057e24 */ /* 0x000fe4000f8e00ff */
[----:B------:R-:W-:Y:S02]  /*1d5f0*/  IMAD.U32 R6, RZ, RZ, UR6 ;  /* 0x00000006ff067e24 */ /* 0x000fe4000f8e00ff */
[----:B0-----:R-:W-:-:S02]  /*1d600*/  IMAD.U32 R7, RZ, RZ, UR7 ;  /* 0x00000007ff077e24 */ /* 0x001fc4000f8e00ff */
[----:B------:R-:W-:Y:S02]  /*1d610*/  IMAD.U32 R10, RZ, RZ, UR8 ;  /* 0x00000008ff0a7e24 */ /* 0x000fe4000f8e00ff */
[----:B------:R-:W-:Y:S02]  /*1d620*/  IMAD.MOV.U32 R8, RZ, RZ, 0x70 ;  /* 0x00000070ff087424 */ /* 0x000fe400078e00ff */
[----:B------:R-:W-:Y:S02]  /*1d630*/  IMAD.MOV.U32 R12, RZ, RZ, 0x1 ;  /* 0x00000001ff0c7424 */ /* 0x000fe400078e00ff */
[----:B------:R-:W-:-:S07]  /*1d640*/  IMAD.MOV.U32 R13, RZ, RZ, RZ ;  /* 0x000000ffff0d7224 */ /* 0x000fce00078e00ff */
[----:B------:R-:W-:-:S07]  /*1d650*/  LEPC R20, `(.L_x_1619) ;  /* 0x000000001014794e */ /* 0x000fce0000000000 */
[----:B-1----:R-:W-:Y:S05]  /*1d660*/  CALL.ABS.NOINC R2 ;  /* 0x0000000002007343 */ /* 0x002fea0003c00000 */
.L_x_1619:
[----:B------:R-:W-:Y:S05]  /*1d670*/  BSYNC B6 ;  /* 0x0000000000067941 */ /* 0x000fea0003800000 */
.L_x_1618:
[----:B------:R-:W2:Y:S01]  /*1d680*/  LDL.LU R20, [R1+0x38] ;  /* 0x0000380001147983 */ /* 0x000ea20000300800 */
[----:B------:R-:W-:Y:S01]  /*1d690*/  ULDC.64 UR6, c[0x0][0x2e0] ;  /* 0x0000b80000067ab9 */ /* 0x000fe20000000a00 */
[----:B------:R-:W3:Y:S01]  /*1d6a0*/  LDC R9, c[0x0][0x448] ;  /* 0x00011200ff097b82 */ /* 0x000ee20000000800 */
[----:B------:R-:W-:Y:S01]  /*1d6b0*/  ULDC.64 UR4, c[0x0][0x2d8] ;  /* 0x0000b60000047ab9 */ /* 0x000fe20000000a00 */
[----:B-1----:R-:W2:Y:S01]  /*1d6c0*/  LDL.LU.64 R2, [R1+0x28] ;  /* 0x0000280001027983 */ /* 0x002ea20000300a00 */
[----:B------:R-:W-:-:S03]  /*1d6d0*/  ULDC.64 UR8, c[0x0][0x280] ;  /* 0x0000a00000087ab9 */ /* 0x000fc60000000a00 */
[----:B------:R-:W4:Y:S04]  /*1d6e0*/  LDL.LU R21, [R1+0x3c] ;  /* 0x00003c0001157983 */ /* 0x000f280000300800 */
[----:B------:R-:W4:Y:S04]  /*1d6f0*/  LDL.LU R4, [R1+0x30] ;  /* 0x0000300001047983 */ /* 0x000f280000300800 */
[----:B------:R-:W4:Y:S01]  /*1d700*/  LDL R12, [R1+0x10] ;  /* 0x00001000010c7983 */ /* 0x000f220000100800 */
[----:B---3--:R-:W-:-:S13]  /*1d710*/  ISETP.NE.AND P1, PT, R9, 0x1, PT ;  /* 0x000000010900780c */ /* 0x008fda0003f25270 */
[----:B------:R-:W1:Y:S08]  /*1d720*/  @P1 LDC R5, c[0x0][0x450] ;  /* 0x00011400ff051b82 */ /* 0x000e700000000800 */
[----:B------:R-:W3:Y:S01]  /*1d730*/  @P1 LDC R8, c[0x0][0x450] ;  /* 0x00011400ff081b82 */ /* 0x000ee20000000800 */
[----:B--2---:R-:W-:Y:S02]  /*1d740*/  IMAD.MOV.U32 R3, RZ, RZ, R20 ;  /* 0x000000ffff037224 */ /* 0x004fe400078e0014 */
[----:B------:R-:W2:Y:S01]  /*1d750*/  S2R R20, SR_TID.X ;  /* 0x0000000000147919 */ /* 0x000ea20000002100 */
        /* <DEDUP_REMOVED lines=9> */
[C---:B--2---:R-:W-:Y:S01]  /*1d7f0*/  LOP3.LUT R21, R20.reuse, 0x7f, RZ, 0xc0, !PT ;  /* 0x0000007f14157812 */ /* 0x044fe200078ec0ff */
[----:B------:R-:W-:-:S03]  /*1d800*/  IMAD.SHL.U32 R20, R20, 0x10, RZ ;  /* 0x0000001014147824 */ /* 0x000fc600078e00ff */
[----:B------:R-:W-:-:S04]  /*1d810*/  SHF.R.U32.HI R21, RZ, 0x3, R21 ;  /* 0x00000003ff157819 */ /* 0x000fc80000011615 */
[----:B------:R-:W-:-:S05]  /*1d820*/  LOP3.LUT R20, R21, 0x70, R20, 0xf8, !PT ;  /* 0x0000007015147812 */ /* 0x000fca00078ef814 */
[----:B------:R-:W-:Y:S02]  /*1d830*/  IMAD.IADD R6, R20, 0x1, R12 ;  /* 0x0000000114067824 */ /* 0x000fe400078e020c */
[----:B------:R2:W5:Y:S02]  /*1d840*/  LDL R20, [R1+0xc] ;  /* 0x00000c0001147983 */ /* 0x0005640000100800 */
[----:B----4-:R-:W-:Y:S01]  /*1d850*/  @P1 IMAD.HI.U32 R0, R6, R4, RZ ;  /* 0x0000000406001227 */ /* 0x010fe200078e00ff */
[----:B------:R-:W4:Y:S03]  /*1d860*/  S2R R10, SR_TID.X ;  /* 0x00000000000a7919 */ /* 0x000f260000002100 */
[----:B------:R-:W-:Y:S01]  /*1d870*/  IMAD.MOV.U32 R4, RZ, RZ, R6 ;  /* 0x000000ffff047224 */ /* 0x000fe200078e0006 */
[----:B-1----:R-:W-:-:S04]  /*1d880*/  @P1 SHF.R.U32.HI R4, RZ, R5, R0 ;  /* 0x00000005ff041219 */ /* 0x002fc80000011600 */
[--C-:B------:R-:W-:Y:S01]  /*1d890*/  SHF.R.S32.HI R0, RZ, 0x1f, R4.reuse ;  /* 0x0000001fff007819 */ /* 0x100fe20000011404 */
[----:B0-----:R-:W-:-:S04]  /*1d8a0*/  IMAD.MOV R7, RZ, RZ, -R4 ;  /* 0x000000ffff077224 */ /* 0x001fc800078e0a04 */
[----:B------:R-:W-:-:S04]  /*1d8b0*/  IMAD R0, R0, UR4, RZ ;  /* 0x0000000400007c24 */ /* 0x000fc8000f8e02ff */
[C---:B------:R-:W-:Y:S02]  /*1d8c0*/  IMAD R0, R4.reuse, UR5, R0 ;  /* 0x0000000504007c24 */ /* 0x040fe4000f8e0200 */
[----:B------:R-:W-:-:S04]  /*1d8d0*/  IMAD.WIDE.U32 R4, R4, UR4, R2 ;  /* 0x0000000404047c25 */ /* 0x000fc8000f8e0002 */
[----:B------:R-:W-:Y:S02]  /*1d8e0*/  IMAD.IADD R5, R5, 0x1, R0 ;  /* 0x0000000105057824 */ /* 0x000fe400078e0200 */
[----:B------:R-:W-:-:S04]  /*1d8f0*/  IMAD R0, R9, R7, R6 ;  /* 0x0000000709007224 */ /* 0x000fc800078e0206 */
[----:B------:R-:W-:Y:S01]  /*1d900*/  IMAD.WIDE.U32 R4, R0, UR6, R4 ;  /* 0x0000000600047c25 */ /* 0x000fe2000f8e0004 */
[----:B------:R-:W-:-:S03]  /*1d910*/  SHF.R.S32.HI R7, RZ, 0x1f, R0 ;  /* 0x0000001fff077819 */ /* 0x000fc60000011400 */
[----:B----4-:R-:W-:Y:S02]  /*1d920*/  IMAD.SHL.U32 R21, R10, 0x8, RZ ;  /* 0x000000080a157824 */ /* 0x010fe400078e00ff */
[----:B------:R-:W-:-:S03]  /*1d930*/  IMAD R7, R7, UR6, RZ ;  /* 0x0000000607077c24 */ /* 0x000fc6000f8e02ff */
[----:B------:R-:W-:Y:S01]  /*1d940*/  LOP3.LUT R21, R21, 0x38, RZ, 0xc0, !PT ;  /* 0x0000003815157812 */ /* 0x000fe200078ec0ff */
[----:B------:R-:W-:Y:S01]  /*1d950*/  IMAD R7, R0, UR7, R7 ;  /* 0x0000000700077c24 */ /* 0x000fe2000f8e0207 */
[----:B------:R-:W-:-:S03]  /*1d960*/  LEA R0, P0, R4, UR8, 0x1 ;  /* 0x0000000804007c11 */ /* 0x000fc6000f8008ff */
[----:B------:R-:W-:Y:S02]  /*1d970*/  IMAD.IADD R5, R5, 0x1, R7 ;  /* 0x0000000105057824 */ /* 0x000fe400078e0207 */
[----:B------:R-:W0:Y:S03]  /*1d980*/  @P1 LDC R7, c[0x0][0x44c] ;  /* 0x00011300ff071b82 */ /* 0x000e260000000800 */
[----:B------:R-:W-:Y:S01]  /*1d990*/  LEA.HI.X R4, R4, UR9, R5, 0x1, P0 ;  /* 0x0000000904047c11 */ /* 0x000fe200080f0c05 */
[----:B------:R-:W-:-:S04]  /*1d9a0*/  VIADD R5, R6, 0x80 ;  /* 0x0000008006057836 */ /* 0x000fc80000000000 */
[----:B------:R-:W-:Y:S02]  /*1d9b0*/  IMAD.MOV.U32 R6, RZ, RZ, R5 ;  /* 0x000000ffff067224 */ /* 0x000fe400078e0005 */
[----:B0-----:R-:W-:-:S05]  /*1d9c0*/  @P1 IMAD.HI.U32 R7, R5, R7, RZ ;  /* 0x0000000705071227 */ /* 0x001fca00078e00ff */
[----:B---3--:R-:W-:-:S04]  /*1d9d0*/  @P1 SHF.R.U32.HI R6, RZ, R8, R7 ;  /* 0x00000008ff061219 */ /* 0x008fc80000011607 */
[C---:B------:R-:W-:Y:S01]  /*1d9e0*/  IADD3 R7, -R6.reuse, RZ, RZ ;  /* 0x000000ff06077210 */ /* 0x040fe20007ffe1ff */
        /* <DEDUP_REMOVED lines=22> */
[----:B------:R-:W-:Y:S01]  /*1db50*/  SHFL.IDX PT, R8, R4, RZ, 0x181f ;  /* 0x00181fff04087589 */ /* 0x000fe200000e0000 */
[----:B--2---:R-:W-:-:S03]  /*1db60*/  IMAD R3, R7, R9, RZ ;  /* 0x0000000907037224 */ /* 0x004fc600078e02ff */
[----:B------:R-:W0:Y:S01]  /*1db70*/  SHFL.IDX PT, R7, R0, RZ, 0x181f ;  /* 0x00181fff00077589 */ /* 0x000e2200000e0000 */
[----:B---3--:R-:W-:-:S03]  /*1db80*/  IMAD.IADD R6, R10, 0x1, R11 ;  /* 0x000000010a067824 */ /* 0x008fc600078e020b */
[----:B------:R-:W-:Y:S02]  /*1db90*/  SHFL.IDX PT, R10, R2, RZ, 0x181f ;  /* 0x00181fff020a7589 */ /* 0x000fe400000e0000 */
[----:B------:R-:W-:-:S13]  /*1dba0*/  ISETP.GE.AND P1, PT, R6, R3, PT ;  /* 0x000000030600720c */ /* 0x000fda0003f26270 */
[----:B0-----:R-:W-:-:S05]  /*1dbb0*/  @!P1 LEA R7, P2, R21, R7, 0x1 ;  /* 0x0000000715079211 */ /* 0x001fca00078408ff */
[----:B------:R-:W-:-:S04]  /*1dbc0*/  @!P1 IMAD.X R8, RZ, RZ, R8, P2 ;  /* 0x000000ffff089224 */ /* 0x000fc800010e0608 */
[----:B------:R-:W-:Y:S02]  /*1dbd0*/  @!P1 IMAD.MOV.U32 R9, RZ, RZ, R8 ;  /* 0x000000ffff099224 */ /* 0x000fe400078e0008 */
[----:B------:R-:W-:Y:S02]  /*1dbe0*/  @!P1 IMAD.MOV.U32 R8, RZ, RZ, R7 ;  /* 0x000000ffff089224 */ /* 0x000fe400078e0007 */
[----:B------:R-:W-:-:S03]  /*1dbf0*/  VIADD R7, R6, 0x10 ;  /* 0x0000001006077836 */ /* 0x000fc60000000000 */
        /* <DEDUP_REMOVED lines=48> */
[----:B------:R0:W1:Y:S04]  /*1df00*/  SHFL.IDX PT, R7, R0, 0x7, 0x181f ;  /* 0x00f81f0000077f89 */ /* 0x00006800000e0000 */
[----:B------:R2:W-:Y:S01]  /*1df10*/  @!P1 LDGSTS.E.BYPASS.LTC128B.128 [R20+0xb400], desc[UR40][R8.64], !P0 ;  /* 0x0b40000008149fae */ /* 0x0005e2000c101d68 */
[----:B0-----:R-:W-:-:S05]  /*1df20*/  VIADD R0, R6, 0x80 ;  /* 0x0000008006007836 */ /* 0x001fca0000000000 */
[----:B------:R-:W-:Y:S01]  /*1df30*/  ISETP.GE.AND P2, PT, R0, R3, PT ;  /* 0x000000030000720c */ /* 0x000fe20003f46270 */
[----:B------:R-:W-:-:S05]  /*1df40*/  VIADD R0, R6, 0x70 ;  /* 0x0000007006007836 */ /* 0x000fca0000000000 */
[----:B------:R-:W-:Y:S02]  /*1df50*/  ISETP.GE.AND P1, PT, R0, R3, PT ;  /* 0x000000030000720c */ /* 0x000fe40003f26270 */
[----:B------:R-:W0:Y:S11]  /*1df60*/  SHFL.IDX PT, R0, R5, RZ, 0x181f ;  /* 0x00181fff05007589 */ /* 0x000e3600000e0000 */
[----:B-1----:R-:W-:-:S04]  /*1df70*/  @!P1 LEA R7, P3, R21, R7, 0x1 ;  /* 0x0000000715079211 */ /* 0x002fc800078608ff */
[----:B------:R-:W-:Y:S01]  /*1df80*/  @!P1 IADD3.X R4, RZ, R4, RZ, P3, !PT ;  /* 0x00000004ff049210 */ /* 0x000fe20001ffe4ff */
[----:B--2---:R-:W-:-:S04]  /*1df90*/  @!P1 IMAD.MOV.U32 R8, RZ, RZ, R7 ;  /* 0x000000ffff089224 */ /* 0x004fc800078e0007 */
[----:B------:R-:W-:-:S05]  /*1dfa0*/  @!P1 IMAD.MOV.U32 R9, RZ, RZ, R4 ;  /* 0x000000ffff099224 */ /* 0x000fca00078e0004 */
[----:B------:R1:W-:Y:S01]  /*1dfb0*/  @!P1 LDGSTS.E.BYPASS.LTC128B.128 [R20+0xbc00], desc[UR40][R8.64], !P0 ;  /* 0x0bc0000008149fae */ /* 0x0003e2000c101d68 */
[----:B0-----:R-:W-:-:S05]  /*1dfc0*/  @!P2 LEA R0, P1, R21, R0, 0x1 ;  /* 0x000000001500a211 */ /* 0x001fca00078208ff */
[----:B-1----:R-:W-:-:S04]  /*1dfd0*/  @!P2 IMAD.X R8, RZ, RZ, R10, P1 ;  /* 0x000000ffff08a224 */ /* 0x002fc800008e060a */
[----:B------:R-:W-:Y:S02]  /*1dfe0*/  @!P2 IMAD.MOV.U32 R9, RZ, RZ, R8 ;  /* 0x000000ffff09a224 */ /* 0x000fe400078e0008 */
        /* <DEDUP_REMOVED lines=20> */
.L_x_1798:
[----:B------:R-:W-:Y:S01]  /*1e130*/  VIADD R6, R6, 0xb0 ;  /* 0x000000b006067836 */ /* 0x000fe20000000000 */
[----:B0-----:R-:W-:-:S04]  /*1e140*/  IADD3 R8, R17, 0x16800, RZ ;  /* 0x0001680011087810 */ /* 0x001fc80007ffe0ff */
        /* <DEDUP_REMOVED lines=9> */
.L_x_1621:
        /* <DEDUP_REMOVED lines=18> */
.L_x_1799:
[----:B------:R-:W-:Y:S05]  /*1e300*/  BSYNC B0 ;  /* 0x0000000000007941 */ /* 0x000fea0003800000 */
.L_x_1622:
        /* <DEDUP_REMOVED lines=19> */
[----:B------:R-:W-:Y:S02]  /*1e440*/  LOP3.LUT R3, RZ, R5, RZ, 0x33, !PT ;  /* 0x00000005ff037212 */ /* 0x000fe400078e33ff */
[----:B------:R-:W-:Y:S02]  /*1e450*/  LOP3.LUT R2, RZ, R4, RZ, 0x33, !PT ;  /* 0x00000004ff027212 */ /* 0x000fe400078e33ff */
[----:B------:R-:W-:-:S05]  /*1e460*/  VIADDMNMX R10, R4, 0x2, R3, !PT ;  /* 0x00000002040a7846 */ /* 0x000fca0007800103 */
[----:B------:R-:W-:-:S05]  /*1e470*/  IMAD.IADD R2, R10, 0x1, R2 ;  /* 0x000000010a027824 */ /* 0x000fca00078e0202 */
[----:B------:R-:W-:-:S04]  /*1e480*/  LOP3.LUT R2, R2, 0x1, RZ, 0xc0, !PT ;  /* 0x0000000102027812 */ /* 0x000fc800078ec0ff */
[----:B------:R-:W-:-:S13]  /*1e490*/  ISETP.NE.U32.AND P0, PT, R2, 0x1, PT ;  /* 0x000000010200780c */ /* 0x000fda0003f05070 */
[----:B------:R-:W-:Y:S05]  /*1e4a0*/  @P0 BRA `(.L_x_1627) ;  /* 0x0000000400d80947 */ /* 0x000fea0003800000 */
[----:B------:R-:W-:Y:S01]  /*1e4b0*/  LOP3.LUT P1, RZ, R22, 0x1, RZ, 0xc0, !PT ;  /* 0x0000000116ff7812 */ /* 0x000fe2000782c0ff */
[----:B------:R-:W-:Y:S01]  /*1e4c0*/  VIADD R5, R18, 0x1 ;  /* 0x0000000112057836 */ /* 0x000fe20000000000 */
[----:B------:R-:W-:Y:S04]  /*1e4d0*/  BSSY B1, `(.L_x_1628) ;  /* 0x000006f000017945 */ /* 0x000fe80003800000 */
[----:B------:R-:W-:-:S04]  /*1e4e0*/  ISETP.NE.AND P0, PT, R5, 0x2, PT ;  /* 0x000000020500780c */ /* 0x000fc80003f05270 */
[----:B------:R-:W-:Y:S02]  /*1e4f0*/  SEL R9, RZ, 0x1, P0 ;  /* 0x00000001ff097807 */ /* 0x000fe40000000000 */
[----:B------:R-:W-:Y:S02]  /*1e500*/  SEL R5, R5, RZ, P0 ;  /* 0x000000ff05057207 */ /* 0x000fe40000000000 */
[----:B------:R-:W-:Y:S01]  /*1e510*/  LOP3.LUT R9, R28, R9, RZ, 0x3c, !PT ;  /* 0x000000091c097212 */ /* 0x000fe200078e3cff */
[----:B------:R-:W-:Y:S06]  /*1e520*/  @!P1 BRA `(.L_x_1629) ;  /* 0x0000000400a49947 */ /* 0x000fec0003800000 */
        /* <DEDUP_REMOVED lines=23> */
.L_x_1630:
[----:B------:R-:W-:Y:S01]  /*1e6a0*/  IMAD R2, R5, 0x8, R17 ;  /* 0x0000000805027824 */ /* 0x000fe200078e0211 */
[----:B------:R-:W-:Y:S01]  /*1e6b0*/  SHF.L.U32 R3, R9, 0x1f, RZ ;  /* 0x0000001f09037819 */ /* 0x000fe200000006ff */
[----:B------:R-:W-:Y:S03]  /*1e6c0*/  BSSY B3, `(.L_x_1631) ;  /* 0x0000003000037945 */ /* 0x000fe60003800000 */
[----:B------:R-:W1:Y:S02]  /*1e6d0*/  SYNCS.PHASECHK.TRANS64.TRYWAIT P0, [R2+URZ+0x16840], R3 ;  /* 0x01684003020075a7 */ /* 0x000e64000800017f */
[----:B-1----:R-:W-:Y:S05]  /*1e6e0*/  @!P0 BRA `(.L_x_1632) ;  /* 0x0000005800188947 */ /* 0x002fea0003800000 */
.L_x_1800:
[----:B------:R-:W-:Y:S05]  /*1e6f0*/  BSYNC B3 ;  /* 0x0000000000037941 */ /* 0x000fea0003800000 */
.L_x_1631:
        /* <DEDUP_REMOVED lines=12> */
.L_x_1634:
[----:B------:R-:W-:Y:S05]  /*1e7c0*/  BSYNC B3 ;  /* 0x0000000000037941 */ /* 0x000fea0003800000 */
.L_x_1633:
[----:B------:R-:W-:Y:S01]  /*1e7d0*/  IMAD.MOV.U32 R11, RZ, RZ, RZ ;  /* 0x000000ffff0b7224 */ /* 0x000fe200078e00ff */
[----:B-1----:R-:W-:Y:S01]  /*1e7e0*/  LEA R3, R5, R17, 0xe ;  /* 0x0000001105037211 */ /* 0x002fe200078e70ff */
        /* <DEDUP_REMOVED lines=9> */
.L_x_1635:
        /* <DEDUP_REMOVED lines=15> */
.L_x_1801:
[----:B------:R-:W-:Y:S05]  /*1e970*/  BSYNC B3 ;  /* 0x0000000000037941 */ /* 0x000fea0003800000 */
.L_x_1636:
        /* <DEDUP_REMOVED lines=12> */
.L_x_1639:
[----:B------:R-:W-:Y:S05]  /*1ea40*/  BSYNC B3 ;  /* 0x0000000000037941 */ /* 0x000fea0003800000 */
.L_x_1638:
        /* <DEDUP_REMOVED lines=11> */
.L_x_1640:
        /* <DEDUP_REMOVED lines=12> */
.L_x_1629:
[----:B------:R-:W-:Y:S05]  /*1ebc0*/  BSYNC B1 ;  /* 0x0000000000017941 */ /* 0x000fea0003800000 */
.L_x_1628:
[----:B------:R-:W2:Y:S01]  /*1ebd0*/  LDL.LU R0, [R1+0x1c] ;  /* 0x00001c0001007983 */ /* 0x000ea20000300800 */
[----:B------:R-:W-:Y:S02]  /*1ebe0*/  IMAD.MOV.U32 R18, RZ, RZ, R5 ;  /* 0x000000ffff127224 */ /* 0x000fe400078e0005 */
[----:B------:R-:W-:Y:S02]  /*1ebf0*/  IMAD.MOV.U32 R28, RZ, RZ, R9 ;  /* 0x000000ffff1c7224 */ /* 0x000fe400078e0009 */
[----:B--2---:R-:W-:-:S07]  /*1ec00*/  VIADD R0, R0, 0xfffffffd ;  /* 0xfffffffd00007836 */ /* 0x004fce0000000000 */
.L_x_1627:
[----:B------:R-:W-:Y:S05]  /*1ec10*/  BSYNC B2 ;  /* 0x0000000000027941 */ /* 0x000fea0003800000 */
.L_x_1626:
[----:B------:R-:W-:-:S05]  /*1ec20*/  VIADD R3, R10, 0xfffffffe ;  /* 0xfffffffe0a037836 */ /* 0x000fca0000000000 */
[----:B------:R-:W-:-:S13]  /*1ec30*/  ISETP.NE.AND P0, PT, R3, R4, PT ;  /* 0x000000040300720c */ /* 0x000fda0003f05270 */
[----:B------:R-:W-:Y:S05]  /*1ec40*/  @!P0 BRA `(.L_x_1625) ;  /* 0x0000000c00a08947 */ /* 0x000fea0003800000 */
[----:B------:R-:W-:-:S07]  /*1ec50*/  IMAD.MOV.U32 R4, RZ, RZ, R19 ;  /* 0x000000ffff047224 */ /* 0x000fce00078e0013 */
.L_x_1667:
[----:B------:R-:W-:Y:S01]  /*1ec60*/  LOP3.LUT P1, RZ, R22, 0x1, RZ, 0xc0, !PT ;  /* 0x0000000116ff7812 */ /* 0x000fe2000782c0ff */
[----:B------:R-:W-:Y:S01]  /*1ec70*/  VIADD R6, R18, 0x1 ;  /* 0x0000000112067836 */ /* 0x000fe20000000000 */
[----:B------:R-:W-:Y:S05]  /*1ec80*/  YIELD ;  /* 0x0000000000007946 */ /* 0x000fea0003800000 */
[----:B------:R-:W-:Y:S01]  /*1ec90*/  ISETP.NE.AND P0, PT, R6, 0x2, PT ;  /* 0x000000020600780c */ /* 0x000fe20003f05270 */
[----:B------:R-:W-:Y:S03]  /*1eca0*/  BSSY B1, `(.L_x_1641) ;  /* 0x000006c000017945 */ /* 0x000fe60003800000 */
[----:B------:R-:W-:-:S02]  /*1ecb0*/  SEL R7, RZ, 0x1, P0 ;  /* 0x00000001ff077807 */ /* 0x000fc40000000000 */
        /* <DEDUP_REMOVED lines=26> */
.L_x_1643:
[----:B------:R-:W-:Y:S01]  /*1ee60*/  IMAD R2, R6, 0x8, R17 ;  /* 0x0000000806027824 */ /* 0x000fe200078e0211 */
[----:B------:R-:W-:Y:S01]  /*1ee70*/  SHF.L.U32 R3, R7, 0x1f, RZ ;  /* 0x0000001f07037819 */ /* 0x000fe200000006ff */
[----:B------:R-:W-:Y:S03]  /*1ee80*/  BSSY B2, `(.L_x_1644) ;  /* 0x0000003000027945 */ /* 0x000fe60003800000 */
[----:B------:R-:W1:Y:S02]  /*1ee90*/  SYNCS.PHASECHK.TRANS64.TRYWAIT P0, [R2+URZ+0x16840], R3 ;  /* 0x01684003020075a7 */ /* 0x000e64000800017f */
[----:B-1----:R-:W-:Y:S05]  /*1eea0*/  @!P0 BRA `(.L_x_1645) ;  /* 0x0000005000508947 */ /* 0x002fea0003800000 */
.L_x_1802:
[----:B------:R-:W-:Y:S05]  /*1eeb0*/  BSYNC B2 ;  /* 0x0000000000027941 */ /* 0x000fea0003800000 */
.L_x_1644:
        /* <DEDUP_REMOVED lines=12> */
.L_x_1647:
[----:B------:R-:W-:Y:S05]  /*1ef80*/  BSYNC B2 ;  /* 0x0000000000027941 */ /* 0x000fea0003800000 */
.L_x_1646:
        /* <DEDUP_REMOVED lines=11> */
.L_x_1648:
        /* <DEDUP_REMOVED lines=15> */
.L_x_1803:
[----:B------:R-:W-:Y:S05]  /*1f130*/  BSYNC B2 ;  /* 0x0000000000027941 */ /* 0x000fea0003800000 */
.L_x_1649:
        /* <DEDUP_REMOVED lines=11> */
.L_x_1652:
[----:B------:R-:W-:Y:S05]  /*1f1f0*/  BSYNC B2 ;  /* 0x0000000000027941 */ /* 0x000fea0003800000 */
.L_x_1651:
        /* <DEDUP_REMOVED lines=10> */
.L_x_1653:
        /* <DEDUP_REMOVED lines=10> */
[----:B------:R-:W-:Y:S01]  /*1f340*/  IMAD.MOV.U32 R23, RZ, RZ, R9 ;  /* 0x000000ffff177224 */ /* 0x000fe200078e0009 */
[----:B------:R-:W-:-:S07]  /*1f350*/  MOV R19, R4 ;  /* 0x0000000400137202 */ /* 0x000fce0000000f00 */
.L_x_1642:
[----:B------:R-:W-:Y:S05]  /*1f360*/  BSYNC B1 ;  /* 0x0000000000017941 */ /* 0x000fea0003800000 */
.L_x_1641:
[----:B------:R-:W-:Y:S01]  /*1f370*/  LOP3.LUT P1, RZ, R22, 0x1, RZ, 0xc0, !PT ;  /* 0x0000000116ff7812 */ /* 0x000fe2000782c0ff */
[----:B------:R-:W-:Y:S01]  /*1f380*/  VIADD R18, R6, 0x1 ;  /* 0x0000000106127836 */ /* 0x000fe20000000000 */
[----:B------:R-:W-:Y:S01]  /*1f390*/  BSSY B1, `(.L_x_1654) ;  /* 0x000006f000017945 */ /* 0x000fe20003800000 */
[----:B------:R-:W-:-:S03]  /*1f3a0*/  VIADD R9, R0, 0xffffffff ;  /* 0xffffffff00097836 */ /* 0x000fc60000000000 */
        /* <DEDUP_REMOVED lines=28> */
.L_x_1656:
[----:B------:R-:W-:Y:S01]  /*1f570*/  IMAD R2, R18, 0x8, R17 ;  /* 0x0000000812027824 */ /* 0x000fe200078e0211 */
[----:B------:R-:W-:Y:S01]  /*1f580*/  SHF.L.U32 R3, R28, 0x1f, RZ ;  /* 0x0000001f1c037819 */ /* 0x000fe200000006ff */
[----:B------:R-:W-:Y:S03]  /*1f590*/  BSSY B2, `(.L_x_1657) ;  /* 0x0000003000027945 */ /* 0x000fe60003800000 */
[----:B------:R-:W1:Y:S02]  /*1f5a0*/  SYNCS.PHASECHK.TRANS64.TRYWAIT P0, [R2+URZ+0x16840], R3 ;  /* 0x01684003020075a7 */ /* 0x000e64000800017f */
[----:B-1----:R-:W-:Y:S05]  /*1f5b0*/  @!P0 BRA `(.L_x_1658) ;  /* 0x0000004800b48947 */ /* 0x002fea0003800000 */
.L_x_1804:
[----:B------:R-:W-:Y:S05]  /*1f5c0*/  BSYNC B2 ;  /* 0x0000000000027941 */ /* 0x000fea0003800000 */
.L_x_1657:
        /* <DEDUP_REMOVED lines=12> */
.L_x_1660:
[----:B------:R-:W-:Y:S05]  /*1f690*/  BSYNC B2 ;  /* 0x0000000000027941 */ /* 0x000fea0003800000 */
.L_x_1659:
[----:B-1----:R-:W-:Y:S01]  /*1f6a0*/  IMAD.MOV.U32 R2, RZ, RZ, RZ ;  /* 0x000000ffff027224 */ /* 0x002fe200078e00ff */
[----:B------:R-:W-:Y:S01]  /*1f6b0*/  UIADD3 UR4, UP0, UR38, 0x370, URZ ;  /* 0x0000037026047890 */ /* 0x000fe2000ff1e03f */
[C---:B------:R-:W-:Y:S01]  /*1f6c0*/  IMAD R3, R18.reuse, 0x4000, R17 ;  /* 0x0000400012037824 */ /* 0x040fe200078e0211 */
[----:B------:R-:W-:Y:S01]  /*1f6d0*/  PLOP3.LUT P0, PT, PT, PT, PT, 0x80, 0x0 ;  /* 0x000000000000781c */ /* 0x000fe20003f0f070 */
[----:B------:R-:W-:Y:S01]  /*1f6e0*/  IMAD R5, R18, 0x8, R8 ;  /* 0x0000000812057824 */ /* 0x000fe200078e0208 */
[----:B------:R-:W-:Y:S01]  /*1f6f0*/  R2UR UR10, R2 ;  /* 0x00000000020a72ca */ /* 0x000fe200000e0000 */
[----:B------:R-:W-:Y:S01]  /*1f700*/  VIADD R3, R3, 0xe400 ;  /* 0x0000e40003037836 */ /* 0x000fe20000000000 */
[----:B------:R-:W-:Y:S01]  /*1f710*/  LEA R11, R10, R26, 0x7 ;  /* 0x0000001a0a0b7211 */ /* 0x000fe200078e38ff */
[----:B------:R-:W-:Y:S01]  /*1f720*/  VIADD R5, R5, 0x30 ;  /* 0x0000003005057836 */ /* 0x000fe20000000000 */
[----:B------:R-:W-:Y:S01]  /*1f730*/  UIADD3.X UR5, URZ, UR39, URZ, UP0, !UPT ;  /* 0x000000273f057290 */ /* 0x000fe200087fe43f */
[----:B------:R-:W-:Y:S01]  /*1f740*/  UMOV UR6, 0x0 ;  /* 0x0000000000067882 */ /* 0x000fe20000000000 */
[----:B------:R-:W-:-:S10]  /*1f750*/  UMOV UR7, 0x14f00000 ;  /* 0x14f0000000077882 */ /* 0x000fd40000000000 */
.L_x_1661:
        /* <DEDUP_REMOVED lines=15> */
.L_x_1805:
[----:B------:R-:W-:Y:S05]  /*1f850*/  BSYNC B2 ;  /* 0x0000000000027941 */ /* 0x000fea0003800000 */
.L_x_1662:
        /* <DEDUP_REMOVED lines=11> */
.L_x_1665:
[----:B------:R-:W-:Y:S05]  /*1f910*/  BSYNC B2 ;  /* 0x0000000000027941 */ /* 0x000fea0003800000 */
.L_x_1664:
        /* <DEDUP_REMOVED lines=10> */
.L_x_1666:
        /* <DEDUP_REMOVED lines=12> */
.L_x_1655:
[----:B------:R-:W-:Y:S05]  /*1fa80*/  BSYNC B1 ;  /* 0x0000000000017941 */ /* 0x000fea0003800000 */
.L_x_1654:
[----:B------:R-:W2:Y:S01]  /*1fa90*/  LDL R2, [R1+0x8] ;  /* 0x0000080001027983 */ /* 0x000ea20000100800 */
[----:B------:R-:W-:Y:S01]  /*1faa0*/  VIADD R0, R0, 0xfffffffe ;  /* 0xfffffffe00007836 */ /* 0x000fe20000000000 */
[----:B--2---:R-:W-:-:S13]  /*1fab0*/  ISETP.GT.AND P0, PT, R9, R2, PT ;  /* 0x000000020900720c */ /* 0x004fda0003f04270 */
[----:B------:R-:W-:Y:S05]  /*1fac0*/  @P0 BRA `(.L_x_1667) ;  /* 0xfffffff000640947 */ /* 0x000fea000383ffff */
.L_x_1625:
[----:B------:R-:W-:Y:S05]  /*1fad0*/  BSYNC B0 ;  /* 0x0000000000007941 */ /* 0x000fea0003800000 */
.L_x_1624:
        /* <DEDUP_REMOVED lines=17> */
.L_x_1669:
[----:B------:R-:W-:Y:S05]  /*1fbf0*/  BSYNC B0 ;  /* 0x0000000000007941 */ /* 0x000fea0003800000 */
.L_x_1668:
[----:B------:R-:W-:Y:S01]  /*1fc00*/  LOP3.LUT P0, RZ, R22, 0x1, RZ, 0xc0, !PT ;  /* 0x0000000116ff7812 */ /* 0x000fe2000780c0ff */
[----:B------:R-:W-:-:S12]  /*1fc10*/  BSSY B0, `(.L_x_1670) ;  /* 0x0000027000007945 */ /* 0x000fd80003800000 */
[----:B------:R-:W-:Y:S05]  /*1fc20*/  @!P0 BRA `(.L_x_1671) ;  /* 0x0000000000948947 */ /* 0x000fea0003800000 */
[----:B------:R-:W-:Y:S01]  /*1fc30*/  IMAD R3, R18, 0x8, R17 ;  /* 0x0000000812037824 */ /* 0x000fe200078e0211 */
[----:B------:R-:W-:Y:S01]  /*1fc40*/  SHF.L.U32 R0, R28, 0x1f, RZ ;  /* 0x0000001f1c007819 */ /* 0x000fe200000006ff */
[----:B------:R-:W-:Y:S01]  /*1fc50*/  BSSY B1, `(.L_x_1672) ;  /* 0x0000004000017945 */ /* 0x000fe20003800000 */
[----:B------:R-:W-:Y:S02]  /*1fc60*/  ISETP.NE.AND P1, PT, R6, RZ, PT ;  /* 0x000000ff0600720c */ /* 0x000fe40003f25270 */
[----:B------:R-:W0:Y:S02]  /*1fc70*/  SYNCS.PHASECHK.TRANS64.TRYWAIT P0, [R3+URZ+0x16860], R0 ;  /* 0x01686000030075a7 */ /* 0x000e24000800017f */
[----:B0-----:R-:W-:Y:S09]  /*1fc80*/  @!P0 BRA `(.L_x_1673) ;  /* 0x0000004400288947 */ /* 0x001ff20003800000 */
.L_x_1806:
[----:B------:R-:W-:Y:S05]  /*1fc90*/  BSYNC B1 ;  /* 0x0000000000017941 */ /* 0x000fea0003800000 */
.L_x_1672:
        /* <DEDUP_REMOVED lines=9> */
.L_x_1675:
[----:B------:R-:W-:Y:S05]  /*1fd30*/  BSYNC B1 ;  /* 0x0000000000017941 */ /* 0x000fea0003800000 */
.L_x_1674:
[----:B0-----:R-:W-:Y:S01]  /*1fd40*/  IMAD R0, R18, 0x4000, R17 ;  /* 0x0000400012007824 */ /* 0x001fe200078e0211 */
[----:B------:R-:W-:Y:S01]  /*1fd50*/  UIADD3 UR4, UP0, UR38, 0x470, URZ ;  /* 0x0000047026047890 */ /* 0x000fe2000ff1e03f */
[----:B------:R-:W-:Y:S01]  /*1fd60*/  LEA R23, R23, R26, 0x7 ;  /* 0x0000001a17177211 */ /* 0x000fe200078e38ff */
[----:B------:R-:W-:Y:S01]  /*1fd70*/  VIADD R2, R3, 0x16850 ;  /* 0x0001685003027836 */ /* 0x000fe20000000000 */
[----:B------:R-:W-:Y:S01]  /*1fd80*/  PLOP3.LUT P0, PT, PT, PT, PT, 0x80, 0x0 ;  /* 0x000000000000781c */ /* 0x000fe20003f0f070 */
[----:B------:R-:W-:Y:S01]  /*1fd90*/  VIADD R0, R0, 0x400 ;  /* 0x0000040000007836 */ /* 0x000fe20000000000 */
[----:B------:R-:W-:Y:S01]  /*1fda0*/  UIADD3.X UR5, URZ, UR39, URZ, UP0, !UPT ;  /* 0x000000273f057290 */ /* 0x000fe200087fe43f */
[----:B------:R-:W-:Y:S01]  /*1fdb0*/  UMOV UR6, 0x0 ;  /* 0x0000000000067882 */ /* 0x000fe20000000000 */
[----:B------:R-:W-:Y:S01]  /*1fdc0*/  UMOV UR7, 0x14f00000 ;  /* 0x14f0000000077882 */ /* 0x000fe20000000000 */
[----:B------:R-:W-:-:S09]  /*1fdd0*/  UMOV UR10, URZ ;  /* 0x0000003f000a7c82 */ /* 0x000fd20008000000 */
.L_x_1676:
        /* <DEDUP_REMOVED lines=10> */
.L_x_1671:
[----:B------:R-:W-:Y:S05]  /*1fe80*/  BSYNC B0 ;  /* 0x0000000000007941 */ /* 0x000fea0003800000 */
.L_x_1670:
[----:B------:R-:W-:-:S05]  /*1fe90*/  VIADD R18, R18, 0x1 ;  /* 0x0000000112127836 */ /* 0x000fca0000000000 */
[----:B------:R-:W-:-:S04]  /*1fea0*/  ISETP.NE.AND P0, PT, R18, 0x2, PT ;  /* 0x000000021200780c */ /* 0x000fc80003f05270 */
[----:B------:R-:W-:Y:S02]  /*1feb0*/  SEL R3, RZ, 0x1, P0 ;  /* 0x00000001ff037807 */ /* 0x000fe40000000000 */
[----:B------:R-:W-:Y:S02]  /*1fec0*/  SEL R18, R18, RZ, P0 ;  /* 0x000000ff12127207 */ /* 0x000fe40000000000 */
[----:B------:R-:W-:-:S07]  /*1fed0*/  LOP3.LUT R28, R28, R3, RZ, 0x3c, !PT ;  /* 0x000000031c1c7212 */ /* 0x000fce00078e3cff */
.L_x_1606:
[----:B------:R-:W-:Y:S05]  /*1fee0*/  BSYNC B7 ;  /* 0x0000000000077941 */ /* 0x000fea0003800000 */
.L_x_1604:
[----:B------:R-:W-:-:S13]  /*1fef0*/  LOP3.LUT P0, RZ, R22, 0x2, RZ, 0xc0, !PT ;  /* 0x0000000216ff7812 */ /* 0x000fda000780c0ff */
[----:B------:R-:W-:Y:S05]  /*1ff00*/  @!P0 BRA `(.L_x_1677) ;  /* 0x0000000000248947 */ /* 0x000fea0003800000 */
[----:B------:R-:W-:Y:S05]  /*1ff10*/  WARPSYNC.ALL ;  /* 0x0000000000007948 */ /* 0x000fea0003800000 */
[----:B------:R-:W0:Y:S08]  /*1ff20*/  S2UR UR5, SR_CgaCtaId ;  /* 0x00000000000579c3 */ /* 0x000e300000008800 */
[----:B------:R-:W-:Y:S06]  /*1ff30*/  BAR.SYNC.DEFER_BLOCKING 0x5, 0x200 ;  /* 0x0148000000007b1d */ /* 0x000fec0000010000 */
[----:B------:R-:W-:-:S02]  /*1ff40*/  UMOV UR4, 0x400 ;  /* 0x0000040000047882 */ /* 0x000fc40000000000 */
[----:B0-----:R-:W-:-:S06]  /*1ff50*/  ULEA UR4, UR5, UR4, 0x18 ;  /* 0x0000000405047291 */ /* 0x001fcc000f8ec03f */
[----:B------:R-:W-:-:S05]  /*1ff60*/  IMAD.U32 R17, RZ, RZ, UR4 ;  /* 0x00000004ff117e24 */ /* 0x000fca000f8e00ff */
[----:B------:R0:W2:Y:S01]  /*1ff70*/  LDS.128 R24, [R17+0x168d0] ;  /* 0x0168d00011187984 */ /* 0x0000a20000000c00 */
[----:B------:R-:W-:Y:S06]  /*1ff80*/  BAR.ARV 0x4, 0x200 ;  /* 0x0108000000007b1d */ /* 0x000fec0000002000 */
[----:B------:R-:W-:Y:S05]  /*1ff90*/  BRA `(.L_x_1678) ;  /* 0x0000000c00d47947 */ /* 0x000fea0003800000 */
.L_x_1677:
[----:B------:R-:W0:Y:S01]  /*1ffa0*/  S2R R0, SR_TID.X ;  /* 0x0000000000007919 */ /* 0x000e220000002100 */
[----:B------:R-:W-:Y:S01]  /*1ffb0*/  UMOV UR4, 0xffffffff ;  /* 0xffffffff00047882 */ /* 0x000fe20000000000 */
[----:B0-----:R-:W-:-:S04]  /*1ffc0*/  LOP3.LUT R8, R0, 0x1f, RZ, 0xc0, !PT ;  /* 0x0000001f00087812 */ /* 0x001fc800078ec0ff */
[----:B------:R-:W-:Y:S01]  /*1ffd0*/  ISETP.NE.AND P0, PT, R8, 0x1f, PT ;  /* 0x0000001f0800780c */ /* 0x000fe20003f05270 */
[----:B------:R-:W-:-:S12]  /*1ffe0*/  BRA.DIV UR4, `(.L_x_1679) ;  /* 0x0000004204647947 */ /* 0x000fd8000b800000 */
[----:B------:R-:W-:Y:S01]  /*1fff0*/  IMAD.IADD R9, R27, 0x1, R8 ;  /* 0x000000011b097824 */ /* 0x000fe200078e0208 */
[----:B------:R-:W-:-:S04]  /*20000*/  ULDC UR4, c[0x0][0xc3c] ;  /* 0x00030f0000047ab9 */ /* 0x000fc80000000800 */
[----:B------:R-:W-:-:S13]  /*20010*/  ISETP.GE.OR P1, PT, R9, UR4, !P0 ;  /* 0x0000000409007c0c */ /* 0x000fda000c726670 */
[----:B------:R-:W0:Y:S08]  /*20020*/  @!P1 LDC.64 R2, c[0x0][0xc80] ;  /* 0x00032000ff029b82 */ /* 0x000e300000000a00 */
[----:B-1----:R-:W1:Y:S01]  /*20030*/  @!P1 LDC.64 R4, c[0x0][0xc78] ;  /* 0x00031e00ff049b82 */ /* 0x002e620000000a00 */
        /* <DEDUP_REMOVED lines=32> */
[----:B------:R0:W1:Y:S02]  /*20240*/  SHFL.IDX PT, R14, R2, 0x1f, 0x1f ;  /* 0x03e01f00020e7f89 */ /* 0x00006400000e0000 */
.L_x_1816:
[----:B------:R-:W-:Y:S02]  /*20250*/  ULDC UR4, c[0x0][0xc38] ;  /* 0x00030e0000047ab9 */ /* 0x000fe40000000800 */
[----:B------:R-:W-:-:S04]  /*20260*/  IMAD.U32 R4, RZ, RZ, UR4 ;  /* 0x00000004ff047e24 */ /* 0x000fc8000f8e00ff */
[----:B-1----:R-:W-:-:S04]  /*20270*/  IMAD R3, R14, R4, RZ ;  /* 0x000000040e037224 */ /* 0x002fc800078e02ff */
[----:B------:R-:W-:-:S05]  /*20280*/  IMAD.IADD R6, R6, 0x1, R3 ;  /* 0x0000000106067824 */ /* 0x000fca00078e0203 */
[----:B------:R-:W-:-:S13]  /*20290*/  ISETP.GT.AND P6, PT, R6, R0, PT ;  /* 0x000000000600720c */ /* 0x000fda0003fc4270 */
[----:B------:R-:W-:Y:S05]  /*202a0*/  @P6 BRA `(.L_x_1680) ;  /* 0x0000000000a46947 */ /* 0x000fea0003800000 */
.L_x_1683:
[----:B0-----:R-:W0:Y:S01]  /*202b0*/  LDC R2, c[0x0][0xc3c] ;  /* 0x00030f00ff027b82 */ /* 0x001e220000000800 */
[----:B------:R-:W-:-:S05]  /*202c0*/  VIADD R27, R27, 0x1f ;  /* 0x0000001f1b1b7836 */ /* 0x000fca0000000000 */
[----:B0-----:R-:W-:-:S13]  /*202d0*/  ISETP.GE.AND P6, PT, R27, R2, PT ;  /* 0x000000021b00720c */ /* 0x001fda0003fc6270 */
[----:B------:R-:W-:Y:S05]  /*202e0*/  @P6 BRA `(.L_x_1681) ;  /* 0x0000000800bc6947 */ /* 0x000fea0003800000 */
[----:B------:R-:W0:Y:S01]  /*202f0*/  S2R R3, SR_TID.X ;  /* 0x0000000000037919 */ /* 0x000e220000002100 */
        /* <DEDUP_REMOVED lines=30> */
.L_x_1824:
[----:B------:R-:W-:Y:S02]  /*204e0*/  ULDC UR4, c[0x0][0xc38] ;  /* 0x00030e0000047ab9 */ /* 0x000fe40000000800 */
[----:B------:R-:W-:-:S05]  /*204f0*/  MOV R4, UR4 ;  /* 0x0000000400047c02 */ /* 0x000fca0008000f00 */
[----:B-1----:R-:W-:-:S04]  /*20500*/  IMAD R3, R14, R4, RZ ;  /* 0x000000040e037224 */ /* 0x002fc800078e02ff */
[----:B------:R-:W-:-:S05]  /*20510*/  IMAD.IADD R6, R3, 0x1, R6 ;  /* 0x0000000103067824 */ /* 0x000fca00078e0206 */
[----:B------:R-:W-:-:S13]  /*20520*/  ISETP.GT.AND P6, PT, R6, R0, PT ;  /* 0x000000000600720c */ /* 0x000fda0003fc4270 */
[----:B------:R-:W-:Y:S05]  /*20530*/  @!P6 BRA `(.L_x_1683) ;  /* 0xfffffffc005ce947 */ /* 0x000fea000383ffff */
.L_x_1680:
[----:B------:R-:W-:Y:S01]  /*20540*/  IMAD.IADD R6, R6, 0x1, -R3 ;  /* 0x0000000106067824 */ /* 0x000fe200078e0a03 */
[----:B------:R-:W-:-:S03]  /*20550*/  UMOV UR4, 0xffffffff ;  /* 0xffffffff00047882 */ /* 0x000fc60000000000 */
[----:B------:R-:W-:-:S05]  /*20560*/  IMAD R3, R2, R4, R6 ;  /* 0x0000000402037224 */ /* 0x000fca00078e0206 */
[----:B------:R-:W-:Y:S01]  /*20570*/  ISETP.GT.AND P6, PT, R3, R0, PT ;  /* 0x000000000300720c */ /* 0x000fe20003fc4270 */
[----:B------:R-:W-:-:S12]  /*20580*/  BRA.DIV UR4, `(.L_x_1684) ;  /* 0x0000004204ec7947 */ /* 0x000fd8000b800000 */
[----:B------:R-:W-:-:S04]  /*20590*/  VOTE.ANY R3, PT, !P6 ;  /* 0x0000000000037806 */ /* 0x000fc800070e0100 */
[----:B------:R-:W1:Y:S02]  /*205a0*/  POPC R7, R3 ;  /* 0x0000000300077309 */ /* 0x000e640000000000 */
[----:B-1----:R1:W2:Y:S01]  /*205b0*/  SHFL.IDX PT, R25, R25, R7, 0x1f ;  /* 0x00001f0719197589 */ /* 0x0022a200000e0000 */
[----:B------:R-:W-:-:S03]  /*205c0*/  IMAD.IADD R27, R7, 0x1, R27 ;  /* 0x00000001071b7824 */ /* 0x000fc600078e021b */
[----:B------:R1:W3:Y:S04]  /*205d0*/  SHFL.IDX PT, R5, R5, R7, 0x1f ;  /* 0x00001f0705057589 */ /* 0x0002e800000e0000 */
.L_x_1829:
[----:B------:R-:W-:-:S13]  /*205e0*/  ISETP.NE.AND P0, PT, R3, RZ, PT ;  /* 0x000000ff0300720c */ /* 0x000fda0003f05270 */
[----:B------:R-:W-:Y:S05]  /*205f0*/  @!P0 BRA `(.L_x_1685) ;  /* 0x0000000000108947 */ /* 0x000fea0003800000 */
[----:B------:R-:W-:Y:S01]  /*20600*/  UMOV UR4, 0xffffffff ;  /* 0xffffffff00047882 */ /* 0x000fe20000000000 */
[----:B------:R-:W-:Y:S02]  /*20610*/  VIADD R12, R7, 0xffffffff ;  /* 0xffffffff070c7836 */ /* 0x000fe40000000000 */
[----:B------:R-:W-:Y:S05]  /*20620*/  BRA.DIV UR4, `(.L_x_1686) ;  /* 0x0000004604247947 */ /* 0x000fea000b800000 */
[----:B------:R4:W0:Y:S02]  /*20630*/  SHFL.IDX PT, R24, R2, R12, 0x1f ;  /* 0x00001f0c02187589 */ /* 0x00082400000e0000 */
.L_x_1685:
[----:B---3--:R-:W-:Y:S01]  /*20640*/  ISETP.NE.AND P0, PT, R5, 0x1, PT ;  /* 0x000000010500780c */ /* 0x008fe20003f05270 */
[----:B0-----:R-:W-:-:S04]  /*20650*/  IMAD R24, R24, R4, R6 ;  /* 0x0000000418187224 */ /* 0x001fc800078e0206 */
[----:B------:R-:W-:-:S08]  /*20660*/  IMAD.IADD R0, R0, 0x1, -R24 ;  /* 0x0000000100007824 */ /* 0x000fd000078e0a18 */
[----:B------:R-:W-:Y:S05]  /*20670*/  @!P0 BRA `(.L_x_1687) ;  /* 0x0000000000dc8947 */ /* 0x000fea0003800000 */
[----:B--2---:R-:W-:Y:S01]  /*20680*/  IABS R6, R25 ;  /* 0x0000001900067213 */ /* 0x004fe20000000000 */
[----:B----4-:R-:W-:Y:S01]  /*20690*/  IMAD.MOV.U32 R2, RZ, RZ, RZ ;  /* 0x000000ffff027224 */ /* 0x010fe200078e00ff */
[----:B------:R-:W-:Y:S02]  /*206a0*/  IABS R4, R5 ;  /* 0x0000000500047213 */ /* 0x000fe40000000000 */
[----:B-1----:R-:W0:Y:S08]  /*206b0*/  I2F.RP R7, R6 ;  /* 0x0000000600077306 */ /* 0x002e300000209400 */
[----:B------:R-:W-:Y:S08]  /*206c0*/  I2F.RP R10, R4 ;  /* 0x00000004000a7306 */ /* 0x000ff00000209400 */
[----:B0-----:R-:W0:Y:S02]  /*206d0*/  MUFU.RCP R7, R7 ;  /* 0x0000000700077308 */ /* 0x001e240000001000 */
[----:B0-----:R-:W-:Y:S01]  /*206e0*/  VIADD R8, R7, 0xffffffe ;  /* 0x0ffffffe07087836 */ /* 0x001fe20000000000 */
[----:B------:R-:W-:-:S05]  /*206f0*/  IABS R7, R25 ;  /* 0x0000001900077213 */ /* 0x000fca0000000000 */
[----:B------:R0:W1:Y:S02]  /*20700*/  F2I.FTZ.U32.TRUNC.NTZ R3, R8 ;  /* 0x0000000800037305 */ /* 0x000064000021f000 */
[----:B0-----:R-:W-:Y:S01]  /*20710*/  IABS R8, R0 ;  /* 0x0000000000087213 */ /* 0x001fe20000000000 */
[----:B-1----:R-:W-:-:S04]  /*20720*/  IMAD.MOV R9, RZ, RZ, -R3 ;  /* 0x000000ffff097224 */ /* 0x002fc800078e0a03 */
[----:B------:R-:W-:-:S04]  /*20730*/  IMAD R9, R9, R6, RZ ;  /* 0x0000000609097224 */ /* 0x000fc800078e02ff */
[----:B------:R-:W-:Y:S02]  /*20740*/  IMAD.HI.U32 R3, R3, R9, R2 ;  /* 0x0000000903037227 */ /* 0x000fe400078e0002 */
[----:B------:R-:W0:Y:S02]  /*20750*/  MUFU.RCP R2, R10 ;  /* 0x0000000a00027308 */ /* 0x000e240000001000 */
[----:B------:R-:W-:Y:S02]  /*20760*/  IMAD.MOV R9, RZ, RZ, -R7 ;  /* 0x000000ffff097224 */ /* 0x000fe400078e0a07 */
[----:B------:R-:W-:-:S04]  /*20770*/  IMAD.HI.U32 R7, R3, R8, RZ ;  /* 0x0000000803077227 */ /* 0x000fc800078e00ff */
[----:B------:R-:W-:-:S05]  /*20780*/  IMAD R9, R7, R9, R8 ;  /* 0x0000000907097224 */ /* 0x000fca00078e0208 */
[----:B------:R-:W-:Y:S01]  /*20790*/  ISETP.GT.U32.AND P1, PT, R6, R9, PT ;  /* 0x000000090600720c */ /* 0x000fe20003f24070 */
[----:B0-----:R-:W-:Y:S02]  /*207a0*/  VIADD R8, R2, 0xffffffe ;  /* 0x0ffffffe02087836 */ /* 0x001fe40000000000 */
[----:B------:R-:W-:Y:S02]  /*207b0*/  IMAD.MOV.U32 R2, RZ, RZ, RZ ;  /* 0x000000ffff027224 */ /* 0x000fe400078e00ff */
[----:B------:R-:W0:Y:S08]  /*207c0*/  F2I.FTZ.U32.TRUNC.NTZ R3, R8 ;  /* 0x0000000800037305 */ /* 0x000e30000021f000 */
[----:B------:R-:W-:Y:S01]  /*207d0*/  @!P1 IMAD.IADD R9, R9, 0x1, -R6 ;  /* 0x0000000109099824 */ /* 0x000fe200078e0a06 */
[----:B------:R-:W-:-:S02]  /*207e0*/  @!P1 IADD3 R7, R7, 0x1, RZ ;  /* 0x0000000107079810 */ /* 0x000fc40007ffe0ff */
[----:B------:R-:W-:Y:S02]  /*207f0*/  ISETP.NE.AND P1, PT, R25, RZ, PT ;  /* 0x000000ff1900720c */ /* 0x000fe40003f25270 */
[----:B------:R-:W-:Y:S02]  /*20800*/  ISETP.GE.U32.AND P0, PT, R9, R6, PT ;  /* 0x000000060900720c */ /* 0x000fe40003f06070 */
[----:B------:R-:W-:Y:S01]  /*20810*/  IABS R6, R5 ;  /* 0x0000000500067213 */ /* 0x000fe20000000000 */
[----:B0-----:R-:W-:-:S04]  /*20820*/  IMAD.MOV R9, RZ, RZ, -R3 ;  /* 0x000000ffff097224 */ /* 0x001fc800078e0a03 */
[----:B------:R-:W-:Y:S02]  /*20830*/  IMAD.MOV R6, RZ, RZ, -R6 ;  /* 0x000000ffff067224 */ /* 0x000fe400078e0a06 */
[----:B------:R-:W-:-:S04]  /*20840*/  IMAD R9, R9, R4, RZ ;  /* 0x0000000409097224 */ /* 0x000fc800078e02ff */
[----:B------:R-:W-:Y:S01]  /*20850*/  IMAD.HI.U32 R2, R3, R9, R2 ;  /* 0x0000000903027227 */ /* 0x000fe200078e0002 */
[----:B------:R-:W-:-:S03]  /*20860*/  LOP3.LUT R3, R0, R25, RZ, 0x3c, !PT ;  /* 0x0000001900037212 */ /* 0x000fc600078e3cff */
[----:B------:R-:W-:Y:S01]  /*20870*/  @P0 VIADD R7, R7, 0x1 ;  /* 0x0000000107070836 */ /* 0x000fe20000000000 */
[----:B------:R-:W-:-:S13]  /*20880*/  ISETP.GE.AND P2, PT, R3, RZ, PT ;  /* 0x000000ff0300720c */ /* 0x000fda0003f46270 */
        /* <DEDUP_REMOVED lines=11> */
[----:B------:R-:W-:Y:S01]  /*20940*/  ISETP.GE.AND P2, PT, R3, RZ, PT ;  /* 0x000000ff0300720c */ /* 0x000fe20003f46270 */
[----:B------:R-:W-:-:S04]  /*20950*/  IMAD.MOV R3, RZ, RZ, -R7 ;  /* 0x000000ffff037224 */ /* 0x000fc800078e0a07 */
[----:B------:R-:W-:Y:S02]  /*20960*/  IMAD R3, R25, R3, R0 ;  /* 0x0000000319037224 */ /* 0x000fe400078e0200 */
[----:B------:R-:W-:-:S06]  /*20970*/  @P0 VIADD R2, R2, 0x1 ;  /* 0x0000000102020836 */ /* 0x000fcc0000000000 */
[----:B------:R-:W-:Y:S01]  /*20980*/  @!P2 IMAD.MOV R2, RZ, RZ, -R2 ;  /* 0x000000ffff02a224 */ /* 0x000fe200078e0a02 */
[----:B------:R-:W-:-:S05]  /*20990*/  @!P1 LOP3.LUT R2, RZ, R5, RZ, 0x33, !PT ;  /* 0x00000005ff029212 */ /* 0x000fca00078e33ff */
[--C-:B------:R-:W-:Y:S02]  /*209a0*/  IMAD.MOV R4, RZ, RZ, -R2.reuse ;  /* 0x000000ffff047224 */ /* 0x100fe400078e0a02 */
[C---:B------:R-:W-:Y:S02]  /*209b0*/  IMAD R2, R5.reuse, 0x1000000, R2 ;  /* 0x0100000005027824 */ /* 0x040fe400078e0202 */
[----:B------:R-:W-:-:S04]  /*209c0*/  IMAD R5, R5, R4, R7 ;  /* 0x0000000405057224 */ /* 0x000fc800078e0207 */
[----:B------:R-:W-:Y:S01]  /*209d0*/  IMAD R26, R5, 0x10000, R2 ;  /* 0x00010000051a7824 */ /* 0x000fe200078e0202 */
[----:B------:R-:W-:Y:S06]  /*209e0*/  BRA `(.L_x_1688) ;  /* 0x0000000000f07947 */ /* 0x000fec0003800000 */
.L_x_1687:
[----:B----4-:R-:W0:Y:S02]  /*209f0*/  LDC.64 R2, c[0x0][0xc90] ;  /* 0x00032400ff027b82 */ /* 0x010e240000000a00 */
[----:B0-----:R-:W-:-:S05]  /*20a00*/  IMAD.WIDE R2, R27, 0x4, R2 ;  /* 0x000000041b027825 */ /* 0x001fca00078e0202 */
[----:B------:R0:W2:Y:S02]  /*20a10*/  LDG.E R6, desc[UR40][R2.64] ;  /* 0x0000002802067981 */ /* 0x0000a4000c1e1900 */
[----:B0-----:R-:W-:Y:S01]  /*20a20*/  MOV R2, RZ ;  /* 0x000000ff00027202 */ /* 0x001fe20000000f00 */
[----:B--2---:R-:W-:-:S05]  /*20a30*/  IMAD R5, R25, R6, RZ ;  /* 0x0000000619057224 */ /* 0x004fca00078e02ff */
[----:B-1----:R-:W-:-:S04]  /*20a40*/  IABS R7, R5 ;  /* 0x0000000500077213 */ /* 0x002fc80000000000 */
        /* <DEDUP_REMOVED lines=49> */
[----:B------:R-:W-:-:S05]  /*20d60*/  @P0 IADD3 R3, R3, 0x1, RZ ;  /* 0x0000000103030810 */ /* 0x000fca0007ffe0ff */
[----:B------:R-:W-:Y:S01]  /*20d70*/  @!P2 IMAD.MOV R3, RZ, RZ, -R3 ;  /* 0x000000ffff03a224 */ /* 0x000fe200078e0a03 */
[----:B------:R-:W-:Y:S01]  /*20d80*/  @!P1 LOP3.LUT R3, RZ, R4, RZ, 0x33, !PT ;  /* 0x00000004ff039212 */ /* 0x000fe200078e33ff */
[----:B------:R-:W-:-:S04]  /*20d90*/  IMAD.MOV R4, RZ, RZ, -R4 ;  /* 0x000000ffff047224 */ /* 0x000fc800078e0a04 */
[----:B------:R-:W-:-:S07]  /*20da0*/  IMAD R26, R3, R4, R0 ;  /* 0x00000004031a7224 */ /* 0x000fce00078e0200 */
.L_x_1688:
[----:B------:R-:W-:-:S05]  /*20db0*/  LOP3.LUT R0, RZ, R3, RZ, 0x33, !PT ;  /* 0x00000003ff007212 */ /* 0x000fca00078e33ff */
[----:B------:R-:W-:Y:S01]  /*20dc0*/  IMAD.IADD R25, R25, 0x1, R0 ;  /* 0x0000000119197824 */ /* 0x000fe200078e0200 */
[----:B------:R-:W-:Y:S06]  /*20dd0*/  BRA `(.L_x_1689) ;  /* 0x00000000001c7947 */ /* 0x000fec0003800000 */
.L_x_1681:
[----:B------:R-:W-:Y:S01]  /*20de0*/  UMOV UR4, URZ ;  /* 0x0000003f00047c82 */ /* 0x000fe20008000000 */
[----:B------:R-:W-:Y:S01]  /*20df0*/  UMOV UR5, URZ ;  /* 0x0000003f00057c82 */ /* 0x000fe20008000000 */
[----:B------:R-:W-:Y:S01]  /*20e00*/  ULDC UR6, c[0x0][0xc3c] ;  /* 0x00030f0000067ab9 */ /* 0x000fe20000000800 */
[----:B------:R-:W-:Y:S02]  /*20e10*/  IMAD.MOV.U32 R24, RZ, RZ, R0 ;  /* 0x000000ffff187224 */ /* 0x000fe400078e0000 */
[----:B------:R-:W-:Y:S02]  /*20e20*/  IMAD.U32 R25, RZ, RZ, UR4 ;  /* 0x00000004ff197e24 */ /* 0x000fe4000f8e00ff */
[----:B------:R-:W-:Y:S02]  /*20e30*/  IMAD.U32 R26, RZ, RZ, UR5 ;  /* 0x00000005ff1a7e24 */ /* 0x000fe4000f8e00ff */
[----:B------:R-:W-:-:S07]  /*20e40*/  IMAD.U32 R27, RZ, RZ, UR6 ;  /* 0x00000006ff1b7e24 */ /* 0x000fce000f8e00ff */
.L_x_1689:
[----:B------:R-:W0:Y:S01]  /*20e50*/  S2R R0, SR_TID.X ;  /* 0x0000000000007919 */ /* 0x000e220000002100 */
[----:B------:R-:W-:Y:S05]  /*20e60*/  WARPSYNC.ALL ;  /* 0x0000000000007948 */ /* 0x000fea0003800000 */
[----:B------:R-:W-:Y:S01]  /*20e70*/  BAR.SYNC.DEFER_BLOCKING 0x4, 0x200 ;  /* 0x0108000000007b1d */ /* 0x000fe20000010000 */
[----:B0-----:R-:W-:-:S04]  /*20e80*/  LOP3.LUT R0, R0, 0x1f, RZ, 0xc0, !PT ;  /* 0x0000001f00007812 */ /* 0x001fc800078ec0ff */
[----:B------:R-:W-:-:S13]  /*20e90*/  ISETP.NE.AND P0, PT, R0, RZ, PT ;  /* 0x000000ff0000720c */ /* 0x000fda0003f05270 */
[----:B------:R-:W0:Y:S01]  /*20ea0*/  @!P0 S2R R3, SR_CgaCtaId ;  /* 0x0000000000038919 */ /* 0x000e220000008800 */
[----:B------:R-:W-:-:S04]  /*20eb0*/  @!P0 MOV R0, 0x400 ;  /* 0x0000040000008802 */ /* 0x000fc80000000f00 */
[----:B0-----:R-:W-:-:S05]  /*20ec0*/  @!P0 LEA R17, R3, R0, 0x18 ;  /* 0x0000000003118211 */ /* 0x001fca00078ec0ff */
[----:B------:R3:W-:Y:S01]  /*20ed0*/  @!P0 STS.128 [R17+0x168d0], R24 ;  /* 0x0168d01811008388 */ /* 0x0007e20000000c00 */
[----:B------:R-:W-:Y:S06]  /*20ee0*/  BAR.ARV 0x5, 0x200 ;  /* 0x0148000000007b1d */ /* 0x000fec0000002000 */
.L_x_1678:
[----:B------:R-:W-:Y:S02]  /*20ef0*/  ULDC UR4, c[0x0][0xc3c] ;  /* 0x00030f0000047ab9 */ /* 0x000fe40000000800 */
[----:B--2---:R-:W-:-:S13]  /*20f00*/  ISETP.GE.AND P0, PT, R27, UR4, PT ;  /* 0x000000041b007c0c */ /* 0x004fda000bf06270 */
[----:B------:R-:W-:Y:S05]  /*20f10*/  @!P0 BRA `(.L_x_1690) ;  /* 0xffffff9800848947 */ /* 0x000fea000383ffff */
[----:B------:R-:W-:Y:S05]  /*20f20*/  BSYNC B8 ;  /* 0x0000000000087941 */ /* 0x000fea0003800000 */
.L_x_1548:
[----:B0-----:R-:W2:Y:S01]  /*20f30*/  LDL.LU R0, [R1+0x34] ;  /* 0x0000340001007983 */ /* 0x001ea20000300800 */
        /* <DEDUP_REMOVED lines=11> */
.L_x_1832:
[----:B------:R-:W-:Y:S05]  /*20ff0*/  BSYNC B0 ;  /* 0x0000000000007941 */ /* 0x000fea0003800000 */
.L_x_1691:
[----:B------:R-:W-:-:S03]  /*21000*/  UMOV UR4, 0xffffffff ;  /* 0xffffffff00047882 */ /* 0x000fc60000000000 */
[----:B------:R-:W-:Y:S05]  /*21010*/  BRA.DIV UR4, `(.L_x_1693) ;  /* 0x0000003a04e47947 */ /* 0x000fea000b800000 */
[----:B0-----:R-:W0:Y:S02]  /*21020*/  S2R R0, SR_TID.X ;  /* 0x0000000000007919 */ /* 0x001e240000002100 */
[----:B0-----:R-:W-:-:S04]  /*21030*/  SHF.R.U32.HI R0, RZ, 0x5, R0 ;  /* 0x00000005ff007819 */ /* 0x001fc80000011600 */
[----:B------:R-:W-:-:S05]  /*21040*/  LOP3.LUT R0, R0, 0x3, RZ, 0xc0, !PT ;  /* 0x0000000300007812 */ /* 0x000fca00078ec0ff */
[----:B------:R0:W1:Y:S02]  /*21050*/  SHFL.IDX PT, R14, R0, RZ, 0x1f ;  /* 0x00001fff000e7589 */ /* 0x00006400000e0000 */
.L_x_1835:
[----:B-1----:R-:W-:-:S13]  /*21060*/  ISETP.NE.AND P0, PT, R14, RZ, PT ;  /* 0x000000ff0e00720c */ /* 0x002fda0003f05270 */
[----:B------:R-:W-:Y:S05]  /*21070*/  @P0 BRA `(.L_x_1336) ;  /* 0x0000000000880947 */ /* 0x000fea0003800000 */
[----:B------:R-:W-:-:S03]  /*21080*/  UMOV UR4, 0xffffffff ;  /* 0xffffffff00047882 */ /* 0x000fc60000000000 */
[----:B------:R-:W-:Y:S05]  /*21090*/  BRA.DIV UR4, `(.L_x_1694) ;  /* 0x0000003a04f87947 */ /* 0x000fea000b800000 */
[----:B------:R-:W-:-:S13]  /*210a0*/  ELECT P6, URZ, PT ;  /* 0x00000000003f782f */ /* 0x000fda00038c0000 */
.L_x_1838:
[----:B------:R-:W-:Y:S05]  /*210b0*/  @!P6 BRA `(.L_x_1336) ;  /* 0x000000000078e947 */ /* 0x000fea0003800000 */
[----:B0-----:R-:W2:Y:S02]  /*210c0*/  LDL.LU R0, [R1+0x54] ;  /* 0x0000540001007983 */ /* 0x001ea40000300800 */
[----:B--2---:R-:W-:-:S04]  /*210d0*/  LOP3.LUT R0, R0, 0x2, RZ, 0xfc, !PT ;  /* 0x0000000200007812 */ /* 0x004fc800078efcff */
[----:B------:R-:W-:-:S13]  /*210e0*/  ISETP.NE.AND P2, PT, R0, 0x3, PT ;  /* 0x000000030000780c */ /* 0x000fda0003f45270 */
[----:B------:R-:W-:Y:S05]  /*210f0*/  @!P2 BRA `(.L_x_1695) ;  /* 0x000000000004a947 */ /* 0x000fea0003800000 */
[----:B------:R-:W-:Y:S01]  /*21100*/  BPT.TRAP 0x1 ;  /* 0x000000040000795c */ /* 0x000fe20000300000 */
.L_x_1695:
[----:B------:R-:W-:Y:S01]  /*21110*/  VIADD R3, R9, 0x16840 ;  /* 0x0001684009037836 */ /* 0x000fe20000000000 */
[----:B------:R-:W-:Y:S01]  /*21120*/  SHF.L.U32 R2, R28, 0x1f, RZ ;  /* 0x0000001f1c027819 */ /* 0x000fe200000006ff */
[C---:B------:R-:W-:Y:S02]  /*21130*/  VIADD R0, R18.reuse, 0x1 ;  /* 0x0000000112007836 */ /* 0x040fe40000000000 */
[----:B------:R-:W-:-:S03]  /*21140*/  IMAD R7, R18, 0x8, R3 ;  /* 0x0000000812077824 */ /* 0x000fc600078e0203 */
[C---:B------:R-:W-:Y:S01]  /*21150*/  ISETP.NE.AND P1, PT, R0.reuse, 0x2, PT ;  /* 0x000000020000780c */ /* 0x040fe20003f25270 */
[----:B------:R-:W0:Y:S03]  /*21160*/  SYNCS.PHASECHK.TRANS64.TRYWAIT P0, [R7+URZ], R2 ;  /* 0x00000002070075a7 */ /* 0x000e26000800017f */
[----:B------:R-:W-:Y:S02]  /*21170*/  SEL R5, RZ, 0x1, P1 ;  /* 0x00000001ff057807 */ /* 0x000fe40000800000 */
[----:B------:R-:W-:Y:S02]  /*21180*/  SEL R4, R0, RZ, P1 ;  /* 0x000000ff00047207 */ /* 0x000fe40000800000 */
[----:B------:R-:W-:-:S03]  /*21190*/  LOP3.LUT R0, R28, R5, RZ, 0x3c, !PT ;  /* 0x000000051c007212 */ /* 0x000fc600078e3cff */
[----:B------:R-:W-:Y:S01]  /*211a0*/  IMAD R3, R4, 0x8, R3 ;  /* 0x0000000804037824 */ /* 0x000fe200078e0203 */
[----:B------:R-:W-:Y:S01]  /*211b0*/  SHF.L.U32 R0, R0, 0x1f, RZ ;  /* 0x0000001f00007819 */ /* 0x000fe200000006ff */
[----:B0-----:R-:W-:Y:S06]  /*211c0*/  @!P0 BRA `(.L_x_1696) ;  /* 0x0000003800cc8947 */ /* 0x001fec0003800000 */
.L_x_1839:
[----:B------:R-:W1:Y:S02]  /*211d0*/  SYNCS.PHASECHK.TRANS64.TRYWAIT P0, [R3+URZ], R0 ;  /* 0x00000000030075a7 */ /* 0x000e64000800017f */
[----:B-1----:R-:W-:Y:S05]  /*211e0*/  @!P0 BRA `(.L_x_1697) ;  /* 0x0000003800d88947 */ /* 0x002fea0003800000 */
.L_x_1840:
[----:B------:R-:W-:Y:S05]  /*211f0*/  @!P2 BRA `(.L_x_1698) ;  /* 0x000000000004a947 */ /* 0x000fea0003800000 */
[----:B------:R-:W-:Y:S01]  /*21200*/  BPT.TRAP 0x1 ;  /* 0x000000040000795c */ /* 0x000fe20000300000 */
.L_x_1698:
[----:B-1----:R-:W-:-:S05]  /*21210*/  IADD3 R3, R9, 0x16860, RZ ;  /* 0x0001686009037810 */ /* 0x002fca0007ffe0ff */
[----:B------:R-:W-:-:S04]  /*21220*/  IMAD R5, R18, 0x8, R3 ;  /* 0x0000000812057824 */ /* 0x000fc800078e0203 */
[----:B------:R-:W1:Y:S02]  /*21230*/  SYNCS.PHASECHK.TRANS64.TRYWAIT P0, [R5+URZ], R2 ;  /* 0x00000002050075a7 */ /* 0x000e64000800017f */
[----:B-1----:R-:W-:Y:S05]  /*21240*/  @!P0 BRA `(.L_x_1699) ;  /* 0x0000003800d48947 */ /* 0x002fea0003800000 */
.L_x_1841:
[----:B------:R-:W-:-:S07]  /*21250*/  IMAD R3, R4, 0x8, R3 ;  /* 0x0000000804037824 */ /* 0x000fce00078e0203 */
.L_x_1700:
[----:B--2---:R2:W4:Y:S02]  /*21260*/  SYNCS.PHASECHK.TRANS64.TRYWAIT P0, [R3+URZ], R0 ;  /* 0x00000000030075a7 */ /* 0x004524000800017f */
[----:B----4-:R-:W-:Y:S05]  /*21270*/  @!P0 NANOSLEEP.SYNCS 0x989680 ;  /* 0x009896800000895d */ /* 0x010fea0003900000 */
[----:B------:R-:W4:Y:S02]  /*21280*/  @!P0 SYNCS.PHASECHK.TRANS64 P0, [R3+URZ], R0 ;  /* 0x00000000030085a7 */ /* 0x000f24000800007f */
[----:B----4-:R-:W-:Y:S05]  /*21290*/  @!P0 BRA `(.L_x_1700) ;  /* 0xfffffffc00f08947 */ /* 0x010fea000383ffff */
.L_x_1336:
[----:B------:R-:W-:Y:S05]  /*212a0*/  BSYNC B9 ;  /* 0x0000000000097941 */ /* 0x000fea0003800000 */
.L_x_1333:
[----:B------:R-:W-:Y:S05]  /*212b0*/  EXIT ;  /* 0x000000000000794d */ /* 0x000fea0003800000 */
.L_x_1364:
[----:B0-----:R0:W1:Y:S02]  /*212c0*/  SYNCS.PHASECHK.TRANS64.TRYWAIT P6, [R78+URZ+0x16890], R90 ;  /* 0x0168905a4e0075a7 */ /* 0x00106400080c017f */
[----:B-1----:R-:W-:Y:S05]  /*212d0*/  @!P6 NANOSLEEP.SYNCS 0x989680 ;  /* 0x009896800000e95d */ /* 0x002fea0003900000 */
[----:B------:R-:W1:Y:S02]  /*212e0*/  @!P6 SYNCS.PHASECHK.TRANS64 P6, [R78+URZ+0x16890], R90 ;  /* 0x0168905a4e00e5a7 */ /* 0x000e6400080c007f */
[----:B-1----:R-:W-:Y:S05]  /*212f0*/  @!P6 BRA `(.L_x_1364) ;  /* 0xfffffffc00f0e947 */ /* 0x002fea000383ffff */
[----:B------:R-:W-:Y:S05]  /*21300*/  BRA `(.L_x_1701) ;  /* 0xfffffe1c00a07947 */ /* 0x000fea000383ffff */
.L_x_1384:
[----:B0-----:R0:W1:Y:S02]  /*21310*/  SYNCS.PHASECHK.TRANS64.TRYWAIT P5, [R78+URZ+0x16890], R90 ;  /* 0x0168905a4e0075a7 */ /* 0x00106400080a017f */
[----:B-1----:R-:W-:Y:S05]  /*21320*/  @!P5 NANOSLEEP.SYNCS 0x989680 ;  /* 0x009896800000d95d */ /* 0x002fea0003900000 */
[----:B------:R-:W1:Y:S02]  /*21330*/  @!P5 SYNCS.PHASECHK.TRANS64 P5, [R78+URZ+0x16890], R90 ;  /* 0x0168905a4e00d5a7 */ /* 0x000e6400080a007f */
[----:B-1----:R-:W-:Y:S05]  /*21340*/  @!P5 BRA `(.L_x_1384) ;  /* 0xfffffffc00f0d947 */ /* 0x002fea000383ffff */
[----:B------:R-:W-:Y:S05]  /*21350*/  BRA `(.L_x_1702) ;  /* 0xfffffe3000207947 */ /* 0x000fea000383ffff */
.L_x_1393:
[----:B0-----:R0:W1:Y:S02]  /*21360*/  SYNCS.PHASECHK.TRANS64.TRYWAIT P4, [R78+URZ+0x16890], R90 ;  /* 0x0168905a4e0075a7 */ /* 0x001064000808017f */
[----:B-1----:R-:W-:Y:S05]  /*21370*/  @!P4 NANOSLEEP.SYNCS 0x989680 ;  /* 0x009896800000c95d */ /* 0x002fea0003900000 */
[----:B------:R-:W1:Y:S02]  /*21380*/  @!P4 SYNCS.PHASECHK.TRANS64 P4, [R78+URZ+0x16890], R90 ;  /* 0x0168905a4e00c5a7 */ /* 0x000e64000808007f */
[----:B-1----:R-:W-:Y:S05]  /*21390*/  @!P4 BRA `(.L_x_1393) ;  /* 0xfffffffc00f0c947 */ /* 0x002fea000383ffff */
[----:B------:R-:W-:Y:S05]  /*213a0*/  BRA `(.L_x_1703) ;  /* 0xfffffe4000487947 */ /* 0x000fea000383ffff */
.L_x_1399:
[----:B--2---:R2:W3:Y:S02]  /*213b0*/  SYNCS.PHASECHK.TRANS64.TRYWAIT P3, [R78+URZ+0x168b0], R90 ;  /* 0x0168b05a4e0075a7 */ /* 0x0044e4000806017f */
[----:B---3--:R-:W-:Y:S05]  /*213c0*/  @!P3 NANOSLEEP.SYNCS 0x989680 ;  /* 0x009896800000b95d */ /* 0x008fea0003900000 */
[----:B------:R-:W3:Y:S02]  /*213d0*/  @!P3 SYNCS.PHASECHK.TRANS64 P3, [R78+URZ+0x168b0], R90 ;  /* 0x0168b05a4e00b5a7 */ /* 0x000ee4000806007f */
[----:B---3--:R-:W-:Y:S05]  /*213e0*/  @!P3 BRA `(.L_x_1399) ;  /* 0xfffffffc00f0b947 */ /* 0x008fea000383ffff */
[----:B------:R-:W-:Y:S05]  /*213f0*/  BRA `(.L_x_1704) ;  /* 0xfffffe4000dc7947 */ /* 0x000fea000383ffff */
.L_x_1417:
[----:B------:R-:W0:Y:S01]  /*21400*/  S2R R4, SR_TID.X ;  /* 0x0000000000047919 */ /* 0x000e220000002100 */
[----:B------:R-:W-:Y:S01]  /*21410*/  BSSY B0, `(.L_x_1705) ;  /* 0x000000c000007945 */ /* 0x000fe20003800000 */
[----:B------:R-:W-:Y:S02]  /*21420*/  IMAD.MOV.U32 R12, RZ, RZ, RZ ;  /* 0x000000ffff0c7224 */ /* 0x000fe400078e00ff */
[----:B------:R-:W-:Y:S02]  /*21430*/  IMAD.MOV.U32 R11, RZ, RZ, 0x1f ;  /* 0x0000001fff0b7424 */ /* 0x000fe400078e00ff */
[----:B------:R-:W-:Y:S02]  /*21440*/  IMAD.MOV.U32 R15, RZ, RZ, -0x1 ;  /* 0xffffffffff0f7424 */ /* 0x000fe400078e00ff */
[----:B0-----:R-:W-:-:S05]  /*21450*/  VIADD R5, R4, 0xffffff80 ;  /* 0xffffff8004057836 */ /* 0x001fca0000000000 */
[----:B------:R-:W-:-:S04]  /*21460*/  SHF.R.S32.HI R4, RZ, 0x1f, R5 ;  /* 0x0000001fff047819 */ /* 0x000fc80000011405 */
[----:B------:R-:W-:-:S04]  /*21470*/  LEA.HI R4, R4, R5, RZ, 0x7 ;  /* 0x0000000504047211 */ /* 0x000fc800078f38ff */
[----:B------:R-:W-:-:S05]  /*21480*/  SHF.R.S32.HI R4, RZ, 0x7, R4 ;  /* 0x00000007ff047819 */ /* 0x000fca0000011404 */
[----:B------:R-:W-:-:S07]  /*21490*/  IMAD.MOV.U32 R13, RZ, RZ, R4 ;  /* 0x000000ffff0d7224 */ /* 0x000fce00078e0004 */
[----:B-----5:R-:W-:Y:S05]  /*214a0*/  WARPSYNC.COLLECTIVE R15, `(.L_x_1706) ;  /* 0x000000000f087348 */ /* 0x020fea0003c00000 */
[----:B------:R0:W1:Y:S02]  /*214b0*/  SHFL.IDX P6, R14, R13, R12, R11 ;  /* 0x0000000c0d0e7389 */ /* 0x00006400000c000b */
[----:B01---5:R-:W-:Y:S01]  /*214c0*/  ENDCOLLECTIVE ;  /* 0x000000000000791b */ /* 0x023fe20003800000 */
.L_x_1706:
[----:B------:R-:W-:Y:S05]  /*214d0*/  BSYNC B0 ;  /* 0x0000000000007941 */ /* 0x000fea0003800000 */
.L_x_1705:
[----:B------:R0:W-:Y:S01]  /*214e0*/  STL [R1+0x24], R14 ;  /* 0x0000240e01007387 */ /* 0x0001e20000100800 */
[----:B------:R-:W-:Y:S05]  /*214f0*/  BRA `(.L_x_1707) ;  /* 0xfffffe4c00d07947 */ /* 0x000fea000383ffff */
.L_x_1429:
[----:B------:R-:W-:Y:S01]  /*21500*/  BSSY B1, `(.L_x_1708) ;  /* 0x0000008000017945 */ /* 0x000fe20003800000 */
[----:B------:R-:W-:Y:S02]  /*21510*/  IMAD.MOV.U32 R13, RZ, RZ, R6 ;  /* 0x000000ffff0d7224 */ /* 0x000fe400078e0006 */
[----:B------:R-:W-:Y:S02]  /*21520*/  IMAD.MOV.U32 R12, RZ, RZ, RZ ;  /* 0x000000ffff0c7224 */ /* 0x000fe400078e00ff */
[----:B------:R-:W-:Y:S02]  /*21530*/  IMAD.MOV.U32 R11, RZ, RZ, 0x1c1f ;  /* 0x00001c1fff0b7424 */ /* 0x000fe400078e00ff */
[----:B------:R-:W-:-:S07]  /*21540*/  IMAD.MOV.U32 R15, RZ, RZ, -0x1 ;  /* 0xffffffffff0f7424 */ /* 0x000fce00078e00ff */
[----:B0-----:R-:W-:Y:S05]  /*21550*/  WARPSYNC.COLLECTIVE R15, `(.L_x_1709) ;  /* 0x000000000f087348 */ /* 0x001fea0003c00000 */
[----:B0-----:R0:W1:Y:S02]  /*21560*/  SHFL.IDX P6, R14, R13, R12, R11 ;  /* 0x0000000c0d0e7389 */ /* 0x00106400000c000b */
[----:B01----:R-:W-:Y:S01]  /*21570*/  ENDCOLLECTIVE ;  /* 0x000000000000791b */ /* 0x003fe20003800000 */
.L_x_1709:
[----:B------:R-:W-:Y:S05]  /*21580*/  BSYNC B1 ;  /* 0x0000000000017941 */ /* 0x000fea0003800000 */
.L_x_1708:
[----:B------:R-:W-:Y:S01]  /*21590*/  IMAD.MOV.U32 R13, RZ, RZ, R4 ;  /* 0x000000ffff0d7224 */ /* 0x000fe200078e0004 */
[----:B------:R-:W-:Y:S01]  /*215a0*/  MOV R12, RZ ;  /* 0x000000ff000c7202 */ /* 0x000fe20000000f00 */
[----:B------:R-:W-:Y:S02]  /*215b0*/  IMAD.MOV.U32 R11, RZ, RZ, 0x1c1f ;  /* 0x00001c1fff0b7424 */ /* 0x000fe400078e00ff */
[----:B------:R-:W-:Y:S02]  /*215c0*/  IMAD.MOV.U32 R15, RZ, RZ, -0x1 ;  /* 0xffffffffff0f7424 */ /* 0x000fe400078e00ff */
[----:B------:R-:W-:-:S07]  /*215d0*/  IMAD.MOV.U32 R3, RZ, RZ, R14 ;  /* 0x000000ffff037224 */ /* 0x000fce00078e000e */
[----:B------:R-:W-:Y:S05]  /*215e0*/  WARPSYNC.COLLECTIVE R15, `(.L_x_1710) ;  /* 0x000000000f087348 */ /* 0x000fea0003c00000 */
[----:B------:R0:W1:Y:S02]  /*215f0*/  SHFL.IDX P6, R14, R13, R12, R11 ;  /* 0x0000000c0d0e7389 */ /* 0x00006400000c000b */
[----:B01----:R-:W-:Y:S01]  /*21600*/  ENDCOLLECTIVE ;  /* 0x000000000000791b */ /* 0x003fe20003800000 */
.L_x_1710:
[----:B------:R-:W-:Y:S02]  /*21610*/  IMAD.MOV.U32 R13, RZ, RZ, R8 ;  /* 0x000000ffff0d7224 */ /* 0x000fe400078e0008 */
[----:B------:R-:W-:-:S07]  /*21620*/  IMAD.MOV.U32 R0, RZ, RZ, R14 ;  /* 0x000000ffff007224 */ /* 0x000fce00078e000e */
[----:B------:R-:W-:Y:S05]  /*21630*/  WARPSYNC.COLLECTIVE R15, `(.L_x_1711) ;  /* 0x000000000f087348 */ /* 0x000fea0003c00000 */
[----:B------:R0:W1:Y:S02]  /*21640*/  SHFL.IDX P6, R14, R13, R12, R11 ;  /* 0x0000000c0d0e7389 */ /* 0x00006400000c000b */
[----:B01----:R-:W-:Y:S01]  /*21650*/  ENDCOLLECTIVE ;  /* 0x000000000000791b */ /* 0x003fe20003800000 */
.L_x_1711:
[----:B------:R-:W-:Y:S02]  /*21660*/  IMAD.MOV.U32 R13, RZ, RZ, R7 ;  /* 0x000000ffff0d7224 */ /* 0x000fe400078e0007 */
[----:B------:R-:W-:-:S07]  /*21670*/  IMAD.MOV.U32 R5, RZ, RZ, R14 ;  /* 0x000000ffff057224 */ /* 0x000fce00078e000e */
[----:B------:R-:W-:Y:S05]  /*21680*/  WARPSYNC.COLLECTIVE R15, `(.L_x_1712) ;  /* 0x000000000f087348 */ /* 0x000fea0003c00000 */
[----:B------:R0:W1:Y:S02]  /*21690*/  SHFL.IDX P6, R14, R13, R12, R11 ;  /* 0x0000000c0d0e7389 */ /* 0x00006400000c000b */
[----:B01----:R-:W-:Y:S01]  /*216a0*/  ENDCOLLECTIVE ;  /* 0x000000000000791b */ /* 0x003fe20003800000 */
.L_x_1712:
[----:B------:R-:W-:Y:S05]  /*216b0*/  BRA `(.L_x_1713) ;  /* 0xfffffe54005c7947 */ /* 0x000fea000383ffff */
.L_x_1432:
[----:B------:R-:W-:Y:S01]  /*216c0*/  BSSY B1, `(.L_x_1714) ;  /* 0x0000008000017945 */ /* 0x000fe20003800000 */
[----:B------:R-:W-:Y:S02]  /*216d0*/  IMAD.MOV.U32 R13, RZ, RZ, R6 ;  /* 0x000000ffff0d7224 */ /* 0x000fe400078e0006 */
[----:B------:R-:W-:Y:S02]  /*216e0*/  IMAD.MOV.U32 R12, RZ, RZ, 0x1 ;  /* 0x00000001ff0c7424 */ /* 0x000fe400078e00ff */
[----:B------:R-:W-:Y:S02]  /*216f0*/  IMAD.MOV.U32 R11, RZ, RZ, 0x1c1f ;  /* 0x00001c1fff0b7424 */ /* 0x000fe400078e00ff */
[----:B------:R-:W-:-:S07]  /*21700*/  IMAD.MOV.U32 R15, RZ, RZ, -0x1 ;  /* 0xffffffffff0f7424 */ /* 0x000fce00078e00ff */
[----:B-1----:R-:W-:Y:S05]  /*21710*/  WARPSYNC.COLLECTIVE R15, `(.L_x_1715) ;  /* 0x000000000f087348 */ /* 0x002fea0003c00000 */
[----:B------:R0:W2:Y:S02]  /*21720*/  SHFL.IDX P6, R14, R13, R12, R11 ;  /* 0x0000000c0d0e7389 */ /* 0x0000a400000c000b */
[----:B012---:R-:W-:Y:S01]  /*21730*/  ENDCOLLECTIVE ;  /* 0x000000000000791b */ /* 0x007fe20003800000 */
.L_x_1715:
[----:B------:R-:W-:Y:S05]  /*21740*/  BSYNC B1 ;  /* 0x0000000000017941 */ /* 0x000fea0003800000 */
.L_x_1714:
        /* <DEDUP_REMOVED lines=8> */
.L_x_1716:
[----:B------:R-:W-:Y:S02]  /*217d0*/  IMAD.MOV.U32 R13, RZ, RZ, R8 ;  /* 0x000000ffff0d7224 */ /* 0x000fe400078e0008 */
[----:B------:R-:W-:-:S07]  /*217e0*/  IMAD.MOV.U32 R0, RZ, RZ, R14 ;  /* 0x000000ffff007224 */ /* 0x000fce00078e000e */
[----:B------:R-:W-:Y:S05]  /*217f0*/  WARPSYNC.COLLECTIVE R15, `(.L_x_1717) ;  /* 0x000000000f087348 */ /* 0x000fea0003c00000 */
[----:B------:R0:W1:Y:S02]  /*21800*/  SHFL.IDX P6, R14, R13, R12, R11 ;  /* 0x0000000c0d0e7389 */ /* 0x00006400000c000b */
[----:B01----:R-:W-:Y:S01]  /*21810*/  ENDCOLLECTIVE ;  /* 0x000000000000791b */ /* 0x003fe20003800000 */
.L_x_1717:
[----:B------:R-:W-:Y:S02]  /*21820*/  IMAD.MOV.U32 R13, RZ, RZ, R7 ;  /* 0x000000ffff0d7224 */ /* 0x000fe400078e0007 */
[----:B------:R-:W-:-:S07]  /*21830*/  IMAD.MOV.U32 R5, RZ, RZ, R14 ;  /* 0x000000ffff057224 */ /* 0x000fce00078e000e */
[----:B------:R-:W-:Y:S05]  /*21840*/  WARPSYNC.COLLECTIVE R15, `(.L_x_1718) ;  /* 0x000000000f087348 */ /* 0x000fea0003c00000 */
[----:B------:R0:W1:Y:S02]  /*21850*/  SHFL.IDX P6, R14, R13, R12, R11 ;  /* 0x0000000c0d0e7389 */ /* 0x00006400000c000b */
[----:B01----:R-:W-:Y:S01]  /*21860*/  ENDCOLLECTIVE ;  /* 0x000000000000791b */ /* 0x003fe20003800000 */
.L_x_1718:
[----:B------:R-:W-:Y:S05]  /*21870*/  BRA `(.L_x_1719) ;  /* 0xfffffe5400c87947 */ /* 0x000fea000383ffff */
.L_x_1436:
[----:B0-----:R0:W1:Y:S02]  /*21880*/  SYNCS.PHASECHK.TRANS64.TRYWAIT P0, [R2+URZ+0x16800], R37 ;  /* 0x01680025020075a7 */ /* 0x001064000800017f */
[----:B-1----:R-:W-:Y:S05]  /*21890*/  @!P0 NANOSLEEP.SYNCS 0x989680 ;  /* 0x009896800000895d */ /* 0x002fea0003900000 */
[----:B------:R-:W1:Y:S02]  /*218a0*/  @!P0 SYNCS.PHASECHK.TRANS64 P0, [R2+URZ+0x16800], R37 ;  /* 0x01680025020085a7 */ /* 0x000e64000800007f */
[----:B-1----:R-:W-:Y:S05]  /*218b0*/  @!P0 BRA `(.L_x_1436) ;  /* 0xfffffffc00f08947 */ /* 0x002fea000383ffff */
[----:B------:R-:W-:Y:S05]  /*218c0*/  BRA `(.L_x_1720) ;  /* 0xfffffe5800d07947 */ /* 0x000fea000383ffff */
.L_x_1444:
[----:B------:R-:W1:Y:S01]  /*218d0*/  LDC R41, c[0x0][0x3f4] ;  /* 0x0000fd00ff297b82 */ /* 0x000e620000000800 */
[----:B------:R-:W-:Y:S01]  /*218e0*/  BSSY B1, `(.L_x_1721) ;  /* 0x0000008000017945 */ /* 0x000fe20003800000 */
[----:B------:R-:W-:Y:S02]  /*218f0*/  IMAD.MOV.U32 R13, RZ, RZ, R26 ;  /* 0x000000ffff0d7224 */ /* 0x000fe400078e001a */
[----:B------:R-:W-:Y:S02]  /*21900*/  IMAD.MOV.U32 R12, RZ, RZ, RZ ;  /* 0x000000ffff0c7224 */ /* 0x000fe400078e00ff */
[----:B------:R-:W-:Y:S02]  /*21910*/  IMAD.MOV.U32 R11, RZ, RZ, 0x1c1f ;  /* 0x00001c1fff0b7424 */ /* 0x000fe400078e00ff */
[----:B------:R-:W-:-:S07]  /*21920*/  IMAD.MOV.U32 R15, RZ, RZ, -0x1 ;  /* 0xffffffffff0f7424 */ /* 0x000fce00078e00ff */
[----:B01----:R-:W-:Y:S05]  /*21930*/  WARPSYNC.COLLECTIVE R15, `(.L_x_1722) ;  /* 0x000000000f087348 */ /* 0x003fea0003c00000 */
[----:B0-----:R0:W2:Y:S02]  /*21940*/  SHFL.IDX P6, R14, R13, R12, R11 ;  /* 0x0000000c0d0e7389 */ /* 0x0010a400000c000b */
[----:B012---:R-:W-:Y:S01]  /*21950*/  ENDCOLLECTIVE ;  /* 0x000000000000791b */ /* 0x007fe20003800000 */
.L_x_1722:
[----:B------:R-:W-:Y:S05]  /*21960*/  BSYNC B1 ;  /* 0x0000000000017941 */ /* 0x000fea0003800000 */
.L_x_1721:
[----:B------:R0:W5:Y:S01]  /*21970*/  LDL R8, [R1+0x8] ;  /* 0x0000080001087983 */ /* 0x0001620000100800 */
[----:B------:R-:W-:Y:S01]  /*21980*/  IMAD.MOV.U32 R13, RZ, RZ, R25 ;  /* 0x000000ffff0d7224 */ /* 0x000fe200078e0019 */
[----:B------:R-:W-:Y:S01]  /*21990*/  MOV R15, 0xffffffff ;  /* 0xffffffff000f7802 */ /* 0x000fe20000000f00 */
[----:B------:R-:W-:Y:S01]  /*219a0*/  IMAD.MOV.U32 R12, RZ, RZ, RZ ;  /* 0x000000ffff0c7224 */ /* 0x000fe200078e00ff */
[----:B------:R-:W-:Y:S01]  /*219b0*/  ISETP.GE.AND P0, PT, R18, R41, PT ;  /* 0x000000291200720c */ /* 0x000fe20003f06270 */
[----:B------:R-:W-:Y:S02]  /*219c0*/  IMAD.MOV.U32 R11, RZ, RZ, 0x1c1f ;  /* 0x00001c1fff0b7424 */ /* 0x000fe400078e00ff */
[----:B------:R-:W-:-:S10]  /*219d0*/  IMAD.MOV.U32 R0, RZ, RZ, R14 ;  /* 0x000000ffff007224 */ /* 0x000fd400078e000e */
[----:B0----5:R-:W-:Y:S05]  /*219e0*/  WARPSYNC.COLLECTIVE R15, `(.L_x_1723) ;  /* 0x000000000f087348 */ /* 0x021fea0003c00000 */
[----:B------:R1:W2:Y:S02]  /*219f0*/  SHFL.IDX P6, R14, R13, R12, R11 ;  /* 0x0000000c0d0e7389 */ /* 0x0002a400000c000b */
[----:B012--5:R-:W-:Y:S01]  /*21a00*/  ENDCOLLECTIVE ;  /* 0x000000000000791b */ /* 0x027fe20003800000 */
.L_x_1723:
[----:B------:R-:W-:Y:S02]  /*21a10*/  IMAD.MOV.U32 R13, RZ, RZ, R24 ;  /* 0x000000ffff0d7224 */ /* 0x000fe400078e0018 */
[----:B------:R-:W-:-:S07]  /*21a20*/  IMAD.MOV.U32 R3, RZ, RZ, R14 ;  /* 0x000000ffff037224 */ /* 0x000fce00078e000e */
[----:B------:R-:W-:Y:S05]  /*21a30*/  WARPSYNC.COLLECTIVE R15, `(.L_x_1724) ;  /* 0x000000000f087348 */ /* 0x000fea0003c00000 */
[----:B------:R0:W1:Y:S02]  /*21a40*/  SHFL.IDX P6, R14, R13, R12, R11 ;  /* 0x0000000c0d0e7389 */ /* 0x00006400000c000b */
[----:B01----:R-:W-:Y:S01]  /*21a50*/  ENDCOLLECTIVE ;  /* 0x000000000000791b */ /* 0x003fe20003800000 */
.L_x_1724:
[----:B------:R-:W-:Y:S02]  /*21a60*/  IMAD.MOV.U32 R13, RZ, RZ, R27 ;  /* 0x000000ffff0d7224 */ /* 0x000fe400078e001b */
[----:B------:R-:W-:-:S07]  /*21a70*/  IMAD.MOV.U32 R4, RZ, RZ, R14 ;  /* 0x000000ffff047224 */ /* 0x000fce00078e000e */
[----:B------:R-:W-:Y:S05]  /*21a80*/  WARPSYNC.COLLECTIVE R15, `(.L_x_1725) ;  /* 0x000000000f087348 */ /* 0x000fea0003c00000 */
[----:B------:R0:W1:Y:S02]  /*21a90*/  SHFL.IDX P6, R14, R13, R12, R11 ;  /* 0x0000000c0d0e7389 */ /* 0x00006400000c000b */
[----:B01----:R-:W-:Y:S01]  /*21aa0*/  ENDCOLLECTIVE ;  /* 0x000000000000791b */ /* 0x003fe20003800000 */
.L_x_1725:
[----:B------:R-:W-:-:S05]  /*21ab0*/  IMAD R32, R8, R32, RZ ;  /* 0x0000002008207224 */ /* 0x000fca00078e02ff */
[----:B------:R-:W-:-:S13]  /*21ac0*/  ISETP.GE.OR P1, PT, R39, R32, P0 ;  /* 0x000000202700720c */ /* 0x000fda0000726670 */
[C---:B------:R-:W-:Y:S01]  /*21ad0*/  @!P1 IMAD.SHL.U32 R5, R18.reuse, 0x2, RZ ;  /* 0x0000000212059824 */ /* 0x040fe200078e00ff */
[----:B------:R-:W-:-:S04]  /*21ae0*/  @!P1 SHF.L.U64.HI R21, R18, 0x1, R43 ;  /* 0x0000000112159819 */ /* 0x000fc8000001022b */
[----:B------:R-:W-:-:S05]  /*21af0*/  @!P1 IADD3 R6, P2, R3, R5, RZ ;  /* 0x0000000503069210 */ /* 0x000fca0007f5e0ff */
[----:B------:R-:W-:-:S05]  /*21b00*/  @!P1 IMAD.X R7, R0, 0x1, R21, P2 ;  /* 0x0000000100079824 */ /* 0x000fca00010e0615 */
[----:B------:R-:W2:Y:S01]  /*21b10*/  @!P1 LD.E.128 R8, desc[UR40][R6.64] ;  /* 0x0000002806089980 */ /* 0x000ea2000c101d00 */
[----:B------:R-:W-:-:S05]  /*21b20*/  @!P1 IADD3 R14, P2, R14, R5, RZ ;  /* 0x000000050e0e9210 */ /* 0x000fca0007f5e0ff */
[----:B------:R-:W-:-:S04]  /*21b30*/  @!P1 IMAD.X R3, R4, 0x1, R21, P2 ;  /* 0x0000000104039824 */ /* 0x000fc800010e0615 */
[----:B------:R-:W-:-:S05]  /*21b40*/  @!P1 IMAD.MOV.U32 R15, RZ, RZ, R3 ;  /* 0x000000ffff0f9224 */ /* 0x000fca00078e0003 */
[----:B------:R0:W5:Y:S01]  /*21b50*/  @!P1 LD.E.128 R4, desc[UR40][R14.64] ;  /* 0x000000280e049980 */ /* 0x000162000c101d00 */
[----:B------:R-:W-:Y:S01]  /*21b60*/  CS2R R36, SRZ ;  /* 0x0000000000247805 */ /* 0x000fe2000001ff00 */
[----:B------:R-:W-:Y:S01]  /*21b70*/  IMAD.MOV.U32 R13, RZ, RZ, R26 ;  /* 0x000000ffff0d7224 */ /* 0x000fe200078e001a */
[----:B------:R-:W-:Y:S01]  /*21b80*/  CS2R R34, SRZ ;  /* 0x0000000000227805 */ /* 0x000fe2000001ff00 */
[----:B------:R-:W-:Y:S01]  /*21b90*/  IMAD.MOV.U32 R12, RZ, RZ, 0x1 ;  /* 0x00000001ff0c7424 */ /* 0x000fe200078e00ff */
[----:B------:R-:W-:Y:S02]  /*21ba0*/  CS2R R30, SRZ ;  /* 0x00000000001e7805 */ /* 0x000fe4000001ff00 */
[----:B------:R-:W-:Y:S01]  /*21bb0*/  CS2R R20, SRZ ;  /* 0x0000000000147805 */ /* 0x000fe2000001ff00 */
[----:B0-----:R-:W-:Y:S01]  /*21bc0*/  IMAD.MOV.U32 R15, RZ, RZ, -0x1 ;  /* 0xffffffffff0f7424 */ /* 0x001fe200078e00ff */
[----:B--2---:R-:W-:Y:S01]  /*21bd0*/  @!P1 MOV R37, R11 ;  /* 0x0000000b00259202 */ /* 0x004fe20000000f00 */
[----:B------:R-:W-:-:S02]  /*21be0*/  IMAD.MOV.U32 R11, RZ, RZ, 0x1c1f ;  /* 0x00001c1fff0b7424 */ /* 0x000fc400078e00ff */
[----:B------:R-:W-:Y:S02]  /*21bf0*/  @!P1 IMAD.MOV.U32 R34, RZ, RZ, R8 ;  /* 0x000000ffff229224 */ /* 0x000fe400078e0008 */
[----:B------:R-:W-:-:S07]  /*21c00*/  @!P1 IMAD.MOV.U32 R35, RZ, RZ, R9 ;  /* 0x000000ffff239224 */ /* 0x000fce00078e0009 */
[----:B-----5:R-:W-:Y:S05]  /*21c10*/  WARPSYNC.COLLECTIVE R15, `(.L_x_1726) ;  /* 0x000000000f087348 */ /* 0x020fea0003c00000 */
[----:B------:R0:W1:Y:S02]  /*21c20*/  SHFL.IDX P6, R14, R13, R12, R11 ;  /* 0x0000000c0d0e7389 */ /* 0x00006400000c000b */
[----:B01---5:R-:W-:Y:S01]  /*21c30*/  ENDCOLLECTIVE ;  /* 0x000000000000791b */ /* 0x023fe20003800000 */
.L_x_1726:
[----:B------:R-:W-:Y:S02]  /*21c40*/  IMAD.MOV.U32 R0, RZ, RZ, R34 ;  /* 0x000000ffff007224 */ /* 0x000fe400078e0022 */
[----:B------:R-:W-:Y:S02]  /*21c50*/  IMAD.MOV.U32 R3, RZ, RZ, R35 ;  /* 0x000000ffff037224 */ /* 0x000fe400078e0023 */
[----:B------:R-:W-:Y:S01]  /*21c60*/  @!P1 IMAD.MOV.U32 R36, RZ, RZ, R10 ;  /* 0x000000ffff249224 */ /* 0x000fe200078e000a */
[----:B------:R-:W-:Y:S01]  /*21c70*/  PRMT R42, R0, 0x7610, R42 ;  /* 0x00007610002a7816 */ /* 0x000fe2000000002a */
[----:B------:R-:W-:Y:S01]  /*21c80*/  IMAD.MOV.U32 R9, RZ, RZ, R37 ;  /* 0x000000ffff097224 */ /* 0x000fe200078e0025 */
[----:B------:R-:W-:Y:S01]  /*21c90*/  PRMT R45, R45, 0x5410, R3 ;  /* 0x000054102d2d7816 */ /* 0x000fe20000000003 */
[----:B------:R-:W-:Y:S01]  /*21ca0*/  @!P1 IMAD.MOV.U32 R30, RZ, RZ, R4 ;  /* 0x000000ffff1e9224 */ /* 0x000fe200078e0004 */
[----:B------:R-:W-:Y:S01]  /*21cb0*/  @!P1 MOV R31, R5 ;  /* 0x00000005001f9202 */ /* 0x000fe20000000f00 */
[----:B------:R-:W-:-:S02]  /*21cc0*/  @!P1 IMAD.MOV.U32 R20, RZ, RZ, R6 ;  /* 0x000000ffff149224 */ /* 0x000fc400078e0006 */
[----:B------:R-:W-:Y:S02]  /*21cd0*/  @!P1 IMAD.MOV.U32 R21, RZ, RZ, R7 ;  /* 0x000000ffff159224 */ /* 0x000fe400078e0007 */
[----:B------:R-:W-:Y:S02]  /*21ce0*/  IMAD.MOV.U32 R13, RZ, RZ, R25 ;  /* 0x000000ffff0d7224 */ /* 0x000fe400078e0019 */
[----:B------:R-:W-:Y:S02]  /*21cf0*/  IMAD.MOV.U32 R4, RZ, RZ, R30 ;  /* 0x000000ffff047224 */ /* 0x000fe400078e001e */
[----:B------:R-:W-:Y:S02]  /*21d00*/  IMAD.MOV.U32 R5, RZ, RZ, R31 ;  /* 0x000000ffff057224 */ /* 0x000fe400078e001f */
[----:B------:R-:W-:Y:S02]  /*21d10*/  IMAD.MOV.U32 R6, RZ, RZ, R20 ;  /* 0x000000ffff067224 */ /* 0x000fe400078e0014 */
[----:B------:R-:W-:Y:S01]  /*21d20*/  IMAD.MOV.U32 R8, RZ, RZ, R36 ;  /* 0x000000ffff087224 */ /* 0x000fe200078e0024 */
[----:B------:R-:W-:Y:S01]  /*21d30*/  PRMT R45, R5, 0x7610, R45 ;  /* 0x00007610052d7816 */ /* 0x000fe2000000002d */
[----:B------:R-:W-:Y:S01]  /*21d40*/  IMAD.MOV.U32 R0, RZ, RZ, R14 ;  /* 0x000000ffff007224 */ /* 0x000fe200078e000e */
[----:B------:R-:W-:-:S07]  /*21d50*/  PRMT R56, R4, 0x5410, R6 ;  /* 0x0000541004387816 */ /* 0x000fce0000000006 */
[----:B------:R-:W-:Y:S05]  /*21d60*/  WARPSYNC.COLLECTIVE R15, `(.L_x_1727) ;  /* 0x000000000f087348 */ /* 0x000fea0003c00000 */
[----:B------:R0:W1:Y:S02]  /*21d70*/  SHFL.IDX P6, R14, R13, R12, R11 ;  /* 0x0000000c0d0e7389 */ /* 0x00006400000c000b */
[----:B01----:R-:W-:Y:S01]  /*21d80*/  ENDCOLLECTIVE ;  /* 0x000000000000791b */ /* 0x003fe20003800000 */
.L_x_1727:
[----:B------:R-:W-:Y:S01]  /*21d90*/  IMAD.MOV.U32 R7, RZ, RZ, R21 ;  /* 0x000000ffff077224 */ /* 0x000fe200078e0015 */
[----:B------:R-:W-:Y:S02]  /*21da0*/  PRMT R33, R8, 0x5410, R9 ;  /* 0x0000541008217816 */ /* 0x000fe40000000009 */
[----:B------:R-:W-:Y:S02]  /*21db0*/  CS2R R4, SRZ ;  /* 0x0000000000047805 */ /* 0x000fe4000001ff00 */
[----:B------:R-:W-:Y:S01]  /*21dc0*/  PRMT R42, R42, 0x5410, R7 ;  /* 0x000054102a2a7816 */ /* 0x000fe20000000007 */
[----:B------:R-:W-:Y:S02]  /*21dd0*/  IMAD.MOV.U32 R13, RZ, RZ, R24 ;  /* 0x000000ffff0d7224 */ /* 0x000fe400078e0018 */
[----:B------:R-:W-:-:S07]  /*21de0*/  IMAD.MOV.U32 R3, RZ, RZ, R14 ;  /* 0x000000ffff037224 */ /* 0x000fce00078e000e */
[----:B------:R-:W-:Y:S05]  /*21df0*/  WARPSYNC.COLLECTIVE R15, `(.L_x_1728) ;  /* 0x000000000f087348 */ /* 0x000fea0003c00000 */
[----:B------:R0:W1:Y:S02]  /*21e00*/  SHFL.IDX P6, R14, R13, R12, R11 ;  /* 0x0000000c0d0e7389 */ /* 0x00006400000c000b */
[----:B01----:R-:W-:Y:S01]  /*21e10*/  ENDCOLLECTIVE ;  /* 0x000000000000791b */ /* 0x003fe20003800000 */
.L_x_1728:
[----:B------:R-:W-:Y:S02]  /*21e20*/  IMAD.MOV.U32 R13, RZ, RZ, R27 ;  /* 0x000000ffff0d7224 */ /* 0x000fe400078e001b */
[----:B------:R-:W-:-:S07]  /*21e30*/  IMAD.MOV.U32 R24, RZ, RZ, R14 ;  /* 0x000000ffff187224 */ /* 0x000fce00078e000e */
[----:B------:R-:W-:Y:S05]  /*21e40*/  WARPSYNC.COLLECTIVE R15, `(.L_x_1729) ;  /* 0x000000000f087348 */ /* 0x000fea0003c00000 */
[----:B------:R0:W1:Y:S02]  /*21e50*/  SHFL.IDX P6, R14, R13, R12, R11 ;  /* 0x0000000c0d0e7389 */ /* 0x00006400000c000b */
[----:B01----:R-:W-:Y:S01]  /*21e60*/  ENDCOLLECTIVE ;  /* 0x000000000000791b */ /* 0x003fe20003800000 */
.L_x_1729:
[----:B------:R-:W-:Y:S05]  /*21e70*/  BRA `(.L_x_1730) ;  /* 0xfffffe6400c07947 */ /* 0x000fea000383ffff */
.L_x_1448:
[----:B0-----:R0:W1:Y:S02]  /*21e80*/  SYNCS.PHASECHK.TRANS64.TRYWAIT P1, [R2+URZ+0x16800], R13 ;  /* 0x0168000d020075a7 */ /* 0x001064000802017f */
[----:B-1----:R-:W-:Y:S05]  /*21e90*/  @!P1 NANOSLEEP.SYNCS 0x989680 ;  /* 0x009896800000995d */ /* 0x002fea0003900000 */
[----:B------:R-:W1:Y:S02]  /*21ea0*/  @!P1 SYNCS.PHASECHK.TRANS64 P1, [R2+URZ+0x16800], R13 ;  /* 0x0168000d020095a7 */ /* 0x000e64000802007f */
[----:B-1----:R-:W-:Y:S05]  /*21eb0*/  @!P1 BRA `(.L_x_1448) ;  /* 0xfffffffc00f09947 */ /* 0x002fea000383ffff */
[----:B------:R-:W-:Y:S05]  /*21ec0*/  BRA `(.L_x_1731) ;  /* 0xfffffe6800607947 */ /* 0x000fea000383ffff */
.L_x_1454:
[----:B--2---:R2:W3:Y:S02]  /*21ed0*/  SYNCS.PHASECHK.TRANS64.TRYWAIT P2, [R0+URZ+0x16830], R3 ;  /* 0x01683003000075a7 */ /* 0x0044e4000804017f */
[----:B---3--:R-:W-:Y:S05]  /*21ee0*/  @!P2 NANOSLEEP.SYNCS 0x989680 ;  /* 0x009896800000a95d */ /* 0x008fea0003900000 */
[----:B------:R-:W3:Y:S02]  /*21ef0*/  @!P2 SYNCS.PHASECHK.TRANS64 P2, [R0+URZ+0x16830], R3 ;  /* 0x016830030000a5a7 */ /* 0x000ee4000804007f */
[----:B---3--:R-:W-:Y:S05]  /*21f00*/  @!P2 BRA `(.L_x_1454) ;  /* 0xfffffffc00f0a947 */ /* 0x008fea000383ffff */
[----:B------:R-:W-:Y:S05]  /*21f10*/  BRA `(.L_x_1453) ;  /* 0xfffffe7400e07947 */ /* 0x000fea000383ffff */
.L_x_1472:
[----:B-1----:R1:W2:Y:S02]  /*21f20*/  SYNCS.PHASECHK.TRANS64.TRYWAIT P5, [R9+URZ+0x16830], R8 ;  /* 0x01683008090075a7 */ /* 0x0022a400080a017f */
[----:B--2---:R-:W-:Y:S05]  /*21f30*/  @!P5 NANOSLEEP.SYNCS 0x989680 ;  /* 0x009896800000d95d */ /* 0x004fea0003900000 */
[----:B------:R-:W2:Y:S02]  /*21f40*/  @!P5 SYNCS.PHASECHK.TRANS64 P5, [R9+URZ+0x16830], R8 ;  /* 0x016830080900d5a7 */ /* 0x000ea400080a007f */
[----:B--2---:R-:W-:Y:S05]  /*21f50*/  @!P5 BRA `(.L_x_1472) ;  /* 0xfffffffc00f0d947 */ /* 0x004fea000383ffff */
[----:B------:R-:W-:Y:S05]  /*21f60*/  BRA `(.L_x_1471) ;  /* 0xfffffeb000947947 */ /* 0x000fea000383ffff */
.L_x_1476:
[----:B-1----:R1:W2:Y:S02]  /*21f70*/  SYNCS.PHASECHK.TRANS64.TRYWAIT P4, [R9+URZ+0x16850], R8 ;  /* 0x01685008090075a7 */ /* 0x0022a4000808017f */
[----:B--2---:R-:W-:Y:S05]  /*21f80*/  @!P4 NANOSLEEP.SYNCS 0x989680 ;  /* 0x009896800000c95d */ /* 0x004fea0003900000 */
[----:B------:R-:W2:Y:S02]  /*21f90*/  @!P4 SYNCS.PHASECHK.TRANS64 P4, [R9+URZ+0x16850], R8 ;  /* 0x016850080900c5a7 */ /* 0x000ea4000808007f */
[----:B--2---:R-:W-:Y:S05]  /*21fa0*/  @!P4 BRA `(.L_x_1476) ;  /* 0xfffffffc00f0c947 */ /* 0x004fea000383ffff */
[----:B------:R-:W-:Y:S05]  /*21fb0*/  BRA `(.L_x_1473) ;  /* 0xfffffeb400587947 */ /* 0x000fea000383ffff */
.L_x_1495:
[----:B-1----:R1:W2:Y:S02]  /*21fc0*/  SYNCS.PHASECHK.TRANS64.TRYWAIT P3, [R5+URZ+0x16830], R14 ;  /* 0x0168300e050075a7 */ /* 0x0022a4000806017f */
[----:B--2---:R-:W-:Y:S05]  /*21fd0*/  @!P3 NANOSLEEP.SYNCS 0x989680 ;  /* 0x009896800000b95d */ /* 0x004fea0003900000 */
[----:B------:R-:W2:Y:S02]  /*21fe0*/  @!P3 SYNCS.PHASECHK.TRANS64 P3, [R5+URZ+0x16830], R14 ;  /* 0x0168300e0500b5a7 */ /* 0x000ea4000806007f */
[----:B--2---:R-:W-:Y:S05]  /*21ff0*/  @!P3 BRA `(.L_x_1495) ;  /* 0xfffffffc00f0b947 */ /* 0x004fea000383ffff */
[----:B------:R-:W-:Y:S05]  /*22000*/  BRA `(.L_x_1494) ;  /* 0xfffffeec00107947 */ /* 0x000fea000383ffff */
.L_x_1499:
[----:B-1----:R1:W2:Y:S02]  /*22010*/  SYNCS.PHASECHK.TRANS64.TRYWAIT P2, [R8+URZ+0x16850], R5 ;  /* 0x01685005080075a7 */ /* 0x0022a4000804017f */
[----:B--2---:R-:W-:Y:S05]  /*22020*/  @!P2 NANOSLEEP.SYNCS 0x989680 ;  /* 0x009896800000a95d */ /* 0x004fea0003900000 */
[----:B------:R-:W2:Y:S02]  /*22030*/  @!P2 SYNCS.PHASECHK.TRANS64 P2, [R8+URZ+0x16850], R5 ;  /* 0x016850050800a5a7 */ /* 0x000ea4000804007f */
[----:B--2---:R-:W-:Y:S05]  /*22040*/  @!P2 BRA `(.L_x_1499) ;  /* 0xfffffffc00f0a947 */ /* 0x004fea000383ffff */
[----:B------:R-:W-:Y:S05]  /*22050*/  BRA `(.L_x_1496) ;  /* 0xfffffeec00d47947 */ /* 0x000fea000383ffff */
.L_x_1506:
[----:B-1----:R1:W2:Y:S02]  /*22060*/  SYNCS.PHASECHK.TRANS64.TRYWAIT P3, [R5+URZ+0x16830], R12 ;  /* 0x0168300c050075a7 */ /* 0x0022a4000806017f */
[----:B--2---:R-:W-:Y:S05]  /*22070*/  @!P3 NANOSLEEP.SYNCS 0x989680 ;  /* 0x009896800000b95d */ /* 0x004fea0003900000 */
[----:B------:R-:W2:Y:S02]  /*22080*/  @!P3 SYNCS.PHASECHK.TRANS64 P3, [R5+URZ+0x16830], R12 ;  /* 0x0168300c0500b5a7 */ /* 0x000ea4000806007f */
[----:B--2---:R-:W-:Y:S05]  /*22090*/  @!P3 BRA `(.L_x_1506) ;  /* 0xfffffffc00f0b947 */ /* 0x004fea000383ffff */
[----:B------:R-:W-:Y:S05]  /*220a0*/  BRA `(.L_x_1505) ;  /* 0xffffff1000f47947 */ /* 0x000fea000383ffff */
.L_x_1510:
[----:B-1----:R1:W2:Y:S02]  /*220b0*/  SYNCS.PHASECHK.TRANS64.TRYWAIT P2, [R8+URZ+0x16850], R5 ;  /* 0x01685005080075a7 */ /* 0x0022a4000804017f */
[----:B--2---:R-:W-:Y:S05]  /*220c0*/  @!P2 NANOSLEEP.SYNCS 0x989680 ;  /* 0x009896800000a95d */ /* 0x004fea0003900000 */
[----:B------:R-:W2:Y:S02]  /*220d0*/  @!P2 SYNCS.PHASECHK.TRANS64 P2, [R8+URZ+0x16850], R5 ;  /* 0x016850050800a5a7 */ /* 0x000ea4000804007f */
[----:B--2---:R-:W-:Y:S05]  /*220e0*/  @!P2 BRA `(.L_x_1510) ;  /* 0xfffffffc00f0a947 */ /* 0x004fea000383ffff */
[----:B------:R-:W-:Y:S05]  /*220f0*/  BRA `(.L_x_1507) ;  /* 0xffffff1400b87947 */ /* 0x000fea000383ffff */
.L_x_1523:
[----:B-1----:R1:W2:Y:S02]  /*22100*/  SYNCS.PHASECHK.TRANS64.TRYWAIT P0, [R11+URZ+0x16850], R0 ;  /* 0x016850000b0075a7 */ /* 0x0022a4000800017f */
[----:B--2---:R-:W-:Y:S05]  /*22110*/  @!P0 NANOSLEEP.SYNCS 0x989680 ;  /* 0x009896800000895d */ /* 0x004fea0003900000 */
[----:B------:R-:W2:Y:S02]  /*22120*/  @!P0 SYNCS.PHASECHK.TRANS64 P0, [R11+URZ+0x16850], R0 ;  /* 0x016850000b0085a7 */ /* 0x000ea4000800007f */
[----:B--2---:R-:W-:Y:S05]  /*22130*/  @!P0 BRA `(.L_x_1523) ;  /* 0xfffffffc00f08947 */ /* 0x004fea000383ffff */
[----:B------:R-:W-:Y:S05]  /*22140*/  BRA `(.L_x_1522) ;  /* 0xffffff4800907947 */ /* 0x000fea000383ffff */
.L_x_1528:
[----:B------:R-:W-:Y:S02]  /*22150*/  IMAD.MOV.U32 R13, RZ, RZ, R41 ;  /* 0x000000ffff0d7224 */ /* 0x000fe400078e0029 */
[----:B------:R-:W-:Y:S02]  /*22160*/  IMAD.MOV.U32 R12, RZ, RZ, RZ ;  /* 0x000000ffff0c7224 */ /* 0x000fe400078e00ff */
[----:B------:R-:W-:Y:S02]  /*22170*/  IMAD.MOV.U32 R11, RZ, RZ, 0x181f ;  /* 0x0000181fff0b7424 */ /* 0x000fe400078e00ff */
[----:B------:R-:W-:Y:S02]  /*22180*/  IMAD.MOV.U32 R15, RZ, RZ, -0x1 ;  /* 0xffffffffff0f7424 */ /* 0x000fe400078e00ff */
[----:B------:R-:W-:-:S07]  /*22190*/  IMAD.IADD R42, R45, 0x1, R50 ;  /* 0x000000012d2a7824 */ /* 0x000fce00078e0232 */
[----:B-----5:R-:W-:Y:S05]  /*221a0*/  WARPSYNC.COLLECTIVE R15, `(.L_x_1732) ;  /* 0x000000000f087348 */ /* 0x020fea0003c00000 */
[----:B------:R0:W1:Y:S02]  /*221b0*/  SHFL.IDX P6, R14, R13, R12, R11 ;  /* 0x0000000c0d0e7389 */ /* 0x00006400000c000b */
[----:B01---5:R-:W-:Y:S01]  /*221c0*/  ENDCOLLECTIVE ;  /* 0x000000000000791b */ /* 0x023fe20003800000 */
.L_x_1732:
[----:B------:R-:W-:Y:S02]  /*221d0*/  VIADD R20, R42, 0x30 ;  /* 0x000000302a147836 */ /* 0x000fe40000000000 */
[----:B------:R-:W-:Y:S02]  /*221e0*/  IMAD.MOV.U32 R13, RZ, RZ, R40 ;  /* 0x000000ffff0d7224 */ /* 0x000fe400078e0028 */
[----:B------:R-:W-:-:S07]  /*221f0*/  IMAD.MOV.U32 R0, RZ, RZ, R14 ;  /* 0x000000ffff007224 */ /* 0x000fce00078e000e */
[----:B------:R-:W-:Y:S05]  /*22200*/  WARPSYNC.COLLECTIVE R15, `(.L_x_1733) ;  /* 0x000000000f087348 */ /* 0x000fea0003c00000 */
[----:B------:R0:W1:Y:S02]  /*22210*/  SHFL.IDX P6, R14, R13, R12, R11 ;  /* 0x0000000c0d0e7389 */ /* 0x00006400000c000b */
[----:B01----:R-:W-:Y:S01]  /*22220*/  ENDCOLLECTIVE ;  /* 0x000000000000791b */ /* 0x003fe20003800000 */
.L_x_1733:
[----:B------:R-:W-:Y:S02]  /*22230*/  ULDC UR4, c[0x0][0xac8] ;  /* 0x0002b20000047ab9 */ /* 0x000fe40000000800 */
[----:B------:R-:W-:-:S04]  /*22240*/  ISETP.GE.AND P0, PT, R44, UR4, PT ;  /* 0x000000042c007c0c */ /* 0x000fc8000bf06270 */
[-C--:B------:R-:W-:Y:S01]  /*22250*/  ISETP.GE.OR P4, PT, R20, R47.reuse, P0 ;  /* 0x0000002f1400720c */ /* 0x080fe20000786670 */
[C---:B------:R-:W-:Y:S01]  /*22260*/  VIADD R20, R42.reuse, 0x60 ;  /* 0x000000602a147836 */ /* 0x040fe20000000000 */
[----:B------:R-:W-:-:S04]  /*22270*/  ISETP.GE.OR P3, PT, R42, R47, P0 ;  /* 0x0000002f2a00720c */ /* 0x000fc80000766670 */
[----:B------:R-:W-:Y:S01]  /*22280*/  ISETP.GE.OR P2, PT, R20, R47, P0 ;  /* 0x0000002f1400720c */ /* 0x000fe20000746670 */
[----:B------:R-:W-:Y:S01]  /*22290*/  IMAD.MOV.U32 R12, RZ, RZ, 0x1 ;  /* 0x00000001ff0c7424 */ /* 0x000fe200078e00ff */
[----:B------:R-:W-:Y:S01]  /*222a0*/  MOV R13, R41 ;  /* 0x00000029000d7202 */ /* 0x000fe20000000f00 */
[----:B------:R-:W-:-:S10]  /*222b0*/  IMAD.MOV.U32 R3, RZ, RZ, R14 ;  /* 0x000000ffff037224 */ /* 0x000fd400078e000e */
[----:B------:R-:W-:Y:S05]  /*222c0*/  WARPSYNC.COLLECTIVE R15, `(.L_x_1734) ;  /* 0x000000000f087348 */ /* 0x000fea0003c00000 */
[----:B------:R0:W1:Y:S02]  /*222d0*/  SHFL.IDX P6, R14, R13, R12, R11 ;  /* 0x0000000c0d0e7389 */ /* 0x00006400000c000b */
[----:B01----:R-:W-:Y:S01]  /*222e0*/  ENDCOLLECTIVE ;  /* 0x000000000000791b */ /* 0x003fe20003800000 */
.L_x_1734:
[----:B------:R-:W-:-:S04]  /*222f0*/  @!P3 LEA R28, P5, R44, R3, 0x1 ;  /* 0x000000032c1cb211 */ /* 0x000fc800078a08ff */
[----:B------:R-:W-:Y:S01]  /*22300*/  @!P3 LEA.HI.X R3, R44, R0, R43, 0x1, P5 ;  /* 0x000000002c03b211 */ /* 0x000fe200028f0c2b */
[----:B------:R-:W-:Y:S02]  /*22310*/  IMAD.MOV.U32 R13, RZ, RZ, R40 ;  /* 0x000000ffff0d7224 */ /* 0x000fe400078e0028 */
[----:B------:R-:W-:-:S07]  /*22320*/  IMAD.MOV.U32 R8, RZ, RZ, R14 ;  /* 0x000000ffff087224 */ /* 0x000fce00078e000e */
[----:B------:R-:W-:Y:S05]  /*22330*/  WARPSYNC.COLLECTIVE R15, `(.L_x_1735) ;  /* 0x000000000f087348 */ /* 0x000fea0003c00000 */
[----:B------:R0:W1:Y:S02]  /*22340*/  SHFL.IDX P6, R14, R13, R12, R11 ;  /* 0x0000000c0d0e7389 */ /* 0x00006400000c000b */
[----:B01----:R-:W-:Y:S01]  /*22350*/  ENDCOLLECTIVE ;  /* 0x000000000000791b */ /* 0x003fe20003800000 */
.L_x_1735:
[----:B------:R-:W-:Y:S02]  /*22360*/  IMAD.MOV.U32 R13, RZ, RZ, R41 ;  /* 0x000000ffff0d7224 */ /* 0x000fe400078e0029 */
[----:B------:R-:W-:Y:S02]  /*22370*/  IMAD.MOV.U32 R12, RZ, RZ, 0x2 ;  /* 0x00000002ff0c7424 */ /* 0x000fe400078e00ff */
[----:B------:R-:W-:-:S07]  /*22380*/  IMAD.MOV.U32 R9, RZ, RZ, R14 ;  /* 0x000000ffff097224 */ /* 0x000fce00078e000e */
[----:B------:R-:W-:Y:S05]  /*22390*/  WARPSYNC.COLLECTIVE R15, `(.L_x_1736) ;  /* 0x000000000f087348 */ /* 0x000fea0003c00000 */
[----:B------:R0:W1:Y:S02]  /*223a0*/  SHFL.IDX P6, R14, R13, R12, R11 ;  /* 0x0000000c0d0e7389 */ /* 0x00006400000c000b */
[----:B01----:R-:W-:Y:S01]  /*223b0*/  ENDCOLLECTIVE ;  /* 0x000000000000791b */ /* 0x003fe20003800000 */
.L_x_1736:
[----:B------:R-:W-:Y:S01]  /*223c0*/  @!P4 LEA R20, P1, R44, R9, 0x1 ;  /* 0x000000092c14c211 */ /* 0x000fe200078208ff */
[----:B------:R-:W-:-:S03]  /*223d0*/  @!P3 IMAD.MOV.U32 R9, RZ, RZ, R3 ;  /* 0x000000ffff09b224 */ /* 0x000fc600078e0003 */
[----:B------:R-:W-:Y:S01]  /*223e0*/  @!P4 LEA.HI.X R21, R44, R8, R43, 0x1, P1 ;  /* 0x000000082c15c211 */ /* 0x000fe200008f0c2b */
[----:B------:R-:W-:-:S05]  /*223f0*/  @!P3 IMAD.MOV.U32 R8, RZ, RZ, R28 ;  /* 0x000000ffff08b224 */ /* 0x000fca00078e001c */
[----:B------:R0:W-:Y:S01]  /*22400*/  @!P3 ST.E.128 desc[UR40][R8.64], R4 ;  /* 0x000000040800b985 */ /* 0x0001e2000c101d28 */
[----:B------:R-:W-:-:S03]  /*22410*/  IMAD.MOV.U32 R13, RZ, RZ, R40 ;  /* 0x000000ffff0d7224 */ /* 0x000fc600078e0028 */
[----:B------:R0:W-:Y:S01]  /*22420*/  @!P4 ST.E.128 desc[UR40][R20.64], R24 ;  /* 0x000000181400c985 */ /* 0x0001e2000c101d28 */
[----:B------:R-:W-:-:S07]  /*22430*/  IMAD.MOV.U32 R10, RZ, RZ, R14 ;  /* 0x000000ffff0a7224 */ /* 0x000fce00078e000e */
[----:B0-----:R-:W-:Y:S05]  /*22440*/  WARPSYNC.COLLECTIVE R15, `(.L_x_1737) ;  /* 0x000000000f087348 */ /* 0x001fea0003c00000 */
[----:B------:R1:W2:Y:S02]  /*22450*/  SHFL.IDX P6, R14, R13, R12, R11 ;  /* 0x0000000c0d0e7389 */ /* 0x0002a400000c000b */
[----:B012---:R-:W-:Y:S01]  /*22460*/  ENDCOLLECTIVE ;  /* 0x000000000000791b */ /* 0x007fe20003800000 */
.L_x_1737:
[----:B------:R-:W-:Y:S01]  /*22470*/  MOV R13, R41 ;  /* 0x00000029000d7202 */ /* 0x000fe20000000f00 */
[----:B------:R-:W-:Y:S01]  /*22480*/  IMAD.MOV.U32 R12, RZ, RZ, 0x3 ;  /* 0x00000003ff0c7424 */ /* 0x000fe200078e00ff */
[----:B------:R-:W-:-:S13]  /*22490*/  @!P2 LEA R45, P5, R44, R14, 0x1 ;  /* 0x0000000e2c2da211 */ /* 0x000fda00078a08ff */
[----:B------:R-:W-:Y:S05]  /*224a0*/  WARPSYNC.COLLECTIVE R15, `(.L_x_1738) ;  /* 0x000000000f087348 */ /* 0x000fea0003c00000 */
[----:B------:R0:W1:Y:S02]  /*224b0*/  SHFL.IDX P6, R14, R13, R12, R11 ;  /* 0x0000000c0d0e7389 */ /* 0x00006400000c000b */
[----:B01----:R-:W-:Y:S01]  /*224c0*/  ENDCOLLECTIVE ;  /* 0x000000000000791b */ /* 0x003fe20003800000 */
.L_x_1738:
[----:B------:R-:W-:Y:S01]  /*224d0*/  @!P2 LEA.HI.X R10, R44, R10, R43, 0x1, P5 ;  /* 0x0000000a2c0aa211 */ /* 0x000fe200028f0c2b */
[----:B------:R-:W-:-:S04]  /*224e0*/  @!P2 IMAD.MOV.U32 R4, RZ, RZ, R45 ;  /* 0x000000ffff04a224 */ /* 0x000fc800078e002d */
[----:B------:R-:W-:-:S05]  /*224f0*/  @!P2 IMAD.MOV.U32 R5, RZ, RZ, R10 ;  /* 0x000000ffff05a224 */ /* 0x000fca00078e000a */
[----:B------:R0:W-:Y:S01]  /*22500*/  @!P2 ST.E.128 desc[UR40][R4.64], R32 ;  /* 0x000000200400a985 */ /* 0x0001e2000c101d28 */
[----:B------:R-:W-:Y:S02]  /*22510*/  IMAD.MOV.U32 R13, RZ, RZ, R40 ;  /* 0x000000ffff0d7224 */ /* 0x000fe400078e0028 */
[----:B------:R-:W-:-:S07]  /*22520*/  IMAD.MOV.U32 R0, RZ, RZ, R14 ;  /* 0x000000ffff007224 */ /* 0x000fce00078e000e */
[----:B0-----:R-:W-:Y:S05]  /*22530*/  WARPSYNC.COLLECTIVE R15, `(.L_x_1739) ;  /* 0x000000000f087348 */ /* 0x001fea0003c00000 */
[----:B------:R1:W2:Y:S02]  /*22540*/  SHFL.IDX P6, R14, R13, R12, R11 ;  /* 0x0000000c0d0e7389 */ /* 0x0002a400000c000b */
[----:B012---:R-:W-:Y:S01]  /*22550*/  ENDCOLLECTIVE ;  /* 0x000000000000791b */ /* 0x007fe20003800000 */
.L_x_1739:
[----:B------:R-:W-:Y:S05]  /*22560*/  BRA `(.L_x_1740) ;  /* 0xffffff5c00bc7947 */ /* 0x000fea000383ffff */
.L_x_1530:
[----:B------:R-:W-:Y:S02]  /*22570*/  IMAD.MOV.U32 R13, RZ, RZ, R4 ;  /* 0x000000ffff0d7224 */ /* 0x000fe400078e0004 */
[----:B------:R-:W-:Y:S02]  /*22580*/  IMAD.MOV.U32 R12, RZ, RZ, RZ ;  /* 0x000000ffff0c7224 */ /* 0x000fe400078e00ff */
[----:B------:R-:W-:Y:S02]  /*22590*/  IMAD.MOV.U32 R11, RZ, RZ, 0x1c1f ;  /* 0x00001c1fff0b7424 */ /* 0x000fe400078e00ff */
[----:B------:R-:W-:-:S07]  /*225a0*/  IMAD.MOV.U32 R15, RZ, RZ, -0x1 ;  /* 0xffffffffff0f7424 */ /* 0x000fce00078e00ff */
[----:B------:R-:W-:Y:S05]  /*225b0*/  WARPSYNC.COLLECTIVE R15, `(.L_x_1741) ;  /* 0x000000000f087348 */ /* 0x000fea0003c00000 */
[----:B------:R0:W1:Y:S02]  /*225c0*/  SHFL.IDX P6, R14, R13, R12, R11 ;  /* 0x0000000c0d0e7389 */ /* 0x00006400000c000b */
[----:B01----:R-:W-:Y:S01]  /*225d0*/  ENDCOLLECTIVE ;  /* 0x000000000000791b */ /* 0x003fe20003800000 */
.L_x_1741:
[----:B------:R-:W-:Y:S02]  /*225e0*/  IMAD.MOV.U32 R13, RZ, RZ, R3 ;  /* 0x000000ffff0d7224 */ /* 0x000fe400078e0003 */
[----:B------:R-:W-:-:S07]  /*225f0*/  IMAD.MOV.U32 R0, RZ, RZ, R14 ;  /* 0x000000ffff007224 */ /* 0x000fce00078e000e */
[----:B------:R-:W-:Y:S05]  /*22600*/  WARPSYNC.COLLECTIVE R15, `(.L_x_1742) ;  /* 0x000000000f087348 */ /* 0x000fea0003c00000 */
[----:B------:R0:W1:Y:S02]  /*22610*/  SHFL.IDX P6, R14, R13, R12, R11 ;  /* 0x0000000c0d0e7389 */ /* 0x00006400000c000b */
[----:B01----:R-:W-:Y:S01]  /*22620*/  ENDCOLLECTIVE ;  /* 0x000000000000791b */ /* 0x003fe20003800000 */
.L_x_1742:
[----:B------:R-:W-:Y:S05]  /*22630*/  BRA `(.L_x_1743) ;  /* 0xffffff6000987947 */ /* 0x000fea000383ffff */
.L_x_1533:
        /* <DEDUP_REMOVED lines=8> */
.L_x_1745:
[----:B------:R-:W-:Y:S05]  /*226c0*/  BSYNC B1 ;  /* 0x0000000000017941 */ /* 0x000fea0003800000 */
.L_x_1744:
[----:B------:R-:W-:Y:S02]  /*226d0*/  IMAD.MOV.U32 R13, RZ, RZ, R3 ;  /* 0x000000ffff0d7224 */ /* 0x000fe400078e0003 */
[----:B------:R-:W-:Y:S02]  /*226e0*/  IMAD.MOV.U32 R12, RZ, RZ, 0x1 ;  /* 0x00000001ff0c7424 */ /* 0x000fe400078e00ff */
[----:B------:R-:W-:Y:S02]  /*226f0*/  IMAD.MOV.U32 R11, RZ, RZ, 0x1c1f ;  /* 0x00001c1fff0b7424 */ /* 0x000fe400078e00ff */
[----:B------:R-:W-:Y:S02]  /*22700*/  IMAD.MOV.U32 R15, RZ, RZ, -0x1 ;  /* 0xffffffffff0f7424 */ /* 0x000fe400078e00ff */
[----:B------:R-:W-:-:S07]  /*22710*/  IMAD.MOV.U32 R0, RZ, RZ, R14 ;  /* 0x000000ffff007224 */ /* 0x000fce00078e000e */
[----:B------:R-:W-:Y:S05]  /*22720*/  WARPSYNC.COLLECTIVE R15, `(.L_x_1746) ;  /* 0x000000000f087348 */ /* 0x000fea0003c00000 */
[----:B------:R0:W1:Y:S02]  /*22730*/  SHFL.IDX P6, R14, R13, R12, R11 ;  /* 0x0000000c0d0e7389 */ /* 0x00006400000c000b */
[----:B01----:R-:W-:Y:S01]  /*22740*/  ENDCOLLECTIVE ;  /* 0x000000000000791b */ /* 0x003fe20003800000 */
.L_x_1746:
[----:B------:R-:W-:Y:S05]  /*22750*/  BRA `(.L_x_1747) ;  /* 0xffffff6000f47947 */ /* 0x000fea000383ffff */
.L_x_1537:
[----:B------:R-:W-:Y:S02]  /*22760*/  IMAD.MOV.U32 R13, RZ, RZ, R20 ;  /* 0x000000ffff0d7224 */ /* 0x000fe400078e0014 */
[----:B------:R-:W-:Y:S02]  /*22770*/  IMAD.MOV.U32 R12, RZ, RZ, RZ ;  /* 0x000000ffff0c7224 */ /* 0x000fe400078e00ff */
[----:B------:R-:W-:Y:S02]  /*22780*/  IMAD.MOV.U32 R11, RZ, RZ, 0x181f ;  /* 0x0000181fff0b7424 */ /* 0x000fe400078e00ff */
[----:B------:R-:W-:Y:S02]  /*22790*/  IMAD.MOV.U32 R15, RZ, RZ, -0x1 ;  /* 0xffffffffff0f7424 */ /* 0x000fe400078e00ff */
[----:B------:R-:W-:Y:S02]  /*227a0*/  IMAD R21, R24, R9, RZ ;  /* 0x0000000918157224 */ /* 0x000fe400078e02ff */
[----:B------:R-:W-:-:S07]  /*227b0*/  IMAD.IADD R24, R45, 0x1, R27 ;  /* 0x000000012d187824 */ /* 0x000fce00078e021b */
[----:B------:R-:W-:Y:S05]  /*227c0*/  WARPSYNC.COLLECTIVE R15, `(.L_x_1748) ;  /* 0x000000000f087348 */ /* 0x000fea0003c00000 */
[----:B------:R0:W1:Y:S02]  /*227d0*/  SHFL.IDX P6, R14, R13, R12, R11 ;  /* 0x0000000c0d0e7389 */ /* 0x00006400000c000b */
[----:B01----:R-:W-:Y:S01]  /*227e0*/  ENDCOLLECTIVE ;  /* 0x000000000000791b */ /* 0x003fe20003800000 */
.L_x_1748:
[C---:B------:R-:W-:Y:S01]  /*227f0*/  VIADD R8, R24.reuse, 0x30 ;  /* 0x0000003018087836 */ /* 0x040fe20000000000 */
[----:B------:R-:W-:-:S04]  /*22800*/  ISETP.GE.OR P3, PT, R24, R21, P0 ;  /* 0x000000151800720c */ /* 0x000fc80000766670 */
[----:B------:R-:W-:Y:S01]  /*22810*/  ISETP.GE.OR P4, PT, R8, R21, P0 ;  /* 0x000000150800720c */ /* 0x000fe20000786670 */
[----:B------:R-:W-:Y:S02]  /*22820*/  VIADD R8, R24, 0x60 ;  /* 0x0000006018087836 */ /* 0x000fe40000000000 */
[----:B------:R-:W-:-:S03]  /*22830*/  IMAD.MOV.U32 R13, RZ, RZ, R7 ;  /* 0x000000ffff0d7224 */ /* 0x000fc600078e0007 */
[----:B------:R-:W-:Y:S01]  /*22840*/  ISETP.GE.OR P2, PT, R8, R21, P0 ;  /* 0x000000150800720c */ /* 0x000fe20000746670 */
[----:B------:R-:W-:-:S12]  /*22850*/  IMAD.MOV.U32 R0, RZ, RZ, R14 ;  /* 0x000000ffff007224 */ /* 0x000fd800078e000e */
[----:B------:R-:W-:Y:S05]  /*22860*/  WARPSYNC.COLLECTIVE R15, `(.L_x_1749) ;  /* 0x000000000f087348 */ /* 0x000fea0003c00000 */
[----:B------:R0:W1:Y:S02]  /*22870*/  SHFL.IDX P6, R14, R13, R12, R11 ;  /* 0x0000000c0d0e7389 */ /* 0x00006400000c000b */
[----:B01----:R-:W-:Y:S01]  /*22880*/  ENDCOLLECTIVE ;  /* 0x000000000000791b */ /* 0x003fe20003800000 */
.L_x_1749:
[----:B------:R-:W-:Y:S01]  /*22890*/  MOV R13, R20 ;  /* 0x00000014000d7202 */ /* 0x000fe20000000f00 */
[----:B------:R-:W-:Y:S02]  /*228a0*/  IMAD.MOV.U32 R12, RZ, RZ, 0x1 ;  /* 0x00000001ff0c7424 */ /* 0x000fe400078e00ff */
[----:B------:R-:W-:-:S07]  /*228b0*/  IMAD.MOV.U32 R3, RZ, RZ, R14 ;  /* 0x000000ffff037224 */ /* 0x000fce00078e000e */
[----:B------:R-:W-:Y:S05]  /*228c0*/  WARPSYNC.COLLECTIVE R15, `(.L_x_1750) ;  /* 0x000000000f087348 */ /* 0x000fea0003c00000 */
[----:B------:R0:W1:Y:S02]  /*228d0*/  SHFL.IDX P6, R14, R13, R12, R11 ;  /* 0x0000000c0d0e7389 */ /* 0x00006400000c000b */
[----:B01----:R-:W-:Y:S01]  /*228e0*/  ENDCOLLECTIVE ;  /* 0x000000000000791b */ /* 0x003fe20003800000 */
.L_x_1750:
[----:B------:R-:W-:-:S04]  /*228f0*/  @!P3 LEA R10, P5, R44, R3, 0x1 ;  /* 0x000000032c0ab211 */ /* 0x000fc800078a08ff */
[----:B------:R-:W-:Y:S01]  /*22900*/  @!P3 LEA.HI.X R3, R44, R0, R43, 0x1, P5 ;  /* 0x000000002c03b211 */ /* 0x000fe200028f0c2b */
[----:B------:R-:W-:Y:S02]  /*22910*/  IMAD.MOV.U32 R13, RZ, RZ, R7 ;  /* 0x000000ffff0d7224 */ /* 0x000fe400078e0007 */
[----:B------:R-:W-:-:S07]  /*22920*/  IMAD.MOV.U32 R4, RZ, RZ, R14 ;  /* 0x000000ffff047224 */ /* 0x000fce00078e000e */
[----:B------:R-:W-:Y:S05]  /*22930*/  WARPSYNC.COLLECTIVE R15, `(.L_x_1751) ;  /* 0x000000000f087348 */ /* 0x000fea0003c00000 */
[----:B------:R0:W1:Y:S02]  /*22940*/  SHFL.IDX P6, R14, R13, R12, R11 ;  /* 0x0000000c0d0e7389 */ /* 0x00006400000c000b */
[----:B01----:R-:W-:Y:S01]  /*22950*/  ENDCOLLECTIVE ;  /* 0x000000000000791b */ /* 0x003fe20003800000 */
.L_x_1751:
[----:B------:R-:W-:Y:S02]  /*22960*/  IMAD.MOV.U32 R13, RZ, RZ, R20 ;  /* 0x000000ffff0d7224 */ /* 0x000fe400078e0014 */
[----:B------:R-:W-:Y:S02]  /*22970*/  IMAD.MOV.U32 R12, RZ, RZ, 0x2 ;  /* 0x00000002ff0c7424 */ /* 0x000fe400078e00ff */
[----:B------:R-:W-:-:S07]  /*22980*/  IMAD.MOV.U32 R5, RZ, RZ, R14 ;  /* 0x000000ffff057224 */ /* 0x000fce00078e000e */
[----:B------:R-:W-:Y:S05]  /*22990*/  WARPSYNC.COLLECTIVE R15, `(.L_x_1752) ;  /* 0x000000000f087348 */ /* 0x000fea0003c00000 */
[----:B------:R0:W1:Y:S02]  /*229a0*/  SHFL.IDX P6, R14, R13, R12, R11 ;  /* 0x0000000c0d0e7389 */ /* 0x00006400000c000b */
[----:B01----:R-:W-:Y:S01]  /*229b0*/  ENDCOLLECTIVE ;  /* 0x000000000000791b */ /* 0x003fe20003800000 */
.L_x_1752:
[----:B------:R-:W-:-:S04]  /*229c0*/  @!P4 LEA R8, P1, R44, R5, 0x1 ;  /* 0x000000052c08c211 */ /* 0x000fc800078208ff */
[----:B------:R-:W-:Y:S01]  /*229d0*/  @!P4 LEA.HI.X R9, R44, R4, R43, 0x1, P1 ;  /* 0x000000042c09c211 */ /* 0x000fe200008f0c2b */
[----:B------:R-:W-:Y:S02]  /*229e0*/  IMAD.MOV.U32 R13, RZ, RZ, R7 ;  /* 0x000000ffff0d7224 */ /* 0x000fe400078e0007 */
[----:B------:R-:W-:-:S07]  /*229f0*/  IMAD.MOV.U32 R6, RZ, RZ, R14 ;  /* 0x000000ffff067224 */ /* 0x000fce00078e000e */
[----:B------:R-:W-:Y:S05]  /*22a00*/  WARPSYNC.COLLECTIVE R15, `(.L_x_1753) ;  /* 0x000000000f087348 */ /* 0x000fea0003c00000 */
[----:B------:R0:W1:Y:S02]  /*22a10*/  SHFL.IDX P6, R14, R13, R12, R11 ;  /* 0x0000000c0d0e7389 */ /* 0x00006400000c000b */
[----:B01----:R-:W-:Y:S01]  /*22a20*/  ENDCOLLECTIVE ;  /* 0x000000000000791b */ /* 0x003fe20003800000 */
.L_x_1753:
[----:B------:R-:W-:Y:S01]  /*22a30*/  @!P3 IMAD.MOV.U32 R11, RZ, RZ, R3 ;  /* 0x000000ffff0bb224 */ /* 0x000fe200078e0003 */
[----:B------:R-:W-:Y:S01]  /*22a40*/  MOV R12, 0x3 ;  /* 0x00000003000c7802 */ /* 0x000fe20000000f00 */
[----:B------:R-:W-:-:S03]  /*22a50*/  IMAD.MOV.U32 R13, RZ, RZ, R20 ;  /* 0x000000ffff0d7224 */ /* 0x000fc600078e0014 */
[----:B------:R0:W-:Y:S04]  /*22a60*/  @!P3 ST.E.128 desc[UR40][R10.64], RZ ;  /* 0x000000ff0a00b985 */ /* 0x0001e8000c101d28 */
[----:B------:R1:W-:Y:S01]  /*22a70*/  @!P4 ST.E.128 desc[UR40][R8.64], RZ ;  /* 0x000000ff0800c985 */ /* 0x0003e2000c101d28 */
[----:B------:R-:W-:-:S04]  /*22a80*/  @!P2 LEA R25, P5, R44, R14, 0x1 ;  /* 0x0000000e2c19a211 */ /* 0x000fc800078a08ff */
[----:B------:R-:W-:Y:S01]  /*22a90*/  @!P2 LEA.HI.X R5, R44, R6, R43, 0x1, P5 ;  /* 0x000000062c05a211 */ /* 0x000fe200028f0c2b */
[----:B0-----:R-:W-:Y:S02]  /*22aa0*/  IMAD.MOV.U32 R11, RZ, RZ, 0x181f ;  /* 0x0000181fff0b7424 */ /* 0x001fe400078e00ff */
[----:B------:R-:W-:-:S07]  /*22ab0*/  @!P2 IMAD.MOV.U32 R4, RZ, RZ, R25 ;  /* 0x000000ffff04a224 */ /* 0x000fce00078e0019 */
[----:B-1----:R-:W-:Y:S05]  /*22ac0*/  WARPSYNC.COLLECTIVE R15, `(.L_x_1754) ;  /* 0x000000000f087348 */ /* 0x002fea0003c00000 */
[----:B------:R0:W2:Y:S02]  /*22ad0*/  SHFL.IDX P6, R14, R13, R12, R11 ;  /* 0x0000000c0d0e7389 */ /* 0x0000a400000c000b */
[----:B012---:R-:W-:Y:S01]  /*22ae0*/  ENDCOLLECTIVE ;  /* 0x000000000000791b */ /* 0x007fe20003800000 */
.L_x_1754:
[----:B------:R0:W-:Y:S01]  /*22af0*/  @!P2 ST.E.128 desc[UR40][R4.64], RZ ;  /* 0x000000ff0400a985 */ /* 0x0001e2000c101d28 */
[----:B------:R-:W-:Y:S02]  /*22b00*/  IMAD.MOV.U32 R13, RZ, RZ, R7 ;  /* 0x000000ffff0d7224 */ /* 0x000fe400078e0007 */
[----:B------:R-:W-:-:S07]  /*22b10*/  IMAD.MOV.U32 R0, RZ, RZ, R14 ;  /* 0x000000ffff007224 */ /* 0x000fce00078e000e */
[----:B0-----:R-:W-:Y:S05]  /*22b20*/  WARPSYNC.COLLECTIVE R15, `(.L_x_1755) ;  /* 0x000000000f087348 */ /* 0x001fea0003c00000 */
[----:B------:R1:W2:Y:S02]  /*22b30*/  SHFL.IDX P6, R14, R13, R12, R11 ;  /* 0x0000000c0d0e7389 */ /* 0x0002a400000c000b */
[----:B012---:R-:W-:Y:S01]  /*22b40*/  ENDCOLLECTIVE ;  /* 0x000000000000791b */ /* 0x007fe20003800000 */
.L_x_1755:
[----:B------:R-:W-:Y:S05]  /*22b50*/  BRA `(.L_x_1756) ;  /* 0xffffff6c00047947 */ /* 0x000fea000383ffff */
.L_x_1564:
[----:B------:R-:W0:Y:S01]  /*22b60*/  S2R R5, SR_TID.X ;  /* 0x0000000000057919 */ /* 0x000e220000002100 */
[----:B------:R-:W-:Y:S01]  /*22b70*/  BSSY B1, `(.L_x_1757) ;  /* 0x000000a000017945 */ /* 0x000fe20003800000 */
[----:B------:R-:W-:Y:S02]  /*22b80*/  IMAD.MOV.U32 R12, RZ, RZ, RZ ;  /* 0x000000ffff0c7224 */ /* 0x000fe400078e00ff */
[----:B------:R-:W-:Y:S02]  /*22b90*/  IMAD.MOV.U32 R11, RZ, RZ, 0x1f ;  /* 0x0000001fff0b7424 */ /* 0x000fe400078e00ff */
[----:B------:R-:W-:Y:S01]  /*22ba0*/  IMAD.MOV.U32 R15, RZ, RZ, -0x1 ;  /* 0xffffffffff0f7424 */ /* 0x000fe200078e00ff */
[----:B0-----:R-:W-:-:S04]  /*22bb0*/  SHF.R.U32.HI R5, RZ, 0x5, R5 ;  /* 0x00000005ff057819 */ /* 0x001fc80000011605 */
[----:B------:R-:W-:-:S05]  /*22bc0*/  LOP3.LUT R5, R5, 0x3, RZ, 0xc0, !PT ;  /* 0x0000000305057812 */ /* 0x000fca00078ec0ff */
[----:B------:R-:W-:-:S07]  /*22bd0*/  IMAD.MOV.U32 R13, RZ, RZ, R5 ;  /* 0x000000ffff0d7224 */ /* 0x000fce00078e0005 */
[----:B------:R-:W-:Y:S05]  /*22be0*/  WARPSYNC.COLLECTIVE R15, `(.L_x_1758) ;  /* 0x000000000f087348 */ /* 0x000fea0003c00000 */
[----:B------:R0:W1:Y:S02]  /*22bf0*/  SHFL.IDX P6, R14, R13, R12, R11 ;  /* 0x0000000c0d0e7389 */ /* 0x00006400000c000b */
[----:B01----:R-:W-:Y:S01]  /*22c00*/  ENDCOLLECTIVE ;  /* 0x000000000000791b */ /* 0x003fe20003800000 */
.L_x_1758:
[----:B------:R-:W-:Y:S05]  /*22c10*/  BSYNC B1 ;  /* 0x0000000000017941 */ /* 0x000fea0003800000 */
.L_x_1757:
[----:B------:R-:W-:Y:S05]  /*22c20*/  BRA `(.L_x_1759) ;  /* 0xffffff8800947947 */ /* 0x000fea000383ffff */
.L_x_1566:
[----:B------:R-:W-:Y:S01]  /*22c30*/  BSSY B1, `(.L_x_1760) ;  /* 0x0000006000017945 */ /* 0x000fe20003800000 */
[----:B------:R-:W-:-:S07]  /*22c40*/  IMAD.MOV.U32 R15, RZ, RZ, -0x1 ;  /* 0xffffffffff0f7424 */ /* 0x000fce00078e00ff */
[----:B0-----:R-:W-:Y:S05]  /*22c50*/  WARPSYNC.COLLECTIVE R15, `(.L_x_1761) ;  /* 0x000000000f0c7348 */ /* 0x001fea0003c00000 */
[----:B------:R-:W-:Y:S02]  /*22c60*/  ELECT P6, UR62, PT ;  /* 0x00000000003e782f */ /* 0x000fe400038c0000 */
[----:B------:R-:W-:Y:S01]  /*22c70*/  MOV R14, UR62 ;  /* 0x0000003e000e7c02 */ /* 0x000fe20008000f00 */
[----:B0-----:R-:W-:Y:S10]  /*22c80*/  ENDCOLLECTIVE ;  /* 0x000000000000791b */ /* 0x001ff40003800000 */
.L_x_1761:
[----:B------:R-:W-:Y:S05]  /*22c90*/  BSYNC B1 ;  /* 0x0000000000017941 */ /* 0x000fea0003800000 */
.L_x_1760:
[----:B------:R-:W-:Y:S05]  /*22ca0*/  BRA `(.L_x_1565) ;  /* 0xffffff88008c7947 */ /* 0x000fea000383ffff */
.L_x_1568:
[----:B0-----:R0:W1:Y:S02]  /*22cb0*/  SYNCS.PHASECHK.TRANS64.TRYWAIT P0, [R17+URZ+0x16820], R5 ;  /* 0x01682005110075a7 */ /* 0x001064000800017f */
[----:B-1----:R-:W-:Y:S05]  /*22cc0*/  @!P0 NANOSLEEP.SYNCS 0x989680 ;  /* 0x009896800000895d */ /* 0x002fea0003900000 */
[----:B------:R-:W1:Y:S02]  /*22cd0*/  @!P0 SYNCS.PHASECHK.TRANS64 P0, [R17+URZ+0x16820], R5 ;  /* 0x01682005110085a7 */ /* 0x000e64000800007f */
[----:B-1----:R-:W-:Y:S05]  /*22ce0*/  @!P0 BRA `(.L_x_1568) ;  /* 0xfffffffc00f08947 */ /* 0x002fea000383ffff */
[----:B------:R-:W-:Y:S05]  /*22cf0*/  BRA `(.L_x_1762) ;  /* 0xffffff88009c7947 */ /* 0x000fea000383ffff */
.L_x_1572:
[----:B0-----:R0:W1:Y:S02]  /*22d00*/  SYNCS.PHASECHK.TRANS64.TRYWAIT P0, [R5+URZ+0x168a0], R7 ;  /* 0x0168a007050075a7 */ /* 0x001064000800017f */
[----:B-1----:R-:W-:Y:S05]  /*22d10*/  @!P0 NANOSLEEP.SYNCS 0x989680 ;  /* 0x009896800000895d */ /* 0x002fea0003900000 */
[----:B------:R-:W1:Y:S02]  /*22d20*/  @!P0 SYNCS.PHASECHK.TRANS64 P0, [R5+URZ+0x168a0], R7 ;  /* 0x0168a007050085a7 */ /* 0x000e64000800007f */
[----:B-1----:R-:W-:Y:S05]  /*22d30*/  @!P0 BRA `(.L_x_1572) ;  /* 0xfffffffc00f08947 */ /* 0x002fea000383ffff */
[----:B------:R-:W-:Y:S05]  /*22d40*/  BRA `(.L_x_1763) ;  /* 0xffffff8800b87947 */ /* 0x000fea000383ffff */
.L_x_1577:
[----:B-1----:R1:W2:Y:S02]  /*22d50*/  SYNCS.PHASECHK.TRANS64.TRYWAIT P0, [R5+URZ+0x168c0], R7 ;  /* 0x0168c007050075a7 */ /* 0x0022a4000800017f */
[----:B--2---:R-:W-:Y:S05]  /*22d60*/  @!P0 NANOSLEEP.SYNCS 0x989680 ;  /* 0x009896800000895d */ /* 0x004fea0003900000 */
[----:B------:R-:W2:Y:S02]  /*22d70*/  @!P0 SYNCS.PHASECHK.TRANS64 P0, [R5+URZ+0x168c0], R7 ;  /* 0x0168c007050085a7 */ /* 0x000ea4000800007f */
[----:B--2---:R-:W-:Y:S05]  /*22d80*/  @!P0 BRA `(.L_x_1577) ;  /* 0xfffffffc00f08947 */ /* 0x004fea000383ffff */
[----:B------:R-:W-:Y:S05]  /*22d90*/  BRA `(.L_x_1764) ;  /* 0xffffff8c00387947 */ /* 0x000fea000383ffff */
.L_x_1584:
[----:B0-----:R0:W1:Y:S02]  /*22da0*/  SYNCS.PHASECHK.TRANS64.TRYWAIT P1, [R5+URZ+0x168a0], R7 ;  /* 0x0168a007050075a7 */ /* 0x001064000802017f */
[----:B-1----:R-:W-:Y:S05]  /*22db0*/  @!P1 NANOSLEEP.SYNCS 0x989680 ;  /* 0x009896800000995d */ /* 0x002fea0003900000 */
[----:B------:R-:W1:Y:S02]  /*22dc0*/  @!P1 SYNCS.PHASECHK.TRANS64 P1, [R5+URZ+0x168a0], R7 ;  /* 0x0168a007050095a7 */ /* 0x000e64000802007f */
[----:B-1----:R-:W-:Y:S05]  /*22dd0*/  @!P1 BRA `(.L_x_1584) ;  /* 0xfffffffc00f09947 */ /* 0x002fea000383ffff */
[----:B------:R-:W-:Y:S05]  /*22de0*/  BRA `(.L_x_1765) ;  /* 0xffffff9000047947 */ /* 0x000fea000383ffff */
.L_x_1589:
[----:B-1----:R1:W2:Y:S02]  /*22df0*/  SYNCS.PHASECHK.TRANS64.TRYWAIT P1, [R5+URZ+0x168c0], R7 ;  /* 0x0168c007050075a7 */ /* 0x0022a4000802017f */
[----:B--2---:R-:W-:Y:S05]  /*22e00*/  @!P1 NANOSLEEP.SYNCS 0x989680 ;  /* 0x009896800000995d */ /* 0x004fea0003900000 */
[----:B------:R-:W2:Y:S02]  /*22e10*/  @!P1 SYNCS.PHASECHK.TRANS64 P1, [R5+URZ+0x168c0], R7 ;  /* 0x0168c007050095a7 */ /* 0x000ea4000802007f */
[----:B--2---:R-:W-:Y:S05]  /*22e20*/  @!P1 BRA `(.L_x_1589) ;  /* 0xfffffffc00f09947 */ /* 0x004fea000383ffff */
[----:B------:R-:W-:Y:S05]  /*22e30*/  BRA `(.L_x_1766) ;  /* 0xffffff90007c7947 */ /* 0x000fea000383ffff */
.L_x_1612:
        /* <DEDUP_REMOVED lines=8> */
[----:B01----:R-:W-:Y:S05]  /*22ec0*/  WARPSYNC.COLLECTIVE R15, `(.L_x_1768) ;  /* 0x000000000f087348 */ /* 0x003fea0003c00000 */
[----:B------:R2:W3:Y:S02]  /*22ed0*/  SHFL.IDX P6, R14, R13, R12, R11 ;  /* 0x0000000c0d0e7389 */ /* 0x0004e400000c000b */
[----:B0123--:R-:W-:Y:S01]  /*22ee0*/  ENDCOLLECTIVE ;  /* 0x000000000000791b */ /* 0x00ffe20003800000 */
.L_x_1768:
[----:B------:R-:W-:Y:S05]  /*22ef0*/  BSYNC B0 ;  /* 0x0000000000007941 */ /* 0x000fea0003800000 */
.L_x_1767:
[----:B------:R-:W-:Y:S05]  /*22f00*/  BRA `(.L_x_1769) ;  /* 0xffffffa000387947 */ /* 0x000fea000383ffff */
.L_x_1614:
[----:B------:R-:W-:Y:S01]  /*22f10*/  BSSY B0, `(.L_x_1770) ;  /* 0x0000006000007945 */ /* 0x000fe20003800000 */
[----:B------:R-:W-:-:S07]  /*22f20*/  MOV R15, 0xffffffff ;  /* 0xffffffff000f7802 */ /* 0x000fce0000000f00 */
[----:B012---:R-:W-:Y:S05]  /*22f30*/  WARPSYNC.COLLECTIVE R15, `(.L_x_1771) ;  /* 0x000000000f0c7348 */ /* 0x007fea0003c00000 */
[----:B------:R-:W-:Y:S02]  /*22f40*/  ELECT P6, UR62, PT ;  /* 0x00000000003e782f */ /* 0x000fe400038c0000 */
[----:B------:R-:W-:Y:S01]  /*22f50*/  MOV R14, UR62 ;  /* 0x0000003e000e7c02 */ /* 0x000fe20008000f00 */
[----:B012---:R-:W-:Y:S10]  /*22f60*/  ENDCOLLECTIVE ;  /* 0x000000000000791b */ /* 0x007ff40003800000 */
.L_x_1771:
[----:B------:R-:W-:Y:S05]  /*22f70*/  BSYNC B0 ;  /* 0x0000000000007941 */ /* 0x000fea0003800000 */
.L_x_1770:
[----:B------:R-:W-:Y:S05]  /*22f80*/  BRA `(.L_x_1772) ;  /* 0xffffffa000387947 */ /* 0x000fea000383ffff */
.L_x_1616:
[----:B--2---:R2:W3:Y:S02]  /*22f90*/  SYNCS.PHASECHK.TRANS64.TRYWAIT P0, [R0+URZ+0x16840], R2 ;  /* 0x01684002000075a7 */ /* 0x0044e4000800017f */
[----:B---3--:R-:W-:Y:S05]  /*22fa0*/  @!P0 NANOSLEEP.SYNCS 0x989680 ;  /* 0x009896800000895d */ /* 0x008fea0003900000 */
[----:B------:R-:W3:Y:S02]  /*22fb0*/  @!P0 SYNCS.PHASECHK.TRANS64 P0, [R0+URZ+0x16840], R2 ;  /* 0x01684002000085a7 */ /* 0x000ee4000800007f */
[----:B---3--:R-:W-:Y:S05]  /*22fc0*/  @!P0 BRA `(.L_x_1616) ;  /* 0xfffffffc00f08947 */ /* 0x008fea000383ffff */
[----:B------:R-:W-:Y:S05]  /*22fd0*/  BRA `(.L_x_1773) ;  /* 0xffffffa0008c7947 */ /* 0x000fea000383ffff */
.L_x_1620:
        /* <DEDUP_REMOVED lines=15> */
.L_x_1774:
[----:B------:R-:W-:Y:S02]  /*230d0*/  IMAD.MOV.U32 R13, RZ, RZ, R0 ;  /* 0x000000ffff0d7224 */ /* 0x000fe400078e0000 */
[----:B------:R-:W-:-:S07]  /*230e0*/  IMAD.MOV.U32 R8, RZ, RZ, R14 ;  /* 0x000000ffff087224 */ /* 0x000fce00078e000e */
[----:B------:R-:W-:Y:S05]  /*230f0*/  WARPSYNC.COLLECTIVE R15, `(.L_x_1775) ;  /* 0x000000000f087348 */ /* 0x000fea0003c00000 */
[----:B------:R0:W1:Y:S02]  /*23100*/  SHFL.IDX P6, R14, R13, R12, R11 ;  /* 0x0000000c0d0e7389 */ /* 0x00006400000c000b */
[----:B01----:R-:W-:Y:S01]  /*23110*/  ENDCOLLECTIVE ;  /* 0x000000000000791b */ /* 0x003fe20003800000 */
.L_x_1775:
[----:B------:R-:W-:Y:S01]  /*23120*/  MOV R13, R4 ;  /* 0x00000004000d7202 */ /* 0x000fe20000000f00 */
[----:B------:R-:W-:Y:S02]  /*23130*/  IMAD.MOV.U32 R12, RZ, RZ, 0x1 ;  /* 0x00000001ff0c7424 */ /* 0x000fe400078e00ff */
[----:B------:R-:W-:-:S07]  /*23140*/  IMAD.MOV.U32 R7, RZ, RZ, R14 ;  /* 0x000000ffff077224 */ /* 0x000fce00078e000e */
[----:B------:R-:W-:Y:S05]  /*23150*/  WARPSYNC.COLLECTIVE R15, `(.L_x_1776) ;  /* 0x000000000f087348 */ /* 0x000fea0003c00000 */
[----:B------:R0:W1:Y:S02]  /*23160*/  SHFL.IDX P6, R14, R13, R12, R11 ;  /* 0x0000000c0d0e7389 */ /* 0x00006400000c000b */
[----:B01----:R-:W-:Y:S01]  /*23170*/  ENDCOLLECTIVE ;  /* 0x000000000000791b */ /* 0x003fe20003800000 */
.L_x_1776:
[----:B------:R-:W-:-:S05]  /*23180*/  @!P1 LEA R7, P2, R21, R7, 0x1 ;  /* 0x0000000715079211 */ /* 0x000fca00078408ff */
[----:B------:R-:W-:-:S04]  /*23190*/  @!P1 IMAD.X R8, RZ, RZ, R8, P2 ;  /* 0x000000ffff089224 */ /* 0x000fc800010e0608 */
[----:B------:R-:W-:Y:S02]  /*231a0*/  @!P1 IMAD.MOV.U32 R9, RZ, RZ, R8 ;  /* 0x000000ffff099224 */ /* 0x000fe400078e0008 */
[----:B------:R-:W-:Y:S02]  /*231b0*/  IMAD.MOV.U32 R13, RZ, RZ, R0 ;  /* 0x000000ffff0d7224 */ /* 0x000fe400078e0000 */
[----:B------:R-:W-:-:S05]  /*231c0*/  @!P1 IMAD.MOV.U32 R8, RZ, RZ, R7 ;  /* 0x000000ffff089224 */ /* 0x000fca00078e0007 */
        /* <DEDUP_REMOVED lines=9> */
.L_x_1777:
[----:B------:R-:W-:Y:S02]  /*23260*/  IMAD.MOV.U32 R13, RZ, RZ, R4 ;  /* 0x000000ffff0d7224 */ /* 0x000fe400078e0004 */
[----:B------:R-:W-:Y:S02]  /*23270*/  IMAD.MOV.U32 R12, RZ, RZ, 0x2 ;  /* 0x00000002ff0c7424 */ /* 0x000fe400078e00ff */
[----:B------:R-:W-:-:S07]  /*23280*/  IMAD.MOV.U32 R8, RZ, RZ, R14 ;  /* 0x000000ffff087224 */ /* 0x000fce00078e000e */
[----:B------:R-:W-:Y:S05]  /*23290*/  WARPSYNC.COLLECTIVE R15, `(.L_x_1778) ;  /* 0x000000000f087348 */ /* 0x000fea0003c00000 */
[----:B------:R0:W1:Y:S02]  /*232a0*/  SHFL.IDX P6, R14, R13, R12, R11 ;  /* 0x0000000c0d0e7389 */ /* 0x00006400000c000b */
[----:B01----:R-:W-:Y:S01]  /*232b0*/  ENDCOLLECTIVE ;  /* 0x000000000000791b */ /* 0x003fe20003800000 */
.L_x_1778:
        /* <DEDUP_REMOVED lines=14> */
.L_x_1779:
[----:B------:R-:W-:Y:S02]  /*233a0*/  IMAD.MOV.U32 R13, RZ, RZ, R4 ;  /* 0x000000ffff0d7224 */ /* 0x000fe400078e0004 */
[----:B------:R-:W-:Y:S02]  /*233b0*/  IMAD.MOV.U32 R12, RZ, RZ, 0x3 ;  /* 0x00000003ff0c7424 */ /* 0x000fe400078e00ff */
[----:B------:R-:W-:-:S07]  /*233c0*/  IMAD.MOV.U32 R8, RZ, RZ, R14 ;  /* 0x000000ffff087224 */ /* 0x000fce00078e000e */
[----:B------:R-:W-:Y:S05]  /*233d0*/  WARPSYNC.COLLECTIVE R15, `(.L_x_1780) ;  /* 0x000000000f087348 */ /* 0x000fea0003c00000 */
[----:B------:R0:W1:Y:S02]  /*233e0*/  SHFL.IDX P6, R14, R13, R12, R11 ;  /* 0x0000000c0d0e7389 */ /* 0x00006400000c000b */
[----:B01----:R-:W-:Y:S01]  /*233f0*/  ENDCOLLECTIVE ;  /* 0x000000000000791b */ /* 0x003fe20003800000 */
.L_x_1780:
[----:B------:R-:W-:-:S05]  /*23400*/  @!P1 LEA R8, P2, R21, R8, 0x1 ;  /* 0x0000000815089211 */ /* 0x000fca00078408ff */
[----:B------:R-:W-:-:S05]  /*23410*/  @!P1 IMAD.X R7, RZ, RZ, R7, P2 ;  /* 0x000000ffff079224 */ /* 0x000fca00010e0607 */
[----:B------:R-:W-:Y:S01]  /*23420*/  @!P1 MOV R9, R7 ;  /* 0x0000000700099202 */ /* 0x000fe20000000f00 */
[----:B------:R-:W-:Y:S02]  /*23430*/  VIADD R7, R6, 0x30 ;  /* 0x0000003006077836 */ /* 0x000fe40000000000 */
[----:B------:R-:W-:Y:S02]  /*23440*/  IMAD.MOV.U32 R13, RZ, RZ, R0 ;  /* 0x000000ffff0d7224 */ /* 0x000fe400078e0000 */
        /* <DEDUP_REMOVED lines=9> */
.L_x_1781:
[----:B------:R-:W-:Y:S02]  /*234e0*/  IMAD.MOV.U32 R13, RZ, RZ, R4 ;  /* 0x000000ffff0d7224 */ /* 0x000fe400078e0004 */
[----:B------:R-:W-:Y:S02]  /*234f0*/  IMAD.MOV.U32 R12, RZ, RZ, 0x4 ;  /* 0x00000004ff0c7424 */ /* 0x000fe400078e00ff */
[----:B------:R-:W-:-:S07]  /*23500*/  IMAD.MOV.U32 R8, RZ, RZ, R14 ;  /* 0x000000ffff087224 */ /* 0x000fce00078e000e */
[----:B------:R-:W-:Y:S05]  /*23510*/  WARPSYNC.COLLECTIVE R15, `(.L_x_1782) ;  /* 0x000000000f087348 */ /* 0x000fea0003c00000 */
[----:B------:R0:W1:Y:S02]  /*23520*/  SHFL.IDX P6, R14, R13, R12, R11 ;  /* 0x0000000c0d0e7389 */ /* 0x00006400000c000b */
[----:B01----:R-:W-:Y:S01]  /*23530*/  ENDCOLLECTIVE ;  /* 0x000000000000791b */ /* 0x003fe20003800000 */
.L_x_1782:
[----:B------:R-:W-:-:S05]  /*23540*/  @!P1 LEA R8, P2, R21, R8, 0x1 ;  /* 0x0000000815089211 */ /* 0x000fca00078408ff */
[----:B------:R-:W-:-:S04]  /*23550*/  @!P1 IMAD.X R7, RZ, RZ, R7, P2 ;  /* 0x000000ffff079224 */ /* 0x000fc800010e0607 */
[----:B------:R-:W-:Y:S02]  /*23560*/  @!P1 IMAD.MOV.U32 R9, RZ, RZ, R7 ;  /* 0x000000ffff099224 */ /* 0x000fe400078e0007 */
[----:B------:R-:W-:Y:S01]  /*23570*/  VIADD R7, R6, 0x40 ;  /* 0x0000004006077836 */ /* 0x000fe20000000000 */
[----:B------:R-:W-:Y:S02]  /*23580*/  MOV R13, R0 ;  /* 0x00000000000d7202 */ /* 0x000fe40000000f00 */
        /* <DEDUP_REMOVED lines=9> */
.L_x_1783:
[----:B------:R-:W-:Y:S02]  /*23620*/  IMAD.MOV.U32 R13, RZ, RZ, R4 ;  /* 0x000000ffff0d7224 */ /* 0x000fe400078e0004 */
[----:B------:R-:W-:Y:S02]  /*23630*/  IMAD.MOV.U32 R12, RZ, RZ, 0x5 ;  /* 0x00000005ff0c7424 */ /* 0x000fe400078e00ff */
[----:B------:R-:W-:-:S07]  /*23640*/  IMAD.MOV.U32 R8, RZ, RZ, R14 ;  /* 0x000000ffff087224 */ /* 0x000fce00078e000e */
[----:B------:R-:W-:Y:S05]  /*23650*/  WARPSYNC.COLLECTIVE R15, `(.L_x_1784) ;  /* 0x000000000f087348 */ /* 0x000fea0003c00000 */
[----:B------:R0:W1:Y:S02]  /*23660*/  SHFL.IDX P6, R14, R13, R12, R11 ;  /* 0x0000000c0d0e7389 */ /* 0x00006400000c000b */
[----:B01----:R-:W-:Y:S01]  /*23670*/  ENDCOLLECTIVE ;  /* 0x000000000000791b */ /* 0x003fe20003800000 */
.L_x_1784:
        /* <DEDUP_REMOVED lines=14> */
.L_x_1785:
[----:B------:R-:W-:Y:S01]  /*23760*/  MOV R13, R4 ;  /* 0x00000004000d7202 */ /* 0x000fe20000000f00 */
[----:B------:R-:W-:Y:S02]  /*23770*/  IMAD.MOV.U32 R12, RZ, RZ, 0x6 ;  /* 0x00000006ff0c7424 */ /* 0x000fe400078e00ff */
[----:B------:R-:W-:-:S07]  /*23780*/  IMAD.MOV.U32 R8, RZ, RZ, R14 ;  /* 0x000000ffff087224 */ /* 0x000fce00078e000e */
[----:B------:R-:W-:Y:S05]  /*23790*/  WARPSYNC.COLLECTIVE R15, `(.L_x_1786) ;  /* 0x000000000f087348 */ /* 0x000fea0003c00000 */
[----:B------:R0:W1:Y:S02]  /*237a0*/  SHFL.IDX P6, R14, R13, R12, R11 ;  /* 0x0000000c0d0e7389 */ /* 0x00006400000c000b */
[----:B01----:R-:W-:Y:S01]  /*237b0*/  ENDCOLLECTIVE ;  /* 0x000000000000791b */ /* 0x003fe20003800000 */
.L_x_1786:
        /* <DEDUP_REMOVED lines=14> */
.L_x_1787:
[----:B------:R-:W-:Y:S02]  /*238a0*/  IMAD.MOV.U32 R13, RZ, RZ, R4 ;  /* 0x000000ffff0d7224 */ /* 0x000fe400078e0004 */
[----:B------:R-:W-:Y:S02]  /*238b0*/  IMAD.MOV.U32 R12, RZ, RZ, 0x7 ;  /* 0x00000007ff0c7424 */ /* 0x000fe400078e00ff */
[----:B------:R-:W-:-:S07]  /*238c0*/  IMAD.MOV.U32 R8, RZ, RZ, R14 ;  /* 0x000000ffff087224 */ /* 0x000fce00078e000e */
[----:B------:R-:W-:Y:S05]  /*238d0*/  WARPSYNC.COLLECTIVE R15, `(.L_x_1788) ;  /* 0x000000000f087348 */ /* 0x000fea0003c00000 */
[----:B------:R0:W1:Y:S02]  /*238e0*/  SHFL.IDX P6, R14, R13, R12, R11 ;  /* 0x0000000c0d0e7389 */ /* 0x00006400000c000b */
[----:B01----:R-:W-:Y:S01]  /*238f0*/  ENDCOLLECTIVE ;  /* 0x000000000000791b */ /* 0x003fe20003800000 */
.L_x_1788:
        /* <DEDUP_REMOVED lines=15> */
.L_x_1789:
[----:B------:R-:W-:Y:S01]  /*239f0*/  ISETP.GE.AND P2, PT, R0, R3, PT ;  /* 0x000000030000720c */ /* 0x000fe20003f46270 */
[----:B------:R-:W-:Y:S02]  /*23a00*/  IMAD.MOV.U32 R13, RZ, RZ, R2 ;  /* 0x000000ffff0d7224 */ /* 0x000fe400078e0002 */
[----:B------:R-:W-:Y:S02]  /*23a10*/  IMAD.MOV.U32 R12, RZ, RZ, RZ ;  /* 0x000000ffff0c7224 */ /* 0x000fe400078e00ff */
[----:B------:R-:W-:-:S08]  /*23a20*/  IMAD.MOV.U32 R7, RZ, RZ, R14 ;  /* 0x000000ffff077224 */ /* 0x000fd000078e000e */
[----:B------:R-:W-:Y:S05]  /*23a30*/  WARPSYNC.COLLECTIVE R15, `(.L_x_1790) ;  /* 0x000000000f087348 */ /* 0x000fea0003c00000 */
[----:B------:R0:W1:Y:S02]  /*23a40*/  SHFL.IDX P6, R14, R13, R12, R11 ;  /* 0x0000000c0d0e7389 */ /* 0x00006400000c000b */
[----:B01----:R-:W-:Y:S01]  /*23a50*/  ENDCOLLECTIVE ;  /* 0x000000000000791b */ /* 0x003fe20003800000 */
.L_x_1790:
[----:B------:R-:W-:-:S04]  /*23a60*/  @!P1 LEA R7, P3, R21, R7, 0x1 ;  /* 0x0000000715079211 */ /* 0x000fc800078608ff */
[----:B------:R-:W-:Y:S01]  /*23a70*/  @!P1 IADD3.X R4, RZ, R4, RZ, P3, !PT ;  /* 0x00000004ff049210 */ /* 0x000fe20001ffe4ff */
[----:B------:R-:W-:-:S04]  /*23a80*/  @!P1 IMAD.MOV.U32 R8, RZ, RZ, R7 ;  /* 0x000000ffff089224 */ /* 0x000fc800078e0007 */
        /* <DEDUP_REMOVED lines=11> */
.L_x_1791:
[----:B------:R-:W-:Y:S01]  /*23b40*/  MOV R13, R2 ;  /* 0x00000002000d7202 */ /* 0x000fe20000000f00 */
[----:B------:R-:W-:Y:S02]  /*23b50*/  IMAD.MOV.U32 R12, RZ, RZ, 0x1 ;  /* 0x00000001ff0c7424 */ /* 0x000fe400078e00ff */
[----:B------:R-:W-:-:S07]  /*23b60*/  IMAD.MOV.U32 R0, RZ, RZ, R14 ;  /* 0x000000ffff007224 */ /* 0x000fce00078e000e */
[----:B------:R-:W-:Y:S05]  /*23b70*/  WARPSYNC.COLLECTIVE R15, `(.L_x_1792) ;  /* 0x000000000f087348 */ /* 0x000fea0003c00000 */
[----:B------:R0:W1:Y:S02]  /*23b80*/  SHFL.IDX P6, R14, R13, R12, R11 ;  /* 0x0000000c0d0e7389 */ /* 0x00006400000c000b */
[----:B01----:R-:W-:Y:S01]  /*23b90*/  ENDCOLLECTIVE ;  /* 0x000000000000791b */ /* 0x003fe20003800000 */
.L_x_1792:
[----:B------:R-:W-:-:S05]  /*23ba0*/  @!P2 LEA R0, P1, R21, R0, 0x1 ;  /* 0x000000001500a211 */ /* 0x000fca00078208ff */
[----:B------:R-:W-:-:S04]  /*23bb0*/  @!P2 IMAD.X R8, RZ, RZ, R10, P1 ;  /* 0x000000ffff08a224 */ /* 0x000fc800008e060a */
        /* <DEDUP_REMOVED lines=13> */
.L_x_1793:
[----:B------:R-:W-:Y:S02]  /*23c90*/  IMAD.MOV.U32 R13, RZ, RZ, R2 ;  /* 0x000000ffff0d7224 */ /* 0x000fe400078e0002 */
[----:B------:R-:W-:Y:S02]  /*23ca0*/  IMAD.MOV.U32 R12, RZ, RZ, 0x2 ;  /* 0x00000002ff0c7424 */ /* 0x000fe400078e00ff */
[----:B------:R-:W-:-:S07]  /*23cb0*/  IMAD.MOV.U32 R8, RZ, RZ, R14 ;  /* 0x000000ffff087224 */ /* 0x000fce00078e000e */
[----:B------:R-:W-:Y:S05]  /*23cc0*/  WARPSYNC.COLLECTIVE R15, `(.L_x_1794) ;  /* 0x000000000f087348 */ /* 0x000fea0003c00000 */
[----:B------:R0:W1:Y:S02]  /*23cd0*/  SHFL.IDX P6, R14, R13, R12, R11 ;  /* 0x0000000c0d0e7389 */ /* 0x00006400000c000b */
[----:B01----:R-:W-:Y:S01]  /*23ce0*/  ENDCOLLECTIVE ;  /* 0x000000000000791b */ /* 0x003fe20003800000 */
.L_x_1794:
        /* <DEDUP_REMOVED lines=13> */
.L_x_1795:
[----:B------:R-:W-:Y:S02]  /*23dc0*/  IMAD.MOV.U32 R13, RZ, RZ, R2 ;  /* 0x000000ffff0d7224 */ /* 0x000fe400078e0002 */
[----:B------:R-:W-:Y:S02]  /*23dd0*/  IMAD.MOV.U32 R12, RZ, RZ, 0x3 ;  /* 0x00000003ff0c7424 */ /* 0x000fe400078e00ff */
[----:B------:R-:W-:-:S07]  /*23de0*/  IMAD.MOV.U32 R8, RZ, RZ, R14 ;  /* 0x000000ffff087224 */ /* 0x000fce00078e000e */
[----:B------:R-:W-:Y:S05]  /*23df0*/  WARPSYNC.COLLECTIVE R15, `(.L_x_1796) ;  /* 0x000000000f087348 */ /* 0x000fea0003c00000 */
[----:B------:R0:W1:Y:S02]  /*23e00*/  SHFL.IDX P6, R14, R13, R12, R11 ;  /* 0x0000000c0d0e7389 */ /* 0x00006400000c000b */
[----:B01----:R-:W-:Y:S01]  /*23e10*/  ENDCOLLECTIVE ;  /* 0x000000000000791b */ /* 0x003fe20003800000 */
.L_x_1796:
        /* <DEDUP_REMOVED lines=12> */
.L_x_1797:
[----:B------:R-:W-:Y:S01]  /*23ee0*/  IMAD.MOV.U32 R2, RZ, RZ, R14 ;  /* 0x000000ffff027224 */ /* 0x000fe200078e000e */
[----:B------:R-:W-:Y:S06]  /*23ef0*/  BRA `(.L_x_1798) ;  /* 0xffffffa0008c7947 */ /* 0x000fec000383ffff */
.L_x_1623:
[----:B0-----:R0:W1:Y:S02]  /*23f00*/  SYNCS.PHASECHK.TRANS64.TRYWAIT P0, [R17+URZ+0x16820], R0 ;  /* 0x01682000110075a7 */ /* 0x001064000800017f */
[----:B-1----:R-:W-:Y:S05]  /*23f10*/  @!P0 NANOSLEEP.SYNCS 0x989680 ;  /* 0x009896800000895d */ /* 0x002fea0003900000 */
[----:B------:R-:W1:Y:S02]  /*23f20*/  @!P0 SYNCS.PHASECHK.TRANS64 P0, [R17+URZ+0x16820], R0 ;  /* 0x01682000110085a7 */ /* 0x000e64000800007f */
[----:B-1----:R-:W-:Y:S05]  /*23f30*/  @!P0 BRA `(.L_x_1623) ;  /* 0xfffffffc00f08947 */ /* 0x002fea000383ffff */
[----:B------:R-:W-:Y:S05]  /*23f40*/  BRA `(.L_x_1799) ;  /* 0xffffffa000ec7947 */ /* 0x000fea000383ffff */
.L_x_1632:
[----:B-1----:R1:W2:Y:S02]  /*23f50*/  SYNCS.PHASECHK.TRANS64.TRYWAIT P0, [R2+URZ+0x16840], R3 ;  /* 0x01684003020075a7 */ /* 0x0022a4000800017f */
[----:B--2---:R-:W-:Y:S05]  /*23f60*/  @!P0 NANOSLEEP.SYNCS 0x989680 ;  /* 0x009896800000895d */ /* 0x004fea0003900000 */
[----:B------:R-:W2:Y:S02]  /*23f70*/  @!P0 SYNCS.PHASECHK.TRANS64 P0, [R2+URZ+0x16840], R3 ;  /* 0x01684003020085a7 */ /* 0x000ea4000800007f */
[----:B--2---:R-:W-:Y:S05]  /*23f80*/  @!P0 BRA `(.L_x_1632) ;  /* 0xfffffffc00f08947 */ /* 0x004fea000383ffff */
[----:B------:R-:W-:Y:S05]  /*23f90*/  BRA `(.L_x_1800) ;  /* 0xffffffa400d47947 */ /* 0x000fea000383ffff */
.L_x_1637:
[----:B0-----:R0:W1:Y:S02]  /*23fa0*/  SYNCS.PHASECHK.TRANS64.TRYWAIT P0, [R3+URZ+0x60], R2 ;  /* 0x00006002030075a7 */ /* 0x001064000800017f */
[----:B-1----:R-:W-:Y:S05]  /*23fb0*/  @!P0 NANOSLEEP.SYNCS 0x989680 ;  /* 0x009896800000895d */ /* 0x002fea0003900000 */
[----:B------:R-:W1:Y:S02]  /*23fc0*/  @!P0 SYNCS.PHASECHK.TRANS64 P0, [R3+URZ+0x60], R2 ;  /* 0x00006002030085a7 */ /* 0x000e64000800007f */
[----:B-1----:R-:W-:Y:S05]  /*23fd0*/  @!P0 BRA `(.L_x_1637) ;  /* 0xfffffffc00f08947 */ /* 0x002fea000383ffff */
[----:B------:R-:W-:Y:S05]  /*23fe0*/  BRA `(.L_x_1801) ;  /* 0xffffffa800607947 */ /* 0x000fea000383ffff */
.L_x_1645:
[----:B-1----:R1:W2:Y:S02]  /*23ff0*/  SYNCS.PHASECHK.TRANS64.TRYWAIT P0, [R2+URZ+0x16840], R3 ;  /* 0x01684003020075a7 */ /* 0x0022a4000800017f */
[----:B--2---:R-:W-:Y:S05]  /*24000*/  @!P0 NANOSLEEP.SYNCS 0x989680 ;  /* 0x009896800000895d */ /* 0x004fea0003900000 */
[----:B------:R-:W2:Y:S02]  /*24010*/  @!P0 SYNCS.PHASECHK.TRANS64 P0, [R2+URZ+0x16840], R3 ;  /* 0x01684003020085a7 */ /* 0x000ea4000800007f */
[----:B--2---:R-:W-:Y:S05]  /*24020*/  @!P0 BRA `(.L_x_1645) ;  /* 0xfffffffc00f08947 */ /* 0x004fea000383ffff */
[----:B------:R-:W-:Y:S05]  /*24030*/  BRA `(.L_x_1802) ;  /* 0xffffffac009c7947 */ /* 0x000fea000383ffff */
.L_x_1650:
[----:B0-----:R0:W1:Y:S02]  /*24040*/  SYNCS.PHASECHK.TRANS64.TRYWAIT P0, [R10+URZ+0x60], R28 ;  /* 0x0000601c0a0075a7 */ /* 0x001064000800017f */
[----:B-1----:R-:W-:Y:S05]  /*24050*/  @!P0 NANOSLEEP.SYNCS 0x989680 ;  /* 0x009896800000895d */ /* 0x002fea0003900000 */
[----:B------:R-:W1:Y:S02]  /*24060*/  @!P0 SYNCS.PHASECHK.TRANS64 P0, [R10+URZ+0x60], R28 ;  /* 0x0000601c0a0085a7 */ /* 0x000e64000800007f */
[----:B-1----:R-:W-:Y:S05]  /*24070*/  @!P0 BRA `(.L_x_1650) ;  /* 0xfffffffc00f08947 */ /* 0x002fea000383ffff */
[----:B------:R-:W-:Y:S05]  /*24080*/  BRA `(.L_x_1803) ;  /* 0xffffffb000287947 */ /* 0x000fea000383ffff */
.L_x_1658:
[----:B-1----:R1:W2:Y:S02]  /*24090*/  SYNCS.PHASECHK.TRANS64.TRYWAIT P0, [R2+URZ+0x16840], R3 ;  /* 0x01684003020075a7 */ /* 0x0022a4000800017f */
[----:B--2---:R-:W-:Y:S05]  /*240a0*/  @!P0 NANOSLEEP.SYNCS 0x989680 ;  /* 0x009896800000895d */ /* 0x004fea0003900000 */
[----:B------:R-:W2:Y:S02]  /*240b0*/  @!P0 SYNCS.PHASECHK.TRANS64 P0, [R2+URZ+0x16840], R3 ;  /* 0x01684003020085a7 */ /* 0x000ea4000800007f */
[----:B--2---:R-:W-:Y:S05]  /*240c0*/  @!P0 BRA `(.L_x_1658) ;  /* 0xfffffffc00f08947 */ /* 0x004fea000383ffff */
[----:B------:R-:W-:Y:S05]  /*240d0*/  BRA `(.L_x_1804) ;  /* 0xffffffb400387947 */ /* 0x000fea000383ffff */
.L_x_1663:
[----:B0-----:R0:W1:Y:S02]  /*240e0*/  SYNCS.PHASECHK.TRANS64.TRYWAIT P0, [R3+URZ+0x60], R7 ;  /* 0x00006007030075a7 */ /* 0x001064000800017f */
[----:B-1----:R-:W-:Y:S05]  /*240f0*/  @!P0 NANOSLEEP.SYNCS 0x989680 ;  /* 0x009896800000895d */ /* 0x002fea0003900000 */
[----:B------:R-:W1:Y:S02]  /*24100*/  @!P0 SYNCS.PHASECHK.TRANS64 P0, [R3+URZ+0x60], R7 ;  /* 0x00006007030085a7 */ /* 0x000e64000800007f */
[----:B-1----:R-:W-:Y:S05]  /*24110*/  @!P0 BRA `(.L_x_1663) ;  /* 0xfffffffc00f08947 */ /* 0x002fea000383ffff */
[----:B------:R-:W-:Y:S05]  /*24120*/  BRA `(.L_x_1805) ;  /* 0xffffffb400c87947 */ /* 0x000fea000383ffff */
.L_x_1673:
[----:B0-----:R0:W1:Y:S02]  /*24130*/  SYNCS.PHASECHK.TRANS64.TRYWAIT P0, [R3+URZ+0x16860], R0 ;  /* 0x01686000030075a7 */ /* 0x001064000800017f */
[----:B-1----:R-:W-:Y:S05]  /*24140*/  @!P0 NANOSLEEP.SYNCS 0x989680 ;  /* 0x009896800000895d */ /* 0x002fea0003900000 */
[----:B------:R-:W1:Y:S02]  /*24150*/  @!P0 SYNCS.PHASECHK.TRANS64 P0, [R3+URZ+0x16860], R0 ;  /* 0x01686000030085a7 */ /* 0x000e64000800007f */
[----:B-1----:R-:W-:Y:S05]  /*24160*/  @!P0 BRA `(.L_x_1673) ;  /* 0xfffffffc00f08947 */ /* 0x002fea000383ffff */
[----:B------:R-:W-:Y:S05]  /*24170*/  BRA `(.L_x_1806) ;  /* 0xffffffb800c47947 */ /* 0x000fea000383ffff */
.L_x_1679:
[----:B------:R-:W-:Y:S01]  /*24180*/  BSSY B0, `(.L_x_1807) ;  /* 0x0000008000007945 */ /* 0x000fe20003800000 */
[----:B------:R-:W-:Y:S02]  /*24190*/  IMAD.MOV.U32 R13, RZ, RZ, R24 ;  /* 0x000000ffff0d7224 */ /* 0x000fe400078e0018 */
[----:B------:R-:W-:Y:S02]  /*241a0*/  IMAD.MOV.U32 R12, RZ, RZ, RZ ;  /* 0x000000ffff0c7224 */ /* 0x000fe400078e00ff */
[----:B------:R-:W-:Y:S02]  /*241b0*/  IMAD.MOV.U32 R11, RZ, RZ, 0x1f ;  /* 0x0000001fff0b7424 */ /* 0x000fe400078e00ff */
[----:B------:R-:W-:-:S07]  /*241c0*/  IMAD.MOV.U32 R15, RZ, RZ, -0x1 ;  /* 0xffffffffff0f7424 */ /* 0x000fce00078e00ff */
[----:B-1----:R-:W-:Y:S05]  /*241d0*/  WARPSYNC.COLLECTIVE R15, `(.L_x_1808) ;  /* 0x000000000f087348 */ /* 0x002fea0003c00000 */
[----:B------:R0:W2:Y:S02]  /*241e0*/  SHFL.IDX P6, R14, R13, R12, R11 ;  /* 0x0000000c0d0e7389 */ /* 0x0000a400000c000b */
[----:B012---:R-:W-:Y:S01]  /*241f0*/  ENDCOLLECTIVE ;  /* 0x000000000000791b */ /* 0x007fe20003800000 */
.L_x_1808:
[----:B------:R-:W-:Y:S05]  /*24200*/  BSYNC B0 ;  /* 0x0000000000007941 */ /* 0x000fea0003800000 */
.L_x_1807:
        /* <DEDUP_REMOVED lines=9> */
.L_x_1809:
[----:B------:R-:W-:Y:S02]  /*242a0*/  ULDC UR4, c[0x0][0xc3c] ;  /* 0x00030f0000047ab9 */ /* 0x000fe40000000800 */
[----:B------:R-:W-:-:S13]  /*242b0*/  ISETP.GE.OR P1, PT, R9, UR4, !P0 ;  /* 0x0000000409007c0c */ /* 0x000fda000c726670 */
[----:B------:R-:W0:Y:S08]  /*242c0*/  @!P1 LDC.64 R2, c[0x0][0xc80] ;  /* 0x00032000ff029b82 */ /* 0x000e300000000a00 */
[----:B------:R-:W1:Y:S01]  /*242d0*/  @!P1 LDC.64 R4, c[0x0][0xc78] ;  /* 0x00031e00ff049b82 */ /* 0x000e620000000a00 */
[----:B------:R-:W-:Y:S01]  /*242e0*/  CS2R R24, SRZ ;  /* 0x0000000000187805 */ /* 0x000fe2000001ff00 */
[----:B------:R-:W-:-:S02]  /*242f0*/  IMAD.MOV.U32 R11, RZ, RZ, RZ ;  /* 0x000000ffff0b7224 */ /* 0x000fc400078e00ff */
[----:B------:R-:W-:Y:S02]  /*24300*/  IMAD.MOV.U32 R6, RZ, RZ, R14 ;  /* 0x000000ffff067224 */ /* 0x000fe400078e000e */
[----:B0-----:R-:W-:-:S05]  /*24310*/  @!P1 IMAD.WIDE R2, R9, 0x4, R2 ;  /* 0x0000000409029825 */ /* 0x001fca00078e0202 */
[----:B------:R1:W2:Y:S02]  /*24320*/  @!P1 LDG.E R7, desc[UR40][R2.64] ;  /* 0x0000002802079981 */ /* 0x0002a4000c1e1900 */
[----:B-1----:R-:W-:-:S05]  /*24330*/  @!P1 IMAD.WIDE R2, R9, 0x4, R4 ;  /* 0x0000000409029825 */ /* 0x002fca00078e0204 */
[----:B------:R-:W3:Y:S01]  /*24340*/  @!P1 LDG.E R4, desc[UR40][R2.64] ;  /* 0x0000002802049981 */ /* 0x000ee2000c1e1900 */
[----:B------:R-:W-:Y:S01]  /*24350*/  IMAD.MOV.U32 R5, RZ, RZ, RZ ;  /* 0x000000ffff057224 */ /* 0x000fe200078e00ff */
        /* <DEDUP_REMOVED lines=11> */
.L_x_1810:
[----:B------:R-:W-:Y:S01]  /*24410*/  IMAD.MOV.U32 R12, RZ, RZ, 0x2 ;  /* 0x00000002ff0c7424 */ /* 0x000fe200078e00ff */
[----:B------:R-:W-:-:S05]  /*24420*/  SEL R4, R14, RZ, P1 ;  /* 0x000000ff0e047207 */ /* 0x000fca0000800000 */
[----:B------:R-:W-:-:S04]  /*24430*/  IMAD.IADD R4, R13, 0x1, R4 ;  /* 0x000000010d047824 */ /* 0x000fc800078e0204 */
[----:B------:R-:W-:-:S07]  /*24440*/  IMAD.MOV.U32 R13, RZ, RZ, R4 ;  /* 0x000000ffff0d7224 */ /* 0x000fce00078e0004 */
[----:B------:R-:W-:Y:S05]  /*24450*/  WARPSYNC.COLLECTIVE R15, `(.L_x_1811) ;  /* 0x000000000f087348 */ /* 0x000fea0003c00000 */
[----:B------:R0:W1:Y:S02]  /*24460*/  SHFL.UP P6, R14, R13, R12, R11 ;  /* 0x0400000c0d0e7389 */ /* 0x00006400000c000b */
[----:B01----:R-:W-:Y:S01]  /*24470*/  ENDCOLLECTIVE ;  /* 0x000000000000791b */ /* 0x003fe20003800000 */
.L_x_1811:
[----:B------:R-:W-:Y:S01]  /*24480*/  IMAD.MOV.U32 R12, RZ, RZ, 0x4 ;  /* 0x00000004ff0c7424 */ /* 0x000fe200078e00ff */
[----:B------:R-:W-:-:S05]  /*24490*/  SEL R3, R14, RZ, P2 ;  /* 0x000000ff0e037207 */ /* 0x000fca0001000000 */
[----:B------:R-:W-:-:S05]  /*244a0*/  IMAD.IADD R2, R4, 0x1, R3 ;  /* 0x0000000104027824 */ /* 0x000fca00078e0203 */
[----:B------:R-:W-:-:S07]  /*244b0*/  MOV R13, R2 ;  /* 0x00000002000d7202 */ /* 0x000fce0000000f00 */
[----:B------:R-:W-:Y:S05]  /*244c0*/  WARPSYNC.COLLECTIVE R15, `(.L_x_1812) ;  /* 0x000000000f087348 */ /* 0x000fea0003c00000 */
[----:B------:R0:W1:Y:S02]  /*244d0*/  SHFL.UP P6, R14, R13, R12, R11 ;  /* 0x0400000c0d0e7389 */ /* 0x00006400000c000b */
[----:B01----:R-:W-:Y:S01]  /*244e0*/  ENDCOLLECTIVE ;  /* 0x000000000000791b */ /* 0x003fe20003800000 */
.L_x_1812:
[----:B------:R-:W-:Y:S01]  /*244f0*/  IMAD.MOV.U32 R12, RZ, RZ, 0x8 ;  /* 0x00000008ff0c7424 */ /* 0x000fe200078e00ff */
[----:B------:R-:W-:-:S05]  /*24500*/  SEL R3, R14, RZ, P3 ;  /* 0x000000ff0e037207 */ /* 0x000fca0001800000 */
[----:B------:R-:W-:-:S04]  /*24510*/  IMAD.IADD R3, R2, 0x1, R3 ;  /* 0x0000000102037824 */ /* 0x000fc800078e0203 */
[----:B------:R-:W-:-:S07]  /*24520*/  IMAD.MOV.U32 R13, RZ, RZ, R3 ;  /* 0x000000ffff0d7224 */ /* 0x000fce00078e0003 */
[----:B------:R-:W-:Y:S05]  /*24530*/  WARPSYNC.COLLECTIVE R15, `(.L_x_1813) ;  /* 0x000000000f087348 */ /* 0x000fea0003c00000 */
[----:B------:R0:W1:Y:S02]  /*24540*/  SHFL.UP P6, R14, R13, R12, R11 ;  /* 0x0400000c0d0e7389 */ /* 0x00006400000c000b */
[----:B01----:R-:W-:Y:S01]  /*24550*/  ENDCOLLECTIVE ;  /* 0x000000000000791b */ /* 0x003fe20003800000 */
.L_x_1813:
[----:B------:R-:W-:Y:S01]  /*24560*/  IMAD.MOV.U32 R12, RZ, RZ, 0x10 ;  /* 0x00000010ff0c7424 */ /* 0x000fe200078e00ff */
[----:B------:R-:W-:-:S05]  /*24570*/  SEL R4, R14, RZ, P4 ;  /* 0x000000ff0e047207 */ /* 0x000fca0002000000 */
[----:B------:R-:W-:-:S04]  /*24580*/  IMAD.IADD R4, R3, 0x1, R4 ;  /* 0x0000000103047824 */ /* 0x000fc800078e0204 */
[----:B------:R-:W-:-:S07]  /*24590*/  IMAD.MOV.U32 R13, RZ, RZ, R4 ;  /* 0x000000ffff0d7224 */ /* 0x000fce00078e0004 */
[----:B------:R-:W-:Y:S05]  /*245a0*/  WARPSYNC.COLLECTIVE R15, `(.L_x_1814) ;  /* 0x000000000f087348 */ /* 0x000fea0003c00000 */
[----:B------:R0:W1:Y:S02]  /*245b0*/  SHFL.UP P6, R14, R13, R12, R11 ;  /* 0x0400000c0d0e7389 */ /* 0x00006400000c000b */
[----:B01----:R-:W-:Y:S01]  /*245c0*/  ENDCOLLECTIVE ;  /* 0x000000000000791b */ /* 0x003fe20003800000 */
.L_x_1814:
        /* <DEDUP_REMOVED lines=8> */
.L_x_1815:
[----:B------:R-:W-:Y:S05]  /*24650*/  BRA `(.L_x_1816) ;  /* 0xffffffb800fc7947 */ /* 0x000fea000383ffff */
.L_x_1682:
[----:B------:R-:W-:Y:S01]  /*24660*/  BSSY B0, `(.L_x_1817) ;  /* 0x0000007000007945 */ /* 0x000fe20003800000 */
[----:B------:R-:W-:Y:S01]  /*24670*/  IMAD.MOV.U32 R12, RZ, RZ, 0x1 ;  /* 0x00000001ff0c7424 */ /* 0x000fe200078e00ff */
[----:B------:R-:W-:Y:S01]  /*24680*/  MOV R11, RZ ;  /* 0x000000ff000b7202 */ /* 0x000fe20000000f00 */
[----:B------:R-:W-:-:S07]  /*24690*/  IMAD.MOV.U32 R15, RZ, RZ, -0x1 ;  /* 0xffffffffff0f7424 */ /* 0x000fce00078e00ff */
[----:B------:R-:W-:Y:S05]  /*246a0*/  WARPSYNC.COLLECTIVE R15, `(.L_x_1818) ;  /* 0x000000000f087348 */ /* 0x000fea0003c00000 */
[----:B------:R0:W1:Y:S02]  /*246b0*/  SHFL.UP P6, R14, R13, R12, R11 ;  /* 0x0400000c0d0e7389 */ /* 0x00006400000c000b */
[----:B01----:R-:W-:Y:S01]  /*246c0*/  ENDCOLLECTIVE ;  /* 0x000000000000791b */ /* 0x003fe20003800000 */
.L_x_1818:
[----:B------:R-:W-:Y:S05]  /*246d0*/  BSYNC B0 ;  /* 0x0000000000007941 */ /* 0x000fea0003800000 */
.L_x_1817:
        /* <DEDUP_REMOVED lines=8> */
.L_x_1819:
[----:B------:R-:W-:Y:S01]  /*24760*/  IMAD.MOV.U32 R12, RZ, RZ, 0x4 ;  /* 0x00000004ff0c7424 */ /* 0x000fe200078e00ff */
[----:B------:R-:W-:-:S05]  /*24770*/  SEL R2, R14, RZ, P2 ;  /* 0x000000ff0e027207 */ /* 0x000fca0001000000 */
[----:B------:R-:W-:-:S04]  /*24780*/  IMAD.IADD R2, R13, 0x1, R2 ;  /* 0x000000010d027824 */ /* 0x000fc800078e0202 */
[----:B------:R-:W-:-:S07]  /*24790*/  IMAD.MOV.U32 R13, RZ, RZ, R2 ;  /* 0x000000ffff0d7224 */ /* 0x000fce00078e0002 */
[----:B------:R-:W-:Y:S05]  /*247a0*/  WARPSYNC.COLLECTIVE R15, `(.L_x_1820) ;  /* 0x000000000f087348 */ /* 0x000fea0003c00000 */
[----:B------:R0:W1:Y:S02]  /*247b0*/  SHFL.UP P6, R14, R13, R12, R11 ;  /* 0x0400000c0d0e7389 */ /* 0x00006400000c000b */
[----:B01----:R-:W-:Y:S01]  /*247c0*/  ENDCOLLECTIVE ;  /* 0x000000000000791b */ /* 0x003fe20003800000 */
.L_x_1820:
[----:B------:R-:W-:Y:S01]  /*247d0*/  IMAD.MOV.U32 R12, RZ, RZ, 0x8 ;  /* 0x00000008ff0c7424 */ /* 0x000fe200078e00ff */
[----:B------:R-:W-:-:S05]  /*247e0*/  SEL R3, R14, RZ, P3 ;  /* 0x000000ff0e037207 */ /* 0x000fca0001800000 */
[----:B------:R-:W-:-:S04]  /*247f0*/  IMAD.IADD R3, R2, 0x1, R3 ;  /* 0x0000000102037824 */ /* 0x000fc800078e0203 */
[----:B------:R-:W-:-:S07]  /*24800*/  IMAD.MOV.U32 R13, RZ, RZ, R3 ;  /* 0x000000ffff0d7224 */ /* 0x000fce00078e0003 */
[----:B------:R-:W-:Y:S05]  /*24810*/  WARPSYNC.COLLECTIVE R15, `(.L_x_1821) ;  /* 0x000000000f087348 */ /* 0x000fea0003c00000 */
[----:B------:R0:W1:Y:S02]  /*24820*/  SHFL.UP P6, R14, R13, R12, R11 ;  /* 0x0400000c0d0e7389 */ /* 0x00006400000c000b */
[----:B01----:R-:W-:Y:S01]  /*24830*/  ENDCOLLECTIVE ;  /* 0x000000000000791b */ /* 0x003fe20003800000 */
.L_x_1821:
[----:B------:R-:W-:Y:S01]  /*24840*/  IMAD.MOV.U32 R12, RZ, RZ, 0x10 ;  /* 0x00000010ff0c7424 */ /* 0x000fe200078e00ff */
[----:B------:R-:W-:-:S05]  /*24850*/  SEL R4, R14, RZ, P4 ;  /* 0x000000ff0e047207 */ /* 0x000fca0002000000 */
[----:B------:R-:W-:-:S05]  /*24860*/  IMAD.IADD R4, R3, 0x1, R4 ;  /* 0x0000000103047824 */ /* 0x000fca00078e0204 */
[----:B------:R-:W-:-:S07]  /*24870*/  MOV R13, R4 ;  /* 0x00000004000d7202 */ /* 0x000fce0000000f00 */
[----:B------:R-:W-:Y:S05]  /*24880*/  WARPSYNC.COLLECTIVE R15, `(.L_x_1822) ;  /* 0x000000000f087348 */ /* 0x000fea0003c00000 */
[----:B------:R0:W1:Y:S02]  /*24890*/  SHFL.UP P6, R14, R13, R12, R11 ;  /* 0x0400000c0d0e7389 */ /* 0x00006400000c000b */
[----:B01----:R-:W-:Y:S01]  /*248a0*/  ENDCOLLECTIVE ;  /* 0x000000000000791b */ /* 0x003fe20003800000 */
.L_x_1822:
        /* <DEDUP_REMOVED lines=8> */
.L_x_1823:
[----:B------:R-:W-:Y:S05]  /*24930*/  BRA `(.L_x_1824) ;  /* 0xffffffb800e87947 */ /* 0x000fea000383ffff */
.L_x_1684:
[----:B------:R-:W-:Y:S01]  /*24940*/  BSSY B0, `(.L_x_1825) ;  /* 0x0000006000007945 */ /* 0x000fe20003800000 */
[----:B------:R-:W-:Y:S01]  /*24950*/  PLOP3.LUT P6, PT, P6, PT, PT, 0x8, 0x0 ;  /* 0x000000000000781c */ /* 0x000fe200037ce170 */
[----:B------:R-:W-:-:S12]  /*24960*/  IMAD.MOV.U32 R15, RZ, RZ, -0x1 ;  /* 0xffffffffff0f7424 */ /* 0x000fd800078e00ff */
[----:B0-----:R-:W-:Y:S05]  /*24970*/  WARPSYNC.COLLECTIVE R15, `(.L_x_1826) ;  /* 0x000000000f087348 */ /* 0x001fea0003c00000 */
[----:B------:R-:W-:Y:S01]  /*24980*/  VOTE.ANY R14, PT, P6 ;  /* 0x00000000000e7806 */ /* 0x000fe200030e0100 */
[----:B0-----:R-:W-:Y:S06]  /*24990*/  ENDCOLLECTIVE ;  /* 0x000000000000791b */ /* 0x001fec0003800000 */
.L_x_1826:
[----:B------:R-:W-:Y:S05]  /*249a0*/  BSYNC B0 ;  /* 0x0000000000007941 */ /* 0x000fea0003800000 */
.L_x_1825:
[----:B------:R-:W-:Y:S02]  /*249b0*/  IMAD.MOV.U32 R3, RZ, RZ, R14 ;  /* 0x000000ffff037224 */ /* 0x000fe400078e000e */
[----:B------:R-:W-:Y:S02]  /*249c0*/  IMAD.MOV.U32 R13, RZ, RZ, R25 ;  /* 0x000000ffff0d7224 */ /* 0x000fe400078e0019 */
[----:B------:R-:W0:Y:S01]  /*249d0*/  POPC R7, R3 ;  /* 0x0000000300077309 */ /* 0x000e220000000000 */
[----:B------:R-:W-:Y:S02]  /*249e0*/  IMAD.MOV.U32 R11, RZ, RZ, 0x1f ;  /* 0x0000001fff0b7424 */ /* 0x000fe400078e00ff */
[----:B------:R-:W-:Y:S02]  /*249f0*/  IMAD.MOV.U32 R15, RZ, RZ, -0x1 ;  /* 0xffffffffff0f7424 */ /* 0x000fe400078e00ff */
[----:B0-----:R-:W-:Y:S02]  /*24a00*/  IMAD.MOV.U32 R12, RZ, RZ, R7 ;  /* 0x000000ffff0c7224 */ /* 0x001fe400078e0007 */
[----:B------:R-:W-:-:S07]  /*24a10*/  IMAD.IADD R27, R7, 0x1, R27 ;  /* 0x00000001071b7824 */ /* 0x000fce00078e021b */
[----:B------:R-:W-:Y:S05]  /*24a20*/  WARPSYNC.COLLECTIVE R15, `(.L_x_1827) ;  /* 0x000000000f087348 */ /* 0x000fea0003c00000 */
[----:B------:R0:W1:Y:S02]  /*24a30*/  SHFL.IDX P6, R14, R13, R12, R11 ;  /* 0x0000000c0d0e7389 */ /* 0x00006400000c000b */
[----:B01----:R-:W-:Y:S01]  /*24a40*/  ENDCOLLECTIVE ;  /* 0x000000000000791b */ /* 0x003fe20003800000 */
.L_x_1827:
[----:B------:R-:W-:Y:S01]  /*24a50*/  MOV R13, R5 ;  /* 0x00000005000d7202 */ /* 0x000fe20000000f00 */
[----:B------:R-:W-:-:S07]  /*24a60*/  IMAD.MOV.U32 R25, RZ, RZ, R14 ;  /* 0x000000ffff197224 */ /* 0x000fce00078e000e */
[----:B------:R-:W-:Y:S05]  /*24a70*/  WARPSYNC.COLLECTIVE R15, `(.L_x_1828) ;  /* 0x000000000f087348 */ /* 0x000fea0003c00000 */
[----:B------:R0:W1:Y:S02]  /*24a80*/  SHFL.IDX P6, R14, R13, R12, R11 ;  /* 0x0000000c0d0e7389 */ /* 0x00006400000c000b */
[----:B01----:R-:W-:Y:S01]  /*24a90*/  ENDCOLLECTIVE ;  /* 0x000000000000791b */ /* 0x003fe20003800000 */
.L_x_1828:
[----:B------:R-:W-:Y:S01]  /*24aa0*/  IMAD.MOV.U32 R5, RZ, RZ, R14 ;  /* 0x000000ffff057224 */ /* 0x000fe200078e000e */
[----:B------:R-:W-:Y:S06]  /*24ab0*/  BRA `(.L_x_1829) ;  /* 0xffffffb800c87947 */ /* 0x000fec000383ffff */
.L_x_1686:
[----:B------:R-:W-:Y:S01]  /*24ac0*/  BSSY B0, `(.L_x_1830) ;  /* 0x0000007000007945 */ /* 0x000fe20003800000 */
[----:B------:R-:W-:Y:S02]  /*24ad0*/  IMAD.MOV.U32 R13, RZ, RZ, R2 ;  /* 0x000000ffff0d7224 */ /* 0x000fe400078e0002 */
[----:B------:R-:W-:Y:S02]  /*24ae0*/  IMAD.MOV.U32 R11, RZ, RZ, 0x1f ;  /* 0x0000001fff0b7424 */ /* 0x000fe400078e00ff */
[----:B------:R-:W-:-:S07]  /*24af0*/  IMAD.MOV.U32 R15, RZ, RZ, -0x1 ;  /* 0xffffffffff0f7424 */ /* 0x000fce00078e00ff */
[----:B0123--:R-:W-:Y:S05]  /*24b00*/  WARPSYNC.COLLECTIVE R15, `(.L_x_1831) ;  /* 0x000000000f087348 */ /* 0x00ffea0003c00000 */
[----:B------:R4:W0:Y:S02]  /*24b10*/  SHFL.IDX P6, R14, R13, R12, R11 ;  /* 0x0000000c0d0e7389 */ /* 0x00082400000c000b */
[----:B01234-:R-:W-:Y:S01]  /*24b20*/  ENDCOLLECTIVE ;  /* 0x000000000000791b */ /* 0x01ffe20003800000 */
.L_x_1831:
[----:B------:R-:W-:Y:S05]  /*24b30*/  BSYNC B0 ;  /* 0x0000000000007941 */ /* 0x000fea0003800000 */
.L_x_1830:
[----:B------:R-:W-:Y:S01]  /*24b40*/  IMAD.MOV.U32 R24, RZ, RZ, R14 ;  /* 0x000000ffff187224 */ /* 0x000fe200078e000e */
[----:B------:R-:W-:Y:S06]  /*24b50*/  BRA `(.L_x_1685) ;  /* 0xffffffb800b87947 */ /* 0x000fec000383ffff */
.L_x_1692:
[----:B0-----:R0:W1:Y:S02]  /*24b60*/  SYNCS.PHASECHK.TRANS64.TRYWAIT P0, [R9+URZ+0x16820], R0 ;  /* 0x01682000090075a7 */ /* 0x001064000800017f */
[----:B-1----:R-:W-:Y:S05]  /*24b70*/  @!P0 NANOSLEEP.SYNCS 0x989680 ;  /* 0x009896800000895d */ /* 0x002fea0003900000 */
[----:B------:R-:W1:Y:S02]  /*24b80*/  @!P0 SYNCS.PHASECHK.TRANS64 P0, [R9+URZ+0x16820], R0 ;  /* 0x01682000090085a7 */ /* 0x000e64000800007f */
[----:B-1----:R-:W-:Y:S05]  /*24b90*/  @!P0 BRA `(.L_x_1692) ;  /* 0xfffffffc00f08947 */ /* 0x002fea000383ffff */
[----:B------:R-:W-:Y:S05]  /*24ba0*/  BRA `(.L_x_1832) ;  /* 0xffffffc400107947 */ /* 0x000fea000383ffff */
.L_x_1693:
[----:B------:R-:W1:Y:S01]  /*24bb0*/  S2R R2, SR_TID.X ;  /* 0x0000000000027919 */ /* 0x000e620000002100 */
[----:B------:R-:W-:Y:S01]  /*24bc0*/  BSSY B0, `(.L_x_1833) ;  /* 0x000000a000007945 */ /* 0x000fe20003800000 */
[----:B------:R-:W-:Y:S02]  /*24bd0*/  IMAD.MOV.U32 R12, RZ, RZ, RZ ;  /* 0x000000ffff0c7224 */ /* 0x000fe400078e00ff */
[----:B------:R-:W-:Y:S02]  /*24be0*/  IMAD.MOV.U32 R11, RZ, RZ, 0x1f ;  /* 0x0000001fff0b7424 */ /* 0x000fe400078e00ff */
[----:B------:R-:W-:Y:S01]  /*24bf0*/  IMAD.MOV.U32 R15, RZ, RZ, -0x1 ;  /* 0xffffffffff0f7424 */ /* 0x000fe200078e00ff */
[----:B-1----:R-:W-:-:S04]  /*24c00*/  SHF.R.U32.HI R2, RZ, 0x5, R2 ;  /* 0x00000005ff027819 */ /* 0x002fc80000011602 */
[----:B------:R-:W-:-:S05]  /*24c10*/  LOP3.LUT R2, R2, 0x3, RZ, 0xc0, !PT ;  /* 0x0000000302027812 */ /* 0x000fca00078ec0ff */
[----:B------:R-:W-:-:S07]  /*24c20*/  IMAD.MOV.U32 R13, RZ, RZ, R2 ;  /* 0x000000ffff0d7224 */ /* 0x000fce00078e0002 */
[----:B0--3--:R-:W-:Y:S05]  /*24c30*/  WARPSYNC.COLLECTIVE R15, `(.L_x_1834) ;  /* 0x000000000f087348 */ /* 0x009fea0003c00000 */
[----:B------:R1:W2:Y:S02]  /*24c40*/  SHFL.IDX P6, R14, R13, R12, R11 ;  /* 0x0000000c0d0e7389 */ /* 0x0002a400000c000b */
[----:B0123--:R-:W-:Y:S01]  /*24c50*/  ENDCOLLECTIVE ;  /* 0x000000000000791b */ /* 0x00ffe20003800000 */
.L_x_1834:
[----:B------:R-:W-:Y:S05]  /*24c60*/  BSYNC B0 ;  /* 0x0000000000007941 */ /* 0x000fea0003800000 */
.L_x_1833:
[----:B------:R-:W-:Y:S05]  /*24c70*/  BRA `(.L_x_1835) ;  /* 0xffffffc000f87947 */ /* 0x000fea000383ffff */
.L_x_1694:
[----:B------:R-:W-:Y:S01]  /*24c80*/  BSSY B0, `(.L_x_1836) ;  /* 0x0000006000007945 */ /* 0x000fe20003800000 */
[----:B------:R-:W-:-:S07]  /*24c90*/  IMAD.MOV.U32 R15, RZ, RZ, -0x1 ;  /* 0xffffffffff0f7424 */ /* 0x000fce00078e00ff */
[----:B0--3--:R-:W-:Y:S05]  /*24ca0*/  WARPSYNC.COLLECTIVE R15, `(.L_x_1837) ;  /* 0x000000000f0c7348 */ /* 0x009fea0003c00000 */
[----:B------:R-:W-:Y:S02]  /*24cb0*/  ELECT P6, UR62, PT ;  /* 0x00000000003e782f */ /* 0x000fe400038c0000 */
[----:B------:R-:W-:Y:S01]  /*24cc0*/  MOV R14, UR62 ;  /* 0x0000003e000e7c02 */ /* 0x000fe20008000f00 */
[----:B0--3--:R-:W-:Y:S10]  /*24cd0*/  ENDCOLLECTIVE ;  /* 0x000000000000791b */ /* 0x009ff40003800000 */
.L_x_1837:
[----:B------:R-:W-:Y:S05]  /*24ce0*/  BSYNC B0 ;  /* 0x0000000000007941 */ /* 0x000fea0003800000 */
.L_x_1836:
[----:B------:R-:W-:Y:S05]  /*24cf0*/  BRA `(.L_x_1838) ;  /* 0xffffffc000ec7947 */ /* 0x000fea000383ffff */
.L_x_1696:
[----:B0-----:R0:W1:Y:S02]  /*24d00*/  SYNCS.PHASECHK.TRANS64.TRYWAIT P0, [R7+URZ], R2 ;  /* 0x00000002070075a7 */ /* 0x001064000800017f */
[----:B-1----:R-:W-:Y:S05]  /*24d10*/  @!P0 NANOSLEEP.SYNCS 0x989680 ;  /* 0x009896800000895d */ /* 0x002fea0003900000 */
[----:B------:R-:W1:Y:S02]  /*24d20*/  @!P0 SYNCS.PHASECHK.TRANS64 P0, [R7+URZ], R2 ;  /* 0x00000002070085a7 */ /* 0x000e64000800007f */
[----:B-1----:R-:W-:Y:S05]  /*24d30*/  @!P0 BRA `(.L_x_1696) ;  /* 0xfffffffc00f08947 */ /* 0x002fea000383ffff */
[----:B------:R-:W-:Y:S05]  /*24d40*/  BRA `(.L_x_1839) ;  /* 0xffffffc400207947 */ /* 0x000fea000383ffff */
.L_x_1697:
[----:B-1----:R1:W2:Y:S02]  /*24d50*/  SYNCS.PHASECHK.TRANS64.TRYWAIT P0, [R3+URZ], R0 ;  /* 0x00000000030075a7 */ /* 0x0022a4000800017f */
[----:B--2---:R-:W-:Y:S05]  /*24d60*/  @!P0 NANOSLEEP.SYNCS 0x989680 ;  /* 0x009896800000895d */ /* 0x004fea0003900000 */
[----:B------:R-:W2:Y:S02]  /*24d70*/  @!P0 SYNCS.PHASECHK.TRANS64 P0, [R3+URZ], R0 ;  /* 0x00000000030085a7 */ /* 0x000ea4000800007f */
[----:B--2---:R-:W-:Y:S05]  /*24d80*/  @!P0 BRA `(.L_x_1697) ;  /* 0xfffffffc00f08947 */ /* 0x004fea000383ffff */
[----:B------:R-:W-:Y:S05]  /*24d90*/  BRA `(.L_x_1840) ;  /* 0xffffffc400147947 */ /* 0x000fea000383ffff */
.L_x_1699:
[----:B-1----:R1:W2:Y:S02]  /*24da0*/  SYNCS.PHASECHK.TRANS64.TRYWAIT P0, [R5+URZ], R2 ;  /* 0x00000002050075a7 */ /* 0x0022a4000800017f */
[----:B--2---:R-:W-:Y:S05]  /*24db0*/  @!P0 NANOSLEEP.SYNCS 0x989680 ;  /* 0x009896800000895d */ /* 0x004fea0003900000 */
[----:B------:R-:W2:Y:S02]  /*24dc0*/  @!P0 SYNCS.PHASECHK.TRANS64 P0, [R5+URZ], R2 ;  /* 0x00000002050085a7 */ /* 0x000ea4000800007f */
[----:B--2---:R-:W-:Y:S05]  /*24dd0*/  @!P0 BRA `(.L_x_1699) ;  /* 0xfffffffc00f08947 */ /* 0x004fea000383ffff */
[----:B------:R-:W-:Y:S05]  /*24de0*/  BRA `(.L_x_1841) ;  /* 0xffffffc400187947 */ /* 0x000fea000383ffff */
.L_x_1842:
        /* <DEDUP_REMOVED lines=9> */
.L_x_2706:


//--------------------- .text._ZN7cutlass13device_kernelIN5flash11enable_sm90INS1_16FlashAttnFwdSm90INS1_25CollectiveMainloopFwdSm90ILi2EN4cute5tupleIJNS5_1CILi1EEES8_S8_EEENS6_IJNS7_ILi192EEENS7_ILi128EEENS7_ILi64EEEEEELi64ENS_6half_tEfNS_4arch4Sm90ELb1ELb0ELb1ELb0ELb0ELb0ELb0ELb1ELb1ELb1ELb1ELb0EEENS1_21CollectiveEpilogueFwdINS6_IJSA_SC_SB_EEES9_SE_SG_Li384ELb0ELb1ELb1ELb0EEENS1_19SingleTileSchedulerILb0ELb1ELb1ELi192EEEEEEEEEvNT_6ParamsE --------------------------
	.section	.text._ZN7cutlass13device_kernelIN5flash11enable_sm90INS1_16FlashAttnFwdSm90INS1_25CollectiveMainloopFwdSm90ILi2EN4cute5tupleIJNS5_1CILi1EEES8_S8_EEENS6_IJNS7_ILi192EEENS7_ILi128EEENS7_ILi64EEEEEELi64ENS_6half_tEfNS_4arch4Sm90ELb1ELb0ELb1ELb0ELb0ELb0ELb0ELb1ELb1ELb1ELb1ELb0EEENS1_21CollectiveEpilogueFwdINS6_IJSA_SC_SB_EEES9_SE_SG_Li384ELb0ELb1ELb1ELb0EEENS1_19SingleTileSchedulerILb0ELb1ELb1ELi192EEEEEEEEEvNT_6ParamsE,"ax",@progbits
	.align	128
.text._ZN7cutlass13device_kernelIN5flash11enable_sm90INS1_16FlashAttnFwdSm90INS1_25CollectiveMainloopFwdSm90ILi2EN4cute5tupleIJNS5_1CILi1EEES8_S8_EEENS6_IJNS7_ILi192EEENS7_ILi128EEENS7_ILi64EEEEEELi64ENS_6half_tEfNS_4arch4Sm90ELb1ELb0ELb1ELb0ELb0ELb0ELb0ELb1ELb1ELb1ELb1ELb0EEENS1_21CollectiveEpilogueFwdINS6_IJSA_SC_SB_EEES9_SE_SG_Li384ELb0ELb1ELb1ELb0EEENS1_19SingleTileSchedulerILb0ELb1ELb1ELi192EEEEEEEEEvNT_6ParamsE:
        .type           _ZN7cutlass13device_kernelIN5flash11enable_sm90INS1_16FlashAttnFwdSm90INS1_25CollectiveMainloopFwdSm90ILi2EN4cute5tupleIJNS5_1CILi1EEES8_S8_EEENS6_IJNS7_ILi192EEENS7_ILi128EEENS7_ILi64EEEEEELi64ENS_6half_tEfNS_4arch4Sm90ELb1ELb0ELb1ELb0ELb0ELb0ELb0ELb1ELb1ELb1ELb1ELb0EEENS1_21CollectiveEpilogueFwdINS6_IJSA_SC_SB_EEES9_SE_SG_Li384ELb0ELb1ELb1ELb0EEENS1_19SingleTileSchedulerILb0ELb1ELb1ELi192EEEEEEEEEvNT_6ParamsE,@function
        .size           _ZN7cutlass13device_kernelIN5flash11enable_sm90INS1_16FlashAttnFwdSm90INS1_25CollectiveMainloopFwdSm90ILi2EN4cute5tupleIJNS5_1CILi1EEES8_S8_EEENS6_IJNS7_ILi192EEENS7_ILi128EEENS7_ILi64EEEEEELi64ENS_6half_tEfNS_4arch4Sm90ELb1ELb0ELb1ELb0ELb0ELb0ELb0ELb1ELb1ELb1ELb1ELb0EEENS1_21CollectiveEpilogueFwdINS6_IJSA_SC_SB_EEES9_SE_SG_Li384ELb0ELb1ELb1ELb0EEENS1_19SingleTileSchedulerILb0ELb1ELb1ELi192EEEEEEEEEvNT_6ParamsE,(.L_x_2707 - _ZN7cutlass13device_kernelIN5flash11enable_sm90INS1_16FlashAttnFwdSm90INS1_25CollectiveMainloopFwdSm90ILi2EN4cute5tupleIJNS5_1CILi1EEES8_S8_EEENS6_IJNS7_ILi192EEENS7_ILi128EEENS7_ILi64EEEEEELi64ENS_6half_tEfNS_4arch4Sm90ELb1ELb0ELb1ELb0ELb0ELb0ELb0ELb1ELb1ELb1ELb1ELb0EEENS1_21CollectiveEpilogueFwdINS6_IJSA_SC_SB_EEES9_SE_SG_Li384ELb0ELb1ELb1ELb0EEENS1_19SingleTileSchedulerILb0ELb1ELb1ELi192EEEEEEEEEvNT_6ParamsE)
        .other          _ZN7cutlass13device_kernelIN5flash11enable_sm90INS1_16FlashAttnFwdSm90INS1_25CollectiveMainloopFwdSm90ILi2EN4cute5tupleIJNS5_1CILi1EEES8_S8_EEENS6_IJNS7_ILi192EEENS7_ILi128EEENS7_ILi64EEEEEELi64ENS_6half_tEfNS_4arch4Sm90ELb1ELb0ELb1ELb0ELb0ELb0ELb0ELb1ELb1ELb1ELb1ELb0EEENS1_21CollectiveEpilogueFwdINS6_IJSA_SC_SB_EEES9_SE_SG_Li384ELb0ELb1ELb1ELb0EEENS1_19SingleTileSchedulerILb0ELb1ELb1ELi192EEEEEEEEEvNT_6ParamsE,@"STO_CUDA_ENTRY STV_DEFAULT"
_ZN7cutlass13device_kernelIN5flash11enable_sm90INS1_16FlashAttnFwdSm90INS1_25CollectiveMainloopFwdSm90ILi2EN4cute5tupleIJNS5_1CILi1EEES8_S8_EEENS6_IJNS7_ILi192EEENS7_ILi128EEENS7_ILi64EEEEEELi64ENS_6half_tEfNS_4arch4Sm90ELb1ELb0ELb1ELb0ELb0ELb0ELb0ELb1ELb1ELb1ELb1ELb0EEENS1_21CollectiveEpilogueFwdINS6_IJSA_SC_SB_EEES9_SE_SG_Li384ELb0ELb1ELb1ELb0EEENS1_19SingleTileSchedulerILb0ELb1ELb1ELi192EEEEEEEEEvNT_6ParamsE:
        /* <DEDUP_REMOVED lines=17> */
.L_x_1844:
[----:B------:R-:W-:Y:S05]  /*0110*/  BSYNC B0 ;  /* 0x0000000000007941 */ /* 0x000fea0003800000 */
.L_x_1843:
        /* <DEDUP_REMOVED lines=41> */
.L_x_1845:
        /* <DEDUP_REMOVED lines=22> */
.L_x_1846:
        /* <DEDUP_REMOVED lines=18> */
.L_x_1847:
        /* <DEDUP_REMOVED lines=22> */
.L_x_1848:
        /* <DEDUP_REMOVED lines=22> */
.L_x_1849:
        /* <DEDUP_REMOVED lines=9> */
.L_x_1852:
        /* <DEDUP_REMOVED lines=21> */
[----:B------:R-:W0:Y:S01]  /*0ad0*/  S2UR UR41, SR_CTAID.X ;  /* 0x00000000002979c3 */ /* 0x000e220000002500 */
[----:B------:R-:W-:Y:S01]  /*0ae0*/  ULDC UR4, c[0x0][0x448] ;  /* 0x0001120000047ab9 */ /* 0x000fe20000000800 */
[----:B------:R-:W-:Y:S01]  /*0af0*/  ULDC UR37, c[0x0][0x424] ;  /* 0x0001090000257ab9 */ /* 0x000fe20000000800 */
[----:B------:R-:W-:Y:S01]  /*0b00*/  UISETP.NE.AND UP1, UPT, UR4, 0x1, UPT ;  /* 0x000000010400788c */ /* 0x000fe2000bf25270 */
[----:B------:R-:W-:Y:S02]  /*0b10*/  ULDC UR7, c[0x0][0x288] ;  /* 0x0000a20000077ab9 */ /* 0x000fe40000000800 */
[----:B------:R-:W-:Y:S01]  /*0b20*/  ULDC.64 UR4, c[0x0][0x418] ;  /* 0x0001060000047ab9 */ /* 0x000fe20000000a00 */
[----:B------:R-:W-:Y:S02]  /*0b30*/  UIADD3 UR7, -UR7, 0x80, URZ ;  /* 0x0000008007077890 */ /* 0x000fe4000fffe13f */
[----:B------:R-:W-:Y:S01]  /*0b40*/  UISETP.NE.U32.AND UP0, UPT, UR4, URZ, UPT ;  /* 0x0000003f0400728c */ /* 0x000fe2000bf05070 */
[----:B------:R-:W-:Y:S01]  /*0b50*/  ULDC UR8, c[0x0][0x2f0] ;  /* 0x0000bc0000087ab9 */ /* 0x000fe20000000800 */
[----:B------:R-:W-:-:S02]  /*0b60*/  USHF.R.U32.HI UR10, URZ, 0x10, UR38 ;  /* 0x000000103f0a7899 */ /* 0x000fc40008011626 */
[----:B------:R-:W-:Y:S01]  /*0b70*/  UISETP.NE.AND.EX UP0, UPT, UR5, URZ, UPT, UP0 ;  /* 0x0000003f0500728c */ /* 0x000fe2000bf05300 */
[----:B------:R-:W-:Y:S02]  /*0b80*/  @UP1 ULDC UR9, c[0x0][0x450] ;  /* 0x0001140000091ab9 */ /* 0x000fe40000000800 */
[----:B------:R-:W-:Y:S01]  /*0b90*/  @UP1 ULDC UR5, c[0x0][0x44c] ;  /* 0x0001130000051ab9 */ /* 0x000fe20000000800 */
[----:B------:R-:W-:Y:S02]  /*0ba0*/  USEL UR37, UR37, 0x1, UP0 ;  /* 0x0000000125257887 */ /* 0x000fe40008000000 */
[----:B------:R-:W-:Y:S02]  /*0bb0*/  ULOP3.LUT UR38, UR38, 0xffff, URZ, 0xc0, !UPT ;  /* 0x0000ffff26267892 */ /* 0x000fe4000f8ec03f */
[----:B------:R-:W-:Y:S02]  /*0bc0*/  UIMAD UR7, UR37, UR8, UR7 ;  /* 0x00000008250772a4 */ /* 0x000fe4000f8e0207 */
[----:B0-----:R-:W-:-:S04]  /*0bd0*/  UIMAD UR41, UR41, 0xc0, URZ ;  /* 0x000000c0292978a4 */ /* 0x001fc8000f8e023f */
[----:B------:R-:W-:Y:S02]  /*0be0*/  @UP1 UIADD3 UR4, UR41, 0xbf, URZ ;  /* 0x000000bf29041890 */ /* 0x000fe4000fffe03f */
[----:B------:R-:W-:Y:S02]  /*0bf0*/  UIADD3 UR6, UR41, 0xbf, URZ ;  /* 0x000000bf29067890 */ /* 0x000fe4000fffe03f */
[----:B------:R-:W-:Y:S02]  /*0c00*/  UIMAD.WIDE.U32 UR4, UR4, UR5, URZ ;  /* 0x00000005040472a5 */ /* 0x000fe4000f8e003f */
[----:B------:R-:W-:Y:S02]  /*0c10*/  UIMAD UR4, UR37, UR8, 0x7f ;  /* 0x0000007f250474a4 */ /* 0x000fe4000f8e0208 */
[----:B------:R-:W-:Y:S02]  /*0c20*/  @UP1 USHF.R.U32.HI UR6, URZ, UR9, UR5 ;  /* 0x000000093f061299 */ /* 0x000fe40008011605 */
[----:B------:R-:W-:-:S02]  /*0c30*/  USHF.R.S32.HI UR5, URZ, 0x1f, UR4 ;  /* 0x0000001f3f057899 */ /* 0x000fc40008011404 */
[----:B------:R-:W-:Y:S02]  /*0c40*/  UIADD3 UR6, UR7, UR6, URZ ;  /* 0x0000000607067290 */ /* 0x000fe4000fffe03f */
[----:B------:R-:W-:Y:S02]  /*0c50*/  ULEA.HI UR5, UR5, UR4, URZ, 0x7 ;  /* 0x0000000405057291 */ /* 0x000fe4000f8f383f */
[----:B------:R-:W-:Y:S02]  /*0c60*/  USHF.R.S32.HI UR7, URZ, 0x1f, UR6 ;  /* 0x0000001f3f077899 */ /* 0x000fe40008011406 */
[----:B------:R-:W-:Y:S02]  /*0c70*/  USHF.R.S32.HI UR5, URZ, 0x7, UR5 ;  /* 0x000000073f057899 */ /* 0x000fe40008011405 */
[----:B------:R-:W-:Y:S01]  /*0c80*/  ULEA.HI UR7, UR7, UR6, URZ, 0x7 ;  /* 0x0000000607077291 */ /* 0x000fe2000f8f383f */
[----:B------:R-:W-:-:S03]  /*0c90*/  UMOV UR4, URZ ;  /* 0x0000003f00047c82 */ /* 0x000fc60008000000 */
[----:B------:R-:W-:-:S04]  /*0ca0*/  USHF.R.S32.HI UR7, URZ, 0x7, UR7 ;  /* 0x000000073f077899 */ /* 0x000fc80008011407 */
[----:B------:R-:W-:-:S04]  /*0cb0*/  UISETP.LT.AND UP0, UPT, UR5, UR7, UPT ;  /* 0x000000070500728c */ /* 0x000fc8000bf01270 */
[----:B------:R-:W-:Y:S02]  /*0cc0*/  USEL UR9, UR5, UR7, UP0 ;  /* 0x0000000705097287 */ /* 0x000fe40008000000 */
[----:B------:R-:W-:Y:S02]  /*0cd0*/  UISETP.NE.AND UP0, UPT, UR10, URZ, UPT ;  /* 0x0000003f0a00728c */ /* 0x000fe4000bf05270 */
[----:B------:R-:W-:-:S06]  /*0ce0*/  UISETP.GE.AND UP1, UPT, UR9, 0x1, UPT ;  /* 0x000000010900788c */ /* 0x000fcc000bf26270 */
[----:B------:R-:W-:-:S03]  /*0cf0*/  PLOP3.LUT P0, PT, PT, PT, UP1, 0x80, 0x0 ;  /* 0x000000000000781c */ /* 0x000fc60003f0f018 */
[----:B------:R-:W-:-:S10]  /*0d00*/  @!UP0 ULDC UR10, c[0x0][0x9f0] ;  /* 0x00027c00000a8ab9 */ /* 0x000fd40000000800 */
[----:B------:R-:W-:Y:S05]  /*0d10*/  @!P0 BRA `(.L_x_1854) ;  /* 0x0000000000848947 */ /* 0x000fea0003800000 */
[----:B------:R-:W-:Y:S01]  /*0d20*/  IMAD.U32 R4, RZ, RZ, UR10 ;  /* 0x0000000aff047e24 */ /* 0x000fe2000f8e00ff */
[----:B------:R-:W-:Y:S01]  /*0d30*/  UIADD3 UR6, UR10, -0x1, UR9 ;  /* 0xffffffff0a067890 */ /* 0x000fe2000fffe009 */
[----:B------:R-:W-:-:S03]  /*0d40*/  UMOV UR4, URZ ;  /* 0x0000003f00047c82 */ /* 0x000fc60008000000 */
[-C--:B------:R-:W-:Y:S02]  /*0d50*/  IABS R0, R4.reuse ;  /* 0x0000000400007213 */ /* 0x080fe40000000000 */
[----:B------:R-:W-:Y:S01]  /*0d60*/  IMAD.U32 R5, RZ, RZ, UR6 ;  /* 0x00000006ff057e24 */ /* 0x000fe2000f8e00ff */
[----:B------:R-:W-:Y:S01]  /*0d70*/  IABS R6, R4 ;  /* 0x0000000400067213 */ /* 0x000fe20000000000 */
[----:B------:R-:W-:Y:S01]  /*0d80*/  ULOP3.LUT UR6, UR6, UR10, URZ, 0x3c, !UPT ;  /* 0x0000000a06067292 */ /* 0x000fe2000f8e3c3f */
[----:B------:R-:W-:Y:S02]  /*0d90*/  R2UR UR11, R0 ;  /* 0x00000000000b72ca */ /* 0x000fe400000e0000 */
[----:B------:R-:W-:-:S05]  /*0da0*/  IABS R5, R5 ;  /* 0x0000000500057213 */ /* 0x000fca0000000000 */
[----:B------:R-:W-:-:S05]  /*0db0*/  IMAD.MOV.U32 R4, RZ, RZ, R5 ;  /* 0x000000ffff047224 */ /* 0x000fca00078e0005 */
[----:B------:R-:W-:Y:S01]  /*0dc0*/  R2UR UR8, R4 ;  /* 0x00000000040872ca */ /* 0x000fe200000e0000 */
[----:B------:R-:W0:Y:S08]  /*0dd0*/  I2F.RP R0, UR11 ;  /* 0x0000000b00007d06 */ /* 0x000e300008209400 */
[----:B0-----:R-:W0:Y:S02]  /*0de0*/  MUFU.RCP R0, R0 ;  /* 0x0000000000007308 */ /* 0x001e240000001000 */
[----:B0-----:R-:W-:-:S02]  /*0df0*/  VIADD R3, R0, 0xffffffe ;  /* 0x0ffffffe00037836 */ /* 0x001fc40000000000 */
        /* <DEDUP_REMOVED lines=19> */
.L_x_1854:
[----:B------:R-:W-:Y:S02]  /*0f30*/  UIMAD UR38, UR38, UR4, URZ ;  /* 0x00000004262672a4 */ /* 0x000fe4000f8e023f */
[----:B------:R-:W-:Y:S01]  /*0f40*/  IMAD.U32 R3, RZ, RZ, UR4 ;  /* 0x00000004ff037e24 */ /* 0x000fe2000f8e00ff */
[----:B------:R-:W-:Y:S01]  /*0f50*/  MOV R0, UR9 ;  /* 0x0000000900007c02 */ /* 0x000fe20008000f00 */
[----:B------:R-:W-:Y:S01]  /*0f60*/  VIADD R18, R2, 0xffffff80 ;  /* 0xffffff8002127836 */ /* 0x000fe20000000000 */
[----:B------:R-:W-:Y:S02]  /*0f70*/  PLOP3.LUT P0, PT, PT, PT, PT, 0x80, 0x0 ;  /* 0x000000000000781c */ /* 0x000fe40003f0f070 */
[----:B------:R-:W-:Y:S02]  /*0f80*/  CS2R R118, SRZ ;  /* 0x0000000000767805 */ /* 0x000fe4000001ff00 */
[----:B------:R-:W-:Y:S01]  /*0f90*/  VIADDMNMX R0, R3, UR38, R0, PT ;  /* 0x0000002603007c46 */ /* 0x000fe2000b800100 */
[----:B------:R-:W-:Y:S01]  /*0fa0*/  IMAD.MOV.U32 R3, RZ, RZ, RZ ;  /* 0x000000ffff037224 */ /* 0x000fe200078e00ff */
[----:B------:R-:W-:-:S02]  /*0fb0*/  CS2R R116, SRZ ;  /* 0x0000000000747805 */ /* 0x000fc4000001ff00 */
[----:B------:R-:W-:Y:S02]  /*0fc0*/  CS2R R114, SRZ ;  /* 0x0000000000727805 */ /* 0x000fe4000001ff00 */
[----:B------:R-:W-:Y:S01]  /*0fd0*/  R2UR UR43, R0 ;  /* 0x00000000002b72ca */ /* 0x000fe200000e0000 */
        /* <DEDUP_REMOVED lines=11> */
[----:B------:R-:W-:Y:S01]  /*1090*/  CS2R R92, SRZ ;  /* 0x00000000005c7805 */ /* 0x000fe2000001ff00 */
[----:B------:R-:W-:Y:S01]  /*10a0*/  UISETP.GT.AND UP0, UPT, UR43, UR38, UPT ;  /* 0x000000262b00728c */ /* 0x000fe2000bf04270 */
[----:B------:R-:W-:Y:S02]  /*10b0*/  CS2R R90, SRZ ;  /* 0x00000000005a7805 */ /* 0x000fe4000001ff00 */
[----:B------:R-:W-:-:S03]  /*10c0*/  CS2R R88, SRZ ;  /* 0x0000000000587805 */ /* 0x000fc6000001ff00 */
[----:B------:R-:W-:-:S13]  /*10d0*/  PLOP3.LUT P1, PT, PT, PT, UP0, 0x80, 0x0 ;  /* 0x000000000000781c */ /* 0x000fda0003f2f008 */
[----:B------:R-:W-:Y:S05]  /*10e0*/  @!P1 BRA `(.L_x_1855) ;  /* 0x0000008800349947 */ /* 0x000fea0003800000 */
        /* <DEDUP_REMOVED lines=34> */
.L_x_1856:
[----:B------:R-:W-:-:S04]  /*1310*/  SHF.L.U32 R0, RZ, 0x1f, RZ ;  /* 0x0000001fff007819 */ /* 0x000fc800000006ff */
[----:B------:R-:W0:Y:S02]  /*1320*/  SYNCS.PHASECHK.TRANS64.TRYWAIT P0, [UR39+0x16800], R0 ;  /* 0x01680000ff0075a7 */ /* 0x000e240008000167 */
[----:B0-----:R-:W-:Y:S05]  /*1330*/  @!P0 BRA `(.L_x_1857) ;  /* 0x000000cc00b48947 */ /* 0x001fea0003800000 */
.L_x_1962:
[----:B------:R-:W-:-:S06]  /*1340*/  ULOP3.LUT UR4, UR42, 0x1, URZ, 0xfc, !UPT ;  /* 0x000000012a047892 */ /* 0x000fcc000f8efc3f */
[----:B0-----:R-:W-:-:S05]  /*1350*/  IMAD.U32 R3, RZ, RZ, UR4 ;  /* 0x00000004ff037e24 */ /* 0x001fca000f8e00ff */
[----:B------:R-:W-:-:S13]  /*1360*/  ISETP.NE.AND P0, PT, R3, 0x3, PT ;  /* 0x000000030300780c */ /* 0x000fda0003f05270 */
[----:B------:R-:W-:Y:S05]  /*1370*/  @!P0 BRA `(.L_x_1858) ;  /* 0x0000000000048947 */ /* 0x000fea0003800000 */
[----:B------:R-:W-:Y:S01]  /*1380*/  BPT.TRAP 0x1 ;  /* 0x000000040000795c */ /* 0x000fe20000300000 */
.L_x_1858:
[----:B------:R0:W1:Y:S01]  /*1390*/  SYNCS.PHASECHK.TRANS64.TRYWAIT P2, [UR39+0x16830], R0 ;  /* 0x01683000ff0075a7 */ /* 0x0000620008040167 */
[----:B------:R-:W-:Y:S05]  /*13a0*/  @!P0 BRA `(.L_x_1859) ;  /* 0x0000000000048947 */ /* 0x000fea0003800000 */
[----:B------:R-:W-:Y:S01]  /*13b0*/  BPT.TRAP 0x1 ;  /* 0x000000040000795c */ /* 0x000fe20000300000 */
.L_x_1859:
[----:B------:R-:W-:Y:S01]  /*13c0*/  IMAD.U32 R6, RZ, RZ, UR44 ;  /* 0x0000002cff067e24 */ /* 0x000fe2000f8e00ff */
[----:B------:R-:W-:-:S04]  /*13d0*/  ISETP.NE.AND P1, PT, R17, RZ, PT ;  /* 0x000000ff1100720c */ /* 0x000fc80003f25270 */
[----:B------:R-:W-:Y:S01]  /*13e0*/  LOP3.LUT R6, R6, 0x10000, RZ, 0xfc, !PT ;  /* 0x0001000006067812 */ /* 0x000fe200078efcff */
[----:B-1----:R-:W-:Y:S08]  /*13f0*/  @P2 BRA `(.L_x_1860) ;  /* 0x0000000000082947 */ /* 0x002ff00003800000 */
[----:B------:R-:W1:Y:S02]  /*1400*/  SYNCS.PHASECHK.TRANS64.TRYWAIT P2, [UR39+0x16830], R0 ;  /* 0x01683000ff0075a7 */ /* 0x000e640008040167 */
[----:B-1----:R-:W-:Y:S05]  /*1410*/  @!P2 BRA `(.L_x_1861) ;  /* 0x000000cc0094a947 */ /* 0x002fea0003800000 */
.L_x_1860:
[----:B------:R-:W-:Y:S05]  /*1420*/  WARPSYNC.ALL ;  /* 0x0000000000007948 */ /* 0x000fea0003800000 */
[----:B------:R-:W-:Y:S01]  /*1430*/  IMAD.MOV.U32 R7, RZ, RZ, 0x40000040 ;  /* 0x40000040ff077424 */ /* 0x000fe200078e00ff */
[----:B------:R-:W-:Y:S01]  /*1440*/  UIADD3 UR4, UR39, 0xe400, URZ ;  /* 0x0000e40027047890 */ /* 0x000fe2000fffe03f */
[C---:B------:R-:W-:Y:S01]  /*1450*/  R2UR UR8, R6.reuse ;  /* 0x00000000060872ca */ /* 0x040fe200000e0000 */
[----:B------:R-:W-:Y:S02]  /*1460*/  WARPGROUP.ARRIVE ;  /* 0x00000000000079c5 */ /* 0x000fe40000000000 */
[----:B------:R-:W-:Y:S01]  /*1470*/  R2UR UR9, R7 ;  /* 0x00000000070972ca */ /* 0x000fe200000e0000 */
[----:B------:R-:W-:Y:S01]  /*1480*/  USHF.R.U32.HI UR4, URZ, 0x4, UR4 ;  /* 0x000000043f047899 */ /* 0x000fe20008011604 */
[----:B------:R-:W-:Y:S01]  /*1490*/  R2UR UR16, R6 ;  /* 0x00000000061072ca */ /* 0x000fe200000e0000 */
[----:B------:R-:W-:Y:S01]  /*14a0*/  UMOV UR11, 0x40000040 ;  /* 0x40000040000b7882 */ /* 0x000fe20000000000 */
[----:B------:R-:W-:Y:S01]  /*14b0*/  UMOV UR13, 0x40000040 ;  /* 0x40000040000d7882 */ /* 0x000fe20000000000 */
[----:B------:R-:W-:Y:S01]  /*14c0*/  ULOP3.LUT UR4, UR4, 0x3fff, URZ, 0xc0, !UPT ;  /* 0x00003fff04047892 */ /* 0x000fe2000f8ec03f */
[----:B------:R-:W-:Y:S01]  /*14d0*/  LOP3.LUT R5, R22, 0xffffff80, RZ, 0xc0, !PT ;  /* 0xffffff8016057812 */ /* 0x000fe200078ec0ff */
[----:B------:R-:W-:Y:S01]  /*14e0*/  UMOV UR15, 0x40000040 ;  /* 0x40000040000f7882 */ /* 0x000fe20000000000 */
[----:B------:R-:W-:Y:S01]  /*14f0*/  UMOV UR17, 0x40000040 ;  /* 0x4000004000117882 */ /* 0x000fe20000000000 */
[----:B------:R-:W-:Y:S01]  /*1500*/  ULOP3.LUT UR24, UR4, 0x10000, URZ, 0xfc, !UPT ;  /* 0x0001000004187892 */ /* 0x000fe2000f8efc3f */
[----:B------:R-:W-:Y:S01]  /*1510*/  LEA.HI R91, R91, R18, RZ, 0x2 ;  /* 0x000000125b5b7211 */ /* 0x000fe200078f10ff */
[----:B------:R-:W-:Y:S01]  /*1520*/  UMOV UR19, 0x40000040 ;  /* 0x4000004000137882 */ /* 0x000fe20000000000 */
[C---:B------:R-:W-:Y:S01]  /*1530*/  IMAD.IADD R5, R18.reuse, 0x1, -R5 ;  /* 0x0000000112057824 */ /* 0x040fe200078e0a05 */
[----:B------:R-:W-:Y:S01]  /*1540*/  UIADD3 UR14, UR24, 0x4, URZ ;  /* 0x00000004180e7890 */ /* 0x000fe2000fffe03f */
[----:B------:R-:W-:Y:S01]  /*1550*/  LOP3.LUT R91, R91, 0xfffffffc, RZ, 0xc0, !PT ;  /* 0xfffffffc5b5b7812 */ /* 0x000fe200078ec0ff */
[----:B------:R-:W-:Y:S01]  /*1560*/  UIADD3 UR12, UR16, 0x4, URZ ;  /* 0x00000004100c7890 */ /* 0x000fe2000fffe03f */
[----:B------:R-:W-:Y:S01]  /*1570*/  IMAD.HI R10, R19, 0x55555556, RZ ;  /* 0x55555556130a7827 */ /* 0x000fe200078e02ff */
[----:B------:R-:W-:Y:S01]  /*1580*/  UMOV UR10, UR24 ;  /* 0x00000018000a7c82 */ /* 0x000fe20008000000 */
[----:B------:R-:W-:Y:S01]  /*1590*/  UIADD3 UR18, UR24, 0x6, URZ ;  /* 0x0000000618127890 */ /* 0x000fe2000fffe03f */
[----:B------:R-:W-:Y:S01]  /*15a0*/  HGMMA.64x128x16.F32 R24, gdesc[UR8], RZ, !UPT, gsb0 ;  /* 0x01e00000081879f0 */ /* 0x000fe2000c0008ff */
[----:B------:R-:W-:Y:S01]  /*15b0*/  UIADD3 UR8, UR16, 0x2, URZ ;  /* 0x0000000210087890 */ /* 0x000fe2000fffe03f */
[----:B01----:R-:W-:Y:S01]  /*15c0*/  SHF.R.S32.HI R0, RZ, 0x1f, R5 ;  /* 0x0000001fff007819 */ /* 0x003fe20000011405 */
[----:B------:R-:W-:Y:S01]  /*15d0*/  UIADD3 UR10, UR24, 0x2, URZ ;  /* 0x00000002180a7890 */ /* 0x000fe2000fffe03f */
[----:B------:R-:W-:Y:S01]  /*15e0*/  IADD3 R91, R18, -R91, RZ ;  /* 0x8000005b125b7210 */ /* 0x000fe20007ffe0ff */
[----:B------:R-:W-:Y:S01]  /*15f0*/  UMOV UR9, 0x40000040 ;  /* 0x4000004000097882 */ /* 0x000fe20000000000 */
[----:B------:R-:W-:Y:S01]  /*1600*/  UMOV UR11, 0x40000040 ;  /* 0x40000040000b7882 */ /* 0x000fe20000000000 */
[----:B------:R-:W-:Y:S01]  /*1610*/  UIADD3 UR16, UR16, 0x6, URZ ;  /* 0x0000000610107890 */ /* 0x000fe2000fffe03f */
[CC--:B------:R-:W-:Y:S01]  /*1620*/  LEA.HI R8, R0.reuse, R5.reuse, RZ, 0x2 ;  /* 0x0000000500087211 */ /* 0x0c0fe200078f10ff */
[----:B------:R-:W-:Y:S01]  /*1630*/  ULDC UR4, c[0x0][0x448] ;  /* 0x0001120000047ab9 */ /* 0x000fe20000000800 */
[----:B------:R-:W-:Y:S01]  /*1640*/  LEA.HI R4, R0, R5, RZ, 0x5 ;  /* 0x0000000500047211 */ /* 0x000fe200078f28ff */
[----:B------:R-:W-:Y:S01]  /*1650*/  UISETP.NE.AND UP0, UPT, UR4, 0x1, UPT ;  /* 0x000000010400788c */ /* 0x000fe2000bf05270 */
[--C-:B------:R-:W-:Y:S01]  /*1660*/  SHF.R.S32.HI R0, RZ, 0x2, R8.reuse ;  /* 0x00000002ff007819 */ /* 0x100fe20000011408 */
[----:B------:R-:W-:Y:S01]  /*1670*/  ULDC UR6, c[0x0][0x2f0] ;  /* 0x0000bc0000067ab9 */ /* 0x000fe20000000800 */
[----:B------:R-:W-:Y:S01]  /*1680*/  SHF.R.S32.HI R17, RZ, 0x1f, R8 ;  /* 0x0000001fff117819 */ /* 0x000fe20000011408 */
[----:B------:R-:W-:Y:S01]  /*1690*/  UMOV UR4, 0xffffff80 ;  /* 0xffffff8000047882 */ /* 0x000fe20000000000 */
[----:B------:R-:W-:Y:S01]  /*16a0*/  SHF.R.S32.HI R4, RZ, 0x5, R4 ;  /* 0x00000005ff047819 */ /* 0x000fe20000011404 */
[----:B------:R-:W-:Y:S01]  /*16b0*/  UIMAD UR4, UR43, UR4, 0x80 ;  /* 0x000000802b0474a4 */ /* 0x000fe2000f8e0204 */
[----:B------:R-:W-:Y:S01]  /*16c0*/  LEA.HI R17, R17, R0, RZ, 0x3 ;  /* 0x0000000011117211 */ /* 0x000fe200078f18ff */
[----:B------:R-:W-:Y:S01]  /*16d0*/  ULDC UR7, c[0x0][0x288] ;  /* 0x0000a20000077ab9 */ /* 0x000fe20000000800 */
[----:B------:R-:W-:Y:S01]  /*16e0*/  LEA R12, R4, UR41, 0x4 ;  /* 0x00000029040c7c11 */ /* 0x000fe2000f8e20ff */
[----:B------:R-:W-:Y:S01]  /*16f0*/  UIADD3 UR26, UR43, -0x2, URZ ;  /* 0xfffffffe2b1a7890 */ /* 0x000fe2000fffe03f */
[----:B------:R-:W-:Y:S01]  /*1700*/  LEA.HI R10, R10, R10, RZ, 0x1 ;  /* 0x0000000a0a0a7211 */ /* 0x000fe200078f08ff */
[----:B------:R-:W-:Y:S01]  /*1710*/  @UP0 ULDC UR5, c[0x0][0x44c] ;  /* 0x0001130000050ab9 */ /* 0x000fe20000000800 */
[----:B------:R-:W-:-:S02]  /*1720*/  LOP3.LUT R17, R17, 0xfffffff8, RZ, 0xc0, !PT ;  /* 0xfffffff811117812 */ /* 0x000fc400078ec0ff */
[----:B------:R-:W-:Y:S02]  /*1730*/  CS2R R118, SRZ ;  /* 0x0000000000767805 */ /* 0x000fe4000001ff00 */
[C---:B------:R-:W-:Y:S01]  /*1740*/  LEA.HI R4, R91.reuse, R91, RZ, 0x1 ;  /* 0x0000005b5b047211 */ /* 0x040fe200078f08ff */
[----:B------:R-:W-:Y:S01]  /*1750*/  IMAD R10, R10, -0x3, R19 ;  /* 0xfffffffd0a0a7824 */ /* 0x000fe200078e0213 */
[----:B------:R-:W-:Y:S01]  /*1760*/  IADD3 R17, R12, R0, -R17 ;  /* 0x000000000c117210 */ /* 0x000fe20007ffe811 */
[----:B------:R-:W-:Y:S01]  /*1770*/  IMAD.U32 R12, RZ, RZ, UR6 ;  /* 0x00000006ff0c7e24 */ /* 0x000fe2000f8e00ff */
[----:B------:R-:W-:Y:S02]  /*1780*/  LOP3.LUT R4, R4, 0x1ffffffe, RZ, 0xc0, !PT ;  /* 0x1ffffffe04047812 */ /* 0x000fe400078ec0ff */
[----:B------:R-:W-:Y:S01]  /*1790*/  PLOP3.LUT P2, PT, PT, PT, UP0, 0x80, 0x0 ;  /* 0x000000000000781c */ /* 0x000fe20003f4f008 */
[----:B------:R-:W-:Y:S01]  /*17a0*/  IMAD R17, R10, 0x40, R17 ;  /* 0x000000400a117824 */ /* 0x000fe200078e0211 */
[----:B------:R-:W-:Y:S01]  /*17b0*/  LOP3.LUT R8, R8, 0x7ffffffc, RZ, 0xc0, !PT ;  /* 0x7ffffffc08087812 */ /* 0x000fe200078ec0ff */
[----:B------:R-:W-:-:S04]  /*17c0*/  IMAD.IADD R4, R91, 0x1, -R4 ;  /* 0x000000015b047824 */ /* 0x000fc800078e0a04 */
[----:B------:R-:W-:Y:S02]  /*17d0*/  IMAD R4, R4, 0x8, R17 ;  /* 0x0000000804047824 */ /* 0x000fe400078e0211 */
[----:B------:R-:W-:Y:S02]  /*17e0*/  IMAD.IADD R5, R5, 0x1, -R8 ;  /* 0x0000000105057824 */ /* 0x000fe400078e0a08 */
[----:B------:R-:W-:Y:S02]  /*17f0*/  IMAD.MOV.U32 R20, RZ, RZ, R4 ;  /* 0x000000ffff147224 */ /* 0x000fe400078e0004 */
[----:B------:R-:W-:Y:S01]  /*1800*/  @P2 IMAD.HI.U32 R0, R4, UR5, RZ ;  /* 0x0000000504002c27 */ /* 0x000fe2000f8e00ff */
[----:B------:R-:W-:-:S04]  /*1810*/  @UP0 ULDC UR5, c[0x0][0x450] ;  /* 0x0001140000050ab9 */ /* 0x000fc80000000800 */
[----:B------:R-:W-:Y:S01]  /*1820*/  @P2 SHF.R.U32.HI R20, RZ, UR5, R0 ;  /* 0x00000005ff142c19 */ /* 0x000fe20008011600 */
[----:B------:R-:W-:Y:S02]  /*1830*/  UIADD3 UR5, UR4, 0x1, URZ ;  /* 0x0000000104057890 */ /* 0x000fe4000fffe03f */
[----:B------:R-:W-:Y:S02]  /*1840*/  UIMAD UR4, UR37, UR6, UR4 ;  /* 0x00000006250472a4 */ /* 0x000fe4000f8e0204 */
[----:B------:R-:W0:Y:S01]  /*1850*/  SHFL.IDX PT, R14, R20, RZ, 0x1c1f ;  /* 0x001c1fff140e7589 */ /* 0x000e2200000e0000 */
[----:B------:R-:W-:Y:S01]  /*1860*/  UIMAD UR6, UR37, UR6, -UR7 ;  /* 0x00000006250672a4 */ /* 0x000fe2000f8e0a07 */
[----:B------:R-:W-:Y:S02]  /*1870*/  MOV R10, UR5 ;  /* 0x00000005000a7c02 */ /* 0x000fe40008000f00 */
[----:B------:R-:W-:Y:S01]  /*1880*/  IMAD.U32 R18, RZ, RZ, UR4 ;  /* 0x00000004ff127e24 */ /* 0x000fe2000f8e00ff */
[----:B------:R-:W1:Y:S01]  /*1890*/  SHFL.IDX PT, R20, R20, 0x1, 0x1c1f ;  /* 0x003c1f0014147f89 */ /* 0x000e6200000e0000 */
[----:B------:R-:W-:Y:S01]  /*18a0*/  ULDC UR4, c[0x0][0x988] ;  /* 0x0002620000047ab9 */ /* 0x000fe20000000800 */
[----:B------:R-:W-:-:S02]  /*18b0*/  IMAD R17, R5, -0x2, R10 ;  /* 0xfffffffe05117824 */ /* 0x000fc400078e020a */
[----:B------:R-:W-:Y:S02]  /*18c0*/  IMAD R18, R5, -0x2, R18 ;  /* 0xfffffffe05127824 */ /* 0x000fe400078e0212 */
[----:B------:R-:W-:Y:S01]  /*18d0*/  IMAD R17, R12, UR37, R17 ;  /* 0x000000250c117c24 */ /* 0x000fe2000f8e0211 */
[----:B------:R-:W-:Y:S02]  /*18e0*/  WARPGROUP.DEPBAR.LE gsb0, 0x0 ;  /* 0x00008000000079c5 */ /* 0x000fe40000010000 */
[----:B------:R-:W-:-:S06]  /*18f0*/  WARPGROUP.ARRIVE ;  /* 0x00000000000079c5 */ /* 0x000fcc0000000000 */
[----:B------:R-:W-:Y:S01]  /*1900*/  HGMMA.64x128x16.F32 R24, gdesc[UR8], R24, gsb0 ;  /* 0x01e00000081879f0 */ /* 0x000fe20008000818 */
[----:B------:R-:W-:Y:S02]  /*1910*/  ULDC UR10, c[0x0][0x9d8] ;  /* 0x00027600000a7ab9 */ /* 0x000fe40000000800 */
        /* <DEDUP_REMOVED lines=18> */
[----:B------:R-:W-:-:S02]  /*1a40*/  VIADD R85, R17, -UR7 ;  /* 0x8000000711557c36 */ /* 0x000fc40008000000 */
[----:B------:R-:W-:Y:S01]  /*1a50*/  FMUL.FTZ R15, R32, UR10 ;  /* 0x0000000a200f7c20 */ /* 0x000fe20008410000 */
[----:B------:R-:W-:Y:S01]  /*1a60*/  FMUL.FTZ R32, R33, UR10 ;  /* 0x0000000a21207c20 */ /* 0x000fe20008410000 */
[----:B------:R-:W3:Y:S01]  /*1a70*/  MUFU.TANH R11, R11 ;  /* 0x0000000b000b7308 */ /* 0x000ee20000002400 */
[----:B------:R-:W-:Y:S01]  /*1a80*/  FMUL.FTZ R28, R36, UR10 ;  /* 0x0000000a241c7c20 */ /* 0x000fe20008410000 */
[----:B0-----:R-:W-:Y:S01]  /*1a90*/  VIADDMNMX R85, R14, R85, R18, PT ;  /* 0x000000550e557246 */ /* 0x001fe20003800112 */
[----:B------:R-:W-:Y:S01]  /*1aa0*/  FMUL.FTZ R24, R72, UR10 ;  /* 0x0000000a48187c20 */ /* 0x000fe20008410000 */
[----:B------:R-:W-:Y:S01]  /*1ab0*/  FMUL.FTZ R72, R77, UR10 ;  /* 0x0000000a4d487c20 */ /* 0x000fe20008410000 */
[----:B------:R-:W-:Y:S01]  /*1ac0*/  FMUL.FTZ R10, R30, UR10 ;  /* 0x0000000a1e0a7c20 */ /* 0x000fe20008410000 */
[----:B------:R-:W-:Y:S01]  /*1ad0*/  ISETP.GT.AND P3, PT, R85, RZ, PT ;  /* 0x000000ff5500720c */ /* 0x000fe20003f64270 */
[----:B------:R-:W-:Y:S01]  /*1ae0*/  FMUL.FTZ R9, R37, UR10 ;  /* 0x0000000a25097c20 */ /* 0x000fe20008410000 */
[----:B------:R-:W0:Y:S01]  /*1af0*/  MUFU.TANH R13, R13 ;  /* 0x0000000d000d7308 */ /* 0x000e220000002400 */
[C---:B------:R-:W-:Y:S01]  /*1b00*/  ISETP.GT.AND P4, PT, R85.reuse, 0x1, PT ;  /* 0x000000015500780c */ /* 0x040fe20003f84270 */
[----:B------:R-:W-:Y:S01]  /*1b10*/  FMUL.FTZ R37, R56, UR10 ;  /* 0x0000000a38257c20 */ /* 0x000fe20008410000 */
[----:B------:R-:W-:Y:S01]  /*1b20*/  ISETP.GT.AND P5, PT, R85, 0x8, PT ;  /* 0x000000085500780c */ /* 0x000fe20003fa4270 */
[----:B------:R-:W-:Y:S01]  /*1b30*/  FMUL.FTZ R56, R64, UR10 ;  /* 0x0000000a40387c20 */ /* 0x000fe20008410000 */
[----:B--2---:R-:W-:Y:S01]  /*1b40*/  FSEL R77, R3, -INF , P3 ;  /* 0xff800000034d7808 */ /* 0x004fe20001800000 */
[----:B------:R-:W-:Y:S01]  /*1b50*/  FMUL.FTZ R64, R73, UR10 ;  /* 0x0000000a49407c20 */ /* 0x000fe20008410000 */
[----:B------:R-:W-:Y:S01]  /*1b60*/  FMUL.FTZ R0, R26, UR10 ;  /* 0x0000000a1a007c20 */ /* 0x000fe20008410000 */
[----:B------:R-:W2:Y:S01]  /*1b70*/  MUFU.TANH R25, R25 ;  /* 0x0000001900197308 */ /* 0x000ea20000002400 */
[----:B---3--:R-:W-:Y:S01]  /*1b80*/  FSEL R30, R11, -INF , P4 ;  /* 0xff8000000b1e7808 */ /* 0x008fe20002000000 */
[----:B------:R-:W-:Y:S01]  /*1b90*/  FMUL.FTZ R29, R40, UR10 ;  /* 0x0000000a281d7c20 */ /* 0x000fe20008410000 */
[----:B------:R-:W-:Y:S01]  /*1ba0*/  ISETP.GT.AND P3, PT, R85, 0x9, PT ;  /* 0x000000095500780c */ /* 0x000fe20003f64270 */
[----:B------:R-:W-:Y:S01]  /*1bb0*/  FMUL.FTZ R36, R69, UR10 ;  /* 0x0000000a45247c20 */ /* 0x000fe20008410000 */
[----:B------:R-:W-:Y:S01]  /*1bc0*/  FMNMX.FTZ R26, R77, R30, !PT ;  /* 0x0000001e4d1a7209 */ /* 0x000fe20007810000 */
[----:B------:R-:W-:Y:S01]  /*1bd0*/  FMUL.FTZ R14, R34, UR10 ;  /* 0x0000000a220e7c20 */ /* 0x000fe20008410000 */
[----:B------:R-:W-:Y:S01]  /*1be0*/  ISETP.GT.AND P4, PT, R85, 0x10, PT ;  /* 0x000000105500780c */ /* 0x000fe20003f84270 */
[----:B------:R-:W3:Y:S01]  /*1bf0*/  MUFU.TANH R15, R15 ;  /* 0x0000000f000f7308 */ /* 0x000ee20000002400 */
        /* <DEDUP_REMOVED lines=8> */
[----:B--2---:R-:W-:Y:S01]  /*1c80*/  FSEL R69, R25, -INF , P3 ;  /* 0xff80000019457808 */ /* 0x004fe20001800000 */
[----:B------:R-:W-:Y:S01]  /*1c90*/  FMUL.FTZ R44, R57, UR10 ;  /* 0x0000000a392c7c20 */ /* 0x000fe20008410000 */
[----:B------:R-:W-:Y:S01]  /*1ca0*/  ISETP.GT.AND P3, PT, R85, 0x11, PT ;  /* 0x000000115500780c */ /* 0x000fe20003f64270 */
[----:B------:R-:W-:Y:S01]  /*1cb0*/  FMUL.FTZ R40, R48, UR10 ;  /* 0x0000000a30287c20 */ /* 0x000fe20008410000 */
[----:B------:R-:W-:Y:S01]  /*1cc0*/  FMNMX.FTZ R34, R69, R34, !PT ;  /* 0x0000002245227209 */ /* 0x000fe20007810000 */
        /* <DEDUP_REMOVED lines=9> */
[----:B------:R-:W-:Y:S01]  /*1d60*/  FMUL.FTZ R8, R27, UR10 ;  /* 0x0000000a1b087c20 */ /* 0x000fe20008410000 */
[----:B------:R-:W3:Y:S01]  /*1d70*/  MUFU.TANH R9, R9 ;  /* 0x0000000900097308 */ /* 0x000ee20000002400 */
[----:B0-----:R-:W-:Y:S01]  /*1d80*/  FSEL R61, R32, -INF , P3 ;  /* 0xff800000203d7808 */ /* 0x001fe20001800000 */
[----:B------:R-:W-:Y:S01]  /*1d90*/  FMUL.FTZ R32, R42, UR10 ;  /* 0x0000000a2a207c20 */ /* 0x000fe20008410000 */
[----:B------:R-:W-:Y:S01]  /*1da0*/  ISETP.GT.AND P3, PT, R85, 0x19, PT ;  /* 0x000000195500780c */ /* 0x000fe20003f64270 */
[----:B------:R-:W-:Y:S01]  /*1db0*/  FMUL.FTZ R12, R31, UR10 ;  /* 0x0000000a1f0c7c20 */ /* 0x000fe20008410000 */
[----:B------:R-:W-:Y:S01]  /*1dc0*/  FMNMX.FTZ R34, R61, R34, !PT ;  /* 0x000000223d227209 */ /* 0x000fe20007810000 */
[----:B------:R-:W-:Y:S01]  /*1dd0*/  FMUL.FTZ R22, R35, UR10 ;  /* 0x0000000a23167c20 */ /* 0x000fe20008410000 */
[----:B------:R-:W-:Y:S01]  /*1de0*/  FMUL.FTZ R84, R84, UR10 ;  /* 0x0000000a54547c20 */ /* 0x000fe20008410000 */
[----:B------:R-:W0:Y:S01]  /*1df0*/  MUFU.TANH R29, R29 ;  /* 0x0000001d001d7308 */ /* 0x000e220000002400 */
[----:B--2---:R-:W-:-:S02]  /*1e00*/  FSEL R57, R28, -INF , P4 ;  /* 0xff8000001c397808 */ /* 0x004fc40002000000 */
[----:B------:R-:W-:Y:S02]  /*1e10*/  ISETP.GT.AND P4, PT, R85, 0x20, PT ;  /* 0x000000205500780c */ /* 0x000fe40003f84270 */
[----:B------:R-:W-:Y:S02]  /*1e20*/  FMNMX.FTZ R34, R57, R34, !PT ;  /* 0x0000002239227209 */ /* 0x000fe40007810000 */
[----:B-1----:R-:W-:Y:S01]  /*1e30*/  IADD3 R17, R20, -UR7, R17 ;  /* 0x8000000714117c10 */ /* 0x002fe2000fffe011 */
[----:B------:R-:W1:Y:S01]  /*1e40*/  MUFU.TANH R88, R88 ;  /* 0x0000005800587308 */ /* 0x000e620000002400 */
[----:B---3--:R-:W-:Y:S01]  /*1e50*/  FSEL R53, R9, -INF , P3 ;  /* 0xff80000009357808 */ /* 0x008fe20001800000 */
[----:B------:R-:W-:Y:S01]  /*1e60*/  @UP0 ULDC UR7, c[0x0][0x450] ;  /* 0x0001140000070ab9 */ /* 0x000fe20000000800 */
[----:B------:R-:W-:Y:S02]  /*1e70*/  ISETP.GT.AND P3, PT, R85, 0x21, PT ;  /* 0x000000215500780c */ /* 0x000fe40003f64270 */
[----:B------:R-:W-:-:S02]  /*1e80*/  FMNMX.FTZ R34, R53, R34, !PT ;  /* 0x0000002235227209 */ /* 0x000fc40007810000 */
[----:B------:R-:W-:Y:S01]  /*1e90*/  VIMNMX R18, R18, R17, PT ;  /* 0x0000001112127248 */ /* 0x000fe20003fe0100 */
[----:B------:R-:W2:Y:S01]  /*1ea0*/  MUFU.TANH R33, R33 ;  /* 0x0000002100217308 */ /* 0x000ea20000002400 */
[----:B0-----:R-:W-:Y:S02]  /*1eb0*/  FSEL R49, R29, -INF , P4 ;  /* 0xff8000001d317808 */ /* 0x001fe40002000000 */
[----:B------:R-:W-:Y:S02]  /*1ec0*/  ISETP.GT.AND P4, PT, R85, 0x28, PT ;  /* 0x000000285500780c */ /* 0x000fe40003f84270 */
[----:B------:R-:W-:Y:S01]  /*1ed0*/  FMNMX.FTZ R38, R49, R34, !PT ;  /* 0x0000002231267209 */ /* 0x000fe20007810000 */
[----:B------:R-:W-:Y:S01]  /*1ee0*/  FMUL.FTZ R34, R43, UR10 ;  /* 0x0000000a2b227c20 */ /* 0x000fe20008410000 */
[----:B------:R-:W-:Y:S01]  /*1ef0*/  ISETP.GT.AND P5, PT, R18, 0x8, PT ;  /* 0x000000081200780c */ /* 0x000fe20003fa4270 */
[----:B------:R-:W0:Y:S01]  /*1f00*/  MUFU.TANH R89, R89 ;  /* 0x0000005900597308 */ /* 0x000e220000002400 */
[----:B-1----:R-:W-:-:S02]  /*1f10*/  FSEL R45, R88, -INF , P3 ;  /* 0xff800000582d7808 */ /* 0x002fc40001800000 */
[----:B------:R-:W-:Y:S02]  /*1f20*/  ISETP.GT.AND P3, PT, R85, 0x29, PT ;  /* 0x000000295500780c */ /* 0x000fe40003f64270 */
[----:B------:R-:W-:-:S03]  /*1f30*/  FMNMX.FTZ R38, R45, R38, !PT ;  /* 0x000000262d267209 */ /* 0x000fc60007810000 */
[----:B------:R-:W1:Y:S08]  /*1f40*/  MUFU.TANH R40, R40 ;  /* 0x0000002800287308 */ /* 0x000e700000002400 */
[----:B------:R-:W3:Y:S08]  /*1f50*/  MUFU.TANH R48, R48 ;  /* 0x0000003000307308 */ /* 0x000ef00000002400 */
[----:B------:R-:W4:Y:S08]  /*1f60*/  MUFU.TANH R23, R23 ;  /* 0x0000001700177308 */ /* 0x000f300000002400 */
[----:B------:R2:W-:Y:S08]  /*1f70*/  MUFU.TANH R28, R39 ;  /* 0x00000027001c7308 */ /* 0x0005f00000002400 */
[----:B------:R-:W5:Y:S01]  /*1f80*/  MUFU.TANH R21, R21 ;  /* 0x0000001500157308 */ /* 0x000f620000002400 */
[----:B--2---:R-:W-:-:S02]  /*1f90*/  FSEL R39, R33, -INF , P4 ;  /* 0xff80000021277808 */ /* 0x004fc40002000000 */
[----:B------:R-:W-:Y:S02]  /*1fa0*/  ISETP.GT.AND P4, PT, R85, 0x30, PT ;  /* 0x000000305500780c */ /* 0x000fe40003f84270 */
[----:B0-----:R-:W-:Y:S02]  /*1fb0*/  FSEL R33, R89, -INF , P3 ;  /* 0xff80000059217808 */ /* 0x001fe40001800000 */
[----:B------:R-:W-:Y:S01]  /*1fc0*/  FMNMX.FTZ R42, R39, R38, !PT ;  /* 0x00000026272a7209 */ /* 0x000fe20007810000 */
[----:B------:R-:W0:Y:S01]  /*1fd0*/  MUFU.TANH R37, R37 ;  /* 0x0000002500257308 */ /* 0x000e220000002400 */
[----:B------:R-:W-:Y:S01]  /*1fe0*/  ISETP.GT.AND P3, PT, R85, 0x31, PT ;  /* 0x000000315500780c */ /* 0x000fe20003f64270 */
[----:B------:R-:W-:Y:S01]  /*1ff0*/  FMUL.FTZ R38, R46, UR10 ;  /* 0x0000000a2e267c20 */ /* 0x000fe20008410000 */
[----:B-1----:R-:W-:Y:S01]  /*2000*/  FSEL R29, R40, -INF , P4 ;  /* 0xff800000281d7808 */ /* 0x002fe20002000000 */
[----:B------:R-:W-:Y:S01]  /*2010*/  FMUL.FTZ R40, R47, UR10 ;  /* 0x0000000a2f287c20 */ /* 0x000fe20008410000 */
[----:B------:R-:W-:-:S02]  /*2020*/  FMNMX.FTZ R42, R33, R42, !PT ;  /* 0x0000002a212a7209 */ /* 0x000fc40007810000 */
[----:B------:R-:W-:Y:S01]  /*2030*/  ISETP.GT.AND P4, PT, R85, 0x38, PT ;  /* 0x000000385500780c */ /* 0x000fe20003f84270 */
[----:B------:R-:W1:Y:S01]  /*2040*/  MUFU.TANH R44, R44 ;  /* 0x0000002c002c7308 */ /* 0x000e620000002400 */
[----:B---3--:R-:W-:Y:S02]  /*2050*/  FSEL R25, R48, -INF , P3 ;  /* 0xff80000030197808 */ /* 0x008fe40001800000 */
[----:B------:R-:W-:Y:S02]  /*2060*/  FMNMX.FTZ R42, R29, R42, !PT ;  /* 0x0000002a1d2a7209 */ /* 0x000fe40007810000 */
[----:B------:R-:W-:Y:S02]  /*2070*/  ISETP.GT.AND P3, PT, R85, 0x39, PT ;  /* 0x000000395500780c */ /* 0x000fe40003f64270 */
[----:B----4-:R-:W-:Y:S01]  /*2080*/  FSEL R23, R23, -INF , P4 ;  /* 0xff80000017177808 */ /* 0x010fe20002000000 */
[----:B------:R-:W2:Y:S01]  /*2090*/  MUFU.TANH R60, R60 ;  /* 0x0000003c003c7308 */ /* 0x000ea20000002400 */
[----:B------:R-:W-:-:S02]  /*20a0*/  FMNMX.FTZ R42, R25, R42, !PT ;  /* 0x0000002a192a7209 */ /* 0x000fc40007810000 */
[----:B------:R-:W-:Y:S02]  /*20b0*/  ISETP.GT.AND P4, PT, R85, 0x40, PT ;  /* 0x000000405500780c */ /* 0x000fe40003f84270 */
[----:B-----5:R-:W-:Y:S02]  /*20c0*/  FSEL R21, R21, -INF , P3 ;  /* 0xff80000015157808 */ /* 0x020fe40001800000 */
[----:B------:R-:W-:Y:S01]  /*20d0*/  FMNMX.FTZ R46, R23, R42, !PT ;  /* 0x0000002a172e7209 */ /* 0x000fe20007810000 */
[----:B------:R-:W3:Y:S01]  /*20e0*/  MUFU.TANH R90, R90 ;  /* 0x0000005a005a7308 */ /* 0x000ee20000002400 */
[----:B------:R-:W-:Y:S01]  /*20f0*/  ISETP.GT.AND P3, PT, R85, 0x41, PT ;  /* 0x000000415500780c */ /* 0x000fe20003f64270 */
[----:B------:R-:W-:Y:S01]  /*2100*/  FMUL.FTZ R42, R50, UR10 ;  /* 0x0000000a322a7c20 */ /* 0x000fe20008410000 */
[----:B0-----:R-:W-:Y:S02]  /*2110*/  FSEL R19, R37, -INF , P4 ;  /* 0xff80000025137808 */ /* 0x001fe40002000000 */
[----:B------:R-:W-:-:S02]  /*2120*/  FMNMX.FTZ R46, R21, R46, !PT ;  /* 0x0000002e152e7209 */ /* 0x000fc40007810000 */
[----:B------:R-:W-:Y:S01]  /*2130*/  ISETP.GT.AND P4, PT, R85, 0x48, PT ;  /* 0x000000485500780c */ /* 0x000fe20003f84270 */
[----:B------:R-:W0:Y:S01]  /*2140*/  MUFU.TANH R56, R56 ;  /* 0x0000003800387308 */ /* 0x000e220000002400 */
[----:B-1----:R-:W-:Y:S01]  /*2150*/  FSEL R3, R44, -INF , P3 ;  /* 0xff8000002c037808 */ /* 0x002fe20001800000 */
[----:B------:R-:W-:Y:S01]  /*2160*/  FMUL.FTZ R44, R51, UR10 ;  /* 0x0000000a332c7c20 */ /* 0x000fe20008410000 */
[----:B------:R-:W-:Y:S02]  /*2170*/  FMNMX.FTZ R46, R19, R46, !PT ;  /* 0x0000002e132e7209 */ /* 0x000fe40007810000 */
[----:B------:R-:W-:Y:S02]  /*2180*/  ISETP.GT.AND P3, PT, R85, 0x49, PT ;  /* 0x000000495500780c */ /* 0x000fe40003f64270 */
[----:B--2---:R-:W-:Y:S01]  /*2190*/  FSEL R9, R60, -INF , P4 ;  /* 0xff8000003c097808 */ /* 0x004fe20002000000 */
[----:B------:R-:W1:Y:S01]  /*21a0*/  MUFU.TANH R41, R41 ;  /* 0x0000002900297308 */ /* 0x000e620000002400 */
[----:B------:R-:W-:Y:S01]  /*21b0*/  FMNMX.FTZ R46, R3, R46, !PT ;  /* 0x0000002e032e7209 */ /* 0x000fe20007810000 */
[----:B------:R-:W-:Y:S01]  /*21c0*/  FMUL.FTZ R60, R82, UR10 ;  /* 0x0000000a523c7c20 */ /* 0x000fe20008410000 */
[----:B------:R-:W-:-:S02]  /*21d0*/  ISETP.GT.AND P4, PT, R85, 0x50, PT ;  /* 0x000000505500780c */ /* 0x000fc40003f84270 */
[----:B---3--:R-:W-:Y:S02]  /*21e0*/  FSEL R11, R90, -INF , P3 ;  /* 0xff8000005a0b7808 */ /* 0x008fe40001800000 */
[----:B------:R-:W-:Y:S01]  /*21f0*/  FMNMX.FTZ R48, R9, R46, !PT ;  /* 0x0000002e09307209 */ /* 0x000fe20007810000 */
[----:B------:R-:W2:Y:S01]  /*2200*/  MUFU.TANH R52, R52 ;  /* 0x0000003400347308 */ /* 0x000ea20000002400 */
[----:B------:R-:W-:Y:S01]  /*2210*/  ISETP.GT.AND P3, PT, R85, 0x51, PT ;  /* 0x000000515500780c */ /* 0x000fe20003f64270 */
[----:B------:R-:W-:Y:S01]  /*2220*/  FMUL.FTZ R46, R54, UR10 ;  /* 0x0000000a362e7c20 */ /* 0x000fe20008410000 */
[----:B0-----:R-:W-:Y:S01]  /*2230*/  FSEL R13, R56, -INF , P4 ;  /* 0xff800000380d7808 */ /* 0x001fe20002000000 */
[----:B------:R-:W-:Y:S01]  /*2240*/  FMUL.FTZ R56, R63, UR10 ;  /* 0x0000000a3f387c20 */ /* 0x000fe20008410000 */
[----:B------:R-:W-:Y:S01]  /*2250*/  FMNMX.FTZ R48, R11, R48, !PT ;  /* 0x000000300b307209 */ /* 0x000fe20007810000 */
[----:B------:R-:W-:Y:S01]  /*2260*/  FMUL.FTZ R54, R62, UR10 ;  /* 0x0000000a3e367c20 */ /* 0x000fe20008410000 */
[----:B------:R-:W-:Y:S01]  /*2270*/  ISETP.GT.AND P4, PT, R85, 0x58, PT ;  /* 0x000000585500780c */ /* 0x000fe20003f84270 */
[----:B------:R-:W0:Y:S01]  /*2280*/  MUFU.TANH R36, R36 ;  /* 0x0000002400247308 */ /* 0x000e220000002400 */
[----:B-1----:R-:W-:Y:S01]  /*2290*/  FSEL R15, R41, -INF , P3 ;  /* 0xff800000290f7808 */ /* 0x002fe20001800000 */
[----:B------:R-:W-:Y:S01]  /*22a0*/  FMUL.FTZ R62, R83, UR10 ;  /* 0x0000000a533e7c20 */ /* 0x000fe20008410000 */
[----:B------:R-:W-:Y:S01]  /*22b0*/  FMNMX.FTZ R50, R13, R48, !PT ;  /* 0x000000300d327209 */ /* 0x000fe20007810000 */
[----:B------:R-:W-:Y:S01]  /*22c0*/  FMUL.FTZ R48, R55, UR10 ;  /* 0x0000000a37307c20 */ /* 0x000fe20008410000 */
[----:B------:R-:W-:-:S02]  /*22d0*/  ISETP.GT.AND P3, PT, R85, 0x59, PT ;  /* 0x000000595500780c */ /* 0x000fc40003f64270 */
[----:B------:R-:W-:Y:S01]  /*22e0*/  FMNMX.FTZ R50, R15, R50, !PT ;  /* 0x000000320f327209 */ /* 0x000fe20007810000 */
[----:B------:R-:W1:Y:S01]  /*22f0*/  MUFU.TANH R24, R24 ;  /* 0x0000001800187308 */ /* 0x000e620000002400 */
[----:B--2---:R-:W-:Y:S01]  /*2300*/  FSEL R27, R52, -INF , P4 ;  /* 0xff800000341b7808 */ /* 0x004fe20002000000 */
[----:B------:R-:W-:Y:S01]  /*2310*/  FMUL.FTZ R52, R59, UR10 ;  /* 0x0000000a3b347c20 */ /* 0x000fe20008410000 */
[----:B------:R-:W-:-:S05]  /*2320*/  ISETP.GT.AND P4, PT, R85, 0x60, PT ;  /* 0x000000605500780c */ /* 0x000fca0003f84270 */
[----:B------:R-:W2:Y:S01]  /*2330*/  MUFU.TANH R64, R64 ;  /* 0x0000004000407308 */ /* 0x000ea20000002400 */
[----:B0-----:R-:W-:Y:S02]  /*2340*/  FSEL R31, R36, -INF , P3 ;  /* 0xff800000241f7808 */ /* 0x001fe40001800000 */
[----:B------:R-:W-:Y:S01]  /*2350*/  FMNMX.FTZ R36, R27, R50, !PT ;  /* 0x000000321b247209 */ /* 0x000fe20007810000 */
[----:B------:R-:W-:Y:S01]  /*2360*/  FMUL.FTZ R50, R58, UR10 ;  /* 0x0000000a3a327c20 */ /* 0x000fe20008410000 */
[----:B------:R-:W-:Y:S01]  /*2370*/  ISETP.GT.AND P3, PT, R85, 0x61, PT ;  /* 0x000000615500780c */ /* 0x000fe20003f64270 */
[----:B------:R-:W-:Y:S01]  /*2380*/  FMUL.FTZ R58, R74, UR10 ;  /* 0x0000000a4a3a7c20 */ /* 0x000fe20008410000 */
[----:B------:R-:W-:Y:S01]  /*2390*/  FMNMX.FTZ R36, R31, R36, !PT ;  /* 0x000000241f247209 */ /* 0x000fe20007810000 */
[----:B------:R-:W0:Y:S01]  /*23a0*/  MUFU.TANH R68, R68 ;  /* 0x0000004400447308 */ /* 0x000e220000002400 */
[----:B-1----:R-:W-:Y:S01]  /*23b0*/  FSEL R35, R24, -INF , P4 ;  /* 0xff80000018237808 */ /* 0x002fe20002000000 */
[----:B------:R-:W-:Y:S01]  /*23c0*/  FMUL.FTZ R74, R86, UR10 ;  /* 0x0000000a564a7c20 */ /* 0x000fe20008410000 */
[----:B------:R-:W-:-:S02]  /*23d0*/  ISETP.GT.AND P4, PT, R85, 0x68, PT ;  /* 0x000000685500780c */ /* 0x000fc40003f84270 */
[----:B------:R-:W-:-:S03]  /*23e0*/  FMNMX.FTZ R36, R35, R36, !PT ;  /* 0x0000002423247209 */ /* 0x000fc60007810000 */
[----:B------:R-:W1:Y:S01]  /*23f0*/  MUFU.TANH R72, R72 ;  /* 0x0000004800487308 */ /* 0x000e620000002400 */
[----:B--2---:R-:W-:Y:S01]  /*2400*/  FSEL R37, R64, -INF , P3 ;  /* 0xff80000040257808 */ /* 0x004fe20001800000 */
[----:B------:R-:W-:Y:S01]  /*2410*/  FMUL.FTZ R64, R70, UR10 ;  /* 0x0000000a46407c20 */ /* 0x000fe20008410000 */
[----:B------:R-:W-:Y:S01]  /*2420*/  ISETP.GT.AND P3, PT, R85, 0x69, PT ;  /* 0x000000695500780c */ /* 0x000fe20003f64270 */
[----:B------:R-:W-:Y:S01]  /*2430*/  FMUL.FTZ R70, R78, UR10 ;  /* 0x0000000a4e467c20 */ /* 0x000fe20008410000 */
[----:B------:R-:W-:Y:S01]  /*2440*/  FMNMX.FTZ R36, R37, R36, !PT ;  /* 0x0000002425247209 */ /* 0x000fe20007810000 */
[----:B------:R-:W-:Y:S02]  /*2450*/  FMUL.FTZ R78, R87, UR10 ;  /* 0x0000000a574e7c20 */ /* 0x000fe40008410000 */
[----:B------:R-:W2:Y:S01]  /*2460*/  MUFU.TANH R76, R76 ;  /* 0x0000004c004c7308 */ /* 0x000ea20000002400 */
[----:B0-----:R-:W-:Y:S01]  /*2470*/  FSEL R41, R68, -INF , P4 ;  /* 0xff80000044297808 */ /* 0x001fe20002000000 */
[----:B------:R-:W-:Y:S01]  /*2480*/  FMUL.FTZ R68, R79, UR10 ;  /* 0x0000000a4f447c20 */ /* 0x000fe20008410000 */
[----:B------:R-:W-:-:S02]  /*2490*/  ISETP.GT.AND P4, PT, R85, 0x70, PT ;  /* 0x000000705500780c */ /* 0x000fc40003f84270 */
[----:B------:R-:W-:-:S03]  /*24a0*/  FMNMX.FTZ R36, R41, R36, !PT ;  /* 0x0000002429247209 */ /* 0x000fc60007810000 */
[----:B------:R-:W0:Y:S01]  /*24b0*/  MUFU.TANH R80, R80 ;  /* 0x0000005000507308 */ /* 0x000e220000002400 */
[----:B-1----:R-:W-:Y:S01]  /*24c0*/  FSEL R43, R72, -INF , P3 ;  /* 0xff800000482b7808 */ /* 0x002fe20001800000 */
[----:B------:R-:W-:Y:S01]  /*24d0*/  FMUL.FTZ R72, R66, UR10 ;  /* 0x0000000a42487c20 */ /* 0x000fe20008410000 */
[----:B------:R-:W-:Y:S01]  /*24e0*/  ISETP.GT.AND P3, PT, R85, 0x71, PT ;  /* 0x000000715500780c */ /* 0x000fe20003f64270 */
[----:B------:R-:W-:Y:S01]  /*24f0*/  FMUL.FTZ R66, R71, UR10 ;  /* 0x0000000a47427c20 */ /* 0x000fe20008410000 */
[----:B------:R-:W-:-:S03]  /*2500*/  FMNMX.FTZ R36, R43, R36, !PT ;  /* 0x000000242b247209 */ /* 0x000fc60007810000 */
[----:B------:R-:W1:Y:S01]  /*2510*/  MUFU.TANH R84, R84 ;  /* 0x0000005400547308 */ /* 0x000e620000002400 */
[----:B--2---:R-:W-:Y:S01]  /*2520*/  FSEL R47, R76, -INF , P4 ;  /* 0xff8000004c2f7808 */ /* 0x004fe20002000000 */
[----:B------:R-:W-:Y:S01]  /*2530*/  FMUL.FTZ R76, R75, UR10 ;  /* 0x0000000a4b4c7c20 */ /* 0x000fe20008410000 */
[----:B------:R-:W-:Y:S02]  /*2540*/  ISETP.GT.AND P4, PT, R85, 0x78, PT ;  /* 0x000000785500780c */ /* 0x000fe40003f84270 */
[----:B------:R-:W-:-:S03]  /*2550*/  FMNMX.FTZ R36, R47, R36, !PT ;  /* 0x000000242f247209 */ /* 0x000fc60007810000 */
[----:B------:R-:W2:Y:S01]  /*2560*/  MUFU.TANH R81, R81 ;  /* 0x0000005100517308 */ /* 0x000ea20000002400 */
[----:B0-----:R-:W-:Y:S01]  /*2570*/  FSEL R51, R80, -INF , P3 ;  /* 0xff80000050337808 */ /* 0x001fe20001800000 */
[----:B------:R-:W-:Y:S01]  /*2580*/  FMUL.FTZ R80, R67, UR10 ;  /* 0x0000000a43507c20 */ /* 0x000fe20008410000 */
[----:B------:R-:W-:Y:S02]  /*2590*/  ISETP.GT.AND P3, PT, R85, 0x79, PT ;  /* 0x000000795500780c */ /* 0x000fe40003f64270 */
[----:B------:R-:W-:-:S03]  /*25a0*/  FMNMX.FTZ R36, R51, R36, !PT ;  /* 0x0000002433247209 */ /* 0x000fc60007810000 */
[----:B------:R-:W-:Y:S01]  /*25b0*/  MUFU.TANH R0, R0 ;  /* 0x0000000000007308 */ /* 0x000fe20000002400 */
[----:B-1----:R-:W-:Y:S02]  /*25c0*/  FSEL R59, R84, -INF , P4 ;  /* 0xff800000543b7808 */ /* 0x002fe40002000000 */
[----:B------:R-:W-:Y:S02]  /*25d0*/  ISETP.GT.AND P4, PT, R18, 0x1, PT ;  /* 0x000000011200780c */ /* 0x000fe40003f84270 */
[----:B------:R-:W-:-:S03]  /*25e0*/  FMNMX.FTZ R36, R59, R36, !PT ;  /* 0x000000243b247209 */ /* 0x000fc60007810000 */
[----:B------:R-:W0:Y:S01]  /*25f0*/  MUFU.TANH R8, R8 ;  /* 0x0000000800087308 */ /* 0x000e220000002400 */
[----:B--2---:R-:W-:-:S04]  /*2600*/  FSEL R63, R81, -INF , P3 ;  /* 0xff800000513f7808 */ /* 0x004fc80001800000 */
[----:B------:R-:W-:-:S03]  /*2610*/  FMNMX.FTZ R36, R63, R36, !PT ;  /* 0x000000243f247209 */ /* 0x000fc60007810000 */
[----:B------:R-:W-:Y:S02]  /*2620*/  MUFU.TANH R10, R10 ;  /* 0x0000000a000a7308 */ /* 0x000fe40000002400 */
[----:B------:R-:W1:Y:S06]  /*2630*/  SHFL.BFLY PT, R55, R36, 0x2, 0x1f ;  /* 0x0c401f0024377f89 */ /* 0x000e6c00000e0000 */
[----:B------:R-:W-:Y:S01]  /*2640*/  MUFU.TANH R12, R12 ;  /* 0x0000000c000c7308 */ /* 0x000fe20000002400 */
[----:B0-----:R-:W-:Y:S02]  /*2650*/  FSEL R8, R8, -INF , P4 ;  /* 0xff80000008087808 */ /* 0x001fe40002000000 */
[----:B------:R-:W-:-:S05]  /*2660*/  ISETP.GT.AND P4, PT, R18, 0x10, PT ;  /* 0x000000101200780c */ /* 0x000fca0003f84270 */
[----:B------:R-:W0:Y:S08]  /*2670*/  MUFU.TANH R14, R14 ;  /* 0x0000000e000e7308 */ /* 0x000e300000002400 */
[----:B------:R-:W2:Y:S01]  /*2680*/  MUFU.TANH R22, R22 ;  /* 0x0000001600167308 */ /* 0x000ea20000002400 */
[----:B-1----:R-:W-:-:S05]  /*2690*/  FMNMX.FTZ R55, R36, R55, !PT ;  /* 0x0000003724377209 */ /* 0x002fca0007810000 */
[----:B------:R-:W1:Y:S02]  /*26a0*/  SHFL.BFLY PT, R24, R55, 0x1, 0x1f ;  /* 0x0c201f0037187f89 */ /* 0x000e6400000e0000 */
[----:B------:R-:W3:Y:S01]  /*26b0*/  MUFU.TANH R26, R26 ;  /* 0x0000001a001a7308 */ /* 0x000ee20000002400 */
[----:B0-----:R-:W-:Y:S02]  /*26c0*/  FSEL R75, R14, -INF , P4 ;  /* 0xff8000000e4b7808 */ /* 0x001fe40002000000 */
[----:B------:R-:W-:-:S05]  /*26d0*/  ISETP.GT.AND P4, PT, R18, 0x18, PT ;  /* 0x000000181200780c */ /* 0x000fca0003f84270 */
[----:B------:R-:W0:Y:S08]  /*26e0*/  MUFU.TANH R32, R32 ;  /* 0x0000002000207308 */ /* 0x000e300000002400 */
[----:B------:R-:W4:Y:S01]  /*26f0*/  MUFU.TANH R34, R34 ;  /* 0x0000002200227308 */ /* 0x000f220000002400 */
[----:B-1----:R-:W-:Y:S01]  /*2700*/  FMNMX.FTZ R55, R55, R24, !PT ;  /* 0x0000001837377209 */ /* 0x002fe20007810000 */
[----:B------:R-:W-:-:S06]  /*2710*/  IMAD.U32 R24, RZ, RZ, UR4 ;  /* 0x00000004ff187e24 */ /* 0x000fcc000f8e00ff */
[----:B------:R-:W1:Y:S01]  /*2720*/  MUFU.TANH R38, R38 ;  /* 0x0000002600267308 */ /* 0x000e620000002400 */
[----:B------:R-:W-:Y:S01]  /*2730*/  @UP0 ULDC UR4, c[0x0][0x44c] ;  /* 0x0001130000040ab9 */ /* 0x000fe20000000800 */
[C---:B------:R-:W-:Y:S01]  /*2740*/  FSETP.NEU.FTZ.AND P3, PT, R55.reuse, -INF , PT ;  /* 0xff8000003700780b */ /* 0x040fe20003f7d000 */
[----:B------:R-:W-:Y:S01]  /*2750*/  FMUL.FTZ R36, R55, R24 ;  /* 0x0000001837247220 */ /* 0x000fe20000410000 */
[----:B------:R-:W-:-:S04]  /*2760*/  UIMAD.WIDE.U32 UR4, UR41, UR4, URZ ;  /* 0x00000004290472a5 */ /* 0x000fc8000f8e003f */
[----:B------:R-:W-:Y:S01]  /*2770*/  FSEL R36, R36, RZ, P3 ;  /* 0x000000ff24247208 */ /* 0x000fe20001800000 */
[----:B------:R-:W5:Y:S01]  /*2780*/  MUFU.TANH R40, R40 ;  /* 0x0000002800287308 */ /* 0x000f620000002400 */
[----:B------:R-:W-:Y:S01]  /*2790*/  ISETP.GT.AND P3, PT, R18, RZ, PT ;  /* 0x000000ff1200720c */ /* 0x000fe20003f64270 */
[----:B------:R-:W-:Y:S02]  /*27a0*/  @UP0 USHF.R.U32.HI UR41, URZ, UR7, UR5 ;  /* 0x000000073f290299 */ /* 0x000fe40008011605 */
[-CC-:B------:R-:W-:Y:S01]  /*27b0*/  FFMA.FTZ R150, R73, R24.reuse, -R36.reuse ;  /* 0x0000001849967223 */ /* 0x180fe20000010824 */
[----:B------:R-:W-:Y:S01]  /*27c0*/  FSEL R71, R0, -INF , P3 ;  /* 0xff80000000477808 */ /* 0x000fe20001800000 */
[-CC-:B------:R-:W-:Y:S01]  /*27d0*/  FFMA.FTZ R67, R69, R24.reuse, -R36.reuse ;  /* 0x0000001845437223 */ /* 0x180fe20000010824 */
[----:B------:R-:W-:Y:S01]  /*27e0*/  ISETP.GT.AND P3, PT, R18, 0x9, PT ;  /* 0x000000091200780c */ /* 0x000fe20003f64270 */
[-CC-:B------:R-:W-:Y:S01]  /*27f0*/  FFMA.FTZ R144, R65, R24.reuse, -R36.reuse ;  /* 0x0000001841907223 */ /* 0x180fe20000010824 */
[----:B------:R-:W-:Y:S01]  /*2800*/  FSEL R73, R10, -INF , P5 ;  /* 0xff8000000a497808 */ /* 0x000fe20002800000 */
[--C-:B------:R-:W-:Y:S01]  /*2810*/  FFMA.FTZ R148, R77, R24, -R36.reuse ;  /* 0x000000184d947223 */ /* 0x100fe20000010824 */
[----:B------:R-:W-:Y:S01]  /*2820*/  FMNMX.FTZ R0, R71, R8, !PT ;  /* 0x0000000847007209 */ /* 0x000fe20007810000 */
[----:B------:R-:W5:Y:S01]  /*2830*/  MUFU.TANH R42, R42 ;  /* 0x0000002a002a7308 */ /* 0x000f620000002400 */
[----:B------:R-:W-:Y:S01]  /*2840*/  FSEL R69, R12, -INF , P3 ;  /* 0xff8000000c457808 */ /* 0x000fe20001800000 */
[--C-:B------:R-:W-:Y:S01]  /*2850*/  FFMA.FTZ R146, R57, R24, -R36.reuse ;  /* 0x0000001839927223 */ /* 0x100fe20000010824 */
[----:B------:R-:W-:Y:S01]  /*2860*/  FMNMX.FTZ R0, R73, R0, !PT ;  /* 0x0000000049007209 */ /* 0x000fe20007810000 */
[-CC-:B------:R-:W-:Y:S01]  /*2870*/  FFMA.FTZ R140, R49, R24.reuse, -R36.reuse ;  /* 0x00000018318c7223 */ /* 0x180fe20000010824 */
[----:B------:R-:W-:Y:S01]  /*2880*/  ISETP.GT.AND P3, PT, R18, 0x11, PT ;  /* 0x000000111200780c */ /* 0x000fe20003f64270 */
[--C-:B------:R-:W-:Y:S01]  /*2890*/  FFMA.FTZ R142, R39, R24, -R36.reuse ;  /* 0x00000018278e7223 */ /* 0x100fe20000010824 */
[----:B------:R-:W-:Y:S01]  /*28a0*/  FMNMX.FTZ R0, R69, R0, !PT ;  /* 0x0000000045007209 */ /* 0x000fe20007810000 */
[----:B------:R-:W5:Y:S01]  /*28b0*/  MUFU.TANH R44, R44 ;  /* 0x0000002c002c7308 */ /* 0x000f620000002400 */
[----:B--2---:R-:W-:Y:S01]  /*28c0*/  FSEL R65, R22, -INF , P3 ;  /* 0xff80000016417808 */ /* 0x004fe20001800000 */
[--C-:B------:R-:W-:Y:S01]  /*28d0*/  FFMA.FTZ R136, R29, R24, -R36.reuse ;  /* 0x000000181d887223 */ /* 0x100fe20000010824 */
[----:B------:R-:W-:Y:S01]  /*28e0*/  FMNMX.FTZ R0, R75, R0, !PT ;  /* 0x000000004b007209 */ /* 0x000fe20007810000 */
[-CC-:B------:R-:W-:Y:S01]  /*28f0*/  FFMA.FTZ R132, R19, R24.reuse, -R36.reuse ;  /* 0x0000001813847223 */ /* 0x180fe20000010824 */
[----:B------:R-:W-:Y:S01]  /*2900*/  ISETP.GT.AND P3, PT, R18, 0x19, PT ;  /* 0x000000191200780c */ /* 0x000fe20003f64270 */
[--C-:B------:R-:W-:Y:S01]  /*2910*/  FFMA.FTZ R138, R23, R24, -R36.reuse ;  /* 0x00000018178a7223 */ /* 0x100fe20000010824 */
[----:B---3--:R-:W-:Y:S01]  /*2920*/  FSEL R77, R26, -INF , P4 ;  /* 0xff8000001a4d7808 */ /* 0x008fe20002000000 */
[----:B------:R-:W2:Y:S01]  /*2930*/  MUFU.TANH R46, R46 ;  /* 0x0000002e002e7308 */ /* 0x000ea20000002400 */
[----:B------:R-:W-:Y:S01]  /*2940*/  FMNMX.FTZ R0, R65, R0, !PT ;  /* 0x0000000041007209 */ /* 0x000fe20007810000 */
[-CC-:B------:R-:W-:Y:S01]  /*2950*/  FFMA.FTZ R30, R30, R24.reuse, -R36.reuse ;  /* 0x000000181e1e7223 */ /* 0x180fe20000010824 */
[----:B------:R-:W-:Y:S01]  /*2960*/  ISETP.GT.AND P4, PT, R18, 0x20, PT ;  /* 0x000000201200780c */ /* 0x000fe20003f84270 */
[-CC-:B------:R-:W-:Y:S01]  /*2970*/  FFMA.FTZ R61, R61, R24.reuse, -R36.reuse ;  /* 0x000000183d3d7223 */ /* 0x180fe20000010824 */
[----:B------:R-:W-:Y:S01]  /*2980*/  FSEL R79, R28, -INF , P3 ;  /* 0xff8000001c4f7808 */ /* 0x000fe20001800000 */
[--C-:B------:R-:W-:Y:S01]  /*2990*/  FFMA.FTZ R134, R9, R24, -R36.reuse ;  /* 0x0000001809867223 */ /* 0x100fe20000010824 */
[----:B------:R-:W-:Y:S01]  /*29a0*/  FMNMX.FTZ R0, R77, R0, !PT ;  /* 0x000000004d007209 */ /* 0x000fe20007810000 */
[----:B------:R-:W3:Y:S01]  /*29b0*/  MUFU.TANH R48, R48 ;  /* 0x0000003000307308 */ /* 0x000ee20000002400 */
[----:B------:R-:W-:Y:S01]  /*29c0*/  ISETP.GT.AND P3, PT, R18, 0x21, PT ;  /* 0x000000211200780c */ /* 0x000fe20003f64270 */
[-CC-:B------:R-:W-:Y:S01]  /*29d0*/  FFMA.FTZ R9, R11, R24.reuse, -R36.reuse ;  /* 0x000000180b097223 */ /* 0x180fe20000010824 */
[----:B0-----:R-:W-:Y:S01]  /*29e0*/  FSEL R81, R32, -INF , P4 ;  /* 0xff80000020517808 */ /* 0x001fe20002000000 */
[--C-:B------:R-:W-:Y:S01]  /*29f0*/  FFMA.FTZ R11, R15, R24, -R36.reuse ;  /* 0x000000180f0b7223 */ /* 0x100fe20000010824 */
[----:B------:R-:W-:Y:S01]  /*2a00*/  FMNMX.FTZ R0, R79, R0, !PT ;  /* 0x000000004f007209 */ /* 0x000fe20007810000 */
[-CC-:B------:R-:W-:Y:S01]  /*2a10*/  FFMA.FTZ R15, R37, R24.reuse, -R36.reuse ;  /* 0x00000018250f7223 */ /* 0x180fe20000010824 */
[----:B------:R-:W-:Y:S01]  /*2a20*/  ISETP.GT.AND P4, PT, R18, 0x28, PT ;  /* 0x000000281200780c */ /* 0x000fe20003f84270 */
[----:B------:R-:W0:Y:S01]  /*2a30*/  MUFU.TANH R50, R50 ;  /* 0x0000003200327308 */ /* 0x000e220000002400 */
[----:B----4-:R-:W-:Y:S01]  /*2a40*/  FSEL R57, R34, -INF , P3 ;  /* 0xff80000022397808 */ /* 0x010fe20001800000 */
[--C-:B------:R-:W-:Y:S01]  /*2a50*/  FFMA.FTZ R53, R53, R24, -R36.reuse ;  /* 0x0000001835357223 */ /* 0x100fe20000010824 */
[----:B------:R-:W-:Y:S01]  /*2a60*/  FMNMX.FTZ R0, R81, R0, !PT ;  /* 0x0000000051007209 */ /* 0x000fe20007810000 */
[-CC-:B------:R-:W-:Y:S01]  /*2a70*/  FFMA.FTZ R45, R45, R24.reuse, -R36.reuse ;  /* 0x000000182d2d7223 */ /* 0x180fe20000010824 */
[----:B------:R-:W-:Y:S01]  /*2a80*/  ISETP.GT.AND P3, PT, R18, 0x29, PT ;  /* 0x000000291200780c */ /* 0x000fe20003f64270 */
[--C-:B------:R-:W-:Y:S01]  /*2a90*/  FFMA.FTZ R33, R33, R24, -R36.reuse ;  /* 0x0000001821217223 */ /* 0x100fe20000010824 */
[----:B-1----:R-:W-:Y:S01]  /*2aa0*/  FSEL R83, R38, -INF , P4 ;  /* 0xff80000026537808 */ /* 0x002fe20002000000 */
[----:B------:R-:W1:Y:S01]  /*2ab0*/  MUFU.TANH R52, R52 ;  /* 0x0000003400347308 */ /* 0x000e620000002400 */
[----:B------:R-:W-:Y:S01]  /*2ac0*/  FMNMX.FTZ R0, R57, R0, !PT ;  /* 0x0000000039007209 */ /* 0x000fe20007810000 */
[-CC-:B------:R-:W-:Y:S01]  /*2ad0*/  FFMA.FTZ R25, R25, R24.reuse, -R36.reuse ;  /* 0x0000001819197223 */ /* 0x180fe20000010824 */
[----:B------:R-:W-:Y:S01]  /*2ae0*/  ISETP.GT.AND P4, PT, R18, 0x30, PT ;  /* 0x000000301200780c */ /* 0x000fe20003f84270 */
[-CC-:B------:R-:W-:Y:S01]  /*2af0*/  FFMA.FTZ R21, R21, R24.reuse, -R36.reuse ;  /* 0x0000001815157223 */ /* 0x180fe20000010824 */
[----:B-----5:R-:W-:Y:S01]  /*2b00*/  FSEL R85, R40, -INF , P3 ;  /* 0xff80000028557808 */ /* 0x020fe20001800000 */
[--C-:B------:R-:W-:Y:S01]  /*2b10*/  FFMA.FTZ R128, R13, R24, -R36.reuse ;  /* 0x000000180d807223 */ /* 0x100fe20000010824 */
[----:B------:R-:W-:Y:S01]  /*2b20*/  FMNMX.FTZ R0, R83, R0, !PT ;  /* 0x0000000053007209 */ /* 0x000fe20007810000 */
[----:B------:R-:W4:Y:S01]  /*2b30*/  MUFU.TANH R54, R54 ;  /* 0x0000003600367308 */ /* 0x000f220000002400 */
[----:B------:R-:W-:Y:S01]  /*2b40*/  ISETP.GT.AND P3, PT, R18, 0x31, PT ;  /* 0x000000311200780c */ /* 0x000fe20003f64270 */
[-CC-:B------:R-:W-:Y:S01]  /*2b50*/  FFMA.FTZ R130, R27, R24.reuse, -R36.reuse ;  /* 0x000000181b827223 */ /* 0x180fe20000010824 */
[----:B------:R-:W-:Y:S01]  /*2b60*/  FSEL R87, R42, -INF , P4 ;  /* 0xff8000002a577808 */ /* 0x000fe20002000000 */
[--C-:B------:R-:W-:Y:S01]  /*2b70*/  FFMA.FTZ R13, R31, R24, -R36.reuse ;  /* 0x000000181f0d7223 */ /* 0x100fe20000010824 */
[----:B------:R-:W-:Y:S01]  /*2b80*/  FMNMX.FTZ R0, R85, R0, !PT ;  /* 0x0000000055007209 */ /* 0x000fe20007810000 */
[-CC-:B------:R-:W-:Y:S01]  /*2b90*/  FFMA.FTZ R124, R35, R24.reuse, -R36.reuse ;  /* 0x00000018237c7223 */ /* 0x180fe20000010824 */
[----:B------:R-:W-:Y:S01]  /*2ba0*/  ISETP.GT.AND P4, PT, R18, 0x38, PT ;  /* 0x000000381200780c */ /* 0x000fe20003f84270 */
[----:B------:R-:W5:Y:S01]  /*2bb0*/  MUFU.TANH R56, R56 ;  /* 0x0000003800387308 */ /* 0x000f620000002400 */
[----:B------:R-:W-:Y:S01]  /*2bc0*/  FSEL R49, R44, -INF , P3 ;  /* 0xff8000002c317808 */ /* 0x000fe20001800000 */
[--C-:B------:R-:W-:Y:S01]  /*2bd0*/  FFMA.FTZ R3, R3, R24, -R36.reuse ;  /* 0x0000001803037223 */ /* 0x100fe20000010824 */
[----:B------:R-:W-:Y:S01]  /*2be0*/  FMNMX.FTZ R0, R87, R0, !PT ;  /* 0x0000000057007209 */ /* 0x000fe20007810000 */
[-CC-:B------:R-:W-:Y:S01]  /*2bf0*/  FFMA.FTZ R126, R41, R24.reuse, -R36.reuse ;  /* 0x00000018297e7223 */ /* 0x180fe20000010824 */
[----:B------:R-:W-:Y:S01]  /*2c00*/  ISETP.GT.AND P3, PT, R18, 0x39, PT ;  /* 0x000000391200780c */ /* 0x000fe20003f64270 */
[--C-:B------:R-:W-:Y:S01]  /*2c10*/  FFMA.FTZ R27, R43, R24, -R36.reuse ;  /* 0x000000182b1b7223 */ /* 0x100fe20000010824 */
[----:B--2---:R-:W-:Y:S01]  /*2c20*/  FSEL R89, R46, -INF , P4 ;  /* 0xff8000002e597808 */ /* 0x004fe20002000000 */
[----:B------:R-:W2:Y:S01]  /*2c30*/  MUFU.TANH R72, R72 ;  /* 0x0000004800487308 */ /* 0x000ea20000002400 */
[----:B------:R-:W-:Y:S01]  /*2c40*/  FMNMX.FTZ R0, R49, R0, !PT ;  /* 0x0000000031007209 */ /* 0x000fe20007810000 */
[-CC-:B------:R-:W-:Y:S01]  /*2c50*/  FFMA.FTZ R120, R47, R24.reuse, -R36.reuse ;  /* 0x000000182f787223 */ /* 0x180fe20000010824 */
[----:B------:R-:W-:Y:S01]  /*2c60*/  ISETP.GT.AND P4, PT, R18, 0x40, PT ;  /* 0x000000401200780c */ /* 0x000fe20003f84270 */
[-CC-:B------:R-:W-:Y:S01]  /*2c70*/  FFMA.FTZ R31, R51, R24.reuse, -R36.reuse ;  /* 0x00000018331f7223 */ /* 0x180fe20000010824 */
[----:B---3--:R-:W-:Y:S01]  /*2c80*/  FSEL R91, R48, -INF , P3 ;  /* 0xff800000305b7808 */ /* 0x008fe20001800000 */
[--C-:B------:R-:W-:Y:S01]  /*2c90*/  FFMA.FTZ R122, R59, R24, -R36.reuse ;  /* 0x000000183b7a7223 */ /* 0x100fe20000010824 */
[----:B------:R-:W-:Y:S01]  /*2ca0*/  FMNMX.FTZ R0, R89, R0, !PT ;  /* 0x0000000059007209 */ /* 0x000fe20007810000 */
[----:B------:R-:W3:Y:S01]  /*2cb0*/  MUFU.TANH R80, R80 ;  /* 0x0000005000507308 */ /* 0x000ee20000002400 */
[----:B------:R-:W-:Y:S01]  /*2cc0*/  ISETP.GT.AND P3, PT, R18, 0x41, PT ;  /* 0x000000411200780c */ /* 0x000fe20003f64270 */
[----:B------:R-:W-:Y:S01]  /*2cd0*/  FFMA.FTZ R35, R63, R24, -R36 ;  /* 0x000000183f237223 */ /* 0x000fe20000010824 */
[----:B0-----:R-:W-:Y:S01]  /*2ce0*/  FSEL R93, R50, -INF , P4 ;  /* 0xff800000325d7808 */ /* 0x001fe20002000000 */
[----:B------:R-:W-:Y:S01]  /*2cf0*/  UIADD3 UR6, UR6, UR41, URZ ;  /* 0x0000002906067290 */ /* 0x000fe2000fffe03f */
[----:B------:R-:W-:Y:S01]  /*2d00*/  FMNMX.FTZ R0, R91, R0, !PT ;  /* 0x000000005b007209 */ /* 0x000fe20007810000 */
[----:B------:R-:W-:Y:S01]  /*2d10*/  UMOV UR5, URZ ;  /* 0x0000003f00057c82 */ /* 0x000fe20008000000 */
[----:B------:R-:W-:Y:S01]  /*2d20*/  ISETP.GT.AND P4, PT, R18, 0x48, PT ;  /* 0x000000481200780c */ /* 0x000fe20003f84270 */
[----:B------:R-:W0:Y:S01]  /*2d30*/  MUFU.TANH R64, R64 ;  /* 0x0000004000407308 */ /* 0x000e220000002400 */
[----:B-1----:R-:W-:Y:S01]  /*2d40*/  FSEL R39, R52, -INF , P3 ;  /* 0xff80000034277808 */ /* 0x002fe20001800000 */
[----:B------:R-:W-:Y:S01]  /*2d50*/  USHF.R.S32.HI UR4, URZ, 0x1f, UR6 ;  /* 0x0000001f3f047899 */ /* 0x000fe20008011406 */
[----:B------:R-:W-:-:S02]  /*2d60*/  FMNMX.FTZ R0, R93, R0, !PT ;  /* 0x000000005d007209 */ /* 0x000fc40007810000 */
[----:B------:R-:W-:Y:S01]  /*2d70*/  ISETP.GT.AND P3, PT, R18, 0x49, PT ;  /* 0x000000491200780c */ /* 0x000fe20003f64270 */
[----:B------:R-:W-:Y:S01]  /*2d80*/  ULEA.HI UR4, UR4, UR6, URZ, 0x7 ;  /* 0x0000000604047291 */ /* 0x000fe2000f8f383f */
[----:B----4-:R-:W-:Y:S01]  /*2d90*/  FSEL R95, R54, -INF , P4 ;  /* 0xff800000365f7808 */ /* 0x010fe20002000000 */
[----:B------:R-:W1:Y:S01]  /*2da0*/  MUFU.TANH R66, R66 ;  /* 0x0000004200427308 */ /* 0x000e620000002400 */
[----:B------:R-:W-:Y:S01]  /*2db0*/  FMNMX.FTZ R0, R39, R0, !PT ;  /* 0x0000000027007209 */ /* 0x000fe20007810000 */
[----:B------:R-:W-:Y:S01]  /*2dc0*/  USHF.R.S32.HI UR4, URZ, 0x7, UR4 ;  /* 0x000000073f047899 */ /* 0x000fe20008011404 */
[----:B------:R-:W-:Y:S02]  /*2dd0*/  ISETP.GT.AND P4, PT, R18, 0x50, PT ;  /* 0x000000501200780c */ /* 0x000fe40003f84270 */
[----:B-----5:R-:W-:Y:S01]  /*2de0*/  FSEL R97, R56, -INF , P3 ;  /* 0xff80000038617808 */ /* 0x020fe20001800000 */
[----:B------:R-:W-:Y:S01]  /*2df0*/  UISETP.LT.AND UP1, UPT, UR38, UR4, UPT ;  /* 0x000000042600728c */ /* 0x000fe2000bf21270 */
[----:B------:R-:W-:Y:S01]  /*2e00*/  FMNMX.FTZ R0, R95, R0, !PT ;  /* 0x000000005f007209 */ /* 0x000fe20007810000 */
[----:B------:R-:W4:Y:S01]  /*2e10*/  MUFU.TANH R58, R58 ;  /* 0x0000003a003a7308 */ /* 0x000f220000002400 */
[----:B------:R-:W-:Y:S01]  /*2e20*/  ISETP.GT.AND P3, PT, R18, 0x51, PT ;  /* 0x000000511200780c */ /* 0x000fe20003f64270 */
[----:B------:R-:W-:Y:S01]  /*2e30*/  USEL UR25, UR38, UR4, !UP1 ;  /* 0x0000000426197287 */ /* 0x000fe2000c800000 */
[----:B--2---:R-:W-:-:S02]  /*2e40*/  FSEL R99, R72, -INF , P4 ;  /* 0xff80000048637808 */ /* 0x004fc40002000000 */
[----:B------:R-:W-:Y:S01]  /*2e50*/  FMNMX.FTZ R0, R97, R0, !PT ;  /* 0x0000000061007209 */ /* 0x000fe20007810000 */
[----:B------:R-:W-:Y:S01]  /*2e60*/  UISETP.GE.AND UP1, UPT, UR26, UR25, UPT ;  /* 0x000000191a00728c */ /* 0x000fe2000bf26270 */
[----:B------:R-:W-:Y:S01]  /*2e70*/  ISETP.GT.AND P4, PT, R18, 0x58, PT ;  /* 0x000000581200780c */ /* 0x000fe20003f84270 */
[----:B------:R-:W2:Y:S01]  /*2e80*/  MUFU.TANH R76, R76 ;  /* 0x0000004c004c7308 */ /* 0x000ea20000002400 */
[----:B---3--:R-:W-:Y:S01]  /*2e90*/  FSEL R29, R80, -INF , P3 ;  /* 0xff800000501d7808 */ /* 0x008fe20001800000 */
[----:B------:R-:W-:Y:S01]  /*2ea0*/  UMOV UR4, URZ ;  /* 0x0000003f00047c82 */ /* 0x000fe20008000000 */
[----:B------:R-:W-:Y:S02]  /*2eb0*/  FMNMX.FTZ R0, R99, R0, !PT ;  /* 0x0000000063007209 */ /* 0x000fe40007810000 */
[----:B------:R-:W-:Y:S02]  /*2ec0*/  ISETP.GT.AND P3, PT, R18, 0x59, PT ;  /* 0x000000591200780c */ /* 0x000fe40003f64270 */
[----:B0-----:R-:W-:Y:S01]  /*2ed0*/  FSEL R101, R64, -INF , P4 ;  /* 0xff80000040657808 */ /* 0x001fe20002000000 */
[----:B------:R-:W0:Y:S01]  /*2ee0*/  MUFU.TANH R70, R70 ;  /* 0x0000004600467308 */ /* 0x000e220000002400 */
[----:B------:R-:W-:-:S02]  /*2ef0*/  FMNMX.FTZ R0, R29, R0, !PT ;  /* 0x000000001d007209 */ /* 0x000fc40007810000 */
[----:B------:R-:W-:Y:S02]  /*2f00*/  ISETP.GT.AND P4, PT, R18, 0x60, PT ;  /* 0x000000601200780c */ /* 0x000fe40003f84270 */
[----:B-1----:R-:W-:Y:S02]  /*2f10*/  FSEL R103, R66, -INF , P3 ;  /* 0xff80000042677808 */ /* 0x002fe40001800000 */
[----:B------:R-:W-:Y:S01]  /*2f20*/  FMNMX.FTZ R0, R101, R0, !PT ;  /* 0x0000000065007209 */ /* 0x000fe20007810000 */
[----:B------:R-:W1:Y:S01]  /*2f30*/  MUFU.TANH R68, R68 ;  /* 0x0000004400447308 */ /* 0x000e620000002400 */
[----:B------:R-:W-:Y:S02]  /*2f40*/  ISETP.GT.AND P3, PT, R18, 0x61, PT ;  /* 0x000000611200780c */ /* 0x000fe40003f64270 */
[----:B----4-:R-:W-:Y:S02]  /*2f50*/  FSEL R105, R58, -INF , P4 ;  /* 0xff8000003a697808 */ /* 0x010fe40002000000 */
[----:B------:R-:W-:-:S02]  /*2f60*/  FMNMX.FTZ R0, R103, R0, !PT ;  /* 0x0000000067007209 */ /* 0x000fc40007810000 */
[----:B------:R-:W-:Y:S01]  /*2f70*/  ISETP.GT.AND P4, PT, R18, 0x68, PT ;  /* 0x000000681200780c */ /* 0x000fe20003f84270 */
[----:B------:R-:W3:Y:S01]  /*2f80*/  MUFU.TANH R60, R60 ;  /* 0x0000003c003c7308 */ /* 0x000ee20000002400 */
[----:B--2---:R-:W-:Y:S02]  /*2f90*/  FSEL R107, R76, -INF , P3 ;  /* 0xff8000004c6b7808 */ /* 0x004fe40001800000 */
        /* <DEDUP_REMOVED lines=10> */
[----:B---3--:R-:W-:Y:S02]  /*3040*/  FSEL R113, R60, -INF , P4 ;  /* 0xff8000003c717808 */ /* 0x008fe40002000000 */
[----:B------:R-:W-:-:S02]  /*3050*/  FMNMX.FTZ R0, R111, R0, !PT ;  /* 0x000000006f007209 */ /* 0x000fc40007810000 */
[----:B------:R-:W-:Y:S01]  /*3060*/  ISETP.GT.AND P4, PT, R18, 0x78, PT ;  /* 0x000000781200780c */ /* 0x000fe20003f84270 */
[----:B------:R-:W2:Y:S01]  /*3070*/  MUFU.TANH R78, R78 ;  /* 0x0000004e004e7308 */ /* 0x000ea20000002400 */
[----:B0-----:R-:W-:Y:S02]  /*3080*/  FSEL R19, R62, -INF , P3 ;  /* 0xff8000003e137808 */ /* 0x001fe40001800000 */
[----:B------:R-:W-:Y:S02]  /*3090*/  FMNMX.FTZ R0, R113, R0, !PT ;  /* 0x0000000071007209 */ /* 0x000fe40007810000 */
[----:B------:R-:W-:Y:S02]  /*30a0*/  ISETP.GT.AND P3, PT, R18, 0x79, PT ;  /* 0x000000791200780c */ /* 0x000fe40003f64270 */
[----:B------:R-:W-:Y:S01]  /*30b0*/  FMNMX.FTZ R0, R19, R0, !PT ;  /* 0x0000000013007209 */ /* 0x000fe20007810000 */
[----:B------:R-:W-:Y:S01]  /*30c0*/  MUFU.EX2 R148, R148 ;  /* 0x0000009400947308 */ /* 0x000fe20000000800 */
[----:B-1----:R-:W-:-:S04]  /*30d0*/  FSEL R115, R74, -INF , P4 ;  /* 0xff8000004a737808 */ /* 0x002fc80002000000 */
[----:B------:R-:W-:-:S03]  /*30e0*/  FMNMX.FTZ R0, R115, R0, !PT ;  /* 0x0000000073007209 */ /* 0x000fc60007810000 */
[----:B------:R-:W0:Y:S01]  /*30f0*/  MUFU.EX2 R17, R30 ;  /* 0x0000001e00117308 */ /* 0x000e220000000800 */
[----:B--2---:R-:W-:-:S04]  /*3100*/  FSEL R117, R78, -INF , P3 ;  /* 0xff8000004e757808 */ /* 0x004fc80001800000 */
[----:B------:R-:W-:-:S03]  /*3110*/  FMNMX.FTZ R0, R117, R0, !PT ;  /* 0x0000000075007209 */ /* 0x000fc60007810000 */
[----:B------:R-:W1:Y:S02]  /*3120*/  MUFU.EX2 R150, R150 ;  /* 0x0000009600967308 */ /* 0x000e640000000800 */
[----:B------:R-:W2:Y:S06]  /*3130*/  SHFL.BFLY PT, R23, R0, 0x2, 0x1f ;  /* 0x0c401f0000177f89 */ /* 0x000eac00000e0000 */
[----:B------:R-:W3:Y:S01]  /*3140*/  MUFU.EX2 R67, R67 ;  /* 0x0000004300437308 */ /* 0x000ee20000000800 */
[----:B0-----:R-:W-:Y:S01]  /*3150*/  FADD.FTZ R37, R148, R17 ;  /* 0x0000001194257221 */ /* 0x001fe20000010000 */
[----:B------:R-:W-:-:S06]  /*3160*/  F2FP.F16.F32.PACK_AB R148, R17, R148 ;  /* 0x000000941194723e */ /* 0x000fcc00000000ff */
[----:B------:R-:W0:Y:S01]  /*3170*/  MUFU.EX2 R144, R144 ;  /* 0x0000009000907308 */ /* 0x000e220000000800 */
[----:B-1----:R-:W-:-:S07]  /*3180*/  FADD.FTZ R28, R150, R37 ;  /* 0x00000025961c7221 */ /* 0x002fce0000010000 */
[----:B------:R-:W1:Y:S01]  /*3190*/  MUFU.EX2 R61, R61 ;  /* 0x0000003d003d7308 */ /* 0x000e620000000800 */
[C---:B---3--:R-:W-:Y:S01]  /*31a0*/  FADD.FTZ R37, R67.reuse, R28 ;  /* 0x0000001c43257221 */ /* 0x048fe20000010000 */
[----:B--2---:R-:W-:Y:S02]  /*31b0*/  FMNMX.FTZ R10, R0, R23, !PT ;  /* 0x00000017000a7209 */ /* 0x004fe40007810000 */
[----:B------:R-:W-:-:S03]  /*31c0*/  F2FP.F16.F32.PACK_AB R150, R67, R150 ;  /* 0x000000964396723e */ /* 0x000fc600000000ff */
[----:B------:R-:W2:Y:S01]  /*31d0*/  SHFL.BFLY PT, R23, R10, 0x1, 0x1f ;  /* 0x0c201f000a177f89 */ /* 0x000ea200000e0000 */
[----:B------:R-:W3:Y:S01]  /*31e0*/  MUFU.EX2 R146, R146 ;  /* 0x0000009200927308 */ /* 0x000ee20000000800 */
[----:B0-----:R-:W-:-:S07]  /*31f0*/  FADD.FTZ R30, R144, R37 ;  /* 0x00000025901e7221 */ /* 0x001fce0000010000 */
[----:B------:R-:W0:Y:S01]  /*3200*/  MUFU.EX2 R53, R53 ;  /* 0x0000003500357308 */ /* 0x000e220000000800 */
[C---:B-1----:R-:W-:Y:S01]  /*3210*/  FADD.FTZ R37, R61.reuse, R30 ;  /* 0x0000001e3d257221 */ /* 0x042fe20000010000 */
[----:B------:R-:W-:-:S06]  /*3220*/  F2FP.F16.F32.PACK_AB R144, R61, R144 ;  /* 0x000000903d90723e */ /* 0x000fcc00000000ff */
[----:B------:R-:W1:Y:S01]  /*3230*/  MUFU.EX2 R140, R140 ;  /* 0x0000008c008c7308 */ /* 0x000e620000000800 */
[----:B---3--:R-:W-:Y:S01]  /*3240*/  FADD.FTZ R30, R146, R37 ;  /* 0x00000025921e7221 */ /* 0x008fe20000010000 */
[----:B--2---:R-:W-:-:S06]  /*3250*/  FMNMX.FTZ R23, R10, R23, !PT ;  /* 0x000000170a177209 */ /* 0x004fcc0007810000 */
[----:B------:R-:W2:Y:S01]  /*3260*/  MUFU.EX2 R45, R45 ;  /* 0x0000002d002d7308 */ /* 0x000ea20000000800 */
[C---:B0-----:R-:W-:Y:S01]  /*3270*/  FADD.FTZ R37, R53.reuse, R30 ;  /* 0x0000001e35257221 */ /* 0x041fe20000010000 */
[----:B------:R-:W-:Y:S01]  /*3280*/  F2FP.F16.F32.PACK_AB R146, R53, R146 ;  /* 0x000000923592723e */ /* 0x000fe200000000ff */
[C---:B------:R-:W-:Y:S01]  /*3290*/  FMUL.FTZ R22, R23.reuse, R24 ;  /* 0x0000001817167220 */ /* 0x040fe20000410000 */
[----:B------:R-:W-:-:S04]  /*32a0*/  FSETP.NEU.FTZ.AND P3, PT, R23, -INF , PT ;  /* 0xff8000001700780b */ /* 0x000fc80003f7d000 */
[----:B------:R-:W0:Y:S01]  /*32b0*/  MUFU.EX2 R142, R142 ;  /* 0x0000008e008e7308 */ /* 0x000e220000000800 */
[----:B------:R-:W-:Y:S01]  /*32c0*/  FSEL R22, R22, RZ, P3 ;  /* 0x000000ff16167208 */ /* 0x000fe20001800000 */
[----:B-1----:R-:W-:Y:S01]  /*32d0*/  FADD.FTZ R34, R140, R37 ;  /* 0x000000258c227221 */ /* 0x002fe20000010000 */
[----:B------:R-:W-:-:S03]  /*32e0*/  PLOP3.LUT P3, PT, PT, PT, UP1, 0x80, 0x0 ;  /* 0x000000000000781c */ /* 0x000fc60003f6f018 */
        /* <DEDUP_REMOVED lines=10> */
[-C--:B------:R-:W-:Y:S01]  /*3390*/  FFMA.FTZ R28, R39, R24.reuse, -R22 ;  /* 0x00000018271c7223 */ /* 0x080fe20000010816 */
[----:B--2---:R-:W-:Y:S01]  /*33a0*/  FADD.FTZ R39, R45, R34 ;  /* 0x000000222d277221 */ /* 0x004fe20000010000 */
[-CC-:B------:R-:W-:Y:S01]  /*33b0*/  FFMA.FTZ R14, R57, R24.reuse, -R22.reuse ;  /* 0x00000018390e7223 */ /* 0x180fe20000010816 */
[-CC-:B------:R-:W-:Y:S01]  /*33c0*/  FFMA.FTZ R143, R83, R24.reuse, -R22.reuse ;  /* 0x00000018538f7223 */ /* 0x180fe20000010816 */
[----:B------:R-:W1:Y:S01]  /*33d0*/  MUFU.EX2 R0, R0 ;  /* 0x0000000000007308 */ /* 0x000e620000000800 */
        /* <DEDUP_REMOVED lines=14> */
[-C--:B------:R-:W-:Y:S01]  /*34c0*/  FFMA.FTZ R107, R107, R24.reuse, -R22 ;  /* 0x000000186b6b7223 */ /* 0x080fe20000010816 */
[----:B------:R-:W2:Y:S01]  /*34d0*/  MUFU.EX2 R8, R8 ;  /* 0x0000000800087308 */ /* 0x000ea20000000800 */
[----:B-1----:R-:W-:Y:S01]  /*34e0*/  FADD.FTZ R32, R149, R0 ;  /* 0x0000000095207221 */ /* 0x002fe20000010000 */
[-CC-:B------:R-:W-:Y:S01]  /*34f0*/  FFMA.FTZ R109, R109, R24.reuse, -R22.reuse ;  /* 0x000000186d6d7223 */ /* 0x180fe20000010816 */
[-CC-:B------:R-:W-:Y:S01]  /*3500*/  FFMA.FTZ R111, R111, R24.reuse, -R22.reuse ;  /* 0x000000186f6f7223 */ /* 0x180fe20000010816 */
[-CC-:B------:R-:W-:Y:S01]  /*3510*/  FFMA.FTZ R113, R113, R24.reuse, -R22.reuse ;  /* 0x0000001871717223 */ /* 0x180fe20000010816 */
[-CC-:B------:R-:W-:Y:S01]  /*3520*/  FFMA.FTZ R19, R19, R24.reuse, -R22.reuse ;  /* 0x0000001813137223 */ /* 0x180fe20000010816 */
[-CC-:B------:R-:W-:Y:S01]  /*3530*/  FFMA.FTZ R115, R115, R24.reuse, -R22.reuse ;  /* 0x0000001873737223 */ /* 0x180fe20000010816 */
[----:B------:R-:W-:Y:S01]  /*3540*/  FFMA.FTZ R117, R117, R24, -R22 ;  /* 0x0000001875757223 */ /* 0x000fe20000010816 */
[----:B------:R-:W1:Y:S01]  /*3550*/  MUFU.EX2 R145, R145 ;  /* 0x0000009100917308 */ /* 0x000e620000000800 */
[----:B0-----:R-:W-:Y:S01]  /*3560*/  FADD.FTZ R37, R151, R32 ;  /* 0x0000002097257221 */ /* 0x001fe20000010000 */
[----:B------:R-:W-:-:S02]  /*3570*/  F2FP.F16.F32.PACK_AB R149, R0, R149 ;  /* 0x000000950095723e */ /* 0x000fc400000000ff */
[----:B------:R-:W-:Y:S02]  /*3580*/  CS2R R98, SRZ ;  /* 0x0000000000627805 */ /* 0x000fe4000001ff00 */
[----:B------:R-:W-:Y:S02]  /*3590*/  F2FP.F16.F32.PACK_AB R140, R45, R140 ;  /* 0x0000008c2d8c723e */ /* 0x000fe400000000ff */
[----:B------:R-:W-:Y:S02]  /*35a0*/  CS2R R96, SRZ ;  /* 0x0000000000607805 */ /* 0x000fe4000001ff00 */
[----:B------:R-:W-:Y:S02]  /*35b0*/  CS2R R94, SRZ ;  /* 0x00000000005e7805 */ /* 0x000fe4000001ff00 */
[----:B------:R-:W-:Y:S01]  /*35c0*/  CS2R R92, SRZ ;  /* 0x00000000005c7805 */ /* 0x000fe2000001ff00 */
[----:B------:R-:W0:Y:S01]  /*35d0*/  MUFU.EX2 R33, R33 ;  /* 0x0000002100217308 */ /* 0x000e220000000800 */
[C---:B--2---:R-:W-:Y:S01]  /*35e0*/  FADD.FTZ R32, R8.reuse, R37 ;  /* 0x0000002508207221 */ /* 0x044fe20000010000 */
[----:B------:R-:W-:-:S02]  /*35f0*/  F2FP.F16.F32.PACK_AB R151, R8, R151 ;  /* 0x000000970897723e */ /* 0x000fc400000000ff */
[----:B------:R-:W-:Y:S02]  /*3600*/  CS2R R90, SRZ ;  /* 0x00000000005a7805 */ /* 0x000fe4000001ff00 */
[----:B------:R-:W-:Y:S02]  /*3610*/  CS2R R88, SRZ ;  /* 0x0000000000587805 */ /* 0x000fe4000001ff00 */
[----:B------:R-:W2:Y:S01]  /*3620*/  MUFU.EX2 R10, R10 ;  /* 0x0000000a000a7308 */ /* 0x000ea20000000800 */
[----:B-1----:R-:W-:Y:S01]  /*3630*/  FADD.FTZ R37, R145, R32 ;  /* 0x0000002091257221 */ /* 0x002fe20000010000 */
[----:B------:R-:W-:-:S05]  /*3640*/  IMAD.U32 R32, RZ, RZ, UR39 ;  /* 0x00000027ff207e24 */ /* 0x000fca000f8e00ff */
[----:B------:R-:W-:Y:S01]  /*3650*/  @!P1 IADD3 R32, R32, 0x16840, RZ ;  /* 0x0001684020209810 */ /* 0x000fe20007ffe0ff */
[----:B------:R-:W1:Y:S01]  /*3660*/  MUFU.EX2 R136, R136 ;  /* 0x0000008800887308 */ /* 0x000e620000000800 */
[----:B0-----:R-:W-:Y:S01]  /*3670*/  FADD.FTZ R39, R33, R34 ;  /* 0x0000002221277221 */ /* 0x001fe20000010000 */
[----:B------:R-:W-:Y:S01]  /*3680*/  FFMA.FTZ R34, R29, R24, -R22 ;  /* 0x000000181d227223 */ /* 0x000fe20000010816 */
[----:B------:R-:W-:Y:S02]  /*3690*/  @!P1 PRMT R29, RZ, 0x654, R32 ;  /* 0x00000654ff1d9816 */ /* 0x000fe40000000020 */
[----:B------:R-:W-:Y:S02]  /*36a0*/  F2FP.F16.F32.PACK_AB R142, R33, R142 ;  /* 0x0000008e218e723e */ /* 0x000fe400000000ff */
[----:B------:R0:W-:Y:S01]  /*36b0*/  @!P1 SYNCS.ARRIVE.TRANS64.RED.A1T0 RZ, [R29+URZ], RZ ;  /* 0x000000ff1dff99a7 */ /* 0x0001e2000810043f */
        /* <DEDUP_REMOVED lines=10> */
[----:B------:R-:W0:Y:S01]  /*3760*/  MUFU.EX2 R141, R141 ;  /* 0x0000008d008d7308 */ /* 0x000e220000000800 */
[C---:B-1----:R-:W-:Y:S01]  /*3770*/  FADD.FTZ R36, R12.reuse, R37 ;  /* 0x000000250c247221 */ /* 0x042fe20000010000 */
[----:B------:R-:W-:-:S06]  /*3780*/  F2FP.F16.F32.PACK_AB R147, R12, R147 ;  /* 0x000000930c93723e */ /* 0x000fcc00000000ff */
[----:B------:R-:W1:Y:S01]  /*3790*/  MUFU.EX2 R21, R21 ;  /* 0x0000001500157308 */ /* 0x000e620000000800 */
[----:B---3--:R-:W-:-:S07]  /*37a0*/  FADD.FTZ R38, R138, R39 ;  /* 0x000000278a267221 */ /* 0x008fce0000010000 */
        /* <DEDUP_REMOVED lines=70> */
[----:B------:R0:W3:Y:S01]  /*3c10*/  MUFU.EX2 R34, R103 ;  /* 0x0000006700227308 */ /* 0x0000e20000000800 */
[----:B-1----:R-:W-:-:S07]  /*3c20*/  FADD.FTZ R3, R101, R38 ;  /* 0x0000002665037221 */ /* 0x002fce0000010000 */
[----:B------:R-:W1:Y:S01]  /*3c30*/  MUFU.EX2 R122, R122 ;  /* 0x0000007a007a7308 */ /* 0x000e620000000800 */
[C---:B--2---:R-:W-:Y:S01]  /*3c40*/  FADD.FTZ R9, R31.reuse, R40 ;  /* 0x000000281f097221 */ /* 0x044fe20000010000 */
[----:B------:R-:W-:Y:S02]  /*3c50*/  F2FP.F16.F32.PACK_AB R120, R31, R120 ;  /* 0x000000781f78723e */ /* 0x000fe400000000ff */
[----:B0-----:R-:W-:-:S04]  /*3c60*/  CS2R R102, SRZ ;  /* 0x0000000000667805 */ /* 0x001fc8000001ff00 */
[----:B------:R-:W0:Y:S01]  /*3c70*/  MUFU.EX2 R105, R105 ;  /* 0x0000006900697308 */ /* 0x000e220000000800 */
[C---:B---3--:R-:W-:Y:S01]  /*3c80*/  FADD.FTZ R40, R34.reuse, R3 ;  /* 0x0000000322287221 */ /* 0x048fe20000010000 */
[----:B------:R-:W-:Y:S02]  /*3c90*/  F2FP.F16.F32.PACK_AB R131, R34, R101 ;  /* 0x000000652283723e */ /* 0x000fe400000000ff */
[----:B------:R-:W-:-:S04]  /*3ca0*/  CS2R R100, SRZ ;  /* 0x0000000000647805 */ /* 0x000fc8000001ff00 */
[----:B------:R2:W3:Y:S01]  /*3cb0*/  MUFU.EX2 R22, R107 ;  /* 0x0000006b00167308 */ /* 0x0004e20000000800 */
[----:B-1----:R-:W-:-:S07]  /*3cc0*/  FADD.FTZ R42, R122, R9 ;  /* 0x000000097a2a7221 */ /* 0x002fce0000010000 */
[----:B------:R-:W1:Y:S01]  /*3cd0*/  MUFU.EX2 R109, R109 ;  /* 0x0000006d006d7308 */ /* 0x000e620000000800 */
[----:B0-----:R-:W-:Y:S01]  /*3ce0*/  FADD.FTZ R9, R105, R40 ;  /* 0x0000002869097221 */ /* 0x001fe20000010000 */
[----:B--2---:R-:W-:-:S06]  /*3cf0*/  CS2R R106, SRZ ;  /* 0x00000000006a7805 */ /* 0x004fcc000001ff00 */
[----:B------:R0:W2:Y:S01]  /*3d00*/  MUFU.EX2 R36, R111 ;  /* 0x0000006f00247308 */ /* 0x0000a20000000800 */
[C---:B---3--:R-:W-:Y:S01]  /*3d10*/  FADD.FTZ R0, R22.reuse, R9 ;  /* 0x0000000916007221 */ /* 0x048fe20000010000 */
[----:B------:R-:W-:Y:S02]  /*3d20*/  F2FP.F16.F32.PACK_AB R125, R22, R105 ;  /* 0x00000069167d723e */ /* 0x000fe400000000ff */
[----:B------:R-:W-:-:S04]  /*3d30*/  CS2R R104, SRZ ;  /* 0x0000000000687805 */ /* 0x000fc8000001ff00 */
[----:B------:R-:W3:Y:S01]  /*3d40*/  MUFU.EX2 R113, R113 ;  /* 0x0000007100717308 */ /* 0x000ee20000000800 */
[----:B-1----:R-:W-:Y:S01]  /*3d50*/  FADD.FTZ R9, R109, R0 ;  /* 0x000000006d097221 */ /* 0x002fe20000010000 */
[----:B0-----:R-:W-:-:S06]  /*3d60*/  CS2R R110, SRZ ;  /* 0x00000000006e7805 */ /* 0x001fcc000001ff00 */
[----:B------:R-:W0:Y:S01]  /*3d70*/  MUFU.EX2 R38, R19 ;  /* 0x0000001300267308 */ /* 0x000e220000000800 */
[C---:B--2---:R-:W-:Y:S01]  /*3d80*/  FADD.FTZ R0, R36.reuse, R9 ;  /* 0x0000000924007221 */ /* 0x044fe20000010000 */
[----:B------:R-:W-:Y:S02]  /*3d90*/  F2FP.F16.F32.PACK_AB R127, R36, R109 ;  /* 0x0000006d247f723e */ /* 0x000fe400000000ff */
[----:B------:R-:W-:-:S04]  /*3da0*/  CS2R R108, SRZ ;  /* 0x00000000006c7805 */ /* 0x000fc8000001ff00 */
[----:B------:R-:W1:Y:S01]  /*3db0*/  MUFU.EX2 R115, R115 ;  /* 0x0000007300737308 */ /* 0x000e620000000800 */
[----:B---3--:R-:W-:-:S07]  /*3dc0*/  FADD.FTZ R9, R113, R0 ;  /* 0x0000000071097221 */ /* 0x008fce0000010000 */
[----:B------:R2:W3:Y:S01]  /*3dd0*/  MUFU.EX2 R8, R117 ;  /* 0x0000007500087308 */ /* 0x0004e20000000800 */
[C---:B0-----:R-:W-:Y:S01]  /*3de0*/  FADD.FTZ R0, R38.reuse, R9 ;  /* 0x0000000926007221 */ /* 0x041fe20000010000 */
[----:B------:R-:W-:Y:S02]  /*3df0*/  F2FP.F16.F32.PACK_AB R121, R38, R113 ;  /* 0x000000712679723e */ /* 0x000fe400000000ff */
[----:B------:R-:W-:-:S04]  /*3e00*/  CS2R R112, SRZ ;  /* 0x0000000000707805 */ /* 0x000fc8000001ff00 */
[----:B------:R-:W0:Y:S01]  /*3e10*/  MUFU.EX2 R35, R35 ;  /* 0x0000002300237308 */ /* 0x000e220000000800 */
[----:B-1----:R-:W-:Y:S01]  /*3e20*/  FADD.FTZ R9, R115, R0 ;  /* 0x0000000073097221 */ /* 0x002fe20000010000 */
[----:B--2---:R-:W-:Y:S02]  /*3e30*/  CS2R R116, SRZ ;  /* 0x0000000000747805 */ /* 0x004fe4000001ff00 */
[C---:B---3--:R-:W-:Y:S01]  /*3e40*/  F2FP.F16.F32.PACK_AB R123, R8.reuse, R115 ;  /* 0x00000073087b723e */ /* 0x048fe200000000ff */
[----:B------:R-:W-:Y:S01]  /*3e50*/  FADD.FTZ R0, R8, R9 ;  /* 0x0000000908007221 */ /* 0x000fe20000010000 */
[----:B------:R-:W-:Y:S01]  /*3e60*/  CS2R R114, SRZ ;  /* 0x0000000000727805 */ /* 0x000fe2000001ff00 */
[C---:B0-----:R-:W-:Y:S01]  /*3e70*/  FADD.FTZ R3, R35.reuse, R42 ;  /* 0x0000002a23037221 */ /* 0x041fe20000010000 */
[----:B------:R-:W-:Y:S01]  /*3e80*/  F2FP.F16.F32.PACK_AB R122, R35, R122 ;  /* 0x0000007a237a723e */ /* 0x000fe200000000ff */
[----:B------:R-:W-:Y:S06]  /*3e90*/  @!P3 BRA `(.L_x_1862) ;  /* 0x0000002c0098b947 */ /* 0x000fec0003800000 */
[----:B------:R-:W-:Y:S01]  /*3ea0*/  IMAD.MOV.U32 R9, RZ, RZ, R23 ;  /* 0x000000ffff097224 */ /* 0x000fe200078e0017 */
[----:B------:R-:W-:Y:S01]  /*3eb0*/  UMOV UR7, URZ ;  /* 0x0000003f00077c82 */ /* 0x000fe20008000000 */
[----:B------:R-:W-:Y:S01]  /*3ec0*/  IMAD.MOV.U32 R8, RZ, RZ, R55 ;  /* 0x000000ffff087224 */ /* 0x000fe200078e0037 */
[----:B------:R-:W-:Y:S01]  /*3ed0*/  UMOV UR6, URZ ;  /* 0x0000003f00067c82 */ /* 0x000fe20008000000 */
[----:B------:R-:W-:Y:S01]  /*3ee0*/  IMAD.MOV.U32 R119, RZ, RZ, RZ ;  /* 0x000000ffff777224 */ /* 0x000fe200078e00ff */
[----:B------:R-:W-:Y:S01]  /*3ef0*/  ULDC UR29, c[0x0][0x288] ;  /* 0x0000a200001d7ab9 */ /* 0x000fe20000000800 */
[----:B------:R-:W-:Y:S01]  /*3f00*/  ULDC UR27, c[0x0][0x2f0] ;  /* 0x0000bc00001b7ab9 */ /* 0x000fe20000000800 */
[----:B------:R-:W-:-:S05]  /*3f10*/  ULDC UR28, c[0x0][0x9d8] ;  /* 0x00027600001c7ab9 */ /* 0x000fca0000000800 */
.L_x_1871:
        /* <DEDUP_REMOVED lines=9> */
.L_x_1864:
[----:B------:R-:W-:Y:S01]  /*3fb0*/  ULEA UR10, UR4, UR39, 0x3 ;  /* 0x00000027040a7291 */ /* 0x000fe2000f8e183f */
[----:B------:R-:W-:-:S05]  /*3fc0*/  IMAD.U32 R10, RZ, RZ, UR5 ;  /* 0x00000005ff0a7e24 */ /* 0x000fca000f8e00ff */
[----:B------:R-:W-:-:S04]  /*3fd0*/  SHF.L.U32 R10, R10, 0x1f, RZ ;  /* 0x0000001f0a0a7819 */ /* 0x000fc800000006ff */
[----:B------:R0:W1:Y:S01]  /*3fe0*/  SYNCS.PHASECHK.TRANS64.TRYWAIT P3, [UR10+0x16830], R10 ;  /* 0x0168300aff0075a7 */ /* 0x000062000806014a */
[----:B------:R-:W-:Y:S05]  /*3ff0*/  @!P0 BRA `(.L_x_1865) ;  /* 0x0000000000048947 */ /* 0x000fea0003800000 */
[----:B------:R-:W-:Y:S01]  /*4000*/  BPT.TRAP 0x1 ;  /* 0x000000040000795c */ /* 0x000fe20000300000 */
.L_x_1865:
[----:B-1----:R-:W-:Y:S05]  /*4010*/  @P3 BRA `(.L_x_1863) ;  /* 0x0000000000083947 */ /* 0x002fea0003800000 */
[----:B------:R-:W1:Y:S02]  /*4020*/  SYNCS.PHASECHK.TRANS64.TRYWAIT P3, [UR10+0x16830], R10 ;  /* 0x0168300aff0075a7 */ /* 0x000e64000806014a */
[----:B-1----:R-:W-:Y:S05]  /*4030*/  @!P3 BRA `(.L_x_1866) ;  /* 0x000000a000a4b947 */ /* 0x002fea0003800000 */
.L_x_1863:
        /* <DEDUP_REMOVED lines=27> */
.L_x_1868:
[----:B------:R-:W-:Y:S01]  /*41f0*/  ULEA UR10, UR6, UR39, 0x3 ;  /* 0x00000027060a7291 */ /* 0x000fe2000f8e183f */
[----:B------:R-:W-:-:S04]  /*4200*/  MOV R10, UR7 ;  /* 0x00000007000a7c02 */ /* 0x000fc80008000f00 */
[----:B------:R-:W-:-:S04]  /*4210*/  SHF.L.U32 R10, R10, 0x1f, RZ ;  /* 0x0000001f0a0a7819 */ /* 0x000fc800000006ff */
[----:B------:R0:W1:Y:S01]  /*4220*/  SYNCS.PHASECHK.TRANS64.TRYWAIT P3, [UR10+0x16850], R10 ;  /* 0x0168500aff0075a7 */ /* 0x000062000806014a */
[----:B------:R-:W-:Y:S05]  /*4230*/  @!P0 BRA `(.L_x_1869) ;  /* 0x0000000000048947 */ /* 0x000fea0003800000 */
[----:B------:R-:W-:Y:S01]  /*4240*/  BPT.TRAP 0x1 ;  /* 0x000000040000795c */ /* 0x000fe20000300000 */
.L_x_1869:
[----:B-1----:R-:W-:Y:S05]  /*4250*/  @P3 BRA `(.L_x_1867) ;  /* 0x0000000000083947 */ /* 0x002fea0003800000 */
[----:B------:R-:W1:Y:S02]  /*4260*/  SYNCS.PHASECHK.TRANS64.TRYWAIT P3, [UR10+0x16850], R10 ;  /* 0x0168500aff0075a7 */ /* 0x000e64000806014a */
[----:B-1----:R-:W-:Y:S05]  /*4270*/  @!P3 BRA `(.L_x_1870) ;  /* 0x000000a0002cb947 */ /* 0x002fea0003800000 */
.L_x_1867:
[----:B------:R-:W-:Y:S01]  /*4280*/  UIADD3 UR7, UR39, 0x400, URZ ;  /* 0x0000040027077890 */ /* 0x000fe2000fffe03f */
[----:B------:R-:W-:Y:S01]  /*4290*/  WARPGROUP.ARRIVE ;  /* 0x00000000000079c5 */ /* 0x000fe20000000000 */
[----:B------:R-:W-:Y:S01]  /*42a0*/  UMOV UR11, 0x40000040 ;  /* 0x40000040000b7882 */ /* 0x000fe20000000000 */
[----:B------:R-:W-:Y:S01]  /*42b0*/  FMUL.FTZ R23, R34, UR28 ;  /* 0x0000001c22177c20 */ /* 0x000fe20008410000 */
[----:B------:R-:W-:Y:S01]  /*42c0*/  USHF.R.U32.HI UR7, URZ, 0x4, UR7 ;  /* 0x000000043f077899 */ /* 0x000fe20008011607 */
[----:B------:R-:W-:Y:S01]  /*42d0*/  FMUL.FTZ R20, R33, UR28 ;  /* 0x0000001c21147c20 */ /* 0x000fe20008410000 */
[----:B------:R-:W-:Y:S02]  /*42e0*/  IMAD.MOV.U32 R33, RZ, RZ, R4 ;  /* 0x000000ffff217224 */ /* 0x000fe400078e0004 */
[----:B------:R-:W-:Y:S01]  /*42f0*/  FMUL.FTZ R21, R36, UR28 ;  /* 0x0000001c24157c20 */ /* 0x000fe20008410000 */
[----:B------:R-:W-:Y:S01]  /*4300*/  ULOP3.LUT UR7, UR7, 0x3fff, URZ, 0xc0, !UPT ;  /* 0x00003fff07077892 */ /* 0x000fe2000f8ec03f */
[----:B------:R-:W-:Y:S01]  /*4310*/  FMUL.FTZ R22, R37, UR28 ;  /* 0x0000001c25167c20 */ /* 0x000fe20008410000 */
[----:B------:R-:W-:Y:S01]  /*4320*/  FMUL.FTZ R12, R26, UR28 ;  /* 0x0000001c1a0c7c20 */ /* 0x000fe20008410000 */
[----:B------:R-:W-:Y:S01]  /*4330*/  FMUL.FTZ R13, R27, UR28 ;  /* 0x0000001c1b0d7c20 */ /* 0x000fe20008410000 */
[----:B------:R-:W-:Y:S01]  /*4340*/  ULEA UR7, UR6, UR7, 0xa ;  /* 0x0000000706077291 */ /* 0x000fe2000f8e503f */
[----:B------:R-:W-:Y:S01]  /*4350*/  FMUL.FTZ R17, R30, UR28 ;  /* 0x0000001c1e117c20 */ /* 0x000fe20008410000 */
[----:B------:R-:W-:Y:S01]  /*4360*/  FMUL.FTZ R18, R31, UR28 ;  /* 0x0000001c1f127c20 */ /* 0x000fe20008410000 */
[----:B-1----:R-:W-:Y:S01]  /*4370*/  FMUL.FTZ R11, R25, UR28 ;  /* 0x0000001c190b7c20 */ /* 0x002fe20008410000 */
[----:B------:R-:W1:Y:S01]  /*4380*/  MUFU.TANH R12, R12 ;  /* 0x0000000c000c7308 */ /* 0x000e620000002400 */
[----:B------:R-:W-:Y:S01]  /*4390*/  FMUL.FTZ R25, R40, UR28 ;  /* 0x0000001c28197c20 */ /* 0x000fe20008410000 */
[----:B0-----:R-:W-:Y:S01]  /*43a0*/  FMUL.FTZ R10, R24, UR28 ;  /* 0x0000001c180a7c20 */ /* 0x001fe20008410000 */
[----:B------:R-:W-:Y:S01]  /*43b0*/  UMOV UR10, UR7 ;  /* 0x00000007000a7c82 */ /* 0x000fe20008000000 */
[----:B------:R-:W-:Y:S01]  /*43c0*/  FMUL.FTZ R24, R35, UR28 ;  /* 0x0000001c23187c20 */ /* 0x000fe20008410000 */
[----:B------:R-:W-:Y:S01]  /*43d0*/  HGMMA.64x64x16.F32 R88, R148, gdesc[UR8].tnspB, R88, gsb0 ;  /* 0x40e0000894587df0 */ /* 0x000fe20008000858 */
[----:B------:R-:W-:Y:S01]  /*43e0*/  UIADD3 UR10, UR7, 0x80, URZ ;  /* 0x00000080070a7890 */ /* 0x000fe2000fffe03f */
[----:B------:R-:W-:Y:S01]  /*43f0*/  FMUL.FTZ R42, R42, UR28 ;  /* 0x0000001c2a2a7c20 */ /* 0x000fe20008410000 */
[----:B------:R-:W-:Y:S01]  /*4400*/  UMOV UR11, 0x40000040 ;  /* 0x40000040000b7882 */ /* 0x000fe20000000000 */
        /* <DEDUP_REMOVED lines=16> */
[----:B------:R-:W3:Y:S01]  /*4510*/  MUFU.TANH R18, R18 ;  /* 0x0000001200127308 */ /* 0x000ee20000002400 */
[----:B------:R-:W-:Y:S01]  /*4520*/  FMUL.FTZ R58, R58, UR28 ;  /* 0x0000001c3a3a7c20 */ /* 0x000fe20008410000 */
[----:B------:R-:W-:Y:S01]  /*4530*/  FMUL.FTZ R19, R32, UR28 ;  /* 0x0000001c20137c20 */ /* 0x000fe20008410000 */
[----:B------:R-:W-:Y:S01]  /*4540*/  FMUL.FTZ R32, R53, UR28 ;  /* 0x0000001c35207c20 */ /* 0x000fe20008410000 */
[----:B------:R-:W-:Y:S01]  /*4550*/  FMUL.FTZ R62, R62, UR28 ;  /* 0x0000001c3e3e7c20 */ /* 0x000fe20008410000 */
[----:B------:R-:W-:Y:S01]  /*4560*/  FMUL.FTZ R35, R57, UR28 ;  /* 0x0000001c39237c20 */ /* 0x000fe20008410000 */
[----:B------:R-:W-:Y:S01]  /*4570*/  FMUL.FTZ R78, R78, UR28 ;  /* 0x0000001c4e4e7c20 */ /* 0x000fe20008410000 */
[----:B------:R-:W-:Y:S01]  /*4580*/  FMUL.FTZ R82, R82, UR28 ;  /* 0x0000001c52527c20 */ /* 0x000fe20008410000 */
[----:B------:R-:W4:Y:S01]  /*4590*/  MUFU.TANH R23, R23 ;  /* 0x0000001700177308 */ /* 0x000f220000002400 */
[----:B------:R-:W-:Y:S01]  /*45a0*/  FMUL.FTZ R86, R86, UR28 ;  /* 0x0000001c56567c20 */ /* 0x000fe20008410000 */
[----:B------:R-:W-:-:S06]  /*45b0*/  UISETP.GT.AND UP1, UPT, UR26, UR25, UPT ;  /* 0x000000191a00728c */ /* 0x000fcc000bf24270 */
[----:B------:R-:W5:Y:S08]  /*45c0*/  MUFU.TANH R24, R24 ;  /* 0x0000001800187308 */ /* 0x000f700000002400 */
[----:B------:R-:W-:Y:S08]  /*45d0*/  MUFU.TANH R42, R42 ;  /* 0x0000002a002a7308 */ /* 0x000ff00000002400 */
[----:B------:R-:W-:Y:S08]  /*45e0*/  MUFU.TANH R44, R44 ;  /* 0x0000002c002c7308 */ /* 0x000ff00000002400 */
[----:B------:R-:W-:Y:S08]  /*45f0*/  MUFU.TANH R46, R46 ;  /* 0x0000002e002e7308 */ /* 0x000ff00000002400 */
[----:B------:R-:W-:Y:S08]  /*4600*/  MUFU.TANH R50, R50 ;  /* 0x0000003200327308 */ /* 0x000ff00000002400 */
[----:B------:R-:W-:Y:S01]  /*4610*/  MUFU.TANH R48, R48 ;  /* 0x0000003000307308 */ /* 0x000fe20000002400 */
[----:B------:R-:W-:-:S02]  /*4620*/  WARPGROUP.DEPBAR.LE gsb0, 0x0 ;  /* 0x00008000000079c5 */ /* 0x000fc40000010000 */
[----:B------:R-:W-:Y:S01]  /*4630*/  WARPGROUP.ARRIVE ;  /* 0x00000000000079c5 */ /* 0x000fe20000000000 */
[----:B------:R-:W-:Y:S01]  /*4640*/  FMUL.FTZ R148, R38, UR28 ;  /* 0x0000001c26947c20 */ /* 0x000fe20008410000 */
[----:B------:R-:W-:Y:S01]  /*4650*/  FMUL.FTZ R38, R39, UR28 ;  /* 0x0000001c27267c20 */ /* 0x000fe20008410000 */
[----:B------:R-:W-:Y:S02]  /*4660*/  IMAD.U32 R39, RZ, RZ, UR27 ;  /* 0x0000001bff277e24 */ /* 0x000fe4000f8e00ff */
[----:B------:R-:W-:Y:S01]  /*4670*/  FMUL.FTZ R149, R43, UR28 ;  /* 0x0000001c2b957c20 */ /* 0x000fe20008410000 */
[----:B------:R-:W-:Y:S01]  /*4680*/  MUFU.TANH R52, R52 ;  /* 0x0000003400347308 */ /* 0x000fe20000002400 */
[----:B------:R-:W-:Y:S01]  /*4690*/  HGMMA.64x64x16.F32 R88, R144, gdesc[UR8].tnspB, R88, gsb0 ;  /* 0x40e0000890587df0 */ /* 0x000fe20008000858 */
[----:B------:R-:W-:Y:S01]  /*46a0*/  @UP0 ULDC UR10, c[0x0][0x44c] ;  /* 0x00011300000a0ab9 */ /* 0x000fe20000000800 */
[----:B------:R-:W-:Y:S01]  /*46b0*/  UMOV UR11, 0x40000040 ;  /* 0x40000040000b7882 */ /* 0x000fe20000000000 */
[----:B------:R-:W-:Y:S01]  /*46c0*/  @P2 IMAD.HI.U32 R34, R4, UR10, RZ ;  /* 0x0000000a04222c27 */ /* 0x000fe2000f8e00ff */
[----:B------:R-:W-:-:S03]  /*46d0*/  @UP0 ULDC UR10, c[0x0][0x450] ;  /* 0x00011400000a0ab9 */ /* 0x000fc60000000800 */
[----:B------:R-:W5:Y:S01]  /*46e0*/  MUFU.TANH R148, R148 ;  /* 0x0000009400947308 */ /* 0x000f620000002400 */
[----:B------:R-:W-:Y:S01]  /*46f0*/  @P2 SHF.R.U32.HI R33, RZ, UR10, R34 ;  /* 0x0000000aff212c19 */ /* 0x000fe20008011622 */
[----:B------:R-:W-:Y:S01]  /*4700*/  UMOV UR10, 0xffffff80 ;  /* 0xffffff80000a7882 */ /* 0x000fe20000000000 */
[----:B------:R-:W-:Y:S01]  /*4710*/  FMUL.FTZ R34, R56, UR28 ;  /* 0x0000001c38227c20 */ /* 0x000fe20008410000 */
[----:B------:R-:W-:Y:S01]  /*4720*/  UIMAD UR10, UR26, UR10, 0x1 ;  /* 0x000000011a0a74a4 */ /* 0x000fe2000f8e020a */
[----:B------:R-:W-:Y:S01]  /*4730*/  FMUL.FTZ R56, R59, UR28 ;  /* 0x0000001c3b387c20 */ /* 0x000fe20008410000 */
[----:B------:R-:W1:Y:S01]  /*4740*/  SHFL.IDX PT, R37, R33, 0x1, 0x1c1f ;  /* 0x003c1f0021257f89 */ /* 0x000e6200000e0000 */
[----:B------:R-:W-:Y:S01]  /*4750*/  UIADD3 UR26, UR26, -0x1, URZ ;  /* 0xffffffff1a1a7890 */ /* 0x000fe2000fffe03f */
[----:B------:R-:W5:Y:S02]  /*4760*/  MUFU.TANH R38, R38 ;  /* 0x0000002600267308 */ /* 0x000f640000002400 */
[----:B------:R-:W-:Y:S01]  /*4770*/  IMAD.U32 R36, RZ, RZ, UR10 ;  /* 0x0000000aff247e24 */ /* 0x000fe2000f8e00ff */
[----:B------:R-:W-:Y:S01]  /*4780*/  UIADD3 UR10, UR7, 0x100, URZ ;  /* 0x00000100070a7890 */ /* 0x000fe2000fffe03f */
[----:B------:R-:W5:Y:S02]  /*4790*/  SHFL.IDX PT, R33, R33, RZ, 0x1c1f ;  /* 0x001c1fff21217589 */ /* 0x000f6400000e0000 */
[----:B------:R-:W-:-:S02]  /*47a0*/  IMAD R36, R5, -0x2, R36 ;  /* 0xfffffffe05247824 */ /* 0x000fc400078e0224 */
[----:B------:R-:W5:Y:S02]  /*47b0*/  MUFU.TANH R149, R149 ;  /* 0x0000009500957308 */ /* 0x000f640000002400 */
[----:B------:R-:W-:-:S06]  /*47c0*/  IMAD R36, R39, UR37, R36 ;  /* 0x0000002527247c24 */ /* 0x000fcc000f8e0224 */
[----:B------:R-:W-:Y:S01]  /*47d0*/  MUFU.TANH R54, R54 ;  /* 0x0000003600367308 */ /* 0x000fe20000002400 */
[----:B-1----:R-:W-:-:S07]  /*47e0*/  IADD3 R40, R37, -UR29, R36 ;  /* 0x8000001d25287c10 */ /* 0x002fce000fffe024 */
[----:B------:R-:W1:Y:S01]  /*47f0*/  MUFU.TANH R58, R58 ;  /* 0x0000003a003a7308 */ /* 0x000e620000002400 */
[C---:B------:R-:W-:Y:S02]  /*4800*/  ISETP.GT.AND P3, PT, R40.reuse, RZ, PT ;  /* 0x000000ff2800720c */ /* 0x040fe40003f64270 */
[----:B------:R-:W-:Y:S02]  /*4810*/  ISETP.GT.AND P4, PT, R40, 0x1, PT ;  /* 0x000000012800780c */ /* 0x000fe40003f84270 */
[----:B------:R-:W-:Y:S02]  /*4820*/  FSEL R12, R12, -INF , P3 ;  /* 0xff8000000c0c7808 */ /* 0x000fe40001800000 */
[C---:B------:R-:W-:Y:S01]  /*4830*/  ISETP.GT.AND P3, PT, R40.reuse, 0x8, PT ;  /* 0x000000082800780c */ /* 0x040fe20003f64270 */
[----:B------:R-:W-:Y:S01]  /*4840*/  MUFU.TANH R56, R56 ;  /* 0x0000003800387308 */ /* 0x000fe20000002400 */
[----:B0-----:R-:W-:Y:S02]  /*4850*/  FSEL R13, R13, -INF , P4 ;  /* 0xff8000000d0d7808 */ /* 0x001fe40002000000 */
[----:B------:R-:W-:-:S02]  /*4860*/  ISETP.GT.AND P4, PT, R40, 0x9, PT ;  /* 0x000000092800780c */ /* 0x000fc40003f84270 */
[----:B--2---:R-:W-:Y:S02]  /*4870*/  FSEL R17, R17, -INF , P3 ;  /* 0xff80000011117808 */ /* 0x004fe40001800000 */
[----:B------:R-:W-:Y:S01]  /*4880*/  ISETP.GT.AND P3, PT, R40, 0x10, PT ;  /* 0x000000102800780c */ /* 0x000fe20003f64270 */
[----:B------:R-:W0:Y:S01]  /*4890*/  MUFU.TANH R62, R62 ;  /* 0x0000003e003e7308 */ /* 0x000e220000002400 */
[----:B---3--:R-:W-:Y:S01]  /*48a0*/  FSEL R37, R18, -INF , P4 ;  /* 0xff80000012257808 */ /* 0x008fe20002000000 */
[----:B------:R-:W-:Y:S01]  /*48b0*/  FMUL.FTZ R18, R70, UR28 ;  /* 0x0000001c46127c20 */ /* 0x000fe20008410000 */
[C---:B------:R-:W-:Y:S02]  /*48c0*/  ISETP.GT.AND P4, PT, R40.reuse, 0x11, PT ;  /* 0x000000112800780c */ /* 0x040fe40003f84270 */
[----:B----4-:R-:W-:Y:S01]  /*48d0*/  FSEL R39, R23, -INF , P3 ;  /* 0xff80000017277808 */ /* 0x010fe20001800000 */
[----:B------:R-:W-:Y:S01]  /*48e0*/  FMUL.FTZ R23, R79, UR28 ;  /* 0x0000001c4f177c20 */ /* 0x000fe20008410000 */
[----:B------:R-:W-:Y:S01]  /*48f0*/  ISETP.GT.AND P3, PT, R40, 0x18, PT ;  /* 0x000000182800780c */ /* 0x000fe20003f64270 */
[----:B------:R-:W-:Y:S01]  /*4900*/  MUFU.TANH R18, R18 ;  /* 0x0000001200127308 */ /* 0x000fe20000002400 */
[----:B-----5:R-:W-:-:S02]  /*4910*/  FSEL R41, R24, -INF , P4 ;  /* 0xff80000018297808 */ /* 0x020fc40002000000 */
[----:B------:R-:W-:Y:S01]  /*4920*/  ISETP.GT.AND P4, PT, R40, 0x19, PT ;  /* 0x000000192800780c */ /* 0x000fe20003f84270 */
[----:B------:R-:W2:Y:S01]  /*4930*/  LDC R24, c[0x0][0x988] ;  /* 0x00026200ff187b82 */ /* 0x000ea20000000800 */
[----:B------:R-:W-:Y:S02]  /*4940*/  FSEL R43, R148, -INF , P3 ;  /* 0xff800000942b7808 */ /* 0x000fe40001800000 */
[----:B------:R-:W-:Y:S01]  /*4950*/  ISETP.GT.AND P3, PT, R40, 0x20, PT ;  /* 0x000000202800780c */ /* 0x000fe20003f64270 */
[----:B------:R3:W-:Y:S01]  /*4960*/  MUFU.TANH R155, R23 ;  /* 0x00000017009b7308 */ /* 0x0007e20000002400 */
[----:B------:R-:W-:Y:S01]  /*4970*/  FSEL R45, R38, -INF , P4 ;  /* 0xff800000262d7808 */ /* 0x000fe20002000000 */
[----:B------:R-:W-:Y:S01]  /*4980*/  FMUL.FTZ R38, R61, UR28 ;  /* 0x0000001c3d267c20 */ /* 0x000fe20008410000 */
[----:B------:R-:W-:Y:S02]  /*4990*/  ISETP.GT.AND P4, PT, R40, 0x21, PT ;  /* 0x000000212800780c */ /* 0x000fe40003f84270 */
[----:B------:R-:W-:Y:S01]  /*49a0*/  FSEL R47, R42, -INF , P3 ;  /* 0xff8000002a2f7808 */ /* 0x000fe20001800000 */
[----:B------:R-:W-:-:S02]  /*49b0*/  WARPGROUP.DEPBAR.LE gsb0, 0x0 ;  /* 0x00008000000079c5 */ /* 0x000fc40000010000 */
[----:B------:R-:W-:Y:S01]  /*49c0*/  WARPGROUP.ARRIVE ;  /* 0x00000000000079c5 */ /* 0x000fe20000000000 */
[C---:B------:R-:W-:Y:S01]  /*49d0*/  ISETP.GT.AND P3, PT, R40.reuse, 0x28, PT ;  /* 0x000000282800780c */ /* 0x040fe20003f64270 */
[----:B------:R-:W-:Y:S01]  /*49e0*/  FMUL.FTZ R145, R71, UR28 ;  /* 0x0000001c47917c20 */ /* 0x000fe20008410000 */
[----:B------:R-:W-:Y:S01]  /*49f0*/  FSEL R49, R149, -INF , P4 ;  /* 0xff80000095317808 */ /* 0x000fe20002000000 */
[----:B------:R-:W-:Y:S01]  /*4a00*/  FMUL.FTZ R149, R75, UR28 ;  /* 0x0000001c4b957c20 */ /* 0x000fe20008410000 */
[----:B------:R-:W-:Y:S01]  /*4a10*/  ISETP.GT.AND P4, PT, R40, 0x29, PT ;  /* 0x000000292800780c */ /* 0x000fe20003f84270 */
[----:B------:R-:W-:Y:S01]  /*4a20*/  HGMMA.64x64x16.F32 R88, R140, gdesc[UR8].tnspB, R88, gsb0 ;  /* 0x40e000088c587df0 */ /* 0x000fe20008000858 */
[----:B------:R-:W-:Y:S01]  /*4a30*/  FSEL R51, R44, -INF , P3 ;  /* 0xff8000002c337808 */ /* 0x000fe20001800000 */
[----:B------:R-:W-:Y:S01]  /*4a40*/  UIADD3 UR10, UR7, 0x180, URZ ;  /* 0x00000180070a7890 */ /* 0x000fe2000fffe03f */
[----:B------:R-:W-:Y:S01]  /*4a50*/  ISETP.GT.AND P3, PT, R40, 0x30, PT ;  /* 0x000000302800780c */ /* 0x000fe20003f64270 */
[----:B------:R-:W-:Y:S01]  /*4a60*/  FMUL.FTZ R147, R74, UR28 ;  /* 0x0000001c4a937c20 */ /* 0x000fe20008410000 */
[----:B------:R-:W-:Y:S01]  /*4a70*/  FSEL R53, R46, -INF , P4 ;  /* 0xff8000002e357808 */ /* 0x000fe20002000000 */
[----:B------:R-:W-:Y:S01]  /*4a80*/  MUFU.TANH R145, R145 ;  /* 0x0000009100917308 */ /* 0x000fe20000002400 */
[----:B------:R-:W-:Y:S01]  /*4a90*/  ISETP.GT.AND P4, PT, R40, 0x31, PT ;  /* 0x000000312800780c */ /* 0x000fe20003f84270 */
[----:B------:R-:W-:Y:S01]  /*4aa0*/  UMOV UR11, 0x40000040 ;  /* 0x40000040000b7882 */ /* 0x000fe20000000000 */
[----:B------:R-:W-:Y:S01]  /*4ab0*/  FSEL R55, R50, -INF , P3 ;  /* 0xff80000032377808 */ /* 0x000fe20001800000 */
[----:B---3--:R-:W-:Y:S01]  /*4ac0*/  FMUL.FTZ R23, R83, UR28 ;  /* 0x0000001c53177c20 */ /* 0x008fe20008410000 */
[----:B------:R-:W-:Y:S01]  /*4ad0*/  ISETP.GT.AND P3, PT, R40, 0x38, PT ;  /* 0x000000382800780c */ /* 0x000fe20003f64270 */
[----:B------:R-:W-:Y:S01]  /*4ae0*/  FMUL.FTZ R42, R65, UR28 ;  /* 0x0000001c412a7c20 */ /* 0x000fe20008410000 */
[----:B------:R-:W-:Y:S01]  /*4af0*/  FSEL R57, R48, -INF , P4 ;  /* 0xff80000030397808 */ /* 0x000fe20002000000 */
[----:B------:R-:W-:Y:S01]  /*4b00*/  MUFU.TANH R147, R147 ;  /* 0x0000009300937308 */ /* 0x000fe20000002400 */
[----:B------:R-:W-:Y:S01]  /*4b10*/  ISETP.GT.AND P4, PT, R40, 0x39, PT ;  /* 0x000000392800780c */ /* 0x000fe20003f84270 */
[----:B------:R-:W-:Y:S01]  /*4b20*/  FMUL.FTZ R44, R68, UR28 ;  /* 0x0000001c442c7c20 */ /* 0x000fe20008410000 */
[----:B------:R-:W-:Y:S01]  /*4b30*/  FSEL R59, R52, -INF , P3 ;  /* 0xff800000343b7808 */ /* 0x000fe20001800000 */
[----:B------:R-:W-:Y:S01]  /*4b40*/  FMUL.FTZ R46, R69, UR28 ;  /* 0x0000001c452e7c20 */ /* 0x000fe20008410000 */
[----:B------:R-:W-:Y:S01]  /*4b50*/  ISETP.GT.AND P3, PT, R40, 0x40, PT ;  /* 0x000000402800780c */ /* 0x000fe20003f64270 */
[----:B------:R-:W-:Y:S01]  /*4b60*/  FMUL.FTZ R50, R73, UR28 ;  /* 0x0000001c49327c20 */ /* 0x000fe20008410000 */
[----:B------:R-:W-:Y:S01]  /*4b70*/  IADD3 R36, R33, -UR29, R36 ;  /* 0x8000001d21247c10 */ /* 0x000fe2000fffe024 */
[----:B------:R-:W-:Y:S01]  /*4b80*/  MUFU.TANH R149, R149 ;  /* 0x0000009500957308 */ /* 0x000fe20000002400 */
[----:B-1----:R-:W-:Y:S01]  /*4b90*/  FSEL R71, R58, -INF , P3 ;  /* 0xff8000003a477808 */ /* 0x002fe20001800000 */
[----:B------:R-:W-:Y:S01]  /*4ba0*/  FMUL.FTZ R58, R81, UR28 ;  /* 0x0000001c513a7c20 */ /* 0x000fe20008410000 */
[----:B------:R-:W-:Y:S01]  /*4bb0*/  ISETP.GT.AND P3, PT, R40, 0x48, PT ;  /* 0x000000482800780c */ /* 0x000fe20003f64270 */
[----:B------:R-:W-:Y:S01]  /*4bc0*/  FMUL.FTZ R48, R72, UR28 ;  /* 0x0000001c48307c20 */ /* 0x000fe20008410000 */
[----:B------:R-:W-:Y:S01]  /*4bd0*/  ISETP.GT.AND P5, PT, R36, 0x1, PT ;  /* 0x000000012400780c */ /* 0x000fe20003fa4270 */
[----:B------:R-:W-:Y:S01]  /*4be0*/  FMUL.FTZ R52, R76, UR28 ;  /* 0x0000001c4c347c20 */ /* 0x000fe20008410000 */
[----:B0-----:R-:W-:Y:S01]  /*4bf0*/  FSEL R75, R62, -INF , P3 ;  /* 0xff8000003e4b7808 */ /* 0x001fe20001800000 */
[----:B------:R-:W-:Y:S01]  /*4c00*/  MUFU.TANH R78, R78 ;  /* 0x0000004e004e7308 */ /* 0x000fe20000002400 */
[----:B------:R-:W-:Y:S01]  /*4c10*/  ISETP.GT.AND P3, PT, R40, 0x50, PT ;  /* 0x000000502800780c */ /* 0x000fe20003f64270 */
[----:B------:R-:W-:-:S06]  /*4c20*/  FMUL.FTZ R62, R84, UR28 ;  /* 0x0000001c543e7c20 */ /* 0x000fcc0008410000 */
[----:B------:R-:W-:Y:S08]  /*4c30*/  MUFU.TANH R82, R82 ;  /* 0x0000005200527308 */ /* 0x000ff00000002400 */
[----:B------:R0:W-:Y:S08]  /*4c40*/  MUFU.TANH R153, R23 ;  /* 0x0000001700997308 */ /* 0x0001f00000002400 */
[----:B------:R-:W-:Y:S01]  /*4c50*/  MUFU.TANH R86, R86 ;  /* 0x0000005600567308 */ /* 0x000fe20000002400 */
[----:B0-----:R-:W-:-:S07]  /*4c60*/  FMUL.FTZ R23, R87, UR28 ;  /* 0x0000001c57177c20 */ /* 0x001fce0008410000 */
[----:B------:R-:W-:Y:S08]  /*4c70*/  MUFU.TANH R23, R23 ;  /* 0x0000001700177308 */ /* 0x000ff00000002400 */
[----:B------:R-:W-:Y:S01]  /*4c80*/  MUFU.TANH R10, R10 ;  /* 0x0000000a000a7308 */ /* 0x000fe20000002400 */
[----:B------:R-:W-:Y:S02]  /*4c90*/  WARPGROUP.DEPBAR.LE gsb0, 0x0 ;  /* 0x00008000000079c5 */ /* 0x000fe40000010000 */
[----:B------:R-:W-:Y:S01]  /*4ca0*/  FMNMX.FTZ R142, R12, R9, !PT ;  /* 0x000000090c8e7209 */ /* 0x000fe20007810000 */
[----:B------:R-:W-:Y:S01]  /*4cb0*/  FMUL.FTZ R140, R63, UR28 ;  /* 0x0000001c3f8c7c20 */ /* 0x000fe20008410000 */
[----:B------:R-:W-:Y:S01]  /*4cc0*/  FMUL.FTZ R141, R66, UR28 ;  /* 0x0000001c428d7c20 */ /* 0x000fe20008410000 */
[----:B------:R-:W-:Y:S01]  /*4cd0*/  FSEL R63, R54, -INF , P4 ;  /* 0xff800000363f7808 */ /* 0x000fe20002000000 */
[----:B------:R-:W-:Y:S01]  /*4ce0*/  FMUL.FTZ R143, R67, UR28 ;  /* 0x0000001c438f7c20 */ /* 0x000fe20008410000 */
[----:B------:R-:W-:Y:S01]  /*4cf0*/  FMNMX.FTZ R142, R13, R142, !PT ;  /* 0x0000008e0d8e7209 */ /* 0x000fe20007810000 */
[----:B------:R-:W-:Y:S01]  /*4d00*/  WARPGROUP.ARRIVE ;  /* 0x00000000000079c5 */ /* 0x000fe20000000000 */
[----:B------:R-:W0:Y:S01]  /*4d10*/  MUFU.TANH R140, R140 ;  /* 0x0000008c008c7308 */ /* 0x000e220000002400 */
[----:B------:R-:W-:Y:S01]  /*4d20*/  ISETP.GT.AND P4, PT, R40, 0x41, PT ;  /* 0x000000412800780c */ /* 0x000fe20003f84270 */
[----:B------:R-:W-:Y:S01]  /*4d30*/  FMUL.FTZ R54, R77, UR28 ;  /* 0x0000001c4d367c20 */ /* 0x000fe20008410000 */
[----:B------:R-:W-:-:S02]  /*4d40*/  FMNMX.FTZ R142, R17, R142, !PT ;  /* 0x0000008e118e7209 */ /* 0x000fc40007810000 */
[----:B------:R-:W-:Y:S01]  /*4d50*/  FSEL R67, R56, -INF , P4 ;  /* 0xff80000038437808 */ /* 0x000fe20002000000 */
[----:B------:R-:W-:Y:S01]  /*4d60*/  HGMMA.64x64x16.F32 R88, R136, gdesc[UR8].tnspB, R88, gsb0 ;  /* 0x40e0000888587df0 */ /* 0x000fe20008000858 */
[----:B------:R-:W-:Y:S01]  /*4d70*/  FMNMX.FTZ R142, R37, R142, !PT ;  /* 0x0000008e258e7209 */ /* 0x000fe20007810000 */
[----:B------:R-:W1:Y:S01]  /*4d80*/  MUFU.TANH R141, R141 ;  /* 0x0000008d008d7308 */ /* 0x000e620000002400 */
[----:B------:R-:W-:Y:S01]  /*4d90*/  ISETP.GT.AND P4, PT, R40, 0x49, PT ;  /* 0x000000492800780c */ /* 0x000fe20003f84270 */
[----:B------:R-:W-:Y:S01]  /*4da0*/  UIADD3 UR10, UR7, 0x200, URZ ;  /* 0x00000200070a7890 */ /* 0x000fe2000fffe03f */
[----:B------:R-:W-:Y:S01]  /*4db0*/  FMNMX.FTZ R142, R39, R142, !PT ;  /* 0x0000008e278e7209 */ /* 0x000fe20007810000 */
[----:B------:R-:W-:Y:S01]  /*4dc0*/  UMOV UR11, 0x40000040 ;  /* 0x40000040000b7882 */ /* 0x000fe20000000000 */
[----:B------:R-:W-:Y:S02]  /*4dd0*/  FMUL.FTZ R56, R80, UR28 ;  /* 0x0000001c50387c20 */ /* 0x000fe40008410000 */
[----:B------:R-:W-:Y:S01]  /*4de0*/  FMNMX.FTZ R142, R41, R142, !PT ;  /* 0x0000008e298e7209 */ /* 0x000fe20007810000 */
[----:B------:R-:W3:Y:S01]  /*4df0*/  MUFU.TANH R143, R143 ;  /* 0x0000008f008f7308 */ /* 0x000ee20000002400 */
[----:B0-----:R-:W-:-:S02]  /*4e00*/  FSEL R79, R140, -INF , P4 ;  /* 0xff8000008c4f7808 */ /* 0x001fc40002000000 */
[----:B------:R-:W-:Y:S02]  /*4e10*/  FMNMX.FTZ R142, R43, R142, !PT ;  /* 0x0000008e2b8e7209 */ /* 0x000fe40007810000 */
[C---:B------:R-:W-:Y:S02]  /*4e20*/  ISETP.GT.AND P4, PT, R40.reuse, 0x51, PT ;  /* 0x000000512800780c */ /* 0x040fe40003f84270 */
[----:B------:R-:W-:Y:S01]  /*4e30*/  FMNMX.FTZ R142, R45, R142, !PT ;  /* 0x0000008e2d8e7209 */ /* 0x000fe20007810000 */
[----:B------:R-:W0:Y:S01]  /*4e40*/  MUFU.TANH R11, R11 ;  /* 0x0000000b000b7308 */ /* 0x000e220000002400 */
[----:B-1----:R-:W-:Y:S02]  /*4e50*/  FSEL R141, R141, -INF , P3 ;  /* 0xff8000008d8d7808 */ /* 0x002fe40001800000 */
[----:B------:R-:W-:Y:S02]  /*4e60*/  FMNMX.FTZ R142, R47, R142, !PT ;  /* 0x0000008e2f8e7209 */ /* 0x000fe40007810000 */
[----:B------:R-:W-:-:S02]  /*4e70*/  ISETP.GT.AND P3, PT, R40, 0x58, PT ;  /* 0x000000582800780c */ /* 0x000fc40003f64270 */
[----:B------:R-:W-:Y:S01]  /*4e80*/  FMNMX.FTZ R142, R49, R142, !PT ;  /* 0x0000008e318e7209 */ /* 0x000fe20007810000 */
[----:B------:R-:W-:Y:S01]  /*4e90*/  MUFU.TANH R14, R14 ;  /* 0x0000000e000e7308 */ /* 0x000fe20000002400 */
[----:B---3--:R-:W-:Y:S02]  /*4ea0*/  FSEL R143, R143, -INF , P4 ;  /* 0xff8000008f8f7808 */ /* 0x008fe40002000000 */
[----:B------:R-:W-:Y:S02]  /*4eb0*/  FMNMX.FTZ R142, R51, R142, !PT ;  /* 0x0000008e338e7209 */ /* 0x000fe40007810000 */
[----:B------:R-:W-:Y:S02]  /*4ec0*/  ISETP.GT.AND P4, PT, R40, 0x59, PT ;  /* 0x000000592800780c */ /* 0x000fe40003f84270 */
[----:B------:R-:W-:Y:S01]  /*4ed0*/  FMNMX.FTZ R142, R53, R142, !PT ;  /* 0x0000008e358e7209 */ /* 0x000fe20007810000 */
[----:B------:R-:W1:Y:S01]  /*4ee0*/  MUFU.TANH R15, R15 ;  /* 0x0000000f000f7308 */ /* 0x000e620000002400 */
[----:B------:R-:W-:Y:S01]  /*4ef0*/  FSEL R83, R18, -INF , P3 ;  /* 0xff80000012537808 */ /* 0x000fe20001800000 */
[----:B------:R-:W-:Y:S01]  /*4f00*/  FMUL.FTZ R18, R60, UR28 ;  /* 0x0000001c3c127c20 */ /* 0x000fe20008410000 */
[----:B------:R-:W-:-:S02]  /*4f10*/  FMNMX.FTZ R142, R55, R142, !PT ;  /* 0x0000008e378e7209 */ /* 0x000fc40007810000 */
[C---:B------:R-:W-:Y:S02]  /*4f20*/  ISETP.GT.AND P3, PT, R40.reuse, 0x60, PT ;  /* 0x000000602800780c */ /* 0x040fe40003f64270 */
[----:B------:R-:W-:Y:S01]  /*4f30*/  FMNMX.FTZ R142, R57, R142, !PT ;  /* 0x0000008e398e7209 */ /* 0x000fe20007810000 */
[----:B------:R-:W-:Y:S01]  /*4f40*/  MUFU.TANH R19, R19 ;  /* 0x0000001300137308 */ /* 0x000fe20000002400 */
[----:B------:R-:W-:Y:S02]  /*4f50*/  FSEL R145, R145, -INF , P4 ;  /* 0xff80000091917808 */ /* 0x000fe40002000000 */
[----:B------:R-:W-:Y:S02]  /*4f60*/  FMNMX.FTZ R142, R59, R142, !PT ;  /* 0x0000008e3b8e7209 */ /* 0x000fe40007810000 */
[----:B------:R-:W-:Y:S02]  /*4f70*/  ISETP.GT.AND P4, PT, R40, 0x61, PT ;  /* 0x000000612800780c */ /* 0x000fe40003f84270 */
[----:B------:R-:W-:Y:S01]  /*4f80*/  FMNMX.FTZ R142, R63, R142, !PT ;  /* 0x0000008e3f8e7209 */ /* 0x000fe20007810000 */
[----:B------:R-:W3:Y:S01]  /*4f90*/  MUFU.TANH R20, R20 ;  /* 0x0000001400147308 */ /* 0x000ee20000002400 */
[----:B------:R-:W-:-:S02]  /*4fa0*/  FSEL R147, R147, -INF , P3 ;  /* 0xff80000093937808 */ /* 0x000fc40001800000 */
[----:B------:R-:W-:Y:S02]  /*4fb0*/  FMNMX.FTZ R142, R71, R142, !PT ;  /* 0x0000008e478e7209 */ /* 0x000fe40007810000 */
[C---:B------:R-:W-:Y:S02]  /*4fc0*/  ISETP.GT.AND P3, PT, R40.reuse, 0x68, PT ;  /* 0x000000682800780c */ /* 0x040fe40003f64270 */
[----:B------:R-:W-:Y:S01]  /*4fd0*/  FMNMX.FTZ R142, R67, R142, !PT ;  /* 0x0000008e438e7209 */ /* 0x000fe20007810000 */
[----:B------:R-:W4:Y:S01]  /*4fe0*/  MUFU.TANH R21, R21 ;  /* 0x0000001500157308 */ /* 0x000f220000002400 */
[----:B------:R-:W-:Y:S02]  /*4ff0*/  FSEL R149, R149, -INF , P4 ;  /* 0xff80000095957808 */ /* 0x000fe40002000000 */
[----:B------:R-:W-:Y:S02]  /*5000*/  FMNMX.FTZ R142, R75, R142, !PT ;  /* 0x0000008e4b8e7209 */ /* 0x000fe40007810000 */
[----:B------:R-:W-:-:S02]  /*5010*/  ISETP.GT.AND P4, PT, R40, 0x69, PT ;  /* 0x000000692800780c */ /* 0x000fc40003f84270 */
[----:B------:R-:W-:Y:S01]  /*5020*/  FMNMX.FTZ R142, R79, R142, !PT ;  /* 0x0000008e4f8e7209 */ /* 0x000fe20007810000 */
[----:B------:R-:W5:Y:S01]  /*5030*/  MUFU.TANH R22, R22 ;  /* 0x0000001600167308 */ /* 0x000f620000002400 */
[----:B------:R-:W-:Y:S02]  /*5040*/  FSEL R151, R78, -INF , P3 ;  /* 0xff8000004e977808 */ /* 0x000fe40001800000 */
[----:B------:R-:W-:Y:S02]  /*5050*/  FMNMX.FTZ R142, R141, R142, !PT ;  /* 0x0000008e8d8e7209 */ /* 0x000fe40007810000 */
[----:B------:R-:W-:Y:S02]  /*5060*/  ISETP.GT.AND P3, PT, R40, 0x70, PT ;  /* 0x000000702800780c */ /* 0x000fe40003f64270 */
[----:B------:R-:W-:Y:S01]  /*5070*/  FMNMX.FTZ R142, R143, R142, !PT ;  /* 0x0000008e8f8e7209 */ /* 0x000fe20007810000 */
[----:B------:R-:W5:Y:S01]  /*5080*/  MUFU.TANH R25, R25 ;  /* 0x0000001900197308 */ /* 0x000f620000002400 */
[----:B------:R-:W-:-:S02]  /*5090*/  FSEL R155, R155, -INF , P4 ;  /* 0xff8000009b9b7808 */ /* 0x000fc40002000000 */
[----:B------:R-:W-:Y:S01]  /*50a0*/  FMNMX.FTZ R142, R83, R142, !PT ;  /* 0x0000008e538e7209 */ /* 0x000fe20007810000 */
[----:B------:R-:W-:Y:S02]  /*50b0*/  WARPGROUP.DEPBAR.LE gsb0, 0x0 ;  /* 0x00008000000079c5 */ /* 0x000fe40000010000 */
[----:B------:R-:W-:Y:S01]  /*50c0*/  ISETP.GT.AND P4, PT, R40, 0x71, PT ;  /* 0x000000712800780c */ /* 0x000fe20003f84270 */
[----:B------:R-:W-:Y:S01]  /*50d0*/  WARPGROUP.ARRIVE ;  /* 0x00000000000079c5 */ /* 0x000fe20000000000 */
[----:B------:R-:W-:Y:S01]  /*50e0*/  FMNMX.FTZ R142, R145, R142, !PT ;  /* 0x0000008e918e7209 */ /* 0x000fe20007810000 */
[----:B------:R-:W5:Y:S01]  /*50f0*/  MUFU.TANH R26, R26 ;  /* 0x0000001a001a7308 */ /* 0x000f620000002400 */
[----:B------:R-:W-:Y:S02]  /*5100*/  FSEL R87, R82, -INF , P3 ;  /* 0xff80000052577808 */ /* 0x000fe40001800000 */
[----:B------:R-:W-:Y:S01]  /*5110*/  FMNMX.FTZ R142, R147, R142, !PT ;  /* 0x0000008e938e7209 */ /* 0x000fe20007810000 */
[----:B------:R-:W-:Y:S01]  /*5120*/  HGMMA.64x64x16.F32 R88, R132, gdesc[UR8].tnspB, R88, gsb0 ;  /* 0x40e0000884587df0 */ /* 0x000fe20008000858 */
[----:B------:R-:W-:Y:S01]  /*5130*/  ISETP.GT.AND P3, PT, R40, 0x78, PT ;  /* 0x000000782800780c */ /* 0x000fe20003f64270 */
[----:B------:R-:W-:Y:S01]  /*5140*/  UIADD3 UR10, UR7, 0x280, URZ ;  /* 0x00000280070a7890 */ /* 0x000fe2000fffe03f */
[----:B------:R-:W-:Y:S01]  /*5150*/  FMNMX.FTZ R142, R149, R142, !PT ;  /* 0x0000008e958e7209 */ /* 0x000fe20007810000 */
[----:B------:R-:W-:Y:S01]  /*5160*/  UMOV UR11, 0x40000040 ;  /* 0x40000040000b7882 */ /* 0x000fe20000000000 */
[----:B------:R-:W-:Y:S01]  /*5170*/  FSEL R153, R153, -INF , P4 ;  /* 0xff80000099997808 */ /* 0x000fe20002000000 */
[----:B------:R-:W5:Y:S01]  /*5180*/  MUFU.TANH R27, R27 ;  /* 0x0000001b001b7308 */ /* 0x000f620000002400 */
[----:B------:R-:W-:-:S02]  /*5190*/  FMNMX.FTZ R142, R151, R142, !PT ;  /* 0x0000008e978e7209 */ /* 0x000fc40007810000 */
[----:B------:R-:W-:Y:S01]  /*51a0*/  ISETP.GT.AND P4, PT, R40, 0x79, PT ;  /* 0x000000792800780c */ /* 0x000fe20003f84270 */
[----:B------:R-:W-:Y:S01]  /*51b0*/  FMUL.FTZ R40, R64, UR28 ;  /* 0x0000001c40287c20 */ /* 0x000fe20008410000 */
[----:B------:R-:W-:Y:S01]  /*51c0*/  FMNMX.FTZ R142, R155, R142, !PT ;  /* 0x0000008e9b8e7209 */ /* 0x000fe20007810000 */
[----:B------:R-:W-:Y:S01]  /*51d0*/  FMUL.FTZ R64, R85, UR28 ;  /* 0x0000001c55407c20 */ /* 0x000fe20008410000 */
[----:B------:R-:W-:Y:S01]  /*51e0*/  FSEL R61, R86, -INF , P3 ;  /* 0xff800000563d7808 */ /* 0x000fe20001800000 */
[----:B------:R-:W5:Y:S01]  /*51f0*/  MUFU.TANH R28, R28 ;  /* 0x0000001c001c7308 */ /* 0x000f620000002400 */
[----:B------:R-:W-:Y:S02]  /*5200*/  FMNMX.FTZ R142, R87, R142, !PT ;  /* 0x0000008e578e7209 */ /* 0x000fe40007810000 */
[----:B------:R-:W-:Y:S02]  /*5210*/  FSEL R157, R23, -INF , P4 ;  /* 0xff800000179d7808 */ /* 0x000fe40002000000 */
[----:B------:R-:W-:-:S02]  /*5220*/  FMNMX.FTZ R142, R153, R142, !PT ;  /* 0x0000008e998e7209 */ /* 0x000fc40007810000 */
[C---:B------:R-:W-:Y:S01]  /*5230*/  ISETP.GT.AND P4, PT, R36.reuse, RZ, PT ;  /* 0x000000ff2400720c */ /* 0x040fe20003f84270 */
[----:B------:R-:W5:Y:S01]  /*5240*/  MUFU.TANH R29, R29 ;  /* 0x0000001d001d7308 */ /* 0x000f620000002400 */
[----:B------:R-:W-:Y:S02]  /*5250*/  FMNMX.FTZ R142, R61, R142, !PT ;  /* 0x0000008e3d8e7209 */ /* 0x000fe40007810000 */
[----:B0-----:R-:W-:Y:S02]  /*5260*/  FSEL R11, R11, -INF , P5 ;  /* 0xff8000000b0b7808 */ /* 0x001fe40002800000 */
[----:B------:R-:W-:Y:S02]  /*5270*/  FMNMX.FTZ R142, R157, R142, !PT ;  /* 0x0000008e9d8e7209 */ /* 0x000fe40007810000 */
[----:B------:R-:W-:Y:S01]  /*5280*/  ISETP.GT.AND P5, PT, R36, 0x9, PT ;  /* 0x000000092400780c */ /* 0x000fe20003fa4270 */
[----:B------:R-:W0:Y:S02]  /*5290*/  MUFU.TANH R30, R30 ;  /* 0x0000001e001e7308 */ /* 0x000e240000002400 */
[----:B------:R-:W2:Y:S01]  /*52a0*/  SHFL.BFLY PT, R23, R142, 0x2, 0x1f ;  /* 0x0c401f008e177f89 */ /* 0x000ea200000e0000 */
[----:B-1----:R-:W-:-:S02]  /*52b0*/  FSEL R15, R15, -INF , P5 ;  /* 0xff8000000f0f7808 */ /* 0x002fc40002800000 */
[----:B------:R-:W-:-:S03]  /*52c0*/  ISETP.GT.AND P5, PT, R36, 0x11, PT ;  /* 0x000000112400780c */ /* 0x000fc60003fa4270 */
[----:B------:R-:W1:Y:S08]  /*52d0*/  MUFU.TANH R31, R31 ;  /* 0x0000001f001f7308 */ /* 0x000e700000002400 */
[----:B------:R-:W1:Y:S08]  /*52e0*/  MUFU.TANH R32, R32 ;  /* 0x0000002000207308 */ /* 0x000e700000002400 */
[----:B------:R-:W1:Y:S01]  /*52f0*/  MUFU.TANH R34, R34 ;  /* 0x0000002200227308 */ /* 0x000e620000002400 */
[----:B--2---:R-:W-:-:S05]  /*5300*/  FMNMX.FTZ R23, R142, R23, !PT ;  /* 0x000000178e177209 */ /* 0x004fca0007810000 */
[----:B------:R-:W2:Y:S02]  /*5310*/  SHFL.BFLY PT, R60, R23, 0x1, 0x1f ;  /* 0x0c201f00173c7f89 */ /* 0x000ea400000e0000 */
[----:B------:R-:W1:Y:S08]  /*5320*/  MUFU.TANH R35, R35 ;  /* 0x0000002300237308 */ /* 0x000e700000002400 */
[----:B------:R-:W1:Y:S01]  /*5330*/  MUFU.TANH R18, R18 ;  /* 0x0000001200127308 */ /* 0x000e620000002400 */
[----:B------:R-:W-:-:S02]  /*5340*/  WARPGROUP.DEPBAR.LE gsb0, 0x0 ;  /* 0x00008000000079c5 */ /* 0x000fc40000010000 */
[----:B------:R-:W-:-:S05]  /*5350*/  WARPGROUP.ARRIVE ;  /* 0x00000000000079c5 */ /* 0x000fca0000000000 */
[----:B------:R-:W1:Y:S01]  /*5360*/  MUFU.TANH R38, R38 ;  /* 0x0000002600267308 */ /* 0x000e620000002400 */
[----:B--2---:R-:W-:Y:S01]  /*5370*/  FMNMX.FTZ R23, R23, R60, !PT ;  /* 0x0000003c17177209 */ /* 0x004fe20007810000 */
[----:B------:R-:W-:Y:S01]  /*5380*/  HGMMA.64x64x16.F32 R88, R128, gdesc[UR8].tnspB, R88, gsb0 ;  /* 0x40e0000880587df0 */ /* 0x000fe20008000858 */
[----:B------:R-:W-:Y:S02]  /*5390*/  UIADD3 UR10, UR7, 0x300, URZ ;  /* 0x00000300070a7890 */ /* 0x000fe4000fffe03f */
[C---:B------:R-:W-:Y:S01]  /*53a0*/  FSETP.NEU.FTZ.AND P3, PT, R23.reuse, -INF , PT ;  /* 0xff8000001700780b */ /* 0x040fe20003f7d000 */
[C---:B------:R-:W-:Y:S02]  /*53b0*/  FMUL.FTZ R60, R23.reuse, R24 ;  /* 0x00000018173c7220 */ /* 0x040fe40000410000 */
[----:B------:R-:W2:Y:S01]  /*53c0*/  MUFU.TANH R40, R40 ;  /* 0x0000002800287308 */ /* 0x000ea20000002400 */
[----:B------:R-:W-:Y:S01]  /*53d0*/  UMOV UR11, 0x40000040 ;  /* 0x40000040000b7882 */ /* 0x000fe20000000000 */
[----:B------:R-:W-:-:S02]  /*53e0*/  FSEL R70, R23, RZ, P3 ;  /* 0x000000ff17467208 */ /* 0x000fc40001800000 */
[----:B------:R-:W-:Y:S02]  /*53f0*/  FSEL R60, R60, RZ, P3 ;  /* 0x000000ff3c3c7208 */ /* 0x000fe40001800000 */
[----:B------:R-:W-:Y:S02]  /*5400*/  ISETP.GE.U32.AND P3, PT, R2, 0x180, PT ;  /* 0x000001800200780c */ /* 0x000fe40003f66070 */
[----:B------:R-:W2:Y:S01]  /*5410*/  MUFU.TANH R42, R42 ;  /* 0x0000002a002a7308 */ /* 0x000ea20000002400 */
[-CC-:B------:R-:W-:Y:S01]  /*5420*/  FFMA.FTZ R66, R13, R24.reuse, -R60.reuse ;  /* 0x000000180d427223 */ /* 0x180fe2000001083c */
[----:B------:R-:W-:Y:S01]  /*5430*/  FSEL R13, R10, -INF , P4 ;  /* 0xff8000000a0d7808 */ /* 0x000fe20002000000 */
[-CC-:B------:R-:W-:Y:S01]  /*5440*/  FFMA.FTZ R65, R12, R24.reuse, -R60.reuse ;  /* 0x000000180c417223 */ /* 0x180fe2000001083c */
[----:B------:R-:W-:Y:S01]  /*5450*/  ISETP.GT.AND P4, PT, R36, 0x8, PT ;  /* 0x000000082400780c */ /* 0x000fe20003f84270 */
[--C-:B------:R-:W-:Y:S01]  /*5460*/  FFMA.FTZ R68, R17, R24, -R60.reuse ;  /* 0x0000001811447223 */ /* 0x100fe2000001083c */
[----:B------:R-:W-:Y:S01]  /*5470*/  FMNMX.FTZ R12, R13, R8, !PT ;  /* 0x000000080d0c7209 */ /* 0x000fe20007810000 */
[-CC-:B------:R-:W-:Y:S01]  /*5480*/  FFMA.FTZ R17, R37, R24.reuse, -R60.reuse ;  /* 0x0000001825117223 */ /* 0x180fe2000001083c */
[----:B------:R4:W-:Y:S01]  /*5490*/  MUFU.EX2 R33, R65 ;  /* 0x0000004100217308 */ /* 0x0009e20000000800 */
[----:B---3--:R-:W-:Y:S01]  /*54a0*/  FSEL R37, R20, -INF , P5 ;  /* 0xff80000014257808 */ /* 0x008fe20002800000 */
[-CC-:B------:R-:W-:Y:S01]  /*54b0*/  FFMA.FTZ R137, R55, R24.reuse, -R60.reuse ;  /* 0x0000001837897223 */ /* 0x180fe2000001083c */
[----:B------:R-:W-:Y:S01]  /*54c0*/  ISETP.GT.AND P5, PT, R36, 0x19, PT ;  /* 0x000000192400780c */ /* 0x000fe20003fa4270 */
[-CC-:B------:R-:W-:Y:S01]  /*54d0*/  FFMA.FTZ R135, R75, R24.reuse, -R60.reuse ;  /* 0x000000184b877223 */ /* 0x180fe2000001083c */
[-CC-:B------:R-:W-:Y:S01]  /*54e0*/  FFMA.FTZ R139, R59, R24.reuse, -R60.reuse ;  /* 0x000000183b8b7223 */ /* 0x180fe2000001083c */
[-CC-:B------:R-:W-:Y:S01]  /*54f0*/  FFMA.FTZ R67, R67, R24.reuse, -R60.reuse ;  /* 0x0000001843437223 */ /* 0x180fe2000001083c */
[----:B------:R-:W-:Y:S01]  /*5500*/  FFMA.FTZ R59, R145, R24, -R60 ;  /* 0x00000018913b7223 */ /* 0x000fe2000001083c */
[----:B------:R3:W-:Y:S01]  /*5510*/  MUFU.EX2 R10, R66 ;  /* 0x00000042000a7308 */ /* 0x0007e20000000800 */
[----:B----4-:R-:W-:-:S02]  /*5520*/  FSEL R65, R14, -INF , P4 ;  /* 0xff8000000e417808 */ /* 0x010fc40002000000 */
[----:B------:R-:W-:Y:S02]  /*5530*/  FMNMX.FTZ R14, R11, R12, !PT ;  /* 0x0000000c0b0e7209 */ /* 0x000fe40007810000 */
[C---:B------:R-:W-:Y:S02]  /*5540*/  ISETP.GT.AND P4, PT, R36.reuse, 0x10, PT ;  /* 0x000000102400780c */ /* 0x040fe40003f84270 */
[----:B------:R-:W-:Y:S01]  /*5550*/  FMNMX.FTZ R14, R65, R14, !PT ;  /* 0x0000000e410e7209 */ /* 0x000fe20007810000 */
[----:B------:R-:W4:Y:S01]  /*5560*/  MUFU.TANH R44, R44 ;  /* 0x0000002c002c7308 */ /* 0x000f220000002400 */
[----:B------:R-:W-:Y:S01]  /*5570*/  FSEL R19, R19, -INF , P4 ;  /* 0xff80000013137808 */ /* 0x000fe20002000000 */
[----:B---3--:R-:W-:Y:S01]  /*5580*/  FFMA.FTZ R66, R39, R24, -R60 ;  /* 0x0000001827427223 */ /* 0x008fe2000001083c */
[----:B------:R-:W-:Y:S02]  /*5590*/  FMNMX.FTZ R14, R15, R14, !PT ;  /* 0x0000000e0f0e7209 */ /* 0x000fe40007810000 */
[----:B------:R-:W-:-:S02]  /*55a0*/  ISETP.GT.AND P4, PT, R36, 0x18, PT ;  /* 0x000000182400780c */ /* 0x000fc40003f84270 */
[----:B------:R-:W-:Y:S01]  /*55b0*/  FMNMX.FTZ R14, R19, R14, !PT ;  /* 0x0000000e130e7209 */ /* 0x000fe20007810000 */
[----:B------:R-:W3:Y:S01]  /*55c0*/  MUFU.TANH R46, R46 ;  /* 0x0000002e002e7308 */ /* 0x000ee20000002400 */
[----:B------:R-:W-:Y:S02]  /*55d0*/  FSEL R21, R21, -INF , P4 ;  /* 0xff80000015157808 */ /* 0x000fe40002000000 */
[----:B------:R-:W-:Y:S02]  /*55e0*/  FMNMX.FTZ R20, R37, R14, !PT ;  /* 0x0000000e25147209 */ /* 0x000fe40007810000 */
[----:B------:R-:W-:Y:S02]  /*55f0*/  ISETP.GT.AND P4, PT, R36, 0x20, PT ;  /* 0x000000202400780c */ /* 0x000fe40003f84270 */
[----:B-----5:R-:W-:Y:S01]  /*5600*/  FSEL R39, R22, -INF , P5 ;  /* 0xff80000016277808 */ /* 0x020fe20002800000 */
[----:B------:R-:W5:Y:S01]  /*5610*/  MUFU.TANH R48, R48 ;  /* 0x0000003000307308 */ /* 0x000f620000002400 */
[----:B------:R-:W-:-:S02]  /*5620*/  FMNMX.FTZ R20, R21, R20, !PT ;  /* 0x0000001415147209 */ /* 0x000fc40007810000 */
[C---:B------:R-:W-:Y:S02]  /*5630*/  ISETP.GT.AND P5, PT, R36.reuse, 0x21, PT ;  /* 0x000000212400780c */ /* 0x040fe40003fa4270 */
[----:B------:R-:W-:Y:S01]  /*5640*/  FSEL R69, R25, -INF , P4 ;  /* 0xff80000019457808 */ /* 0x000fe20002000000 */
[--C-:B------:R-:W-:Y:S01]  /*5650*/  FFMA.FTZ R25, R41, R24, -R60.reuse ;  /* 0x0000001829197223 */ /* 0x100fe2000001083c */
[----:B------:R-:W-:Y:S01]  /*5660*/  FMNMX.FTZ R20, R39, R20, !PT ;  /* 0x0000001427147209 */ /* 0x000fe20007810000 */
[----:B------:R-:W5:Y:S01]  /*5670*/  MUFU.TANH R50, R50 ;  /* 0x0000003200327308 */ /* 0x000f620000002400 */
[----:B------:R-:W-:Y:S02]  /*5680*/  ISETP.GT.AND P4, PT, R36, 0x28, PT ;  /* 0x000000282400780c */ /* 0x000fe40003f84270 */
[----:B------:R-:W-:Y:S01]  /*5690*/  FSEL R41, R26, -INF , P5 ;  /* 0xff8000001a297808 */ /* 0x000fe20002800000 */
[----:B------:R-:W-:Y:S01]  /*56a0*/  FFMA.FTZ R26, R43, R24, -R60 ;  /* 0x000000182b1a7223 */ /* 0x000fe2000001083c */
[----:B------:R-:W-:-:S02]  /*56b0*/  FMNMX.FTZ R20, R69, R20, !PT ;  /* 0x0000001445147209 */ /* 0x000fc40007810000 */
[C---:B------:R-:W-:Y:S01]  /*56c0*/  ISETP.GT.AND P5, PT, R36.reuse, 0x29, PT ;  /* 0x000000292400780c */ /* 0x040fe20003fa4270 */
[----:B------:R-:W5:Y:S01]  /*56d0*/  MUFU.TANH R52, R52 ;  /* 0x0000003400347308 */ /* 0x000f620000002400 */
[----:B------:R-:W-:Y:S01]  /*56e0*/  FSEL R73, R27, -INF , P4 ;  /* 0xff8000001b497808 */ /* 0x000fe20002000000 */
[--C-:B------:R-:W-:Y:S01]  /*56f0*/  FFMA.FTZ R27, R45, R24, -R60.reuse ;  /* 0x000000182d1b7223 */ /* 0x100fe2000001083c */
[----:B------:R-:W-:Y:S02]  /*5700*/  FMNMX.FTZ R22, R41, R20, !PT ;  /* 0x0000001429167209 */ /* 0x000fe40007810000 */
[----:B------:R-:W-:Y:S02]  /*5710*/  ISETP.GT.AND P4, PT, R36, 0x30, PT ;  /* 0x000000302400780c */ /* 0x000fe40003f84270 */
[----:B------:R-:W-:Y:S01]  /*5720*/  FSEL R43, R28, -INF , P5 ;  /* 0xff8000001c2b7808 */ /* 0x000fe20002800000 */
[----:B------:R2:W-:Y:S01]  /*5730*/  MUFU.EX2 R20, R26 ;  /* 0x0000001a00147308 */ /* 0x0005e20000000800 */
[----:B------:R-:W-:Y:S01]  /*5740*/  FMNMX.FTZ R22, R73, R22, !PT ;  /* 0x0000001649167209 */ /* 0x000fe20007810000 */
[----:B------:R-:W-:Y:S01]  /*5750*/  FFMA.FTZ R28, R47, R24, -R60 ;  /* 0x000000182f1c7223 */ /* 0x000fe2000001083c */
[----:B------:R-:W-:Y:S01]  /*5760*/  ISETP.GT.AND P5, PT, R36, 0x31, PT ;  /* 0x000000312400780c */ /* 0x000fe20003fa4270 */
[----:B------:R-:W-:-:S02]  /*5770*/  WARPGROUP.DEPBAR.LE gsb0, 0x0 ;  /* 0x00008000000079c5 */ /* 0x000fc40000010000 */
[----:B------:R-:W-:Y:S01]  /*5780*/  FSEL R77, R29, -INF , P4 ;  /* 0xff8000001d4d7808 */ /* 0x000fe20002000000 */
[--C-:B------:R-:W-:Y:S01]  /*5790*/  FFMA.FTZ R29, R49, R24, -R60.reuse ;  /* 0x00000018311d7223 */ /* 0x100fe2000001083c */
[----:B------:R-:W-:Y:S01]  /*57a0*/  FMNMX.FTZ R22, R43, R22, !PT ;  /* 0x000000162b167209 */ /* 0x000fe20007810000 */
[----:B------:R-:W-:Y:S01]  /*57b0*/  WARPGROUP.ARRIVE ;  /* 0x00000000000079c5 */ /* 0x000fe20000000000 */
[----:B------:R-:W-:Y:S01]  /*57c0*/  ISETP.GT.AND P4, PT, R36, 0x38, PT ;  /* 0x000000382400780c */ /* 0x000fe20003f84270 */
[----:B------:R-:W5:Y:S01]  /*57d0*/  MUFU.TANH R54, R54 ;  /* 0x0000003600367308 */ /* 0x000f620000002400 */
[----:B0-----:R-:W-:Y:S01]  /*57e0*/  FSEL R45, R30, -INF , P5 ;  /* 0xff8000001e2d7808 */ /* 0x001fe20002800000 */
[--C-:B------:R-:W-:Y:S01]  /*57f0*/  FFMA.FTZ R30, R71, R24, -R60.reuse ;  /* 0x00000018471e7223 */ /* 0x100fe2000001083c */
[----:B------:R-:W-:Y:S01]  /*5800*/  FMNMX.FTZ R22, R77, R22, !PT ;  /* 0x000000164d167209 */ /* 0x000fe20007810000 */
[----:B------:R-:W-:Y:S01]  /*5810*/  HGMMA.64x64x16.F32 R88, R124, gdesc[UR8].tnspB, R88, gsb0 ;  /* 0x40e000087c587df0 */ /* 0x000fe20008000858 */
[C---:B------:R-:W-:Y:S01]  /*5820*/  ISETP.GT.AND P5, PT, R36.reuse, 0x39, PT ;  /* 0x000000392400780c */ /* 0x040fe20003fa4270 */
[----:B------:R-:W-:Y:S01]  /*5830*/  UIADD3 UR10, UR7, 0x380, URZ ;  /* 0x00000380070a7890 */ /* 0x000fe2000fffe03f */
[----:B-1----:R-:W-:Y:S01]  /*5840*/  FSEL R81, R31, -INF , P4 ;  /* 0xff8000001f517808 */ /* 0x002fe20002000000 */
[--C-:B------:R-:W-:Y:S01]  /*5850*/  FFMA.FTZ R31, R53, R24, -R60.reuse ;  /* 0x00000018351f7223 */ /* 0x100fe2000001083c */
[----:B--2---:R-:W-:Y:S01]  /*5860*/  FMNMX.FTZ R26, R45, R22, !PT ;  /* 0x000000162d1a7209 */ /* 0x004fe20007810000 */
[----:B------:R-:W0:Y:S01]  /*5870*/  MUFU.TANH R56, R56 ;  /* 0x0000003800387308 */ /* 0x000e220000002400 */
[----:B------:R-:W-:Y:S01]  /*5880*/  ISETP.GT.AND P4, PT, R36, 0x40, PT ;  /* 0x000000402400780c */ /* 0x000fe20003f84270 */
[----:B------:R-:W-:Y:S01]  /*5890*/  UMOV UR11, 0x40000040 ;  /* 0x40000040000b7882 */ /* 0x000fe20000000000 */
[----:B------:R-:W-:Y:S01]  /*58a0*/  FSEL R47, R32, -INF , P5 ;  /* 0xff800000202f7808 */ /* 0x000fe20002800000 */
[--C-:B------:R-:W-:Y:S01]  /*58b0*/  FFMA.FTZ R32, R79, R24, -R60.reuse ;  /* 0x000000184f207223 */ /* 0x100fe2000001083c */
[----:B------:R-:W-:Y:S01]  /*58c0*/  FMNMX.FTZ R26, R81, R26, !PT ;  /* 0x0000001a511a7209 */ /* 0x000fe20007810000 */
[-CC-:B------:R-:W-:Y:S01]  /*58d0*/  FFMA.FTZ R71, R153, R24.reuse, -R60.reuse ;  /* 0x0000001899477223 */ /* 0x180fe2000001083c */
[----:B------:R-:W-:Y:S01]  /*58e0*/  ISETP.GT.AND P5, PT, R36, 0x41, PT ;  /* 0x000000412400780c */ /* 0x000fe20003fa4270 */
[----:B------:R-:W1:Y:S01]  /*58f0*/  MUFU.TANH R58, R58 ;  /* 0x0000003a003a7308 */ /* 0x000e620000002400 */
[----:B------:R-:W-:Y:S01]  /*5900*/  FSEL R85, R34, -INF , P4 ;  /* 0xff80000022557808 */ /* 0x000fe20002000000 */
[----:B------:R-:W-:Y:S01]  /*5910*/  FFMA.FTZ R34, R141, R24, -R60 ;  /* 0x000000188d227223 */ /* 0x000fe2000001083c */
[----:B------:R-:W-:Y:S01]  /*5920*/  FMNMX.FTZ R26, R47, R26, !PT ;  /* 0x0000001a2f1a7209 */ /* 0x000fe20007810000 */
[----:B------:R-:W-:Y:S01]  /*5930*/  UMOV UR7, UR5 ;  /* 0x0000000500077c82 */ /* 0x000fe20008000000 */
[----:B------:R-:W-:-:S02]  /*5940*/  ISETP.GT.AND P4, PT, R36, 0x48, PT ;  /* 0x000000482400780c */ /* 0x000fc40003f84270 */
[----:B------:R-:W-:Y:S01]  /*5950*/  FSEL R35, R35, -INF , P5 ;  /* 0xff80000023237808 */ /* 0x000fe20002800000 */
[----:B------:R-:W2:Y:S01]  /*5960*/  MUFU.TANH R62, R62 ;  /* 0x0000003e003e7308 */ /* 0x000ea20000002400 */
[----:B------:R-:W-:Y:S02]  /*5970*/  FMNMX.FTZ R26, R85, R26, !PT ;  /* 0x0000001a551a7209 */ /* 0x000fe40007810000 */
[----:B------:R-:W-:Y:S02]  /*5980*/  ISETP.GT.AND P5, PT, R36, 0x49, PT ;  /* 0x000000492400780c */ /* 0x000fe40003fa4270 */
[----:B------:R-:W-:Y:S01]  /*5990*/  FSEL R49, R18, -INF , P4 ;  /* 0xff80000012317808 */ /* 0x000fe20002000000 */
[----:B------:R-:W-:Y:S01]  /*59a0*/  FFMA.FTZ R18, R51, R24, -R60 ;  /* 0x0000001833127223 */ /* 0x000fe2000001083c */
[----:B------:R-:W-:Y:S01]  /*59b0*/  FMNMX.FTZ R26, R35, R26, !PT ;  /* 0x0000001a231a7209 */ /* 0x000fe20007810000 */
[----:B------:R-:W2:Y:S01]  /*59c0*/  MUFU.TANH R64, R64 ;  /* 0x0000004000407308 */ /* 0x000ea20000002400 */
[----:B------:R-:W-:-:S02]  /*59d0*/  ISETP.GT.AND P4, PT, R36, 0x50, PT ;  /* 0x000000502400780c */ /* 0x000fc40003f84270 */
[----:B------:R-:W-:Y:S02]  /*59e0*/  FSEL R51, R38, -INF , P5 ;  /* 0xff80000026337808 */ /* 0x000fe40002800000 */
[----:B------:R-:W-:Y:S02]  /*59f0*/  FMNMX.FTZ R26, R49, R26, !PT ;  /* 0x0000001a311a7209 */ /* 0x000fe40007810000 */
[----:B------:R-:W-:Y:S01]  /*5a00*/  ISETP.GT.AND P5, PT, R36, 0x51, PT ;  /* 0x000000512400780c */ /* 0x000fe20003fa4270 */
[----:B------:R0:W-:Y:S01]  /*5a10*/  MUFU.EX2 R14, R66 ;  /* 0x00000042000e7308 */ /* 0x0001e20000000800 */
[----:B------:R-:W-:Y:S01]  /*5a20*/  FSEL R133, R40, -INF , P4 ;  /* 0xff80000028857808 */ /* 0x000fe20002000000 */
[----:B------:R-:W-:Y:S01]  /*5a30*/  FFMA.FTZ R40, R151, R24, -R60 ;  /* 0x0000001897287223 */ /* 0x000fe2000001083c */
[----:B------:R-:W-:Y:S02]  /*5a40*/  FMNMX.FTZ R26, R51, R26, !PT ;  /* 0x0000001a331a7209 */ /* 0x000fe40007810000 */
[----:B------:R-:W-:-:S02]  /*5a50*/  ISETP.GT.AND P4, PT, R36, 0x58, PT ;  /* 0x000000582400780c */ /* 0x000fc40003f84270 */
[----:B------:R-:W-:Y:S01]  /*5a60*/  FSEL R42, R42, -INF , P5 ;  /* 0xff8000002a2a7808 */ /* 0x000fe20002800000 */
[----:B------:R-:W-:Y:S01]  /*5a70*/  MUFU.EX2 R12, R68 ;  /* 0x00000044000c7308 */ /* 0x000fe20000000800 */
[----:B------:R-:W-:Y:S01]  /*5a80*/  FMNMX.FTZ R53, R133, R26, !PT ;  /* 0x0000001a85357209 */ /* 0x000fe20007810000 */
[-CC-:B------:R-:W-:Y:S01]  /*5a90*/  FFMA.FTZ R26, R57, R24.reuse, -R60.reuse ;  /* 0x00000018391a7223 */ /* 0x180fe2000001083c */
[----:B------:R-:W-:Y:S01]  /*5aa0*/  ISETP.GT.AND P5, PT, R36, 0x59, PT ;  /* 0x000000592400780c */ /* 0x000fe20003fa4270 */
[----:B------:R-:W-:Y:S01]  /*5ab0*/  FFMA.FTZ R57, R143, R24, -R60 ;  /* 0x000000188f397223 */ /* 0x000fe2000001083c */
[----:B----4-:R-:W-:Y:S02]  /*5ac0*/  FSEL R44, R44, -INF , P4 ;  /* 0xff8000002c2c7808 */ /* 0x010fe40002000000 */
[----:B------:R-:W-:Y:S01]  /*5ad0*/  FMNMX.FTZ R53, R42, R53, !PT ;  /* 0x000000352a357209 */ /* 0x000fe20007810000 */
[----:B------:R-:W4:Y:S01]  /*5ae0*/  MUFU.EX2 R17, R17 ;  /* 0x0000001100117308 */ /* 0x000f220000000800 */
[----:B------:R-:W-:-:S02]  /*5af0*/  ISETP.GT.AND P4, PT, R36, 0x60, PT ;  /* 0x000000602400780c */ /* 0x000fc40003f84270 */
[----:B---3--:R-:W-:Y:S02]  /*5b00*/  FSEL R46, R46, -INF , P5 ;  /* 0xff8000002e2e7808 */ /* 0x008fe40002800000 */
[----:B------:R-:W-:Y:S02]  /*5b10*/  FMNMX.FTZ R53, R44, R53, !PT ;  /* 0x000000352c357209 */ /* 0x000fe40007810000 */
[----:B------:R-:W-:Y:S01]  /*5b20*/  ISETP.GT.AND P5, PT, R36, 0x61, PT ;  /* 0x000000612400780c */ /* 0x000fe20003fa4270 */
[----:B------:R-:W3:Y:S01]  /*5b30*/  MUFU.EX2 R25, R25 ;  /* 0x0000001900197308 */ /* 0x000ee20000000800 */
[----:B-----5:R-:W-:Y:S02]  /*5b40*/  FSEL R48, R48, -INF , P4 ;  /* 0xff80000030307808 */ /* 0x020fe40002000000 */
[----:B------:R-:W-:Y:S02]  /*5b50*/  FMNMX.FTZ R53, R46, R53, !PT ;  /* 0x000000352e357209 */ /* 0x000fe40007810000 */
[----:B------:R-:W-:-:S02]  /*5b60*/  ISETP.GT.AND P4, PT, R36, 0x68, PT ;  /* 0x000000682400780c */ /* 0x000fc40003f84270 */
[----:B------:R-:W-:Y:S01]  /*5b70*/  FSEL R50, R50, -INF , P5 ;  /* 0xff80000032327808 */ /* 0x000fe20002800000 */
[----:B------:R-:W-:Y:S01]  /*5b80*/  MUFU.EX2 R27, R27 ;  /* 0x0000001b001b7308 */ /* 0x000fe20000000800 */
[----:B------:R-:W-:Y:S02]  /*5b90*/  FMNMX.FTZ R53, R48, R53, !PT ;  /* 0x0000003530357209 */ /* 0x000fe40007810000 */
[----:B------:R-:W-:Y:S02]  /*5ba0*/  ISETP.GT.AND P5, PT, R36, 0x69, PT ;  /* 0x000000692400780c */ /* 0x000fe40003fa4270 */
[----:B------:R-:W-:Y:S02]  /*5bb0*/  FSEL R52, R52, -INF , P4 ;  /* 0xff80000034347808 */ /* 0x000fe40002000000 */
[----:B------:R-:W-:Y:S01]  /*5bc0*/  FMNMX.FTZ R53, R50, R53, !PT ;  /* 0x0000003532357209 */ /* 0x000fe20007810000 */
[----:B------:R-:W-:Y:S02]  /*5bd0*/  WARPGROUP.DEPBAR.LE gsb0, 0x0 ;  /* 0x00008000000079c5 */ /* 0x000fe40000010000 */
[----:B------:R-:W-:Y:S01]  /*5be0*/  ISETP.GT.AND P4, PT, R36, 0x70, PT ;  /* 0x000000702400780c */ /* 0x000fe20003f84270 */
[----:B------:R-:W-:Y:S01]  /*5bf0*/  WARPGROUP.ARRIVE ;  /* 0x00000000000079c5 */ /* 0x000fe20000000000 */
[----:B0-----:R-:W-:Y:S01]  /*5c00*/  FSEL R66, R54, -INF , P5 ;  /* 0xff80000036427808 */ /* 0x001fe20002800000 */
[----:B------:R0:W-:Y:S01]  /*5c10*/  MUFU.EX2 R22, R28 ;  /* 0x0000001c00167308 */ /* 0x0001e20000000800 */
[----:B------:R-:W-:-:S02]  /*5c20*/  FMNMX.FTZ R53, R52, R53, !PT ;  /* 0x0000003534357209 */ /* 0x000fc40007810000 */
[----:B------:R-:W-:Y:S01]  /*5c30*/  ISETP.GT.AND P5, PT, R36, 0x71, PT ;  /* 0x000000712400780c */ /* 0x000fe20003fa4270 */
[----:B------:R-:W-:Y:S01]  /*5c40*/  HGMMA.64x64x16.F32 R88, R120, gdesc[UR8].tnspB, R88, gsb0 ;  /* 0x40e0000878587df0 */ /* 0x000fe20008000858 */
[----:B------:R-:W-:Y:S02]  /*5c50*/  FSEL R56, R56, -INF , P4 ;  /* 0xff80000038387808 */ /* 0x000fe40002000000 */
[----:B------:R-:W-:Y:S01]  /*5c60*/  FMNMX.FTZ R53, R66, R53, !PT ;  /* 0x0000003542357209 */ /* 0x000fe20007810000 */
[----:B------:R-:W5:Y:S01]  /*5c70*/  MUFU.EX2 R29, R29 ;  /* 0x0000001d001d7308 */ /* 0x000f620000000800 */
[----:B------:R-:W-:Y:S01]  /*5c80*/  ISETP.GT.AND P4, PT, R36, 0x78, PT ;  /* 0x000000782400780c */ /* 0x000fe20003f84270 */
[-CC-:B0-----:R-:W-:Y:S01]  /*5c90*/  FFMA.FTZ R28, R63, R24.reuse, -R60.reuse ;  /* 0x000000183f1c7223 */ /* 0x181fe2000001083c */
[----:B-1----:R-:W-:Y:S01]  /*5ca0*/  FSEL R68, R58, -INF , P5 ;  /* 0xff8000003a447808 */ /* 0x002fe20002800000 */
[-CC-:B------:R-:W-:Y:S01]  /*5cb0*/  FFMA.FTZ R63, R149, R24.reuse, -R60.reuse ;  /* 0x00000018953f7223 */ /* 0x180fe2000001083c */
[----:B------:R-:W-:Y:S01]  /*5cc0*/  FMNMX.FTZ R53, R56, R53, !PT ;  /* 0x0000003538357209 */ /* 0x000fe20007810000 */
[-CC-:B------:R-:W-:Y:S01]  /*5cd0*/  FFMA.FTZ R58, R61, R24.reuse, -R60.reuse ;  /* 0x000000183d3a7223 */ /* 0x180fe2000001083c */
[----:B------:R-:W-:Y:S01]  /*5ce0*/  ISETP.GT.AND P5, PT, R36, 0x79, PT ;  /* 0x000000792400780c */ /* 0x000fe20003fa4270 */
[----:B------:R-:W-:Y:S01]  /*5cf0*/  MUFU.EX2 R18, R18 ;  /* 0x0000001200127308 */ /* 0x000fe20000000800 */
[----:B--2---:R-:W-:Y:S01]  /*5d00*/  FSEL R62, R62, -INF , P4 ;  /* 0xff8000003e3e7808 */ /* 0x004fe20002000000 */
[----:B------:R-:W-:Y:S01]  /*5d10*/  FFMA.FTZ R36, R83, R24, -R60 ;  /* 0x0000001853247223 */ /* 0x000fe2000001083c */
[----:B------:R-:W-:-:S02]  /*5d20*/  FMNMX.FTZ R53, R68, R53, !PT ;  /* 0x0000003544357209 */ /* 0x000fc40007810000 */
[----:B------:R-:W-:Y:S02]  /*5d30*/  FSEL R64, R64, -INF , P5 ;  /* 0xff80000040407808 */ /* 0x000fe40002800000 */
[----:B------:R-:W-:Y:S01]  /*5d40*/  FMNMX.FTZ R53, R62, R53, !PT ;  /* 0x000000353e357209 */ /* 0x000fe20007810000 */
[----:B------:R-:W0:Y:S01]  /*5d50*/  MUFU.EX2 R31, R31 ;  /* 0x0000001f001f7308 */ /* 0x000e220000000800 */
[----:B------:R-:W-:Y:S02]  /*5d60*/  F2FP.F16.F32.PACK_AB R149, R10, R33 ;  /* 0x000000210a95723e */ /* 0x000fe400000000ff */
[----:B------:R-:W-:Y:S02]  /*5d70*/  FMNMX.FTZ R38, R64, R53, !PT ;  /* 0x0000003540267209 */ /* 0x000fe40007810000 */
[----:B----4-:R-:W-:Y:S02]  /*5d80*/  F2FP.F16.F32.PACK_AB R151, R17, R12 ;  /* 0x0000000c1197723e */ /* 0x010fe400000000ff */
[----:B---3--:R-:W-:Y:S01]  /*5d90*/  F2FP.F16.F32.PACK_AB R145, R25, R14 ;  /* 0x0000000e1991723e */ /* 0x008fe200000000ff */
[----:B------:R-:W1:Y:S01]  /*5da0*/  SHFL.BFLY PT, R55, R38, 0x2, 0x1f ;  /* 0x0c401f0026377f89 */ /* 0x000e6200000e0000 */
[----:B------:R-:W-:Y:S01]  /*5db0*/  MUFU.EX2 R137, R137 ;  /* 0x0000008900897308 */ /* 0x000fe20000000800 */
[----:B-----5:R-:W-:-:S07]  /*5dc0*/  F2FP.F16.F32.PACK_AB R141, R29, R22 ;  /* 0x000000161d8d723e */ /* 0x020fce00000000ff */
[----:B------:R-:W-:Y:S01]  /*5dd0*/  MUFU.EX2 R26, R26 ;  /* 0x0000001a001a7308 */ /* 0x000fe20000000800 */
[----:B0-----:R-:W-:-:S07]  /*5de0*/  F2FP.F16.F32.PACK_AB R143, R31, R18 ;  /* 0x000000121f8f723e */ /* 0x001fce00000000ff */
[----:B------:R-:W-:Y:S01]  /*5df0*/  MUFU.EX2 R139, R139 ;  /* 0x0000008b008b7308 */ /* 0x000fe20000000800 */
[----:B-1----:R-:W-:-:S07]  /*5e00*/  FMNMX.FTZ R55, R38, R55, !PT ;  /* 0x0000003726377209 */ /* 0x002fce0007810000 */
[----:B------:R-:W-:Y:S01]  /*5e10*/  MUFU.EX2 R28, R28 ;  /* 0x0000001c001c7308 */ /* 0x000fe20000000800 */
[----:B------:R-:W-:Y:S01]  /*5e20*/  FFMA.FTZ R38, R147, R24, -R60 ;  /* 0x0000001893267223 */ /* 0x000fe2000001083c */
[----:B------:R-:W-:Y:S01]  /*5e30*/  F2FP.F16.F32.PACK_AB R147, R27, R20 ;  /* 0x000000141b93723e */ /* 0x000fe200000000ff */
[----:B------:R-:W0:Y:S05]  /*5e40*/  SHFL.BFLY PT, R54, R55, 0x1, 0x1f ;  /* 0x0c201f0037367f89 */ /* 0x000e2a00000e0000 */
[----:B------:R-:W-:Y:S08]  /*5e50*/  MUFU.EX2 R30, R30 ;  /* 0x0000001e001e7308 */ /* 0x000ff00000000800 */
[----:B------:R1:W-:Y:S08]  /*5e60*/  MUFU.EX2 R53, R67 ;  /* 0x0000004300357308 */ /* 0x0003f00000000800 */
[----:B------:R-:W-:Y:S01]  /*5e70*/  MUFU.EX2 R135, R135 ;  /* 0x0000008700877308 */ /* 0x000fe20000000800 */
[----:B------:R-:W-:-:S02]  /*5e80*/  WARPGROUP.DEPBAR.LE gsb0, 0x0 ;  /* 0x00008000000079c5 */ /* 0x000fc40000010000 */
[--C-:B-1----:R-:W-:Y:S01]  /*5e90*/  FFMA.FTZ R67, R155, R24, -R60.reuse ;  /* 0x000000189b437223 */ /* 0x102fe2000001083c */
[----:B0-----:R-:W-:Y:S01]  /*5ea0*/  FMNMX.FTZ R55, R55, R54, !PT ;  /* 0x0000003637377209 */ /* 0x001fe20007810000 */
[-CC-:B------:R-:W-:Y:S01]  /*5eb0*/  FFMA.FTZ R54, R87, R24.reuse, -R60.reuse ;  /* 0x0000001857367223 */ /* 0x180fe2000001083c */
[-C--:B------:R-:W-:Y:S02]  /*5ec0*/  FFMA.FTZ R60, R157, R24.reuse, -R60 ;  /* 0x000000189d3c7223 */ /* 0x080fe4000001083c */
[C---:B------:R-:W-:Y:S01]  /*5ed0*/  FSETP.NEU.FTZ.AND P4, PT, R55.reuse, -INF , PT ;  /* 0xff8000003700780b */ /* 0x040fe20003f9d000 */
[----:B------:R-:W-:Y:S01]  /*5ee0*/  FMUL.FTZ R75, R55, R24 ;  /* 0x00000018374b7220 */ /* 0x000fe20000410000 */
[----:B------:R-:W-:Y:S04]  /*5ef0*/  MUFU.EX2 R32, R32 ;  /* 0x0000002000207308 */ /* 0x000fe80000000800 */
[----:B------:R-:W-:-:S04]  /*5f00*/  FSEL R75, R75, RZ, P4 ;  /* 0x000000ff4b4b7208 */ /* 0x000fc80002000000 */
[----:B------:R-:W-:Y:S01]  /*5f10*/  MUFU.EX2 R34, R34 ;  /* 0x0000002200227308 */ /* 0x000fe20000000800 */
[-CC-:B------:R-:W-:Y:S01]  /*5f20*/  FFMA.FTZ R148, R11, R24.reuse, -R75.reuse ;  /* 0x000000180b947223 */ /* 0x180fe2000001084b */
[-CC-:B------:R-:W-:Y:S01]  /*5f30*/  FFMA.FTZ R11, R37, R24.reuse, -R75.reuse ;  /* 0x00000018250b7223 */ /* 0x180fe2000001084b */
[-C--:B------:R-:W-:Y:S01]  /*5f40*/  FFMA.FTZ R37, R43, R24.reuse, -R75 ;  /* 0x000000182b257223 */ /* 0x080fe2000001084b */
[----:B------:R-:W-:Y:S01]  /*5f50*/  FADD.FTZ R43, -R70, R9 ;  /* 0x00000009462b7221 */ /* 0x000fe20000010100 */
[----:B------:R-:W-:Y:S01]  /*5f60*/  FSEL R9, R55, RZ, P4 ;  /* 0x000000ff37097208 */ /* 0x000fe20002000000 */
[-CC-:B------:R-:W-:Y:S01]  /*5f70*/  FFMA.FTZ R144, R19, R24.reuse, -R75.reuse ;  /* 0x0000001813907223 */ /* 0x180fe2000001084b */
[-CC-:B------:R-:W-:Y:S01]  /*5f80*/  FFMA.FTZ R13, R13, R24.reuse, -R75.reuse ;  /* 0x000000180d0d7223 */ /* 0x180fe2000001084b */
[-CC-:B------:R-:W-:Y:S01]  /*5f90*/  FFMA.FTZ R19, R39, R24.reuse, -R75.reuse ;  /* 0x0000001827137223 */ /* 0x180fe2000001084b */
[-CC-:B------:R-:W-:Y:S01]  /*5fa0*/  FFMA.FTZ R39, R45, R24.reuse, -R75.reuse ;  /* 0x000000182d277223 */ /* 0x180fe2000001084b */
[----:B------:R-:W-:Y:S01]  /*5fb0*/  FADD.FTZ R9, -R9, R8 ;  /* 0x0000000809097221 */ /* 0x000fe20000010100 */
[-C--:B------:R-:W-:Y:S01]  /*5fc0*/  FMUL.FTZ R45, R43, R24.reuse ;  /* 0x000000182b2d7220 */ /* 0x080fe20000410000 */
[----:B------:R-:W-:Y:S01]  /*5fd0*/  IMAD.U32 R43, RZ, RZ, UR4 ;  /* 0x00000004ff2b7e24 */ /* 0x000fe2000f8e00ff */
[----:B------:R-:W-:Y:S01]  /*5fe0*/  MUFU.EX2 R13, R13 ;  /* 0x0000000d000d7308 */ /* 0x000fe20000000800 */
[-C--:B------:R-:W-:Y:S01]  /*5ff0*/  FMUL.FTZ R70, R9, R24.reuse ;  /* 0x0000001809467220 */ /* 0x080fe20000410000 */
[-CC-:B------:R-:W-:Y:S01]  /*6000*/  FFMA.FTZ R150, R65, R24.reuse, -R75.reuse ;  /* 0x0000001841967223 */ /* 0x180fe2000001084b */
[----:B------:R-:W-:Y:S01]  /*6010*/  VIADD R9, R16, 0x9 ;  /* 0x0000000910097836 */ /* 0x000fe20000000000 */
[----:B------:R-:W-:Y:S01]  /*6020*/  @!P1 LEA R43, R43, UR39, 0x3 ;  /* 0x000000272b2b9c11 */ /* 0x000fe2000f8e18ff */
[-CC-:B------:R-:W-:Y:S01]  /*6030*/  FFMA.FTZ R15, R15, R24.reuse, -R75.reuse ;  /* 0x000000180f0f7223 */ /* 0x180fe2000001084b */
[-CC-:B------:R-:W-:Y:S01]  /*6040*/  FFMA.FTZ R146, R21, R24.reuse, -R75.reuse ;  /* 0x0000001815927223 */ /* 0x180fe2000001084b */
[-CC-:B------:R-:W-:Y:S01]  /*6050*/  FFMA.FTZ R21, R41, R24.reuse, -R75.reuse ;  /* 0x0000001829157223 */ /* 0x180fe2000001084b */
[----:B------:R-:W0:Y:S01]  /*6060*/  MUFU.EX2 R8, R45 ;  /* 0x0000002d00087308 */ /* 0x000e220000000800 */
[-CC-:B------:R-:W-:Y:S01]  /*6070*/  FFMA.FTZ R41, R47, R24.reuse, -R75.reuse ;  /* 0x000000182f297223 */ /* 0x180fe2000001084b */
[----:B------:R-:W-:Y:S01]  /*6080*/  @!P1 IADD3 R43, R43, 0x16840, RZ ;  /* 0x000168402b2b9810 */ /* 0x000fe20007ffe0ff */
[-CC-:B------:R-:W-:Y:S01]  /*6090*/  FFMA.FTZ R47, R35, R24.reuse, -R75.reuse ;  /* 0x00000018232f7223 */ /* 0x180fe2000001084b */
[----:B------:R-:W-:Y:S01]  /*60a0*/  SEL R35, R9, 0x9, !P3 ;  /* 0x0000000909237807 */ /* 0x000fe20005800000 */
[----:B------:R-:W-:Y:S01]  /*60b0*/  FFMA.FTZ R134, R49, R24, -R75 ;  /* 0x0000001831867223 */ /* 0x000fe2000001084b */
[----:B------:R-:W-:Y:S01]  /*60c0*/  @!P1 PRMT R43, RZ, 0x654, R43 ;  /* 0x00000654ff2b9816 */ /* 0x000fe2000000002b */
[----:B------:R-:W-:Y:S01]  /*60d0*/  IMAD.U32 R49, RZ, RZ, UR6 ;  /* 0x00000006ff317e24 */ /* 0x000fe2000f8e00ff */
[----:B------:R-:W1:Y:S01]  /*60e0*/  MUFU.EX2 R70, R70 ;  /* 0x0000004600467308 */ /* 0x000e620000000800 */
[----:B------:R2:W-:Y:S06]  /*60f0*/  BAR.ARV R35, 0x100 ;  /* 0x000400230000751d */ /* 0x0005ec0000002000 */
[----:B------:R1:W-:Y:S01]  /*6100*/  @!P1 SYNCS.ARRIVE.TRANS64.RED.A1T0 RZ, [R43+URZ], RZ ;  /* 0x000000ff2bff99a7 */ /* 0x0003e2000810043f */
[----:B------:R-:W3:Y:S01]  /*6110*/  MUFU.EX2 R148, R148 ;  /* 0x0000009400947308 */ /* 0x000ee20000000800 */
[----:B0-----:R-:W-:Y:S01]  /*6120*/  FFMA.FTZ R45, R8, R0, R33 ;  /* 0x00000000082d7223 */ /* 0x001fe20000010021 */
[----:B------:R-:W-:Y:S01]  /*6130*/  @!P1 LEA R0, R49, UR39, 0x3 ;  /* 0x0000002731009c11 */ /* 0x000fe2000f8e18ff */
[-CC-:B------:R-:W-:Y:S01]  /*6140*/  FFMA.FTZ R140, R69, R24.reuse, -R75.reuse ;  /* 0x00000018458c7223 */ /* 0x180fe2000001084b */
[-C--:B------:R-:W-:Y:S01]  /*6150*/  FFMA.FTZ R142, R73, R24.reuse, -R75 ;  /* 0x00000018498e7223 */ /* 0x080fe2000001084b */
[----:B------:R-:W-:Y:S01]  /*6160*/  FADD.FTZ R45, R10, R45 ;  /* 0x0000002d0a2d7221 */ /* 0x000fe20000010000 */
[-C--:B------:R-:W-:Y:S01]  /*6170*/  FFMA.FTZ R136, R77, R24.reuse, -R75 ;  /* 0x000000184d887223 */ /* 0x080fe2000001084b */
[----:B--2---:R-:W-:Y:S01]  /*6180*/  @!P1 VIADD R35, R0, 0x16860 ;  /* 0x0001686000239836 */ /* 0x004fe20000000000 */
[----:B------:R-:W0:Y:S01]  /*6190*/  MUFU.EX2 R150, R150 ;  /* 0x0000009600967308 */ /* 0x000e220000000800 */
[----:B-1----:R-:W-:Y:S01]  /*61a0*/  FFMA.FTZ R43, R70, R3, R13 ;  /* 0x00000003462b7223 */ /* 0x002fe2000001000d */
[----:B------:R-:W-:Y:S01]  /*61b0*/  FADD.FTZ R72, R12, R45 ;  /* 0x0000002d0c487221 */ /* 0x000fe20000010000 */
[-C--:B------:R-:W-:Y:S01]  /*61c0*/  FFMA.FTZ R138, R81, R24.reuse, -R75 ;  /* 0x00000018518a7223 */ /* 0x080fe2000001084b */
[----:B------:R-:W-:Y:S01]  /*61d0*/  @!P1 PRMT R45, RZ, 0x654, R35 ;  /* 0x00000654ff2d9816 */ /* 0x000fe20000000023 */
[-CC-:B------:R-:W-:Y:S01]  /*61e0*/  FFMA.FTZ R132, R85, R24.reuse, -R75.reuse ;  /* 0x0000001855847223 */ /* 0x180fe2000001084b */
[-CC-:B------:R-:W-:Y:S01]  /*61f0*/  FFMA.FTZ R3, R51, R24.reuse, -R75.reuse ;  /* 0x0000001833037223 */ /* 0x180fe2000001084b */
[-C--:B------:R-:W-:Y:S01]  /*6200*/  FFMA.FTZ R128, R133, R24.reuse, -R75 ;  /* 0x0000001885807223 */ /* 0x080fe2000001084b */
[----:B------:R-:W1:Y:S01]  /*6210*/  MUFU.EX2 R15, R15 ;  /* 0x0000000f000f7308 */ /* 0x000e620000000800 */
[C---:B---3--:R-:W-:Y:S01]  /*6220*/  FADD.FTZ R43, R148.reuse, R43 ;  /* 0x0000002b942b7221 */ /* 0x048fe20000010000 */
[----:B------:R2:W-:Y:S01]  /*6230*/  @!P1 SYNCS.ARRIVE.TRANS64.RED.A1T0 RZ, [R45+URZ], RZ ;  /* 0x000000ff2dff99a7 */ /* 0x0005e2000810043f */
[----:B------:R-:W-:Y:S01]  /*6240*/  F2FP.F16.F32.PACK_AB R148, R148, R13 ;  /* 0x0000000d9494723e */ /* 0x000fe200000000ff */
[-CC-:B------:R-:W-:Y:S01]  /*6250*/  FFMA.FTZ R130, R44, R24.reuse, -R75.reuse ;  /* 0x000000182c827223 */ /* 0x180fe2000001084b */
[-CC-:B------:R-:W-:Y:S01]  /*6260*/  FFMA.FTZ R124, R48, R24.reuse, -R75.reuse ;  /* 0x00000018307c7223 */ /* 0x180fe2000001084b */
[-CC-:B------:R-:W-:Y:S01]  /*6270*/  FFMA.FTZ R50, R50, R24.reuse, -R75.reuse ;  /* 0x0000001832327223 */ /* 0x180fe2000001084b */
[-C--:B------:R-:W-:Y:S01]  /*6280*/  FFMA.FTZ R126, R52, R24.reuse, -R75 ;  /* 0x00000018347e7223 */ /* 0x080fe2000001084b */
[----:B------:R-:W3:Y:S01]  /*6290*/  MUFU.EX2 R144, R144 ;  /* 0x0000009000907308 */ /* 0x000ee20000000800 */
[----:B0-----:R-:W-:Y:S01]  /*62a0*/  FADD.FTZ R0, R150, R43 ;  /* 0x0000002b96007221 */ /* 0x001fe20000010000 */
[----:B------:R-:W-:Y:S01]  /*62b0*/  FADD.FTZ R43, R17, R72 ;  /* 0x00000048112b7221 */ /* 0x000fe20000010000 */
[-CC-:B------:R-:W-:Y:S01]  /*62c0*/  FFMA.FTZ R66, R66, R24.reuse, -R75.reuse ;  /* 0x0000001842427223 */ /* 0x180fe2000001084b */
[-CC-:B------:R-:W-:Y:S01]  /*62d0*/  FFMA.FTZ R56, R56, R24.reuse, -R75.reuse ;  /* 0x0000001838387223 */ /* 0x180fe2000001084b */
[-CC-:B------:R-:W-:Y:S01]  /*62e0*/  FFMA.FTZ R68, R68, R24.reuse, -R75.reuse ;  /* 0x0000001844447223 */ /* 0x180fe2000001084b */
[-CC-:B------:R-:W-:Y:S01]  /*62f0*/  FFMA.FTZ R62, R62, R24.reuse, -R75.reuse ;  /* 0x000000183e3e7223 */ /* 0x180fe2000001084b */
[----:B------:R-:W-:Y:S01]  /*6300*/  FFMA.FTZ R64, R64, R24, -R75 ;  /* 0x0000001840407223 */ /* 0x000fe2000001084b */
[----:B------:R-:W0:Y:S01]  /*6310*/  MUFU.EX2 R11, R11 ;  /* 0x0000000b000b7308 */ /* 0x000e220000000800 */
[C---:B-1----:R-:W-:Y:S01]  /*6320*/  FADD.FTZ R35, R15.reuse, R0 ;  /* 0x000000000f237221 */ /* 0x042fe20000010000 */
[----:B------:R-:W-:Y:S01]  /*6330*/  F2FP.F16.F32.PACK_AB R150, R15, R150 ;  /* 0x000000960f96723e */ /* 0x000fe200000000ff */
[----:B------:R-:W-:Y:S01]  /*6340*/  UMOV UR6, UR4 ;  /* 0x0000000400067c82 */ /* 0x000fe20008000000 */
[----:B------:R-:W-:Y:S01]  /*6350*/  PLOP3.LUT P3, PT, PT, PT, UP1, 0x80, 0x0 ;  /* 0x000000000000781c */ /* 0x000fe20003f6f018 */
[-C--:B------:R-:W-:Y:S01]  /*6360*/  FMUL.FTZ R90, R90, R8.reuse ;  /* 0x000000085a5a7220 */ /* 0x080fe20000410000 */
[-C--:B------:R-:W-:Y:S01]  /*6370*/  FMUL.FTZ R91, R91, R8.reuse ;  /* 0x000000085b5b7220 */ /* 0x080fe20000410000 */
[----:B------:R-:W-:Y:S01]  /*6380*/  FMUL.FTZ R94, R94, R8 ;  /* 0x000000085e5e7220 */ /* 0x000fe20000410000 */
[----:B------:R-:W1:Y:S01]  /*6390*/  MUFU.EX2 R146, R146 ;  /* 0x0000009200927308 */ /* 0x000e620000000800 */
[----:B---3--:R-:W-:Y:S01]  /*63a0*/  FADD.FTZ R0, R144, R35 ;  /* 0x0000002390007221 */ /* 0x008fe20000010000 */
[----:B------:R-:W-:Y:S01]  /*63b0*/  FFMA.FTZ R35, R42, R24, -R75 ;  /* 0x000000182a237223 */ /* 0x000fe2000001084b */
[----:B------:R-:W-:Y:S01]  /*63c0*/  FADD.FTZ R42, R14, R43 ;  /* 0x0000002b0e2a7221 */ /* 0x000fe20000010000 */
[-C--:B------:R-:W-:Y:S01]  /*63d0*/  FMUL.FTZ R95, R95, R8.reuse ;  /* 0x000000085f5f7220 */ /* 0x080fe20000410000 */
[-C--:B------:R-:W-:Y:S01]  /*63e0*/  FMUL.FTZ R98, R98, R8.reuse ;  /* 0x0000000862627220 */ /* 0x080fe20000410000 */
[----:B------:R-:W-:Y:S01]  /*63f0*/  FMUL.FTZ R99, R99, R8 ;  /* 0x0000000863637220 */ /* 0x000fe20000410000 */
[----:B--2---:R-:W-:Y:S01]  /*6400*/  FADD.FTZ R45, R25, R42 ;  /* 0x0000002a192d7221 */ /* 0x004fe20000010000 */
[----:B------:R-:W2:Y:S01]  /*6410*/  MUFU.EX2 R19, R19 ;  /* 0x0000001300137308 */ /* 0x000ea20000000800 */
[C---:B0-----:R-:W-:Y:S01]  /*6420*/  FADD.FTZ R43, R11.reuse, R0 ;  /* 0x000000000b2b7221 */ /* 0x041fe20000010000 */
[----:B------:R-:W-:Y:S01]  /*6430*/  F2FP.F16.F32.PACK_AB R144, R11, R144 ;  /* 0x000000900b90723e */ /* 0x000fe200000000ff */
[----:B------:R-:W-:Y:S01]  /*6440*/  FADD.FTZ R42, R20, R45 ;  /* 0x0000002d142a7221 */ /* 0x000fe20000010000 */
[-C--:B------:R-:W-:Y:S01]  /*6450*/  FMUL.FTZ R102, R102, R8.reuse ;  /* 0x0000000866667220 */ /* 0x080fe20000410000 */
[-C--:B------:R-:W-:Y:S01]  /*6460*/  FMUL.FTZ R103, R103, R8.reuse ;  /* 0x0000000867677220 */ /* 0x080fe20000410000 */
[-C--:B------:R-:W-:Y:S01]  /*6470*/  FMUL.FTZ R106, R106, R8.reuse ;  /* 0x000000086a6a7220 */ /* 0x080fe20000410000 */
[----:B------:R-:W-:Y:S01]  /*6480*/  FMUL.FTZ R107, R107, R8 ;  /* 0x000000086b6b7220 */ /* 0x000fe20000410000 */
[----:B------:R-:W0:Y:S01]  /*6490*/  MUFU.EX2 R140, R140 ;  /* 0x0000008c008c7308 */ /* 0x000e220000000800 */
[----:B-1----:R-:W-:Y:S01]  /*64a0*/  FADD.FTZ R0, R146, R43 ;  /* 0x0000002b92007221 */ /* 0x002fe20000010000 */
[----:B------:R-:W-:Y:S01]  /*64b0*/  FFMA.FTZ R43, R46, R24, -R75 ;  /* 0x000000182e2b7223 */ /* 0x000fe2000001084b */
[-C--:B------:R-:W-:Y:S01]  /*64c0*/  FMUL.FTZ R110, R110, R8.reuse ;  /* 0x000000086e6e7220 */ /* 0x080fe20000410000 */
[-C--:B------:R-:W-:Y:S01]  /*64d0*/  FMUL.FTZ R111, R111, R8.reuse ;  /* 0x000000086f6f7220 */ /* 0x080fe20000410000 */
[-C--:B------:R-:W-:Y:S01]  /*64e0*/  FMUL.FTZ R114, R114, R8.reuse ;  /* 0x0000000872727220 */ /* 0x080fe20000410000 */
[-C--:B------:R-:W-:Y:S01]  /*64f0*/  FMUL.FTZ R115, R115, R8.reuse ;  /* 0x0000000873737220 */ /* 0x080fe20000410000 */
[-C--:B------:R-:W-:Y:S01]  /*6500*/  FMUL.FTZ R118, R118, R8.reuse ;  /* 0x0000000876767220 */ /* 0x080fe20000410000 */
[----:B------:R-:W1:Y:S01]  /*6510*/  MUFU.EX2 R21, R21 ;  /* 0x0000001500157308 */ /* 0x000e620000000800 */
[----:B--2---:R-:W-:Y:S01]  /*6520*/  FADD.FTZ R45, R19, R0 ;  /* 0x00000000132d7221 */ /* 0x004fe20000010000 */
[----:B------:R-:W-:Y:S01]  /*6530*/  FMUL.FTZ R119, R119, R8 ;  /* 0x0000000877777220 */ /* 0x000fe20000410000 */
[----:B------:R-:W-:Y:S01]  /*6540*/  F2FP.F16.F32.PACK_AB R146, R19, R146 ;  /* 0x000000921392723e */ /* 0x000fe200000000ff */
[----:B------:R-:W-:Y:S01]  /*6550*/  FMUL.FTZ R88, R88, R70 ;  /* 0x0000004658587220 */ /* 0x000fe20000410000 */
[----:B------:R-:W-:Y:S01]  /*6560*/  F2FP.F16.F32.PACK_AB R133, R53, R30 ;  /* 0x0000001e3585723e */ /* 0x000fe200000000ff */
        /* <DEDUP_REMOVED lines=9> */
[----:B------:R-:W-:Y:S01]  /*6600*/  FMUL.FTZ R104, R104, R70 ;  /* 0x0000004668687220 */ /* 0x000fe20000410000 */
[----:B------:R-:W0:Y:S01]  /*6610*/  MUFU.EX2 R37, R37 ;  /* 0x0000002500257308 */ /* 0x000e220000000800 */
[C---:B-1----:R-:W-:Y:S01]  /*6620*/  FADD.FTZ R45, R21.reuse, R0 ;  /* 0x00000000152d7221 */ /* 0x042fe20000010000 */
[----:B------:R-:W-:Y:S01]  /*6630*/  F2FP.F16.F32.PACK_AB R140, R21, R140 ;  /* 0x0000008c158c723e */ /* 0x000fe200000000ff */
[-C--:B------:R-:W-:Y:S01]  /*6640*/  FMUL.FTZ R105, R105, R70.reuse ;  /* 0x0000004669697220 */ /* 0x080fe20000410000 */
[-C--:B------:R-:W-:Y:S01]  /*6650*/  FMUL.FTZ R108, R108, R70.reuse ;  /* 0x000000466c6c7220 */ /* 0x080fe20000410000 */
[-C--:B------:R-:W-:Y:S01]  /*6660*/  FMUL.FTZ R109, R109, R70.reuse ;  /* 0x000000466d6d7220 */ /* 0x080fe20000410000 */
[-C--:B------:R-:W-:Y:S01]  /*6670*/  FMUL.FTZ R112, R112, R70.reuse ;  /* 0x0000004670707220 */ /* 0x080fe20000410000 */
[-C--:B------:R-:W-:Y:S01]  /*6680*/  FMUL.FTZ R113, R113, R70.reuse ;  /* 0x0000004671717220 */ /* 0x080fe20000410000 */
[----:B------:R1:W-:Y:S01]  /*6690*/  MUFU.EX2 R9, R47 ;  /* 0x0000002f00097308 */ /* 0x0003e20000000800 */
[----:B--2---:R-:W-:Y:S01]  /*66a0*/  FADD.FTZ R0, R142, R45 ;  /* 0x0000002d8e007221 */ /* 0x004fe20000010000 */
[-C--:B------:R-:W-:Y:S01]  /*66b0*/  FMUL.FTZ R116, R116, R70.reuse ;  /* 0x0000004674747220 */ /* 0x080fe20000410000 */
[----:B------:R-:W-:Y:S01]  /*66c0*/  FMUL.FTZ R117, R117, R70 ;  /* 0x0000004675757220 */ /* 0x000fe20000410000 */
[----:B------:R-:W-:-:S04]  /*66d0*/  IMAD.MOV.U32 R8, RZ, RZ, R55 ;  /* 0x000000ffff087224 */ /* 0x000fc800078e0037 */
[----:B------:R-:W2:Y:S01]  /*66e0*/  MUFU.EX2 R136, R136 ;  /* 0x0000008800887308 */ /* 0x000ea20000000800 */
[----:B-1----:R-:W-:Y:S01]  /*66f0*/  FADD.FTZ R47, R27, R42 ;  /* 0x0000002a1b2f7221 */ /* 0x002fe20000010000 */
[C---:B0-----:R-:W-:Y:S01]  /*6700*/  FADD.FTZ R45, R37.reuse, R0 ;  /* 0x00000000252d7221 */ /* 0x041fe20000010000 */
[----:B------:R-:W-:Y:S02]  /*6710*/  F2FP.F16.F32.PACK_AB R142, R37, R142 ;  /* 0x0000008e258e723e */ /* 0x000fe400000000ff */
[----:B------:R-:W-:-:S03]  /*6720*/  FADD.FTZ R42, R22, R47 ;  /* 0x0000002f162a7221 */ /* 0x000fc60000010000 */
[----:B------:R-:W0:Y:S01]  /*6730*/  MUFU.EX2 R39, R39 ;  /* 0x0000002700277308 */ /* 0x000e220000000800 */
[----:B------:R-:W-:-:S04]  /*6740*/  FADD.FTZ R47, R29, R42 ;  /* 0x0000002a1d2f7221 */ /* 0x000fc80000010000 */
[----:B------:R-:W-:-:S03]  /*6750*/  FADD.FTZ R42, R18, R47 ;  /* 0x0000002f122a7221 */ /* 0x000fc60000010000 */
[----:B------:R-:W1:Y:S01]  /*6760*/  MUFU.EX2 R138, R138 ;  /* 0x0000008a008a7308 */ /* 0x000e620000000800 */
[----:B------:R-:W-:Y:S01]  /*6770*/  FADD.FTZ R42, R31, R42 ;  /* 0x0000002a1f2a7221 */ /* 0x000fe20000010000 */
[----:B--2---:R-:W-:-:S03]  /*6780*/  FADD.FTZ R0, R136, R45 ;  /* 0x0000002d88007221 */ /* 0x004fc60000010000 */
[----:B------:R-:W-:Y:S01]  /*6790*/  FADD.FTZ R33, R137, R42 ;  /* 0x0000002a89217221 */ /* 0x000fe20000010000 */
[C---:B------:R-:W-:Y:S02]  /*67a0*/  F2FP.F16.F32.PACK_AB R137, R26.reuse, R137 ;  /* 0x000000891a89723e */ /* 0x040fe400000000ff */
[----:B------:R-:W2:Y:S01]  /*67b0*/  MUFU.EX2 R41, R41 ;  /* 0x0000002900297308 */ /* 0x000ea20000000800 */
[C---:B0-----:R-:W-:Y:S01]  /*67c0*/  FADD.FTZ R45, R39.reuse, R0 ;  /* 0x00000000272d7221 */ /* 0x041fe20000010000 */
[----:B------:R-:W-:Y:S01]  /*67d0*/  FADD.FTZ R0, R26, R33 ;  /* 0x000000211a007221 */ /* 0x000fe20000010000 */
[----:B------:R-:W-:-:S03]  /*67e0*/  F2FP.F16.F32.PACK_AB R136, R39, R136 ;  /* 0x000000882788723e */ /* 0x000fc600000000ff */
[----:B------:R-:W-:Y:S01]  /*67f0*/  FADD.FTZ R13, R139, R0 ;  /* 0x000000008b0d7221 */ /* 0x000fe20000010000 */
[----:B------:R-:W-:Y:S01]  /*6800*/  F2FP.F16.F32.PACK_AB R139, R28, R139 ;  /* 0x0000008b1c8b723e */ /* 0x000fe200000000ff */
[----:B------:R-:W0:Y:S01]  /*6810*/  MUFU.EX2 R132, R132 ;  /* 0x0000008400847308 */ /* 0x000e220000000800 */
[----:B-1----:R-:W-:Y:S01]  /*6820*/  FADD.FTZ R10, R138, R45 ;  /* 0x0000002d8a0a7221 */ /* 0x002fe20000010000 */
[----:B------:R-:W-:-:S06]  /*6830*/  FADD.FTZ R13, R28, R13 ;  /* 0x0000000d1c0d7221 */ /* 0x000fcc0000010000 */
[----:B------:R-:W1:Y:S01]  /*6840*/  MUFU.EX2 R134, R134 ;  /* 0x0000008600867308 */ /* 0x000e620000000800 */
[C---:B--2---:R-:W-:Y:S01]  /*6850*/  FADD.FTZ R15, R41.reuse, R10 ;  /* 0x0000000a290f7221 */ /* 0x044fe20000010000 */
[----:B------:R-:W-:Y:S01]  /*6860*/  FADD.FTZ R10, R30, R13 ;  /* 0x0000000d1e0a7221 */ /* 0x000fe20000010000 */
[----:B------:R-:W-:-:S03]  /*6870*/  F2FP.F16.F32.PACK_AB R138, R41, R138 ;  /* 0x0000008a298a723e */ /* 0x000fc600000000ff */
[----:B------:R-:W-:Y:S02]  /*6880*/  FADD.FTZ R10, R53, R10 ;  /* 0x0000000a350a7221 */ /* 0x000fe40000010000 */
[----:B------:R-:W2:Y:S01]  /*6890*/  MUFU.EX2 R3, R3 ;  /* 0x0000000300037308 */ /* 0x000ea20000000800 */
[----:B0-----:R-:W-:Y:S01]  /*68a0*/  FADD.FTZ R0, R132, R15 ;  /* 0x0000000f84007221 */ /* 0x001fe20000010000 */
[----:B------:R-:W-:-:S03]  /*68b0*/  F2FP.F16.F32.PACK_AB R132, R9, R132 ;  /* 0x000000840984723e */ /* 0x000fc600000000ff */
[----:B------:R-:W-:-:S03]  /*68c0*/  FADD.FTZ R11, R9, R0 ;  /* 0x00000000090b7221 */ /* 0x000fc60000010000 */
[----:B------:R-:W0:Y:S01]  /*68d0*/  MUFU.EX2 R128, R128 ;  /* 0x0000008000807308 */ /* 0x000e220000000800 */
[----:B-1----:R-:W-:Y:S01]  /*68e0*/  FADD.FTZ R0, R134, R11 ;  /* 0x0000000b86007221 */ /* 0x002fe20000010000 */
[----:B------:R-:W-:Y:S01]  /*68f0*/  FADD.FTZ R11, R135, R10 ;  /* 0x0000000a870b7221 */ /* 0x000fe20000010000 */
[----:B------:R-:W-:-:S03]  /*6900*/  F2FP.F16.F32.PACK_AB R135, R32, R135 ;  /* 0x000000872087723e */ /* 0x000fc600000000ff */
[----:B------:R-:W-:Y:S02]  /*6910*/  FADD.FTZ R11, R32, R11 ;  /* 0x0000000b200b7221 */ /* 0x000fe40000010000 */
[----:B------:R-:W1:Y:S01]  /*6920*/  MUFU.EX2 R57, R57 ;  /* 0x0000003900397308 */ /* 0x000e620000000800 */
[C---:B--2---:R-:W-:Y:S01]  /*6930*/  FADD.FTZ R13, R3.reuse, R0 ;  /* 0x00000000030d7221 */ /* 0x044fe20000010000 */
[----:B------:R-:W-:Y:S01]  /*6940*/  FADD.FTZ R10, R34, R11 ;  /* 0x0000000b220a7221 */ /* 0x000fe20000010000 */
[----:B------:R-:W-:-:S05]  /*6950*/  F2FP.F16.F32.PACK_AB R134, R3, R134 ;  /* 0x000000860386723e */ /* 0x000fca00000000ff */
        /* <DEDUP_REMOVED lines=54> */
[----:B------:R-:W-:Y:S02]  /*6cc0*/  IMAD.MOV.U32 R9, RZ, RZ, R23 ;  /* 0x000000ffff097224 */ /* 0x000fe400078e0017 */
[C---:B-1----:R-:W-:Y:S01]  /*6cd0*/  FADD.FTZ R3, R64.reuse, R3 ;  /* 0x0000000340037221 */ /* 0x042fe20000010000 */
[----:B------:R-:W-:Y:S01]  /*6ce0*/  F2FP.F16.F32.PACK_AB R122, R64, R62 ;  /* 0x0000003e407a723e */ /* 0x000fe200000000ff */
[----:B------:R-:W-:Y:S06]  /*6cf0*/  @P3 BRA `(.L_x_1871) ;  /* 0xffffffd000883947 */ /* 0x000fec000383ffff */
.L_x_1862:
[----:B------:R-:W-:-:S06]  /*6d00*/  UISETP.GE.AND UP0, UPT, UR26, UR38, UPT ;  /* 0x000000261a00728c */ /* 0x000fcc000bf06270 */
[----:B------:R-:W-:-:S13]  /*6d10*/  PLOP3.LUT P2, PT, PT, PT, UP0, 0x80, 0x0 ;  /* 0x000000000000781c */ /* 0x000fda0003f4f008 */
[----:B------:R-:W-:Y:S05]  /*6d20*/  @!P2 BRA `(.L_x_1872) ;  /* 0x000000240034a947 */ /* 0x000fea0003800000 */
[----:B------:R-:W-:Y:S01]  /*6d30*/  ISETP.GE.U32.AND P2, PT, R2, 0x180, PT ;  /* 0x000001800200780c */ /* 0x000fe20003f46070 */
[----:B------:R-:W-:Y:S01]  /*6d40*/  IMAD.MOV.U32 R4, RZ, RZ, R23 ;  /* 0x000000ffff047224 */ /* 0x000fe200078e0017 */
[C---:B------:R-:W-:Y:S01]  /*6d50*/  IADD3 R8, R16.reuse, 0x9, RZ ;  /* 0x0000000910087810 */ /* 0x040fe20007ffe0ff */
[----:B------:R-:W-:Y:S01]  /*6d60*/  IMAD.MOV.U32 R5, RZ, RZ, R55 ;  /* 0x000000ffff057224 */ /* 0x000fe200078e0037 */
[----:B------:R-:W-:Y:S01]  /*6d70*/  UMOV UR7, UR5 ;  /* 0x0000000500077c82 */ /* 0x000fe20008000000 */
[----:B------:R-:W-:Y:S01]  /*6d80*/  VIADD R16, R16, 0x8 ;  /* 0x0000000810107836 */ /* 0x000fe20000000000 */
[----:B------:R-:W-:Y:S01]  /*6d90*/  SEL R8, R8, 0x9, !P2 ;  /* 0x0000000908087807 */ /* 0x000fe20005000000 */
[----:B------:R-:W-:Y:S01]  /*6da0*/  UMOV UR6, UR4 ;  /* 0x0000000400067c82 */ /* 0x000fe20008000000 */
[----:B------:R-:W-:-:S05]  /*6db0*/  ULDC UR25, c[0x0][0x9d8] ;  /* 0x0002760000197ab9 */ /* 0x000fca0000000800 */
.L_x_1881:
        /* <DEDUP_REMOVED lines=9> */
.L_x_1874:
[----:B------:R-:W-:Y:S01]  /*6e50*/  ULEA UR10, UR4, UR39, 0x3 ;  /* 0x00000027040a7291 */ /* 0x000fe2000f8e183f */
[----:B------:R-:W-:-:S05]  /*6e60*/  IMAD.U32 R9, RZ, RZ, UR5 ;  /* 0x00000005ff097e24 */ /* 0x000fca000f8e00ff */
[----:B------:R-:W-:-:S04]  /*6e70*/  SHF.L.U32 R9, R9, 0x1f, RZ ;  /* 0x0000001f09097819 */ /* 0x000fc800000006ff */
[----:B------:R0:W1:Y:S01]  /*6e80*/  SYNCS.PHASECHK.TRANS64.TRYWAIT P2, [UR10+0x16830], R9 ;  /* 0x01683009ff0075a7 */ /* 0x000062000804014a */
[----:B------:R-:W-:Y:S05]  /*6e90*/  @!P0 BRA `(.L_x_1875) ;  /* 0x0000000000048947 */ /* 0x000fea0003800000 */
[----:B------:R-:W-:Y:S01]  /*6ea0*/  BPT.TRAP 0x1 ;  /* 0x000000040000795c */ /* 0x000fe20000300000 */
.L_x_1875:
[----:B-1----:R-:W-:Y:S05]  /*6eb0*/  @P2 BRA `(.L_x_1873) ;  /* 0x0000000000082947 */ /* 0x002fea0003800000 */
[----:B------:R-:W1:Y:S02]  /*6ec0*/  SYNCS.PHASECHK.TRANS64.TRYWAIT P2, [UR10+0x16830], R9 ;  /* 0x01683009ff0075a7 */ /* 0x000e64000804014a */
[----:B-1----:R-:W-:Y:S05]  /*6ed0*/  @!P2 BRA `(.L_x_1876) ;  /* 0x00000074002ca947 */ /* 0x002fea0003800000 */
.L_x_1873:
        /* <DEDUP_REMOVED lines=26> */
.L_x_1878:
[----:B------:R-:W-:Y:S01]  /*7080*/  ULEA UR10, UR6, UR39, 0x3 ;  /* 0x00000027060a7291 */ /* 0x000fe2000f8e183f */
[----:B01----:R-:W-:-:S05]  /*7090*/  IMAD.U32 R9, RZ, RZ, UR7 ;  /* 0x00000007ff097e24 */ /* 0x003fca000f8e00ff */
[----:B------:R-:W-:-:S04]  /*70a0*/  SHF.L.U32 R9, R9, 0x1f, RZ ;  /* 0x0000001f09097819 */ /* 0x000fc800000006ff */
[----:B------:R0:W1:Y:S01]  /*70b0*/  SYNCS.PHASECHK.TRANS64.TRYWAIT P2, [UR10+0x16850], R9 ;  /* 0x01685009ff0075a7 */ /* 0x000062000804014a */
[----:B------:R-:W-:Y:S05]  /*70c0*/  @!P0 BRA `(.L_x_1879) ;  /* 0x0000000000048947 */ /* 0x000fea0003800000 */
[----:B------:R-:W-:Y:S01]  /*70d0*/  BPT.TRAP 0x1 ;  /* 0x000000040000795c */ /* 0x000fe20000300000 */
.L_x_1879:
[----:B-1----:R-:W-:Y:S05]  /*70e0*/  @P2 BRA `(.L_x_1877) ;  /* 0x0000000000082947 */ /* 0x002fea0003800000 */
[----:B------:R-:W1:Y:S02]  /*70f0*/  SYNCS.PHASECHK.TRANS64.TRYWAIT P2, [UR10+0x16850], R9 ;  /* 0x01685009ff0075a7 */ /* 0x000e64000804014a */
[----:B-1----:R-:W-:Y:S05]  /*7100*/  @!P2 BRA `(.L_x_1880) ;  /* 0x0000007000b8a947 */ /* 0x002fea0003800000 */
.L_x_1877:
[----:B------:R-:W-:Y:S01]  /*7110*/  UIADD3 UR7, UR39, 0x400, URZ ;  /* 0x0000040027077890 */ /* 0x000fe2000fffe03f */
[----:B------:R-:W-:Y:S01]  /*7120*/  WARPGROUP.ARRIVE ;  /* 0x00000000000079c5 */ /* 0x000fe20000000000 */
[----:B------:R-:W-:Y:S01]  /*7130*/  UMOV UR11, 0x40000040 ;  /* 0x40000040000b7882 */ /* 0x000fe20000000000 */
[----:B------:R-:W-:Y:S01]  /*7140*/  UMOV UR15, 0x40000040 ;  /* 0x40000040000f7882 */ /* 0x000fe20000000000 */
[----:B------:R-:W-:Y:S01]  /*7150*/  USHF.R.U32.HI UR7, URZ, 0x4, UR7 ;  /* 0x000000043f077899 */ /* 0x000fe20008011607 */
[----:B-1----:R-:W-:Y:S01]  /*7160*/  FMUL.FTZ R10, R24, UR25 ;  /* 0x00000019180a7c20 */ /* 0x002fe20008410000 */
[----:B------:R-:W-:Y:S01]  /*7170*/  FMUL.FTZ R11, R25, UR25 ;  /* 0x00000019190b7c20 */ /* 0x000fe20008410000 */
[----:B------:R-:W-:Y:S01]  /*7180*/  FMUL.FTZ R13, R28, UR25 ;  /* 0x000000191c0d7c20 */ /* 0x000fe20008410000 */
[----:B------:R-:W-:Y:S01]  /*7190*/  ULOP3.LUT UR7, UR7, 0x3fff, URZ, 0xc0, !UPT ;  /* 0x00003fff07077892 */ /* 0x000fe2000f8ec03f */
[----:B------:R-:W-:Y:S01]  /*71a0*/  FMUL.FTZ R15, R29, UR25 ;  /* 0x000000191d0f7c20 */ /* 0x000fe20008410000 */
[----:B------:R-:W-:Y:S01]  /*71b0*/  FMUL.FTZ R18, R32, UR25 ;  /* 0x0000001920127c20 */ /* 0x000fe20008410000 */
[----:B------:R-:W1:Y:S01]  /*71c0*/  MUFU.TANH R10, R10 ;  /* 0x0000000a000a7308 */ /* 0x000e620000002400 */
[----:B------:R-:W-:Y:S01]  /*71d0*/  ULEA UR10, UR6, UR7, 0xa ;  /* 0x00000007060a7291 */ /* 0x000fe2000f8e503f */
[----:B------:R-:W-:Y:S01]  /*71e0*/  FMUL.FTZ R19, R33, UR25 ;  /* 0x0000001921137c20 */ /* 0x000fe20008410000 */
[----:B------:R-:W-:Y:S01]  /*71f0*/  FMUL.FTZ R23, R36, UR25 ;  /* 0x0000001924177c20 */ /* 0x000fe20008410000 */
[----:B------:R-:W-:Y:S01]  /*7200*/  FMUL.FTZ R12, R27, UR25 ;  /* 0x000000191b0c7c20 */ /* 0x000fe20008410000 */
[----:B------:R-:W-:Y:S01]  /*7210*/  UIADD3 UR14, UR10, 0x80, URZ ;  /* 0x000000800a0e7890 */ /* 0x000fe2000fffe03f */
[----:B------:R-:W-:Y:S01]  /*7220*/  FMUL.FTZ R27, R37, UR25 ;  /* 0x00000019251b7c20 */ /* 0x000fe20008410000 */
[----:B------:R-:W-:Y:S01]  /*7230*/  FMUL.FTZ R17, R31, UR25 ;  /* 0x000000191f117c20 */ /* 0x000fe20008410000 */
[----:B------:R-:W2:Y:S01]  /*7240*/  MUFU.TANH R11, R11 ;  /* 0x0000000b000b7308 */ /* 0x000ea20000002400 */
[----:B------:R-:W-:Y:S01]  /*7250*/  FMUL.FTZ R31, R40, UR25 ;  /* 0x00000019281f7c20 */ /* 0x000fe20008410000 */
[----:B------:R-:W-:Y:S01]  /*7260*/  HGMMA.64x64x16.F32 R88, R148, gdesc[UR8].tnspB, R88, gsb0 ;  /* 0x40e0000894587df0 */ /* 0x000fe20008000858 */
[----:B------:R-:W-:Y:S01]  /*7270*/  FMUL.FTZ R22, R55, UR25 ;  /* 0x0000001937167c20 */ /* 0x000fe20008410000 */
[----:B------:R-:W-:Y:S01]  /*7280*/  FMUL.FTZ R33, R41, UR25 ;  /* 0x0000001929217c20 */ /* 0x000fe20008410000 */
[----:B------:R-:W-:Y:S01]  /*7290*/  FMUL.FTZ R29, R39, UR25 ;  /* 0x00000019271d7c20 */ /* 0x000fe20008410000 */
[----:B------:R-:W-:Y:S01]  /*72a0*/  FMUL.FTZ R39, R44, UR25 ;  /* 0x000000192c277c20 */ /* 0x000fe20008410000 */
[----:B------:R-:W-:Y:S01]  /*72b0*/  FMUL.FTZ R37, R43, UR25 ;  /* 0x000000192b257c20 */ /* 0x000fe20008410000 */
[----:B------:R-:W3:Y:S01]  /*72c0*/  MUFU.TANH R13, R13 ;  /* 0x0000000d000d7308 */ /* 0x000ee20000002400 */
        /* <DEDUP_REMOVED lines=9> */
[----:B0-----:R-:W-:Y:S01]  /*7360*/  FMUL.FTZ R9, R26, UR25 ;  /* 0x000000191a097c20 */ /* 0x001fe20008410000 */
[----:B------:R-:W-:Y:S01]  /*7370*/  FMUL.FTZ R26, R56, UR25 ;  /* 0x00000019381a7c20 */ /* 0x000fe20008410000 */
[----:B------:R-:W-:Y:S01]  /*7380*/  FMUL.FTZ R57, R57, UR25 ;  /* 0x0000001939397c20 */ /* 0x000fe20008410000 */
[----:B------:R-:W-:Y:S01]  /*7390*/  FMUL.FTZ R14, R30, UR25 ;  /* 0x000000191e0e7c20 */ /* 0x000fe20008410000 */
[----:B------:R-:W-:Y:S01]  /*73a0*/  FMUL.FTZ R30, R60, UR25 ;  /* 0x000000193c1e7c20 */ /* 0x000fe20008410000 */
[----:B------:R-:W-:Y:S01]  /*73b0*/  FMUL.FTZ R61, R61, UR25 ;  /* 0x000000193d3d7c20 */ /* 0x000fe20008410000 */
[----:B------:R-:W0:Y:S01]  /*73c0*/  MUFU.TANH R18, R18 ;  /* 0x0000001200127308 */ /* 0x000e220000002400 */
[----:B---3--:R-:W-:Y:S01]  /*73d0*/  FMNMX.FTZ R24, R13, R24, !PT ;  /* 0x000000180d187209 */ /* 0x008fe20007810000 */
[----:B------:R-:W-:Y:S01]  /*73e0*/  FMUL.FTZ R20, R34, UR25 ;  /* 0x0000001922147c20 */ /* 0x000fe20008410000 */
[----:B------:R-:W-:Y:S01]  /*73f0*/  FMUL.FTZ R34, R64, UR25 ;  /* 0x0000001940227c20 */ /* 0x000fe20008410000 */
[----:B------:R-:W-:Y:S01]  /*7400*/  FMUL.FTZ R65, R65, UR25 ;  /* 0x0000001941417c20 */ /* 0x000fe20008410000 */
[----:B------:R-:W-:Y:S01]  /*7410*/  FMUL.FTZ R36, R68, UR25 ;  /* 0x0000001944247c20 */ /* 0x000fe20008410000 */
[----:B------:R-:W-:Y:S01]  /*7420*/  FMUL.FTZ R69, R69, UR25 ;  /* 0x0000001945457c20 */ /* 0x000fe20008410000 */
[----:B------:R-:W-:Y:S01]  /*7430*/  FMUL.FTZ R73, R73, UR25 ;  /* 0x0000001949497c20 */ /* 0x000fe20008410000 */
[----:B------:R-:W2:Y:S01]  /*7440*/  MUFU.TANH R19, R19 ;  /* 0x0000001300137308 */ /* 0x000ea20000002400 */
        /* <DEDUP_REMOVED lines=34> */
[----:B------:R-:W-:Y:S01]  /*7670*/  UMOV UR11, 0x40000040 ;  /* 0x40000040000b7882 */ /* 0x000fe20000000000 */
[----:B------:R-:W-:-:S02]  /*7680*/  UISETP.GT.AND UP0, UPT, UR26, UR38, UPT ;  /* 0x000000261a00728c */ /* 0x000fc4000bf04270 */
[----:B------:R-:W-:Y:S02]  /*7690*/  UIADD3 UR26, UR26, -0x1, URZ ;  /* 0xffffffff1a1a7890 */ /* 0x000fe4000fffe03f */
[----:B------:R-:W0:Y:S01]  /*76a0*/  MUFU.TANH R39, R39 ;  /* 0x0000002700277308 */ /* 0x000e220000002400 */
[----:B--2---:R-:W-:Y:S01]  /*76b0*/  FMNMX.FTZ R24, R31, R24, !PT ;  /* 0x000000181f187209 */ /* 0x004fe20007810000 */
[----:B------:R-:W-:Y:S01]  /*76c0*/  UMOV UR7, UR5 ;  /* 0x0000000500077c82 */ /* 0x000fe20008000000 */
[----:B------:R-:W-:Y:S01]  /*76d0*/  PLOP3.LUT P2, PT, PT, PT, UP0, 0x80, 0x0 ;  /* 0x000000000000781c */ /* 0x000fe20003f4f008 */
[----:B------:R-:W-:Y:S02]  /*76e0*/  WARPGROUP.DEPBAR.LE gsb0, 0x0 ;  /* 0x00008000000079c5 */ /* 0x000fe40000010000 */
[----:B------:R-:W-:Y:S02]  /*76f0*/  WARPGROUP.ARRIVE ;  /* 0x00000000000079c5 */ /* 0x000fe40000000000 */
[----:B------:R-:W2:Y:S01]  /*7700*/  MUFU.TANH R43, R43 ;  /* 0x0000002b002b7308 */ /* 0x000ea20000002400 */
[----:B-1----:R-:W-:Y:S01]  /*7710*/  FMNMX.FTZ R24, R33, R24, !PT ;  /* 0x0000001821187209 */ /* 0x002fe20007810000 */
[----:B------:R-:W-:Y:S01]  /*7720*/  FMUL.FTZ R149, R72, UR25 ;  /* 0x0000001948957c20 */ /* 0x000fe20008410000 */
[----:B------:R-:W-:Y:S01]  /*7730*/  FMUL.FTZ R151, R76, UR25 ;  /* 0x000000194c977c20 */ /* 0x000fe20008410000 */
[----:B------:R-:W-:Y:S01]  /*7740*/  HGMMA.64x64x16.F32 R88, R144, gdesc[UR12].tnspB, R88, gsb0 ;  /* 0x40e0000c90587df0 */ /* 0x000fe20008000858 */
[----:B------:R-:W-:Y:S01]  /*7750*/  UIADD3 UR14, UR10, 0x100, URZ ;  /* 0x000001000a0e7890 */ /* 0x000fe2000fffe03f */
[----:B0-----:R-:W-:Y:S01]  /*7760*/  FMNMX.FTZ R24, R39, R24, !PT ;  /* 0x0000001827187209 */ /* 0x001fe20007810000 */
        /* <DEDUP_REMOVED lines=53> */
[----:B------:R-:W-:Y:S01]  /*7ac0*/  UIADD3 UR14, UR10, 0x200, URZ ;  /* 0x000002000a0e7890 */ /* 0x000fe2000fffe03f */
[----:B-1----:R-:W-:Y:S01]  /*7ad0*/  FMNMX.FTZ R24, R85, R24, !PT ;  /* 0x0000001855187209 */ /* 0x002fe20007810000 */
        /* <DEDUP_REMOVED lines=14> */
[C---:B--2---:R-:W-:Y:S01]  /*7bc0*/  FMUL.FTZ R50, R55.reuse, R24 ;  /* 0x0000001837327220 */ /* 0x044fe20000410000 */
[----:B------:R-:W-:-:S03]  /*7bd0*/  FADD.FTZ R5, -R55, R5 ;  /* 0x0000000537057221 */ /* 0x000fc60000010100 */
[--C-:B------:R-:W-:Y:S01]  /*7be0*/  FFMA.FTZ R150, R13, R24, -R50.reuse ;  /* 0x000000180d967223 */ /* 0x100fe20000010832 */
[----:B------:R-:W-:Y:S01]  /*7bf0*/  FMNMX.FTZ R13, R9, R4, !PT ;  /* 0x00000004090d7209 */ /* 0x000fe20007810000 */
[-C--:B------:R-:W-:Y:S01]  /*7c00*/  FMUL.FTZ R44, R5, R24.reuse ;  /* 0x00000018052c7220 */ /* 0x080fe20000410000 */
[-CC-:B------:R-:W-:Y:S01]  /*7c10*/  FFMA.FTZ R5, R10, R24.reuse, -R50.reuse ;  /* 0x000000180a057223 */ /* 0x180fe20000010832 */
[-CC-:B------:R-:W-:Y:S01]  /*7c20*/  FFMA.FTZ R148, R11, R24.reuse, -R50.reuse ;  /* 0x000000180b947223 */ /* 0x180fe20000010832 */
[----:B-1----:R-:W-:Y:S01]  /*7c30*/  FMNMX.FTZ R13, R12, R13, !PT ;  /* 0x0000000d0c0d7209 */ /* 0x002fe20007810000 */
[-CC-:B------:R-:W-:Y:S01]  /*7c40*/  FFMA.FTZ R11, R15, R24.reuse, -R50.reuse ;  /* 0x000000180f0b7223 */ /* 0x180fe20000010832 */
[----:B------:R-:W1:Y:S01]  /*7c50*/  MUFU.TANH R37, R37 ;  /* 0x0000002500257308 */ /* 0x000e620000002400 */
[-CC-:B------:R-:W-:Y:S01]  /*7c60*/  FFMA.FTZ R146, R23, R24.reuse, -R50.reuse ;  /* 0x0000001817927223 */ /* 0x180fe20000010832 */
[----:B------:R-:W-:Y:S02]  /*7c70*/  WARPGROUP.DEPBAR.LE gsb0, 0x0 ;  /* 0x00008000000079c5 */ /* 0x000fe40000010000 */
[----:B------:R-:W-:Y:S01]  /*7c80*/  WARPGROUP.ARRIVE ;  /* 0x00000000000079c5 */ /* 0x000fe20000000000 */
[----:B---3--:R-:W-:Y:S01]  /*7c90*/  FMNMX.FTZ R10, R14, R13, !PT ;  /* 0x0000000d0e0a7209 */ /* 0x008fe20007810000 */
[-CC-:B------:R-:W-:Y:S01]  /*7ca0*/  FFMA.FTZ R144, R18, R24.reuse, -R50.reuse ;  /* 0x0000001812907223 */ /* 0x180fe20000010832 */
[--C-:B------:R-:W-:Y:S01]  /*7cb0*/  FFMA.FTZ R18, R19, R24, -R50.reuse ;  /* 0x0000001813127223 */ /* 0x100fe20000010832 */
[----:B------:R-:W2:Y:S01]  /*7cc0*/  MUFU.TANH R41, R41 ;  /* 0x0000002900297308 */ /* 0x000ea20000002400 */
[----:B----4-:R-:W-:Y:S01]  /*7cd0*/  FMNMX.FTZ R15, R17, R10, !PT ;  /* 0x0000000a110f7209 */ /* 0x010fe20007810000 */
[----:B------:R-:W-:Y:S01]  /*7ce0*/  HGMMA.64x64x16.F32 R88, R132, gdesc[UR12].tnspB, R88, gsb0 ;  /* 0x40e0000c84587df0 */ /* 0x000fe20008000858 */
[----:B------:R-:W-:Y:S01]  /*7cf0*/  UIADD3 UR14, UR10, 0x280, URZ ;  /* 0x000002800a0e7890 */ /* 0x000fe2000fffe03f */
[-CC-:B------:R-:W-:Y:S01]  /*7d00*/  FFMA.FTZ R19, R27, R24.reuse, -R50.reuse ;  /* 0x000000181b137223 */ /* 0x180fe20000010832 */
[----:B------:R-:W-:Y:S01]  /*7d10*/  UMOV UR15, 0x40000040 ;  /* 0x40000040000f7882 */ /* 0x000fe20000000000 */
[----:B-----5:R-:W-:Y:S01]  /*7d20*/  FMNMX.FTZ R10, R20, R15, !PT ;  /* 0x0000000f140a7209 */ /* 0x020fe20007810000 */
        /* <DEDUP_REMOVED lines=15> */
[----:B0-----:R-:W-:Y:S01]  /*7e20*/  FMNMX.FTZ R10, R35, R10, !PT ;  /* 0x0000000a230a7209 */ /* 0x001fe20007810000 */
[-CC-:B------:R-:W-:Y:S01]  /*7e30*/  FFMA.FTZ R47, R65, R24.reuse, -R50.reuse ;  /* 0x00000018412f7223 */ /* 0x180fe20000010832 */
[----:B------:R-:W0:Y:S01]  /*7e40*/  MUFU.TANH R51, R51 ;  /* 0x0000003300337308 */ /* 0x000e220000002400 */
[--C-:B------:R-:W-:Y:S01]  /*7e50*/  FFMA.FTZ R53, R69, R24, -R50.reuse ;  /* 0x0000001845357223 */ /* 0x100fe20000010832 */
[----:B-1----:R-:W-:Y:S01]  /*7e60*/  FMNMX.FTZ R10, R37, R10, !PT ;  /* 0x0000000a250a7209 */ /* 0x002fe20007810000 */
[-CC-:B------:R-:W-:Y:S01]  /*7e70*/  FFMA.FTZ R31, R153, R24.reuse, -R50.reuse ;  /* 0x00000018991f7223 */ /* 0x180fe20000010832 */
[-CC-:B------:R-:W-:Y:S01]  /*7e80*/  FFMA.FTZ R138, R155, R24.reuse, -R50.reuse ;  /* 0x000000189b8a7223 */ /* 0x180fe20000010832 */
[--C-:B------:R-:W-:Y:S01]  /*7e90*/  FFMA.FTZ R61, R77, R24, -R50.reuse ;  /* 0x000000184d3d7223 */ /* 0x100fe20000010832 */
[----:B--2---:R-:W-:Y:S01]  /*7ea0*/  FMNMX.FTZ R10, R41, R10, !PT ;  /* 0x0000000a290a7209 */ /* 0x004fe20007810000 */
[-CC-:B------:R-:W-:Y:S01]  /*7eb0*/  FFMA.FTZ R65, R81, R24.reuse, -R50.reuse ;  /* 0x0000001851417223 */ /* 0x180fe20000010832 */
[----:B------:R-:W1:Y:S01]  /*7ec0*/  MUFU.TANH R157, R157 ;  /* 0x0000009d009d7308 */ /* 0x000e620000002400 */
[----:B------:R-:W-:Y:S01]  /*7ed0*/  FFMA.FTZ R69, R85, R24, -R50 ;  /* 0x0000001855457223 */ /* 0x000fe20000010832 */
[----:B---3--:R-:W-:-:S04]  /*7ee0*/  FMNMX.FTZ R10, R45, R10, !PT ;  /* 0x0000000a2d0a7209 */ /* 0x008fc80007810000 */
[----:B----4-:R-:W-:Y:S02]  /*7ef0*/  FMNMX.FTZ R10, R49, R10, !PT ;  /* 0x0000000a310a7209 */ /* 0x010fe40007810000 */
[----:B------:R-:W2:Y:S02]  /*7f00*/  MUFU.TANH R22, R22 ;  /* 0x0000001600167308 */ /* 0x000ea40000002400 */
[----:B0-----:R-:W-:-:S06]  /*7f10*/  FMNMX.FTZ R10, R51, R10, !PT ;  /* 0x0000000a330a7209 */ /* 0x001fcc0007810000 */
        /* <DEDUP_REMOVED lines=12> */
[-CC-:B------:R-:W-:Y:S01]  /*7fe0*/  FFMA.FTZ R134, R30, R24.reuse, -R50.reuse ;  /* 0x000000181e867223 */ /* 0x180fe20000010832 */
[-CC-:B------:R-:W-:Y:S01]  /*7ff0*/  FFMA.FTZ R132, R26, R24.reuse, -R50.reuse ;  /* 0x000000181a847223 */ /* 0x180fe20000010832 */
[----:B------:R-:W-:Y:S01]  /*8000*/  FFMA.FTZ R26, R149, R24, -R50 ;  /* 0x00000018951a7223 */ /* 0x000fe20000010832 */
[----:B------:R-:W-:Y:S01]  /*8010*/  HGMMA.64x64x16.F32 R88, R128, gdesc[UR12].tnspB, R88, gsb0 ;  /* 0x40e0000c80587df0 */ /* 0x000fe20008000858 */
[----:B------:R-:W-:Y:S01]  /*8020*/  UIADD3 UR14, UR10, 0x300, URZ ;  /* 0x000003000a0e7890 */ /* 0x000fe2000fffe03f */
[----:B0-----:R-:W-:Y:S01]  /*8030*/  FMNMX.FTZ R10, R63, R10, !PT ;  /* 0x0000000a3f0a7209 */ /* 0x001fe20007810000 */
[----:B------:R-:W0:Y:S01]  /*8040*/  MUFU.TANH R67, R67 ;  /* 0x0000004300437308 */ /* 0x000e220000002400 */
[----:B------:R-:W-:Y:S01]  /*8050*/  UMOV UR15, 0x40000040 ;  /* 0x40000040000f7882 */ /* 0x000fe20000000000 */
[----:B------:R-:W-:-:S06]  /*8060*/  UIADD3 UR10, UR10, 0x380, URZ ;  /* 0x000003800a0a7890 */ /* 0x000fcc000fffe03f */
        /* <DEDUP_REMOVED lines=22> */
[----:B------:R-:W-:Y:S06]  /*81d0*/  HGMMA.64x64x16.F32 R88, R124, gdesc[UR12].tnspB, R88, gsb0 ;  /* 0x40e0000c7c587df0 */ /* 0x000fec0008000858 */
[----:B------:R1:W-:Y:S01]  /*81e0*/  MUFU.EX2 R13, R18 ;  /* 0x00000012000d7308 */ /* 0x0003e20000000800 */
[----:B0-----:R-:W-:-:S07]  /*81f0*/  FMNMX.FTZ R10, R141, R10, !PT ;  /* 0x0000000a8d0a7209 */ /* 0x001fce0007810000 */
[----:B------:R-:W-:Y:S01]  /*8200*/  MUFU.EX2 R44, R44 ;  /* 0x0000002c002c7308 */ /* 0x000fe20000000800 */
[----:B--2---:R-:W-:Y:S01]  /*8210*/  FMNMX.FTZ R23, R87, R10, !PT ;  /* 0x0000000a57177209 */ /* 0x004fe20007810000 */
[-CC-:B-1----:R-:W-:Y:S01]  /*8220*/  FFMA.FTZ R18, R36, R24.reuse, -R50.reuse ;  /* 0x0000001824127223 */ /* 0x182fe20000010832 */
[-CC-:B------:R-:W-:Y:S01]  /*8230*/  FFMA.FTZ R10, R34, R24.reuse, -R50.reuse ;  /* 0x00000018220a7223 */ /* 0x180fe20000010832 */
[--C-:B------:R-:W-:Y:S02]  /*8240*/  FFMA.FTZ R34, R38, R24, -R50.reuse ;  /* 0x0000001826227223 */ /* 0x100fe40000010832 */
[----:B------:R-:W0:Y:S02]  /*8250*/  SHFL.BFLY PT, R30, R23, 0x2, 0x1f ;  /* 0x0c401f00171e7f89 */ /* 0x000e2400000e0000 */
[----:B------:R-:W1:Y:S08]  /*8260*/  MUFU.EX2 R5, R5 ;  /* 0x0000000500057308 */ /* 0x000e700000000800 */
[----:B------:R-:W2:Y:S08]  /*8270*/  MUFU.EX2 R148, R148 ;  /* 0x0000009400947308 */ /* 0x000eb00000000800 */
[----:B------:R-:W3:Y:S01]  /*8280*/  MUFU.EX2 R150, R150 ;  /* 0x0000009600967308 */ /* 0x000ee20000000800 */
[----:B-1----:R-:W-:Y:S01]  /*8290*/  FFMA.FTZ R3, R44, R3, R5 ;  /* 0x000000032c037223 */ /* 0x002fe20000010005 */
[----:B0-----:R-:W-:Y:S01]  /*82a0*/  FMNMX.FTZ R36, R23, R30, !PT ;  /* 0x0000001e17247209 */ /* 0x001fe20007810000 */
[----:B------:R-:W-:-:S05]  /*82b0*/  FFMA.FTZ R30, R151, R24, -R50 ;  /* 0x00000018971e7223 */ /* 0x000fca0000010832 */
[----:B------:R-:W0:Y:S01]  /*82c0*/  MUFU.EX2 R11, R11 ;  /* 0x0000000b000b7308 */ /* 0x000e220000000800 */
[C---:B--2---:R-:W-:Y:S01]  /*82d0*/  FADD.FTZ R3, R148.reuse, R3 ;  /* 0x0000000394037221 */ /* 0x044fe20000010000 */
[----:B------:R-:W-:Y:S01]  /*82e0*/  F2FP.F16.F32.PACK_AB R148, R148, R5 ;  /* 0x000000059494723e */ /* 0x000fe200000000ff */
[----:B------:R-:W1:Y:S05]  /*82f0*/  SHFL.BFLY PT, R23, R36, 0x1, 0x1f ;  /* 0x0c201f0024177f89 */ /* 0x000e6a00000e0000 */
[----:B------:R-:W-:Y:S01]  /*8300*/  MUFU.EX2 R144, R144 ;  /* 0x0000009000907308 */ /* 0x000fe20000000800 */
[----:B---3--:R-:W-:-:S07]  /*8310*/  FADD.FTZ R54, R150, R3 ;  /* 0x0000000396367221 */ /* 0x008fce0000010000 */
[----:B------:R-:W-:Y:S01]  /*8320*/  MUFU.EX2 R146, R146 ;  /* 0x0000009200927308 */ /* 0x000fe20000000800 */
[----:B0-----:R-:W-:-:S07]  /*8330*/  F2FP.F16.F32.PACK_AB R150, R11, R150 ;  /* 0x000000960b96723e */ /* 0x001fce00000000ff */
[----:B------:R-:W-:Y:S01]  /*8340*/  MUFU.EX2 R19, R19 ;  /* 0x0000001300137308 */ /* 0x000fe20000000800 */
[----:B-1----:R-:W-:-:S05]  /*8350*/  FMNMX.FTZ R23, R36, R23, !PT ;  /* 0x0000001724177209 */ /* 0x002fca0007810000 */
[CC--:B------:R-:W-:Y:S01]  /*8360*/  FMUL.FTZ R38, R23.reuse, R24.reuse ;  /* 0x0000001817267220 */ /* 0x0c0fe20000410000 */
[----:B------:R-:W-:Y:S02]  /*8370*/  WARPGROUP.DEPBAR.LE gsb0, 0x0 ;  /* 0x00008000000079c5 */ /* 0x000fe40000010000 */
[----:B------:R-:W-:Y:S01]  /*8380*/  WARPGROUP.ARRIVE ;  /* 0x00000000000079c5 */ /* 0x000fe20000000000 */
[----:B------:R-:W-:Y:S01]  /*8390*/  FADD.FTZ R73, -R23, R4 ;  /* 0x0000000417497221 */ /* 0x000fe20000010100 */
[-CC-:B------:R-:W-:Y:S01]  /*83a0*/  FFMA.FTZ R149, R12, R24.reuse, -R38.reuse ;  /* 0x000000180c957223 */ /* 0x180fe20000010826 */
[-CC-:B------:R-:W-:Y:S01]  /*83b0*/  FFMA.FTZ R12, R17, R24.reuse, -R38.reuse ;  /* 0x00000018110c7223 */ /* 0x180fe20000010826 */
[-CC-:B------:R-:W-:Y:S01]  /*83c0*/  FFMA.FTZ R17, R25, R24.reuse, -R38.reuse ;  /* 0x0000001819117223 */ /* 0x180fe20000010826 */
[-C--:B------:R-:W-:Y:S01]  /*83d0*/  FMUL.FTZ R73, R73, R24.reuse ;  /* 0x0000001849497220 */ /* 0x080fe20000410000 */
[----:B------:R-:W-:Y:S01]  /*83e0*/  HGMMA.64x64x16.F32 R88, R120, gdesc[UR8].tnspB, R88, gsb0 ;  /* 0x40e0000878587df0 */ /* 0x000fe20008000858 */
[----:B------:R-:W-:Y:S01]  /*83f0*/  FFMA.FTZ R4, R9, R24, -R38 ;  /* 0x0000001809047223 */ /* 0x000fe20000010826 */
[----:B------:R-:W-:-:S02]  /*8400*/  IMAD.U32 R25, RZ, RZ, UR4 ;  /* 0x00000004ff197e24 */ /* 0x000fc4000f8e00ff */
[-CC-:B------:R-:W-:Y:S01]  /*8410*/  FFMA.FTZ R151, R14, R24.reuse, -R38.reuse ;  /* 0x000000180e977223 */ /* 0x180fe20000010826 */
[----:B------:R-:W-:Y:S01]  /*8420*/  MUFU.EX2 R149, R149 ;  /* 0x0000009500957308 */ /* 0x000fe20000000800 */
[-CC-:B------:R-:W-:Y:S01]  /*8430*/  FFMA.FTZ R9, R20, R24.reuse, -R38.reuse ;  /* 0x0000001814097223 */ /* 0x180fe20000010826 */
[-CC-:B------:R-:W-:Y:S01]  /*8440*/  FFMA.FTZ R14, R21, R24.reuse, -R38.reuse ;  /* 0x00000018150e7223 */ /* 0x180fe20000010826 */
[----:B------:R-:W-:Y:S01]  /*8450*/  @!P1 LEA R25, R25, UR39, 0x3 ;  /* 0x0000002719199c11 */ /* 0x000fe2000f8e18ff */
[-CC-:B------:R-:W-:Y:S01]  /*8460*/  FFMA.FTZ R135, R32, R24.reuse, -R38.reuse ;  /* 0x0000001820877223 */ /* 0x180fe20000010826 */
[-CC-:B------:R-:W-:Y:S01]  /*8470*/  FFMA.FTZ R20, R29, R24.reuse, -R38.reuse ;  /* 0x000000181d147223 */ /* 0x180fe20000010826 */
[-CC-:B------:R-:W-:Y:S01]  /*8480*/  FFMA.FTZ R21, R35, R24.reuse, -R38.reuse ;  /* 0x0000001823157223 */ /* 0x180fe20000010826 */
[----:B------:R-:W-:Y:S01]  /*8490*/  @!P1 IADD3 R25, R25, 0x16840, RZ ;  /* 0x0001684019199810 */ /* 0x000fe20007ffe0ff */
[----:B------:R-:W-:Y:S01]  /*84a0*/  MUFU.EX2 R73, R73 ;  /* 0x0000004900497308 */ /* 0x000fe20000000800 */
[-CC-:B------:R-:W-:Y:S01]  /*84b0*/  FFMA.FTZ R143, R41, R24.reuse, -R38.reuse ;  /* 0x00000018298f7223 */ /* 0x180fe20000010826 */
[-CC-:B------:R-:W-:Y:S01]  /*84c0*/  FFMA.FTZ R50, R45, R24.reuse, -R38.reuse ;  /* 0x000000182d327223 */ /* 0x180fe20000010826 */
[----:B------:R-:W-:Y:S01]  /*84d0*/  @!P1 PRMT R25, RZ, 0x654, R25 ;  /* 0x00000654ff199816 */ /* 0x000fe20000000019 */
        /* <DEDUP_REMOVED lines=12> */
[----:B------:R-:W1:Y:S01]  /*85a0*/  MUFU.EX2 R151, R151 ;  /* 0x0000009700977308 */ /* 0x000e620000000800 */
[-CC-:B------:R-:W-:Y:S01]  /*85b0*/  FFMA.FTZ R46, R46, R24.reuse, -R38.reuse ;  /* 0x000000182e2e7223 */ /* 0x180fe20000010826 */
[-CC-:B------:R-:W-:Y:S01]  /*85c0*/  FFMA.FTZ R79, R79, R24.reuse, -R38.reuse ;  /* 0x000000184f4f7223 */ /* 0x180fe20000010826 */
[-CC-:B------:R-:W-:Y:S01]  /*85d0*/  FFMA.FTZ R48, R48, R24.reuse, -R38.reuse ;  /* 0x0000001830307223 */ /* 0x180fe20000010826 */
[----:B------:R-:W-:-:S04]  /*85e0*/  FFMA.FTZ R83, R83, R24, -R38 ;  /* 0x0000001853537223 */ /* 0x000fc80000010826 */
[----:B------:R-:W2:Y:S01]  /*85f0*/  MUFU.EX2 R12, R12 ;  /* 0x0000000c000c7308 */ /* 0x000ea20000000800 */
[----:B0-----:R-:W-:-:S04]  /*8600*/  FFMA.FTZ R0, R73, R0, R4 ;  /* 0x0000000049007223 */ /* 0x001fc80000010004 */
[----:B------:R-:W-:Y:S01]  /*8610*/  FADD.FTZ R32, R149, R0 ;  /* 0x0000000095207221 */ /* 0x000fe20000010000 */
[----:B------:R-:W-:Y:S01]  /*8620*/  FFMA.FTZ R0, R63, R24, -R38 ;  /* 0x000000183f007223 */ /* 0x000fe20000010826 */
[----:B------:R-:W-:Y:S01]  /*8630*/  F2FP.F16.F32.PACK_AB R149, R149, R4 ;  /* 0x000000049595723e */ /* 0x000fe200000000ff */
[----:B------:R-:W0:Y:S01]  /*8640*/  MUFU.EX2 R9, R9 ;  /* 0x0000000900097308 */ /* 0x000e220000000800 */
[----:B-1----:R-:W-:-:S07]  /*8650*/  FADD.FTZ R3, R151, R32 ;  /* 0x0000002097037221 */ /* 0x002fce0000010000 */
[----:B------:R-:W1:Y:S01]  /*8660*/  MUFU.EX2 R14, R14 ;  /* 0x0000000e000e7308 */ /* 0x000e620000000800 */
[C---:B--2---:R-:W-:Y:S01]  /*8670*/  FADD.FTZ R32, R12.reuse, R3 ;  /* 0x000000030c207221 */ /* 0x044fe20000010000 */
[----:B------:R-:W-:-:S06]  /*8680*/  F2FP.F16.F32.PACK_AB R151, R12, R151 ;  /* 0x000000970c97723e */ /* 0x000fcc00000000ff */
[----:B------:R-:W-:Y:S01]  /*8690*/  MUFU.EX2 R17, R17 ;  /* 0x0000001100117308 */ /* 0x000fe20000000800 */
[----:B0-----:R-:W-:Y:S01]  /*86a0*/  FADD.FTZ R3, R9, R32 ;  /* 0x0000002009037221 */ /* 0x001fe20000010000 */
[----:B------:R-:W-:-:S06]  /*86b0*/  FFMA.FTZ R32, R67, R24, -R38 ;  /* 0x0000001843207223 */ /* 0x000fcc0000010826 */
[----:B------:R-:W0:Y:S01]  /*86c0*/  MUFU.EX2 R20, R20 ;  /* 0x0000001400147308 */ /* 0x000e220000000800 */
[----:B-1----:R-:W-:-:S07]  /*86d0*/  F2FP.F16.F32.PACK_AB R145, R14, R9 ;  /* 0x000000090e91723e */ /* 0x002fce00000000ff */
[----:B------:R1:W-:Y:S01]  /*86e0*/  MUFU.EX2 R36, R40 ;  /* 0x0000002800247308 */ /* 0x0003e20000000800 */
[----:B------:R-:W-:Y:S02]  /*86f0*/  WARPGROUP.DEPBAR.LE gsb0, 0x0 ;  /* 0x00008000000079c5 */ /* 0x000fe40000010000 */
[----:B------:R2:W-:Y:S06]  /*8700*/  BAR.ARV R8, 0x100 ;  /* 0x000400080000751d */ /* 0x0005ec0000002000 */
[----:B------:R3:W-:Y:S01]  /*8710*/  @!P1 SYNCS.ARRIVE.TRANS64.RED.A1T0 RZ, [R25+URZ], RZ ;  /* 0x000000ff19ff99a7 */ /* 0x0007e2000810043f */
[----:B-1----:R-:W-:Y:S01]  /*8720*/  FFMA.FTZ R40, R37, R24, -R38 ;  /* 0x0000001825287223 */ /* 0x002fe20000010826 */
[----:B------:R-:W1:Y:S01]  /*8730*/  MUFU.EX2 R140, R140 ;  /* 0x0000008c008c7308 */ /* 0x000e620000000800 */
[----:B0-----:R-:W-:Y:S01]  /*8740*/  F2FP.F16.F32.PACK_AB R147, R20, R17 ;  /* 0x000000111493723e */ /* 0x001fe200000000ff */
[-C--:B------:R-:W-:Y:S01]  /*8750*/  FMUL.FTZ R88, R88, R44.reuse ;  /* 0x0000002c58587220 */ /* 0x080fe20000410000 */
[-C--:B------:R-:W-:Y:S01]  /*8760*/  FMUL.FTZ R89, R89, R44.reuse ;  /* 0x0000002c59597220 */ /* 0x080fe20000410000 */
[-C--:B------:R-:W-:Y:S01]  /*8770*/  FMUL.FTZ R92, R92, R44.reuse ;  /* 0x0000002c5c5c7220 */ /* 0x080fe20000410000 */
[-C--:B------:R-:W-:Y:S01]  /*8780*/  FMUL.FTZ R93, R93, R44.reuse ;  /* 0x0000002c5d5d7220 */ /* 0x080fe20000410000 */
[----:B---3--:R-:W-:Y:S01]  /*8790*/  IMAD.U32 R25, RZ, RZ, UR6 ;  /* 0x00000006ff197e24 */ /* 0x008fe2000f8e00ff */
[----:B------:R-:W-:Y:S01]  /*87a0*/  UMOV UR6, UR4 ;  /* 0x0000000400067c82 */ /* 0x000fe20008000000 */
[----:B------:R-:W0:Y:S01]  /*87b0*/  MUFU.EX2 R21, R21 ;  /* 0x0000001500157308 */ /* 0x000e220000000800 */
[-C--:B------:R-:W-:Y:S01]  /*87c0*/  FMUL.FTZ R96, R96, R44.reuse ;  /* 0x0000002c60607220 */ /* 0x080fe20000410000 */
[-C--:B------:R-:W-:Y:S01]  /*87d0*/  FMUL.FTZ R97, R97, R44.reuse ;  /* 0x0000002c61617220 */ /* 0x080fe20000410000 */
[----:B------:R-:W-:Y:S01]  /*87e0*/  @!P1 LEA R25, R25, UR39, 0x3 ;  /* 0x0000002719199c11 */ /* 0x000fe2000f8e18ff */
[-C--:B------:R-:W-:Y:S01]  /*87f0*/  FMUL.FTZ R100, R100, R44.reuse ;  /* 0x0000002c64647220 */ /* 0x080fe20000410000 */
[-C--:B------:R-:W-:Y:S01]  /*8800*/  FMUL.FTZ R101, R101, R44.reuse ;  /* 0x0000002c65657220 */ /* 0x080fe20000410000 */
[-C--:B------:R-:W-:Y:S01]  /*8810*/  FMUL.FTZ R104, R104, R44.reuse ;  /* 0x0000002c68687220 */ /* 0x080fe20000410000 */
[-C--:B------:R-:W-:Y:S01]  /*8820*/  FMUL.FTZ R105, R105, R44.reuse ;  /* 0x0000002c69697220 */ /* 0x080fe20000410000 */
[----:B------:R-:W-:Y:S01]  /*8830*/  @!P1 VIADD R25, R25, 0x16860 ;  /* 0x0001686019199836 */ /* 0x000fe20000000000 */
[----:B------:R-:W3:Y:S01]  /*8840*/  MUFU.EX2 R27, R27 ;  /* 0x0000001b001b7308 */ /* 0x000ee20000000800 */
[-C--:B------:R-:W-:Y:S01]  /*8850*/  FMUL.FTZ R108, R108, R44.reuse ;  /* 0x0000002c6c6c7220 */ /* 0x080fe20000410000 */
[-C--:B------:R-:W-:Y:S01]  /*8860*/  FMUL.FTZ R109, R109, R44.reuse ;  /* 0x0000002c6d6d7220 */ /* 0x080fe20000410000 */
[-C--:B------:R-:W-:Y:S01]  /*8870*/  FMUL.FTZ R112, R112, R44.reuse ;  /* 0x0000002c70707220 */ /* 0x080fe20000410000 */
[----:B------:R-:W-:Y:S01]  /*8880*/  @!P1 PRMT R29, RZ, 0x654, R25 ;  /* 0x00000654ff1d9816 */ /* 0x000fe20000000019 */
[----:B------:R-:W-:Y:S01]  /*8890*/  FADD.FTZ R25, R11, R54 ;  /* 0x000000360b197221 */ /* 0x000fe20000010000 */
[-C--:B------:R-:W-:Y:S01]  /*88a0*/  FMUL.FTZ R113, R113, R44.reuse ;  /* 0x0000002c71717220 */ /* 0x080fe20000410000 */
[----:B------:R-:W-:Y:S01]  /*88b0*/  FMUL.FTZ R116, R116, R44 ;  /* 0x0000002c74747220 */ /* 0x000fe20000410000 */
[----:B------:R-:W4:Y:S01]  /*88c0*/  MUFU.EX2 R40, R40 ;  /* 0x0000002800287308 */ /* 0x000f220000000800 */
[----:B------:R-:W-:Y:S01]  /*88d0*/  FADD.FTZ R54, R144, R25 ;  /* 0x0000001990367221 */ /* 0x000fe20000010000 */
[----:B------:R5:W-:Y:S01]  /*88e0*/  @!P1 SYNCS.ARRIVE.TRANS64.RED.A1T0 RZ, [R29+URZ], RZ ;  /* 0x000000ff1dff99a7 */ /* 0x000be2000810043f */
[----:B------:R-:W-:Y:S01]  /*88f0*/  F2FP.F16.F32.PACK_AB R144, R13, R144 ;  /* 0x000000900d90723e */ /* 0x000fe200000000ff */
[----:B------:R-:W-:Y:S01]  /*8900*/  FMUL.FTZ R117, R117, R44 ;  /* 0x0000002c75757220 */ /* 0x000fe20000410000 */
[----:B------:R-:W-:Y:S01]  /*8910*/  FADD.FTZ R25, R13, R54 ;  /* 0x000000360d197221 */ /* 0x000fe20000010000 */
[----:B------:R-:W-:Y:S01]  /*8920*/  FADD.FTZ R54, R14, R3 ;  /* 0x000000030e367221 */ /* 0x000fe20000010000 */
[-C--:B------:R-:W-:Y:S01]  /*8930*/  FMUL.FTZ R90, R90, R73.reuse ;  /* 0x000000495a5a7220 */ /* 0x080fe20000410000 */
[----:B------:R-:W2:Y:S01]  /*8940*/  MUFU.EX2 R142, R142 ;  /* 0x0000008e008e7308 */ /* 0x000ea20000000800 */
[----:B------:R-:W-:Y:S01]  /*8950*/  FADD.FTZ R56, R146, R25 ;  /* 0x0000001992387221 */ /* 0x000fe20000010000 */
[----:B------:R-:W-:Y:S01]  /*8960*/  FADD.FTZ R3, R17, R54 ;  /* 0x0000003611037221 */ /* 0x000fe20000010000 */
[----:B------:R-:W-:Y:S01]  /*8970*/  F2FP.F16.F32.PACK_AB R146, R19, R146 ;  /* 0x000000921392723e */ /* 0x000fe200000000ff */
[-C--:B------:R-:W-:Y:S01]  /*8980*/  FMUL.FTZ R91, R91, R73.reuse ;  /* 0x000000495b5b7220 */ /* 0x080fe20000410000 */
[----:B------:R-:W-:Y:S01]  /*8990*/  FADD.FTZ R25, R19, R56 ;  /* 0x0000003813197221 */ /* 0x000fe20000010000 */
[----:B------:R-:W-:Y:S01]  /*89a0*/  FADD.FTZ R42, R20, R3 ;  /* 0x00000003142a7221 */ /* 0x000fe20000010000 */
[-C--:B------:R-:W-:Y:S01]  /*89b0*/  FMUL.FTZ R94, R94, R73.reuse ;  /* 0x000000495e5e7220 */ /* 0x080fe20000410000 */
[----:B------:R-:W5:Y:S01]  /*89c0*/  MUFU.EX2 R143, R143 ;  /* 0x0000008f008f7308 */ /* 0x000f620000000800 */
[----:B-1----:R-:W-:Y:S01]  /*89d0*/  FADD.FTZ R54, R140, R25 ;  /* 0x000000198c367221 */ /* 0x002fe20000010000 */
[----:B0-----:R-:W-:Y:S01]  /*89e0*/  FADD.FTZ R3, R21, R42 ;  /* 0x0000002a15037221 */ /* 0x001fe20000010000 */
[----:B---3--:R-:W-:Y:S01]  /*89f0*/  F2FP.F16.F32.PACK_AB R140, R27, R140 ;  /* 0x0000008c1b8c723e */ /* 0x008fe200000000ff */
[----:B------:R-:W-:Y:S01]  /*8a00*/  FMUL.FTZ R95, R95, R73 ;  /* 0x000000495f5f7220 */ /* 0x000fe20000410000 */
[----:B------:R-:W-:Y:S01]  /*8a10*/  FADD.FTZ R25, R27, R54 ;  /* 0x000000361b197221 */ /* 0x000fe20000010000 */
[----:B----4-:R-:W-:Y:S01]  /*8a20*/  FADD.FTZ R42, R40, R3 ;  /* 0x00000003282a7221 */ /* 0x010fe20000010000 */
[-CC-:B------:R-:W-:Y:S01]  /*8a30*/  FFMA.FTZ R3, R141, R24.reuse, -R38.reuse ;  /* 0x000000188d037223 */ /* 0x180fe20000010826 */
[----:B------:R-:W0:Y:S01]  /*8a40*/  MUFU.EX2 R15, R15 ;  /* 0x0000000f000f7308 */ /* 0x000e220000000800 */
[----:B--2---:R-:W-:Y:S01]  /*8a50*/  FADD.FTZ R54, R142, R25 ;  /* 0x000000198e367221 */ /* 0x004fe20000010000 */
[----:B------:R-:W-:Y:S01]  /*8a60*/  FFMA.FTZ R38, R87, R24, -R38 ;  /* 0x0000001857267223 */ /* 0x000fe20000010826 */
[----:B------:R-:W-:Y:S01]  /*8a70*/  F2FP.F16.F32.PACK_AB R141, R40, R21 ;  /* 0x00000015288d723e */ /* 0x000fe200000000ff */
[-C--:B------:R-:W-:Y:S01]  /*8a80*/  FMUL.FTZ R98, R98, R73.reuse ;  /* 0x0000004962627220 */ /* 0x080fe20000410000 */
[-C--:B------:R-:W-:Y:S01]  /*8a90*/  FMUL.FTZ R99, R99, R73.reuse ;  /* 0x0000004963637220 */ /* 0x080fe20000410000 */
[-C--:B------:R-:W-:Y:S01]  /*8aa0*/  FMUL.FTZ R102, R102, R73.reuse ;  /* 0x0000004966667220 */ /* 0x080fe20000410000 */
[-C--:B------:R-:W-:Y:S01]  /*8ab0*/  FMUL.FTZ R103, R103, R73.reuse ;  /* 0x0000004967677220 */ /* 0x080fe20000410000 */
[----:B------:R-:W1:Y:S01]  /*8ac0*/  MUFU.EX2 R50, R50 ;  /* 0x0000003200327308 */ /* 0x000e620000000800 */
[----:B-----5:R-:W-:Y:S01]  /*8ad0*/  FADD.FTZ R25, R143, R42 ;  /* 0x0000002a8f197221 */ /* 0x020fe20000010000 */
[-C--:B------:R-:W-:Y:S01]  /*8ae0*/  FMUL.FTZ R106, R106, R73.reuse ;  /* 0x000000496a6a7220 */ /* 0x080fe20000410000 */
[-C--:B------:R-:W-:Y:S01]  /*8af0*/  FMUL.FTZ R107, R107, R73.reuse ;  /* 0x000000496b6b7220 */ /* 0x080fe20000410000 */
[-C--:B------:R-:W-:Y:S01]  /*8b00*/  FMUL.FTZ R110, R110, R73.reuse ;  /* 0x000000496e6e7220 */ /* 0x080fe20000410000 */
[-C--:B------:R-:W-:Y:S01]  /*8b10*/  FMUL.FTZ R111, R111, R73.reuse ;  /* 0x000000496f6f7220 */ /* 0x080fe20000410000 */
[-C--:B------:R-:W-:Y:S01]  /*8b20*/  FMUL.FTZ R114, R114, R73.reuse ;  /* 0x0000004972727220 */ /* 0x080fe20000410000 */
[-C--:B------:R-:W-:Y:S01]  /*8b30*/  FMUL.FTZ R115, R115, R73.reuse ;  /* 0x0000004973737220 */ /* 0x080fe20000410000 */
[----:B------:R-:W2:Y:S01]  /*8b40*/  MUFU.EX2 R136, R136 ;  /* 0x0000008800887308 */ /* 0x000ea20000000800 */
[C---:B0-----:R-:W-:Y:S01]  /*8b50*/  FADD.FTZ R29, R15.reuse, R54 ;  /* 0x000000360f1d7221 */ /* 0x041fe20000010000 */
[----:B------:R-:W-:Y:S01]  /*8b60*/  F2FP.F16.F32.PACK_AB R142, R15, R142 ;  /* 0x0000008e0f8e723e */ /* 0x000fe200000000ff */
[-C--:B------:R-:W-:Y:S01]  /*8b70*/  FMUL.FTZ R118, R118, R73.reuse ;  /* 0x0000004976767220 */ /* 0x080fe20000410000 */
[----:B------:R-:W-:-:S04]  /*8b80*/  FMUL.FTZ R119, R119, R73 ;  /* 0x0000004977777220 */ /* 0x000fc80000410000 */
        /* <DEDUP_REMOVED lines=84> */
[----:B-1----:R-:W-:Y:S01]  /*90d0*/  FADD.FTZ R0, R34, R5 ;  /* 0x0000000522007221 */ /* 0x002fe20000010000 */
[----:B------:R-:W-:-:S06]  /*90e0*/  IMAD.MOV.U32 R5, RZ, RZ, R55 ;  /* 0x000000ffff057224 */ /* 0x000fcc00078e0037 */
        /* <DEDUP_REMOVED lines=15> */
[----:B------:R-:W-:Y:S01]  /*91e0*/  IMAD.MOV.U32 R4, RZ, RZ, R23 ;  /* 0x000000ffff047224 */ /* 0x000fe200078e0017 */
[----:B------:R-:W-:Y:S06]  /*91f0*/  @P2 BRA `(.L_x_1881) ;  /* 0xffffffd800f02947 */ /* 0x000fec000383ffff */
.L_x_1872:
[----:B------:R-:W-:Y:S06]  /*9200*/  BAR.ARV 0x8, 0x200 ;  /* 0x0208000000007b1d */ /* 0x000fec0000002000 */
[----:B------:R-:W-:Y:S05]  /*9210*/  @!P0 BRA `(.L_x_1882) ;  /* 0x0000000000048947 */ /* 0x000fea0003800000 */
[----:B------:R-:W-:Y:S01]  /*9220*/  BPT.TRAP 0x1 ;  /* 0x000000040000795c */ /* 0x000fe20000300000 */
.L_x_1882:
[----:B------:R-:W-:Y:S01]  /*9230*/  ULEA UR7, UR4, UR39, 0x3 ;  /* 0x0000002704077291 */ /* 0x000fe2000f8e183f */
[----:B------:R-:W-:-:S05]  /*9240*/  IMAD.U32 R4, RZ, RZ, UR5 ;  /* 0x00000005ff047e24 */ /* 0x000fca000f8e00ff */
[----:B------:R-:W-:-:S04]  /*9250*/  SHF.L.U32 R4, R4, 0x1f, RZ ;  /* 0x0000001f04047819 */ /* 0x000fc800000006ff */
[----:B------:R0:W1:Y:S01]  /*9260*/  SYNCS.PHASECHK.TRANS64.TRYWAIT P2, [UR7+0x16850], R4 ;  /* 0x01685004ff0075a7 */ /* 0x0000620008040147 */
[----:B------:R-:W-:Y:S05]  /*9270*/  @!P0 BRA `(.L_x_1883) ;  /* 0x0000000000048947 */ /* 0x000fea0003800000 */
[----:B------:R-:W-:Y:S01]  /*9280*/  BPT.TRAP 0x1 ;  /* 0x000000040000795c */ /* 0x000fe20000300000 */
.L_x_1883:
[----:B-1----:R-:W-:Y:S05]  /*9290*/  @P2 BRA `(.L_x_1884) ;  /* 0x0000000000082947 */ /* 0x002fea0003800000 */
[----:B------:R-:W1:Y:S02]  /*92a0*/  SYNCS.PHASECHK.TRANS64.TRYWAIT P0, [UR7+0x16850], R4 ;  /* 0x01685004ff0075a7 */ /* 0x000e640008000147 */
[----:B-1----:R-:W-:Y:S05]  /*92b0*/  @!P0 BRA `(.L_x_1885) ;  /* 0x0000005000648947 */ /* 0x002fea0003800000 */
.L_x_1884:
        /* <DEDUP_REMOVED lines=8> */
[----:B------:R-:W-:-:S03]  /*9340*/  @!P1 VIADD R9, R9, 0x16860 ;  /* 0x0001686009099836 */ /* 0x000fc60000000000 */
[----:B------:R-:W-:Y:S02]  /*9350*/  ULEA UR4, UR4, UR39, 0xa ;  /* 0x0000002704047291 */ /* 0x000fe4000f8e503f */
        /* <DEDUP_REMOVED lines=8> */
[----:B------:R-:W-:Y:S02]  /*93e0*/  IMAD.MOV.U32 R3, RZ, RZ, -0x800000 ;  /* 0xff800000ff037424 */ /* 0x000fe400078e00ff */
[----:B-1----:R-:W-:Y:S01]  /*93f0*/  FADD.FTZ R6, R5, R0 ;  /* 0x0000000005067221 */ /* 0x002fe20000010000 */
[----:B------:R-:W-:Y:S01]  /*9400*/  IMAD.MOV.U32 R0, RZ, RZ, -0x800000 ;  /* 0xff800000ff007424 */ /* 0x000fe200078e00ff */
[----:B------:R-:W0:Y:S04]  /*9410*/  SHFL.BFLY PT, R5, R4, 0x1, 0x1f ;  /* 0x0c201f0004057f89 */ /* 0x000e2800000e0000 */
[----:B------:R-:W1:Y:S01]  /*9420*/  SHFL.BFLY PT, R7, R6, 0x1, 0x1f ;  /* 0x0c201f0006077f89 */ /* 0x000e6200000e0000 */
[----:B0-----:R-:W-:Y:S01]  /*9430*/  FADD.FTZ R10, R4, R5 ;  /* 0x00000005040a7221 */ /* 0x001fe20000010000 */
[----:B------:R-:W-:Y:S01]  /*9440*/  MOV R5, RZ ;  /* 0x000000ff00057202 */ /* 0x000fe20000000f00 */
[----:B-1----:R-:W-:-:S03]  /*9450*/  FADD.FTZ R11, R6, R7 ;  /* 0x00000007060b7221 */ /* 0x002fc60000010000 */
[----:B------:R-:W-:Y:S01]  /*9460*/  FSETP.NE.FTZ.AND P0, PT, R10, RZ, PT ;  /* 0x000000ff0a00720b */ /* 0x000fe20003f15000 */
[----:B------:R-:W-:Y:S01]  /*9470*/  IMAD.MOV.U32 R6, RZ, RZ, RZ ;  /* 0x000000ffff067224 */ /* 0x000fe200078e00ff */
[----:B------:R-:W-:-:S11]  /*9480*/  FSETP.NE.FTZ.AND P2, PT, R11, RZ, PT ;  /* 0x000000ff0b00720b */ /* 0x000fd60003f55000 */
[----:B------:R-:W0:Y:S01]  /*9490*/  @P0 MUFU.LG2 R7, R10 ;  /* 0x0000000a00070308 */ /* 0x000e220000000c00 */
[C---:B------:R-:W-:Y:S01]  /*94a0*/  @P0 FMUL.FTZ R4, R24.reuse, 0.69314718246459960938 ;  /* 0x3f31721818040820 */ /* 0x040fe20000410000 */
[----:B------:R-:W-:-:S06]  /*94b0*/  @P2 FMUL.FTZ R13, R24, 0.69314718246459960938 ;  /* 0x3f317218180d2820 */ /* 0x000fcc0000410000 */
        /* <DEDUP_REMOVED lines=80> */
.L_x_1855:
[----:B------:R-:W-:Y:S05]  /*99c0*/  @P0 BRA `(.L_x_1886) ;  /* 0x0000000c00c80947 */ /* 0x000fea0003800000 */
[----:B------:R-:W-:Y:S01]  /*99d0*/  IADD3 R2, R2, -0x80, RZ ;  /* 0xffffff8002027810 */ /* 0x000fe20007ffe0ff */
[----:B------:R-:W0:Y:S01]  /*99e0*/  LDC R17, c[0x0][0xbe8] ;  /* 0x0002fa00ff117b82 */ /* 0x000e220000000800 */
[----:B------:R-:W1:Y:S01]  /*99f0*/  S2R R19, SR_CTAID.X ;  /* 0x0000000000137919 */ /* 0x000e620000002500 */
[----:B------:R-:W-:Y:S01]  /*9a00*/  USHF.R.S32.HI UR7, URZ, 0x1f, UR36 ;  /* 0x0000001f3f077899 */ /* 0x000fe20008011424 */
[----:B------:R-:W-:Y:S01]  /*9a10*/  SHF.R.S32.HI R5, RZ, 0x1f, R2 ;  /* 0x0000001fff057819 */ /* 0x000fe20000011402 */
[----:B------:R-:W-:Y:S01]  /*9a20*/  ULDC.64 UR8, c[0x0][0xbd0] ;  /* 0x0002f40000087ab9 */ /* 0x000fe20000000a00 */
[----:B------:R-:W-:Y:S01]  /*9a30*/  IMAD R16, RZ, RZ, -UR36 ;  /* 0x80000024ff107e24 */ /* 0x000fe2000f8e02ff */
[----:B------:R-:W-:Y:S01]  /*9a40*/  UIMAD UR6, UR7, UR8, URZ ;  /* 0x00000008070672a4 */ /* 0x000fe2000f8e023f */
[CC--:B------:R-:W-:Y:S01]  /*9a50*/  LEA.HI R4, R5.reuse, R2.reuse, RZ, 0x7 ;  /* 0x0000000205047211 */ /* 0x0c0fe200078f38ff */
[----:B------:R-:W2:Y:S01]  /*9a60*/  S2UR UR12, SR_CTAID.Z ;  /* 0x00000000000c79c3 */ /* 0x000ea20000002700 */
[----:B------:R-:W-:Y:S01]  /*9a70*/  LEA.HI R8, R5, R2, RZ, 0x2 ;  /* 0x0000000205087211 */ /* 0x000fe200078f10ff */
[----:B------:R-:W-:Y:S01]  /*9a80*/  UIMAD.WIDE.U32 UR4, UR36, UR8, URZ ;  /* 0x00000008240472a5 */ /* 0x000fe2000f8e003f */
[----:B------:R-:W-:Y:S01]  /*9a90*/  LOP3.LUT R7, R4, 0xffffff80, RZ, 0xc0, !PT ;  /* 0xffffff8004077812 */ /* 0x000fe200078ec0ff */
[----:B------:R-:W-:Y:S01]  /*9aa0*/  UIMAD UR6, UR36, UR9, UR6 ;  /* 0x00000009240672a4 */ /* 0x000fe2000f8e0206 */
[----:B------:R-:W-:Y:S01]  /*9ab0*/  SHF.R.S32.HI R4, RZ, 0x7, R4 ;  /* 0x00000007ff047819 */ /* 0x000fe20000011404 */
[----:B------:R-:W-:Y:S01]  /*9ac0*/  BSSY B0, `(.L_x_1887) ;  /* 0x00000ae000007945 */ /* 0x000fe20003800000 */
[----:B------:R-:W-:Y:S01]  /*9ad0*/  LOP3.LUT R13, R8, 0xfffffffc, RZ, 0xc0, !PT ;  /* 0xfffffffc080d7812 */ /* 0x000fe200078ec0ff */
[----:B------:R-:W-:Y:S01]  /*9ae0*/  IMAD.IADD R22, R2, 0x1, -R7 ;  /* 0x0000000102167824 */ /* 0x000fe200078e0a07 */
[----:B------:R-:W3:Y:S01]  /*9af0*/  S2UR UR11, SR_CTAID.Y ;  /* 0x00000000000b79c3 */ /* 0x000ee20000002600 */
[----:B------:R-:W-:Y:S01]  /*9b00*/  IMAD.HI R5, R4, 0x55555556, RZ ;  /* 0x5555555604057827 */ /* 0x000fe200078e02ff */
[----:B------:R-:W-:-:S02]  /*9b10*/  UIADD3 UR6, UR5, UR6, URZ ;  /* 0x0000000605067290 */ /* 0x000fc4000fffe03f */
[----:B------:R-:W-:Y:S01]  /*9b20*/  SHF.R.S32.HI R9, RZ, 0x1f, R22 ;  /* 0x0000001fff097819 */ /* 0x000fe20000011416 */
[----:B------:R-:W-:Y:S01]  /*9b30*/  IMAD.IADD R13, R2, 0x1, -R13 ;  /* 0x00000001020d7824 */ /* 0x000fe200078e0a0d */
[----:B------:R-:W-:Y:S01]  /*9b40*/  LEA.HI R5, R5, R5, RZ, 0x1 ;  /* 0x0000000505057211 */ /* 0x000fe200078f08ff */
[----:B------:R-:W-:Y:S01]  /*9b50*/  ULDC.64 UR8, c[0x0][0xb38] ;  /* 0x0002ce0000087ab9 */ /* 0x000fe20000000a00 */
[-C--:B------:R-:W-:Y:S01]  /*9b60*/  LEA.HI R23, R9, R22.reuse, RZ, 0x2 ;  /* 0x0000001609177211 */ /* 0x080fe200078f10ff */
[----:B------:R-:W3:Y:S01]  /*9b70*/  LDC R21, c[0x0][0xc50] ;  /* 0x00031400ff157b82 */ /* 0x000ee20000000800 */
[----:B0-----:R-:W-:Y:S01]  /*9b80*/  ISETP.NE.AND P0, PT, R17, 0x1, PT ;  /* 0x000000011100780c */ /* 0x001fe20003f05270 */
[----:B------:R-:W-:Y:S01]  /*9b90*/  UIMAD UR7, UR7, UR8, URZ ;  /* 0x00000008070772a4 */ /* 0x000fe2000f8e023f */
[--C-:B------:R-:W-:Y:S02]  /*9ba0*/  SHF.R.S32.HI R6, RZ, 0x2, R23.reuse ;  /* 0x00000002ff067819 */ /* 0x100fe40000011417 */
[----:B------:R-:W-:Y:S01]  /*9bb0*/  SHF.R.S32.HI R7, RZ, 0x1f, R23 ;  /* 0x0000001fff077819 */ /* 0x000fe20000011417 */
[----:B--2---:R-:W-:Y:S01]  /*9bc0*/  USHF.R.S32.HI UR10, URZ, 0x1f, UR12 ;  /* 0x0000001f3f0a7899 */ /* 0x004fe2000801140c */
[----:B------:R-:W-:Y:S01]  /*9bd0*/  LEA.HI R9, R9, R22, RZ, 0x5 ;  /* 0x0000001609097211 */ /* 0x000fe200078f28ff */
[----:B------:R-:W0:Y:S01]  /*9be0*/  LDC.64 R14, c[0x0][0xb40] ;  /* 0x0002d000ff0e7b82 */ /* 0x000e220000000a00 */
[----:B------:R-:W-:-:S02]  /*9bf0*/  LEA.HI R7, R7, R6, RZ, 0x3 ;  /* 0x0000000607077211 */ /* 0x000fc400078f18ff */
[----:B------:R-:W-:Y:S02]  /*9c00*/  SHF.R.S32.HI R9, RZ, 0x5, R9 ;  /* 0x00000005ff097819 */ /* 0x000fe40000011409 */
[----:B------:R-:W-:Y:S01]  /*9c10*/  LOP3.LUT R11, R7, 0xfffffff8, RZ, 0xc0, !PT ;  /* 0xfffffff8070b7812 */ /* 0x000fe200078ec0ff */
[----:B------:R-:W-:Y:S01]  /*9c20*/  IMAD R7, R5, -0x3, R4 ;  /* 0xfffffffd05077824 */ /* 0x000fe200078e0204 */
[----:B------:R-:W-:Y:S01]  /*9c30*/  LEA.HI R4, R13, R13, RZ, 0x1 ;  /* 0x0000000d0d047211 */ /* 0x000fe200078f08ff */
[----:B------:R-:W2:Y:S01]  /*9c40*/  @P0 LDC R27, c[0x0][0xbec] ;  /* 0x0002fb00ff1b0b82 */ /* 0x000ea20000000800 */
[----:B------:R-:W-:Y:S01]  /*9c50*/  IMAD.U32 R5, RZ, RZ, UR5 ;  /* 0x00000005ff057e24 */ /* 0x000fe2000f8e00ff */
[----:B------:R-:W-:Y:S01]  /*9c60*/  LOP3.LUT R23, R23, 0x7ffffffc, RZ, 0xc0, !PT ;  /* 0x7ffffffc17177812 */ /* 0x000fe200078ec0ff */
[----:B------:R-:W-:Y:S01]  /*9c70*/  IMAD.IADD R2, R6, 0x1, -R11 ;  /* 0x0000000106027824 */ /* 0x000fe200078e0a0b */
[----:B------:R-:W-:Y:S01]  /*9c80*/  LOP3.LUT R4, R4, 0x1ffffffe, RZ, 0xc0, !PT ;  /* 0x1ffffffe04047812 */ /* 0x000fe200078ec0ff */
[----:B------:R-:W-:Y:S01]  /*9c90*/  IMAD.U32 R5, RZ, RZ, UR6 ;  /* 0x00000006ff057e24 */ /* 0x000fe2000f8e00ff */
[----:B------:R-:W-:Y:S01]  /*9ca0*/  UIMAD UR6, UR36, UR9, UR7 ;  /* 0x00000009240672a4 */ /* 0x000fe2000f8e0207 */
[----:B------:R-:W-:Y:S01]  /*9cb0*/  IMAD R2, R9, 0x10, R2 ;  /* 0x0000001009027824 */ /* 0x000fe200078e0202 */
[----:B------:R-:W4:Y:S01]  /*9cc0*/  LDC.64 R10, c[0x0][0xbd8] ;  /* 0x0002f600ff0a7b82 */ /* 0x000f220000000a00 */
[----:B------:R-:W-:Y:S01]  /*9cd0*/  IMAD.IADD R25, R13, 0x1, -R4 ;  /* 0x000000010d197824 */ /* 0x000fe200078e0a04 */
[----:B------:R-:W-:Y:S01]  /*9ce0*/  MOV R4, UR4 ;  /* 0x0000000400047c02 */ /* 0x000fe20008000f00 */
[----:B------:R-:W-:Y:S01]  /*9cf0*/  IMAD R2, R7, 0x40, R2 ;  /* 0x0000004007027824 */ /* 0x000fe200078e0202 */
[----:B------:R-:W-:Y:S01]  /*9d00*/  UIMAD.WIDE.U32 UR4, UR36, UR8, URZ ;  /* 0x00000008240472a5 */ /* 0x000fe2000f8e003f */
[----:B---3--:R-:W-:-:S02]  /*9d10*/  IMAD R21, R21, R16, UR11 ;  /* 0x0000000b15157e24 */ /* 0x008fc4000f8e0210 */
[--C-:B------:R-:W-:Y:S01]  /*9d20*/  IMAD R6, R25, 0x8, R2.reuse ;  /* 0x0000000819067824 */ /* 0x100fe200078e0202 */
[----:B------:R-:W3:Y:S01]  /*9d30*/  @P0 LDC R9, c[0x0][0xbec] ;  /* 0x0002fb00ff090b82 */ /* 0x000ee20000000800 */
[----:B------:R-:W-:Y:S02]  /*9d40*/  UIADD3 UR6, UR5, UR6, URZ ;  /* 0x0000000605067290 */ /* 0x000fe4000fffe03f */
[----:B------:R-:W-:Y:S01]  /*9d50*/  MOV R7, UR5 ;  /* 0x0000000500077c02 */ /* 0x000fe20008000f00 */
[----:B0-----:R-:W-:Y:S01]  /*9d60*/  IMAD R12, R14, UR10, RZ ;  /* 0x0000000a0e0c7c24 */ /* 0x001fe2000f8e02ff */
[----:B------:R-:W-:Y:S01]  /*9d70*/  ULDC.64 UR8, c[0x0][0xb28] ;  /* 0x0002ca0000087ab9 */ /* 0x000fe20000000a00 */
[----:B-1----:R-:W-:Y:S02]  /*9d80*/  IMAD R2, R19, 0xc0, R2 ;  /* 0x000000c013027824 */ /* 0x002fe400078e0202 */
[----:B------:R-:W-:Y:S01]  /*9d90*/  IMAD.U32 R7, RZ, RZ, UR6 ;  /* 0x00000006ff077e24 */ /* 0x000fe2000f8e00ff */
[----:B------:R-:W0:Y:S01]  /*9da0*/  @P0 LDC R13, c[0x0][0xbf0] ;  /* 0x0002fc00ff0d0b82 */ /* 0x000e220000000800 */
[----:B------:R-:W-:Y:S01]  /*9db0*/  ULDC.64 UR6, c[0x0][0xb48] ;  /* 0x0002d20000067ab9 */ /* 0x000fe20000000a00 */
[----:B------:R-:W-:-:S02]  /*9dc0*/  VIADD R16, R2, 0x8 ;  /* 0x0000000802107836 */ /* 0x000fc40000000000 */
[----:B----4-:R-:W-:-:S04]  /*9dd0*/  IMAD R8, R10, UR10, RZ ;  /* 0x0000000a0a087c24 */ /* 0x010fc8000f8e02ff */
[----:B------:R-:W1:Y:S01]  /*9de0*/  @P0 LDC R18, c[0x0][0xbf0] ;  /* 0x0002fc00ff120b82 */ /* 0x000e620000000800 */
[----:B------:R-:W-:-:S04]  /*9df0*/  IMAD.WIDE.U32 R4, R10, UR12, R4 ;  /* 0x0000000c0a047c25 */ /* 0x000fc8000f8e0004 */
[----:B------:R-:W-:Y:S02]  /*9e00*/  IMAD R11, R11, UR12, R8 ;  /* 0x0000000c0b0b7c24 */ /* 0x000fe4000f8e0208 */
[----:B------:R-:W-:Y:S02]  /*9e10*/  IMAD R8, R19, 0xc0, R6 ;  /* 0x000000c013087824 */ /* 0x000fe400078e0206 */
[----:B------:R-:W-:Y:S01]  /*9e20*/  IMAD.U32 R6, RZ, RZ, UR4 ;  /* 0x00000004ff067e24 */ /* 0x000fe2000f8e00ff */
[----:B------:R-:W-:Y:S01]  /*9e30*/  ULDC.64 UR4, c[0x0][0xbe0] ;  /* 0x0002f80000047ab9 */ /* 0x000fe20000000a00 */
[----:B---3--:R-:W-:-:S04]  /*9e40*/  @P0 IMAD.HI.U32 R10, R8, R9, RZ ;  /* 0x00000009080a0227 */ /* 0x008fc800078e00ff */
[----:B------:R-:W-:Y:S01]  /*9e50*/  IMAD.MOV.U32 R9, RZ, RZ, R8 ;  /* 0x000000ffff097224 */ /* 0x000fe200078e0008 */
[----:B0-----:R-:W-:Y:S01]  /*9e60*/  @P0 SHF.R.U32.HI R9, RZ, R13, R10 ;  /* 0x0000000dff090219 */ /* 0x001fe2000001160a */
[----:B------:R-:W-:Y:S01]  /*9e70*/  IMAD R13, R15, UR12, R12 ;  /* 0x0000000c0f0d7c24 */ /* 0x000fe2000f8e020c */
[----:B------:R-:W-:Y:S01]  /*9e80*/  SHF.R.S32.HI R12, RZ, 0x1f, R21 ;  /* 0x0000001fff0c7819 */ /* 0x000fe20000011415 */
[----:B------:R-:W-:-:S04]  /*9e90*/  IMAD.WIDE.U32 R6, R14, UR12, R6 ;  /* 0x0000000c0e067c25 */ /* 0x000fc8000f8e0006 */
[----:B------:R-:W-:Y:S01]  /*9ea0*/  IMAD.IADD R5, R5, 0x1, R11 ;  /* 0x0000000105057824 */ /* 0x000fe200078e020b */
[----:B------:R-:W-:Y:S01]  /*9eb0*/  IADD3 R7, R7, R13, RZ ;  /* 0x0000000d07077210 */ /* 0x000fe20007ffe0ff */
[----:B--2---:R-:W-:-:S04]  /*9ec0*/  @P0 IMAD.HI.U32 R27, R8, R27, RZ ;  /* 0x0000001b081b0227 */ /* 0x004fc800078e00ff */
[----:B------:R-:W-:Y:S02]  /*9ed0*/  IMAD R13, R12, UR6, RZ ;  /* 0x000000060c0d7c24 */ /* 0x000fe4000f8e02ff */
[----:B------:R-:W-:-:S04]  /*9ee0*/  IMAD.WIDE.U32 R4, R21, UR4, R4 ;  /* 0x0000000415047c25 */ /* 0x000fc8000f8e0004 */
[----:B------:R-:W-:Y:S01]  /*9ef0*/  IMAD.MOV.U32 R11, RZ, RZ, R8 ;  /* 0x000000ffff0b7224 */ /* 0x000fe200078e0008 */
[----:B-1----:R-:W-:Y:S01]  /*9f00*/  @P0 SHF.R.U32.HI R11, RZ, R18, R27 ;  /* 0x00000012ff0b0219 */ /* 0x002fe2000001161b */
[----:B------:R-:W-:Y:S01]  /*9f10*/  IMAD R10, R12, UR4, RZ ;  /* 0x000000040c0a7c24 */ /* 0x000fe2000f8e02ff */
[----:B------:R-:W-:Y:S01]  /*9f20*/  BAR.SYNC.DEFER_BLOCKING 0x1, 0x180 ;  /* 0x0046000000007b1d */ /* 0x000fe20000010000 */
[C---:B------:R-:W-:Y:S01]  /*9f30*/  IMAD R15, R21.reuse, UR7, R13 ;  /* 0x00000007150f7c24 */ /* 0x040fe2000f8e020d */
[--C-:B------:R-:W-:Y:S01]  /*9f40*/  SHF.R.S32.HI R13, RZ, 0x1f, R9.reuse ;  /* 0x0000001fff0d7819 */ /* 0x100fe20000011409 */
[----:B------:R-:W-:Y:S01]  /*9f50*/  IMAD R12, R21, UR5, R10 ;  /* 0x00000005150c7c24 */ /* 0x000fe2000f8e020a */
[----:B------:R-:W-:Y:S01]  /*9f60*/  IADD3 R4, P0, R9, R4, RZ ;  /* 0x0000000409047210 */ /* 0x000fe20007f1e0ff */
[----:B------:R-:W-:Y:S01]  /*9f70*/  IMAD.MOV R9, RZ, RZ, -R9 ;  /* 0x000000ffff097224 */ /* 0x000fe200078e0a09 */
        /* <DEDUP_REMOVED lines=28> */
[----:B------:R-:W-:Y:S01]  /*a140*/  IADD3 R5, R7, R15, RZ ;  /* 0x0000000f07057210 */ /* 0x000fe20007ffe0ff */
[----:B------:R-:W-:Y:S01]  /*a150*/  IMAD R17, R17, UR6, RZ ;  /* 0x0000000611117c24 */ /* 0x000fe2000f8e02ff */
[----:B------:R-:W-:Y:S01]  /*a160*/  LEA R18, P1, R6, UR8, 0x2 ;  /* 0x0000000806127c11 */ /* 0x000fe2000f8210ff */
[----:B0-----:R-:W-:Y:S01]  /*a170*/  ULEA UR4, UR5, UR4, 0x18 ;  /* 0x0000000405047291 */ /* 0x001fe2000f8ec03f */
        /* <DEDUP_REMOVED lines=23> */
[C---:B------:R-:W-:Y:S01]  /*a2f0*/  VIADD R4, R19.reuse, 0x10 ;  /* 0x0000001013047836 */ /* 0x040fe20000000000 */
[C---:B------:R-:W-:Y:S01]  /*a300*/  IADD3 R5, R19.reuse, 0x18, RZ ;  /* 0x0000001813057810 */ /* 0x040fe20007ffe0ff */
[C---:B------:R-:W-:Y:S02]  /*a310*/  VIADD R6, R19.reuse, 0x20 ;  /* 0x0000002013067836 */ /* 0x040fe40000000000 */
[C---:B------:R-:W-:Y:S01]  /*a320*/  VIADD R7, R19.reuse, 0x28 ;  /* 0x0000002813077836 */ /* 0x040fe20000000000 */
[----:B------:R-:W-:Y:S01]  /*a330*/  ISETP.GE.AND P1, PT, R4, UR4, PT ;  /* 0x0000000404007c0c */ /* 0x000fe2000bf26270 */
[----:B------:R-:W-:Y:S01]  /*a340*/  VIADD R9, R19, 0x30 ;  /* 0x0000003013097836 */ /* 0x000fe20000000000 */
[----:B------:R-:W-:Y:S01]  /*a350*/  ISETP.GE.AND P2, PT, R5, UR4, PT ;  /* 0x0000000405007c0c */ /* 0x000fe2000bf46270 */
[----:B------:R-:W-:Y:S01]  /*a360*/  VIADD R11, R19, 0x38 ;  /* 0x00000038130b7836 */ /* 0x000fe20000000000 */
[----:B------:R-:W-:-:S02]  /*a370*/  ISETP.GE.AND P3, PT, R6, UR4, PT ;  /* 0x0000000406007c0c */ /* 0x000fc4000bf66270 */
[----:B------:R-:W-:Y:S01]  /*a380*/  ISETP.GE.AND P4, PT, R7, UR4, PT ;  /* 0x0000000407007c0c */ /* 0x000fe2000bf86270 */
[----:B---34-:R-:W-:Y:S01]  /*a390*/  @!P0 IMAD.WIDE R2, R19, 0x4, R14 ;  /* 0x0000000413028825 */ /* 0x018fe200078e020e */
[----:B------:R-:W-:Y:S02]  /*a3a0*/  ISETP.GE.AND P5, PT, R9, UR4, PT ;  /* 0x0000000409007c0c */ /* 0x000fe4000bfa6270 */
[----:B------:R-:W-:Y:S02]  /*a3b0*/  ISETP.GE.AND P6, PT, R11, UR4, PT ;  /* 0x000000040b007c0c */ /* 0x000fe4000bfc6270 */
[----:B------:R0:W-:Y:S01]  /*a3c0*/  @!P0 ST.E.64 desc[UR46][R2.64], R88 ;  /* 0x0000005802008985 */ /* 0x0001e2000c101b2e */
[----:B------:R-:W-:Y:S02]  /*a3d0*/  ISETP.GE.AND P0, PT, R0, UR4, PT ;  /* 0x0000000400007c0c */ /* 0x000fe4000bf06270 */
[----:B------:R-:W-:Y:S02]  /*a3e0*/  @!P1 LEA.HI R4, R4, R4, RZ, 0x1 ;  /* 0x0000000404049211 */ /* 0x000fe400078f08ff */
[----:B------:R-:W-:-:S02]  /*a3f0*/  @!P3 LEA.HI R6, R6, R6, RZ, 0x1 ;  /* 0x000000060606b211 */ /* 0x000fc400078f08ff */
[----:B------:R-:W-:Y:S02]  /*a400*/  @!P4 LEA.HI R8, R7, R7, RZ, 0x1 ;  /* 0x000000070708c211 */ /* 0x000fe400078f08ff */
[----:B------:R-:W-:Y:S02]  /*a410*/  @!P5 LEA.HI R10, R9, R9, RZ, 0x1 ;  /* 0x00000009090ad211 */ /* 0x000fe400078f08ff */
[----:B------:R-:W-:Y:S02]  /*a420*/  @!P6 LEA.HI R12, R11, R11, RZ, 0x1 ;  /* 0x0000000b0b0ce211 */ /* 0x000fe400078f08ff */
[----:B------:R-:W-:Y:S02]  /*a430*/  @!P3 LOP3.LUT R9, R6, 0xfffffffe, RZ, 0xc0, !PT ;  /* 0xfffffffe0609b812 */ /* 0x000fe400078ec0ff */
[----:B------:R-:W-:Y:S02]  /*a440*/  @!P0 LEA.HI R0, R0, R0, RZ, 0x1 ;  /* 0x0000000000008211 */ /* 0x000fe400078f08ff */
[----:B0-----:R-:W-:-:S02]  /*a450*/  @!P2 LEA.HI R2, R5, R5, RZ, 0x1 ;  /* 0x000000050502a211 */ /* 0x001fc400078f08ff */
[----:B------:R-:W-:Y:S02]  /*a460*/  @!P0 LOP3.LUT R3, R0, 0xfffffffe, RZ, 0xc0, !PT ;  /* 0xfffffffe00038812 */ /* 0x000fe400078ec0ff */
[----:B------:R-:W-:Y:S02]  /*a470*/  @!P1 LOP3.LUT R5, R4, 0xfffffffe, RZ, 0xc0, !PT ;  /* 0xfffffffe04059812 */ /* 0x000fe400078ec0ff */
[----:B------:R-:W-:Y:S01]  /*a480*/  @!P2 LOP3.LUT R7, R2, 0xfffffffe, RZ, 0xc0, !PT ;  /* 0xfffffffe0207a812 */ /* 0x000fe200078ec0ff */
[--C-:B------:R-:W-:Y:S01]  /*a490*/  @!P0 IMAD.WIDE R2, R3, 0x4, R14.reuse ;  /* 0x0000000403028825 */ /* 0x100fe200078e020e */
[----:B------:R-:W-:Y:S02]  /*a4a0*/  @!P4 LOP3.LUT R11, R8, 0xfffffffe, RZ, 0xc0, !PT ;  /* 0xfffffffe080bc812 */ /* 0x000fe400078ec0ff */
[----:B------:R-:W-:Y:S01]  /*a4b0*/  @!P5 LOP3.LUT R13, R10, 0xfffffffe, RZ, 0xc0, !PT ;  /* 0xfffffffe0a0dd812 */ /* 0x000fe200078ec0ff */
[--C-:B------:R-:W-:Y:S01]  /*a4c0*/  @!P1 IMAD.WIDE R4, R5, 0x4, R14.reuse ;  /* 0x0000000405049825 */ /* 0x100fe200078e020e */
[----:B------:R-:W-:Y:S01]  /*a4d0*/  @!P6 LOP3.LUT R21, R12, 0xfffffffe, RZ, 0xc0, !PT ;  /* 0xfffffffe0c15e812 */ /* 0x000fe200078ec0ff */
        /* <DEDUP_REMOVED lines=8> */
[----:B------:R0:W-:Y:S02]  /*a560*/  @!P4 ST.E.64 desc[UR46][R10.64], R108 ;  /* 0x0000006c0a00c985 */ /* 0x0001e4000c101b2e */
[----:B------:R-:W-:Y:S02]  /*a570*/  @!P6 IMAD.WIDE R14, R21, 0x4, R14 ;  /* 0x00000004150ee825 */ /* 0x000fe400078e020e */
[----:B------:R0:W-:Y:S04]  /*a580*/  @!P5 ST.E.64 desc[UR46][R12.64], R112 ;  /* 0x000000700c00d985 */ /* 0x0001e8000c101b2e */
[----:B------:R0:W-:Y:S02]  /*a590*/  @!P6 ST.E.64 desc[UR46][R14.64], R116 ;  /* 0x000000740e00e985 */ /* 0x0001e4000c101b2e */
.L_x_1888:
[----:B------:R-:W-:Y:S05]  /*a5a0*/  BSYNC B0 ;  /* 0x0000000000007941 */ /* 0x000fea0003800000 */
.L_x_1887:
[----:B------:R-:W-:Y:S01]  /*a5b0*/  ISETP.GE.AND P0, PT, R16, R17, PT ;  /* 0x000000111000720c */ /* 0x000fe20003f06270 */
[----:B0-----:R0:W1:Y:S04]  /*a5c0*/  SHFL.IDX PT, R13, R20, 0x1, 0x1c1f ;  /* 0x003c1f00140d7f89 */ /* 0x00106800000e0000 */
[----:B------:R0:W0:Y:S08]  /*a5d0*/  SHFL.IDX PT, R12, R18, 0x1, 0x1c1f ;  /* 0x003c1f00120c7f89 */ /* 0x00003000000e0000 */
[----:B------:R-:W-:Y:S05]  /*a5e0*/  @P0 BRA `(.L_x_1853) ;  /* 0x0000003c00000947 */ /* 0x000fea0003800000 */
[C---:B--2---:R-:W-:Y:S01]  /*a5f0*/  VIADD R0, R19.reuse, 0x8 ;  /* 0x0000000813007836 */ /* 0x044fe20000000000 */
[----:B------:R-:W-:Y:S01]  /*a600*/  ULDC UR4, c[0x0][0xac8] ;  /* 0x0002b20000047ab9 */ /* 0x000fe20000000800 */
[C---:B------:R-:W-:Y:S01]  /*a610*/  IADD3 R6, R19.reuse, 0x10, RZ ;  /* 0x0000001013067810 */ /* 0x040fe20007ffe0ff */
[C---:B------:R-:W-:Y:S01]  /*a620*/  VIADD R7, R19.reuse, 0x18 ;  /* 0x0000001813077836 */ /* 0x040fe20000000000 */
[C---:B------:R-:W-:Y:S01]  /*a630*/  ISETP.GE.AND P0, PT, R19.reuse, UR4, PT ;  /* 0x0000000413007c0c */ /* 0x040fe2000bf06270 */
[C---:B------:R-:W-:Y:S01]  /*a640*/  VIADD R8, R19.reuse, 0x20 ;  /* 0x0000002013087836 */ /* 0x040fe20000000000 */
[----:B------:R-:W-:Y:S01]  /*a650*/  ISETP.GE.AND P1, PT, R0, UR4, PT ;  /* 0x0000000400007c0c */ /* 0x000fe2000bf26270 */
[C---:B------:R-:W-:Y:S01]  /*a660*/  VIADD R9, R19.reuse, 0x28 ;  /* 0x0000002813097836 */ /* 0x040fe20000000000 */
[----:B------:R-:W-:Y:S01]  /*a670*/  ISETP.GE.AND P2, PT, R6, UR4, PT ;  /* 0x0000000406007c0c */ /* 0x000fe2000bf46270 */
[----:B------:R-:W-:Y:S01]  /*a680*/  VIADD R11, R19, 0x30 ;  /* 0x00000030130b7836 */ /* 0x000fe20000000000 */
[----:B------:R-:W-:-:S02]  /*a690*/  ISETP.GE.AND P3, PT, R7, UR4, PT ;  /* 0x0000000407007c0c */ /* 0x000fc4000bf66270 */
[----:B------:R-:W-:Y:S02]  /*a6a0*/  ISETP.GE.AND P4, PT, R8, UR4, PT ;  /* 0x0000000408007c0c */ /* 0x000fe4000bf86270 */
        /* <DEDUP_REMOVED lines=36> */
.L_x_1886:
[----:B------:R-:W-:-:S04]  /*a8f0*/  IADD3 R0, R2, -0x80, RZ ;  /* 0xffffff8002007810 */ /* 0x000fc80007ffe0ff */
        /* <DEDUP_REMOVED lines=32> */
[----:B--2---:R-:W-:Y:S01]  /*ab00*/  @P0 IMAD.HI.U32 R4, R0, R7, RZ ;  /* 0x0000000700040227 */ /* 0x004fe200078e00ff */
[----:B------:R-:W-:-:S03]  /*ab10*/  IADD3 R7, RZ, -UR36, RZ ;  /* 0x80000024ff077c10 */ /* 0x000fc6000fffe0ff */
        /* <DEDUP_REMOVED lines=24> */
.L_x_1851:
        /* <DEDUP_REMOVED lines=18> */
.L_x_1889:
[----:B------:R-:W-:Y:S01]  /*adc0*/  ULDC UR40, c[0x0][0xc50] ;  /* 0x0003140000287ab9 */ /* 0x000fe20000000800 */
[----:B------:R-:W-:Y:S01]  /*add0*/  UMOV UR36, UR6 ;  /* 0x0000000600247c82 */ /* 0x000fe20008000000 */
[----:B------:R-:W-:-:S11]  /*ade0*/  UISETP.NE.AND UP0, UPT, UR40, 0x1, UPT ;  /* 0x000000012800788c */ /* 0x000fd6000bf05270 */
[----:B------:R-:W-:Y:S01]  /*adf0*/  @UP0 ULDC UR4, c[0x0][0xc54] ;  /* 0x0003150000040ab9 */ /* 0x000fe20000000800 */
[----:B------:R-:W-:Y:S01]  /*ae00*/  @UP0 ULDC UR7, c[0x0][0xc58] ;  /* 0x0003160000070ab9 */ /* 0x000fe20000000800 */
[----:B------:R-:W-:-:S04]  /*ae10*/  UIMAD.WIDE.U32 UR4, UR6, UR4, URZ ;  /* 0x00000004060472a5 */ /* 0x000fc8000f8e003f */
[----:B------:R-:W-:-:S12]  /*ae20*/  @UP0 USHF.R.U32.HI UR36, URZ, UR7, UR5 ;  /* 0x000000073f240299 */ /* 0x000fd80008011605 */
.L_x_1890:
[----:B------:R-:W-:Y:S01]  /*ae30*/  ISETP.GE.AND P0, PT, R22, RZ, PT ;  /* 0x000000ff1600720c */ /* 0x000fe20003f06270 */
[----:B------:R-:W-:Y:S01]  /*ae40*/  UIADD3 UR4, -UR36, URZ, URZ ;  /* 0x0000003f24047290 */ /* 0x000fe2000fffe13f */
[----:B------:R-:W-:Y:S01]  /*ae50*/  MOV R3, 0x1 ;  /* 0x0000000100037802 */ /* 0x000fe20000000f00 */
[----:B------:R-:W-:Y:S02]  /*ae60*/  IMAD.MOV.U32 R0, RZ, RZ, RZ ;  /* 0x000000ffff007224 */ /* 0x000fe400078e00ff */
[----:B------:R-:W-:Y:S01]  /*ae70*/  UIMAD UR40, UR40, UR4, UR6 ;  /* 0x00000004282872a4 */ /* 0x000fe2000f8e0206 */
[----:B------:R-:W-:-:S07]  /*ae80*/  IMAD.MOV.U32 R4, RZ, RZ, 0x1 ;  /* 0x00000001ff047424 */ /* 0x000fce00078e00ff */
[----:B------:R-:W-:Y:S05]  /*ae90*/  @!P0 BRA `(.L_x_1891) ;  /* 0x0000003000208947 */ /* 0x000fea0003800000 */
[----:B------:R-:W0:Y:S01]  /*aea0*/  S2UR UR4, SR_CTAID.X ;  /* 0x00000000000479c3 */ /* 0x000e220000002500 */
[----:B------:R-:W-:Y:S01]  /*aeb0*/  ULDC UR5, c[0x0][0x448] ;  /* 0x0001120000057ab9 */ /* 0x000fe20000000800 */
[----:B------:R-:W-:Y:S01]  /*aec0*/  ULDC.64 UR6, c[0x0][0x418] ;  /* 0x0001060000067ab9 */ /* 0x000fe20000000a00 */
[----:B------:R-:W-:Y:S02]  /*aed0*/  UISETP.NE.AND UP1, UPT, UR5, 0x1, UPT ;  /* 0x000000010500788c */ /* 0x000fe4000bf25270 */
[----:B------:R-:W-:Y:S01]  /*aee0*/  UISETP.NE.U32.AND UP0, UPT, UR6, URZ, UPT ;  /* 0x0000003f0600728c */ /* 0x000fe2000bf05070 */
[----:B------:R-:W-:Y:S01]  /*aef0*/  UMOV UR8, 0xc0 ;  /* 0x000000c000087882 */ /* 0x000fe20000000000 */
[----:B------:R-:W-:Y:S02]  /*af00*/  ULDC UR5, c[0x0][0x288] ;  /* 0x0000a20000057ab9 */ /* 0x000fe40000000800 */
[----:B------:R-:W-:Y:S01]  /*af10*/  UISETP.NE.AND.EX UP0, UPT, UR7, URZ, UPT, UP0 ;  /* 0x0000003f0700728c */ /* 0x000fe2000bf05300 */
[----:B------:R-:W-:Y:S01]  /*af20*/  ULDC UR6, c[0x0][0x424] ;  /* 0x0001090000067ab9 */ /* 0x000fe20000000800 */
[----:B------:R-:W-:-:S02]  /*af30*/  UIADD3 UR10, -UR5, 0x80, URZ ;  /* 0x00000080050a7890 */ /* 0x000fc4000fffe13f */
[----:B------:R-:W-:Y:S01]  /*af40*/  USEL UR7, UR6, 0x1, UP0 ;  /* 0x0000000106077887 */ /* 0x000fe20008000000 */
[----:B------:R-:W-:Y:S01]  /*af50*/  ULDC UR9, c[0x0][0x2f0] ;  /* 0x0000bc0000097ab9 */ /* 0x000fe20000000800 */
[----:B------:R-:W-:Y:S02]  /*af60*/  UMOV UR43, URZ ;  /* 0x0000003f002b7c82 */ /* 0x000fe40008000000 */
[----:B------:R-:W-:Y:S02]  /*af70*/  UIMAD UR10, UR7, UR9, UR10 ;  /* 0x00000009070a72a4 */ /* 0x000fe4000f8e020a */
[----:B------:R-:W-:Y:S02]  /*af80*/  UIMAD UR7, UR7, UR9, 0x7f ;  /* 0x0000007f070774a4 */ /* 0x000fe4000f8e0209 */
[----:B------:R-:W-:Y:S02]  /*af90*/  USHF.R.U32.HI UR9, URZ, 0x10, UR40 ;  /* 0x000000103f097899 */ /* 0x000fe40008011628 */
[----:B0-----:R-:W-:-:S02]  /*afa0*/  UIMAD UR8, UR4, UR8, 0xbf ;  /* 0x000000bf040874a4 */ /* 0x001fc4000f8e0208 */
[----:B------:R-:W-:Y:S01]  /*afb0*/  ULOP3.LUT UR40, UR40, 0xffff, URZ, 0xc0, !UPT ;  /* 0x0000ffff28287892 */ /* 0x000fe2000f8ec03f */
[----:B------:R-:W-:Y:S02]  /*afc0*/  @UP1 ULDC UR4, c[0x0][0x44c] ;  /* 0x0001130000041ab9 */ /* 0x000fe40000000800 */
[----:B------:R-:W-:Y:S02]  /*afd0*/  UIMAD.WIDE.U32 UR4, UR8, UR4, URZ ;  /* 0x00000004080472a5 */ /* 0x000fe4000f8e003f */
[----:B------:R-:W-:Y:S01]  /*afe0*/  UMOV UR6, UR8 ;  /* 0x0000000800067c82 */ /* 0x000fe20008000000 */
[----:B------:R-:W-:Y:S02]  /*aff0*/  @UP1 ULDC UR8, c[0x0][0x450] ;  /* 0x0001140000081ab9 */ /* 0x000fe40000000800 */
[----:B------:R-:W-:Y:S02]  /*b000*/  @UP1 USHF.R.U32.HI UR6, URZ, UR8, UR5 ;  /* 0x000000083f061299 */ /* 0x000fe40008011605 */
[----:B------:R-:W-:-:S02]  /*b010*/  USHF.R.S32.HI UR5, URZ, 0x1f, UR7 ;  /* 0x0000001f3f057899 */ /* 0x000fc40008011407 */
[----:B------:R-:W-:Y:S02]  /*b020*/  UIADD3 UR6, UR10, UR6, URZ ;  /* 0x000000060a067290 */ /* 0x000fe4000fffe03f */
[----:B------:R-:W-:Y:S02]  /*b030*/  ULEA.HI UR5, UR5, UR7, URZ, 0x7 ;  /* 0x0000000705057291 */ /* 0x000fe4000f8f383f */
[----:B------:R-:W-:Y:S02]  /*b040*/  USHF.R.S32.HI UR4, URZ, 0x1f, UR6 ;  /* 0x0000001f3f047899 */ /* 0x000fe40008011406 */
[----:B------:R-:W-:Y:S02]  /*b050*/  USHF.R.S32.HI UR5, URZ, 0x7, UR5 ;  /* 0x000000073f057899 */ /* 0x000fe40008011405 */
[----:B------:R-:W-:-:S04]  /*b060*/  ULEA.HI UR4, UR4, UR6, URZ, 0x7 ;  /* 0x0000000604047291 */ /* 0x000fc8000f8f383f */
        /* <DEDUP_REMOVED lines=12> */
[----:B------:R-:W-:Y:S01]  /*b130*/  MOV R6, UR6 ;  /* 0x0000000600067c02 */ /* 0x000fe20008000f00 */
[----:B------:R-:W-:Y:S01]  /*b140*/  ULOP3.LUT UR6, UR6, UR9, URZ, 0x3c, !UPT ;  /* 0x0000000906067292 */ /* 0x000fe2000f8e3c3f */
[----:B------:R-:W-:Y:S02]  /*b150*/  R2UR UR10, R0 ;  /* 0x00000000000a72ca */ /* 0x000fe400000e0000 */
[----:B------:R-:W-:Y:S02]  /*b160*/  IABS R6, R6 ;  /* 0x0000000600067213 */ /* 0x000fe40000000000 */
[----:B------:R-:W-:-:S03]  /*b170*/  IABS R7, R5 ;  /* 0x0000000500077213 */ /* 0x000fc60000000000 */
        /* <DEDUP_REMOVED lines=24> */
.L_x_1892:
[----:B------:R-:W-:Y:S01]  /*b300*/  UIMAD UR39, UR40, UR43, URZ ;  /* 0x0000002b282772a4 */ /* 0x000fe2000f8e023f */
[----:B------:R-:W-:Y:S02]  /*b310*/  IMAD.U32 R19, RZ, RZ, UR41 ;  /* 0x00000029ff137e24 */ /* 0x000fe4000f8e00ff */
[----:B------:R-:W-:-:S03]  /*b320*/  IMAD.MOV.U32 R4, RZ, RZ, 0x1 ;  /* 0x00000001ff047424 */ /* 0x000fc600078e00ff */
[----:B------:R-:W-:-:S05]  /*b330*/  IMAD.U32 R0, RZ, RZ, UR39 ;  /* 0x00000027ff007e24 */ /* 0x000fca000f8e00ff */
[----:B------:R-:W-:Y:S02]  /*b340*/  VIADDMNMX R19, R0, UR43, R19, PT ;  /* 0x0000002b00137c46 */ /* 0x000fe4000b800113 */
[----:B------:R-:W-:Y:S02]  /*b350*/  MOV R0, RZ ;  /* 0x000000ff00007202 */ /* 0x000fe40000000f00 */
        /* <DEDUP_REMOVED lines=18> */
[----:B------:R-:W-:Y:S01]  /*b480*/  MOV R13, RZ ;  /* 0x000000ff000d7202 */ /* 0x000fe20000000f00 */
[----:B------:R-:W-:-:S02]  /*b490*/  IMAD.U32 R10, RZ, RZ, UR4 ;  /* 0x00000004ff0a7e24 */ /* 0x000fc4000f8e00ff */
[----:B------:R-:W-:Y:S02]  /*b4a0*/  IMAD.U32 R11, RZ, RZ, UR5 ;  /* 0x00000005ff0b7e24 */ /* 0x000fe4000f8e00ff */
[----:B------:R-:W-:Y:S02]  /*b4b0*/  IMAD.MOV.U32 R8, RZ, RZ, 0x70 ;  /* 0x00000070ff087424 */ /* 0x000fe400078e00ff */
[----:B------:R-:W-:-:S07]  /*b4c0*/  IMAD.MOV.U32 R12, RZ, RZ, 0x1 ;  /* 0x00000001ff0c7424 */ /* 0x000fce00078e00ff */
[----:B------:R-:W-:-:S07]  /*b4d0*/  LEPC R20, `(.L_x_1893) ;  /* 0x000000001014794e */ /* 0x000fce0000000000 */
[----:B0-----:R-:W-:Y:S05]  /*b4e0*/  CALL.ABS.NOINC R14 ;  /* 0x000000000e007343 */ /* 0x001fea0003c00000 */
.L_x_1893:
        /* <DEDUP_REMOVED lines=20> */
.L_x_1895:
[----:B------:R0:W1:Y:S01]  /*b630*/  LDC.64 R14, c[0x4][R18] ;  /* 0x01000000120e7b82 */ /* 0x0000620000000a00 */
[----:B------:R-:W-:Y:S01]  /*b640*/  ULDC.64 UR4, c[0x4][0xa8] ;  /* 0x01002a0000047ab9 */ /* 0x000fe20000000a00 */
[----:B------:R-:W-:Y:S01]  /*b650*/  ULDC.64 UR6, c[0x4][0xb0] ;  /* 0x01002c0000067ab9 */ /* 0x000fe20000000a00 */
[----:B------:R-:W-:Y:S01]  /*b660*/  MOV R4, UR4 ;  /* 0x0000000400047c02 */ /* 0x000fe20008000f00 */
        /* <DEDUP_REMOVED lines=11> */
.L_x_1894:
        /* <DEDUP_REMOVED lines=9> */
[----:B------:R-:W-:Y:S02]  /*b7b0*/  IADD3 R25, R19, -0x1, RZ ;  /* 0xffffffff13197810 */ /* 0x000fe40007ffe0ff */
[----:B0-----:R-:W-:-:S04]  /*b7c0*/  ISETP.NE.U32.AND P0, PT, R4, RZ, PT ;  /* 0x000000ff0400720c */ /* 0x001fc80003f05070 */
[----:B------:R-:W-:-:S04]  /*b7d0*/  ISETP.NE.AND.EX P1, PT, R5, RZ, PT, P0 ;  /* 0x000000ff0500720c */ /* 0x000fc80003f25300 */
[----:B------:R-:W-:Y:S02]  /*b7e0*/  P2R R26, PR, RZ, 0x2 ;  /* 0x00000002ff1a7803 */ /* 0x000fe40000000000 */
[----:B--2---:R-:W-:Y:S02]  /*b7f0*/  SHF.R.S32.HI R23, RZ, 0x1f, R18 ;  /* 0x0000001fff177819 */ /* 0x004fe40000011412 */
[----:B------:R-:W-:Y:S01]  /*b800*/  SEL R24, R18, RZ, !P1 ;  /* 0x000000ff12187207 */ /* 0x000fe20004800000 */
[----:B------:R-:W-:Y:S06]  /*b810*/  BRA.DIV UR4, `(.L_x_1896) ;  /* 0x0000002e04247947 */ /* 0x000fec000b800000 */
[----:B------:R0:W1:Y:S02]  /*b820*/  SHFL.IDX PT, R14, R16, RZ, 0x1f ;  /* 0x00001fff100e7589 */ /* 0x00006400000e0000 */
.L_x_1964:
[----:B-1----:R-:W-:Y:S02]  /*b830*/  ISETP.NE.AND P0, PT, R14, RZ, PT ;  /* 0x000000ff0e00720c */ /* 0x002fe40003f05270 */
[----:B------:R-:W-:-:S04]  /*b840*/  PLOP3.LUT P2, PT, PT, PT, PT, 0x8, 0x0 ;  /* 0x000000000000781c */ /* 0x000fc80003f4e170 */
[----:B------:R-:W-:-:S07]  /*b850*/  P2R R27, PR, RZ, 0x4 ;  /* 0x00000004ff1b7803 */ /* 0x000fce0000000000 */
[----:B------:R-:W-:Y:S05]  /*b860*/  @P0 BRA `(.L_x_1897) ;  /* 0x0000000000cc0947 */ /* 0x000fea0003800000 */
[----:B------:R-:W-:-:S03]  /*b870*/  UMOV UR4, 0xffffffff ;  /* 0xffffffff00047882 */ /* 0x000fc60000000000 */
[----:B------:R-:W-:Y:S05]  /*b880*/  BRA.DIV UR4, `(.L_x_1898) ;  /* 0x0000002e04287947 */ /* 0x000fea000b800000 */
[----:B------:R-:W-:-:S13]  /*b890*/  ELECT P6, URZ, PT ;  /* 0x00000000003f782f */ /* 0x000fda00038c0000 */
.L_x_1967:
        /* <DEDUP_REMOVED lines=16> */
[----:B------:R-:W-:-:S03]  /*b9a0*/  IMAD.WIDE.U32 R6, R18, UR4, R6 ;  /* 0x0000000412067c25 */ /* 0x000fc6000f8e0006 */
[----:B------:R-:W-:Y:S02]  /*b9b0*/  LEA R4, P0, R6, R4, 0x2 ;  /* 0x0000000406047211 */ /* 0x000fe400078010ff */
[----:B------:R-:W-:-:S04]  /*b9c0*/  IADD3 R7, R7, R9, RZ ;  /* 0x0000000907077210 */ /* 0x000fc80007ffe0ff */
[----:B------:R-:W-:-:S05]  /*b9d0*/  LEA.HI.X R5, R6, R5, R7, 0x2, P0 ;  /* 0x0000000506057211 */ /* 0x000fca00000f1407 */
[----:B------:R1:W5:Y:S01]  /*b9e0*/  LDG.E R24, desc[UR46][R4.64] ;  /* 0x0000002e04187981 */ /* 0x000362000c1e1900 */
[----:B------:R-:W-:-:S04]  /*b9f0*/  IMAD.MOV R3, RZ, RZ, -R3 ;  /* 0x000000ffff037224 */ /* 0x000fc800078e0a03 */
[----:B------:R-:W-:-:S07]  /*ba00*/  IMAD R25, R8, R3, R25 ;  /* 0x0000000308197224 */ /* 0x000fce00078e0219 */
.L_x_1899:
[----:B------:R-:W2:Y:S01]  /*ba10*/  SYNCS.PHASECHK.TRANS64.TRYWAIT P0, [UR38+0x16840], R0 ;  /* 0x01684000ff0075a7 */ /* 0x000ea20008000166 */
[----:B------:R-:W-:Y:S01]  /*ba20*/  ISETP.NE.AND P1, PT, R17, RZ, PT ;  /* 0x000000ff1100720c */ /* 0x000fe20003f25270 */
[----:B--2---:R-:W-:-:S12]  /*ba30*/  @!P0 BRA `(.L_x_1900) ;  /* 0x0000002800dc8947 */ /* 0x004fd80003800000 */
.L_x_1968:
[----:B------:R-:W-:Y:S05]  /*ba40*/  @P1 BRA `(.L_x_1901) ;  /* 0x0000000000141947 */ /* 0x000fea0003800000 */
[----:B------:R-:W-:Y:S01]  /*ba50*/  LOP3.LUT P0, RZ, R2, 0x1f, RZ, 0xc0, !PT ;  /* 0x0000001f02ff7812 */ /* 0x000fe2000780c0ff */
[----:B--2---:R-:W-:-:S04]  /*ba60*/  IMAD.MOV.U32 R0, RZ, RZ, 0x4000 ;  /* 0x00004000ff007424 */ /* 0x004fc800078e00ff */
[----:B------:R3:W-:Y:S08]  /*ba70*/  SYNCS.ARRIVE.TRANS64 RZ, [UR38+0x16830], R0 ;  /* 0x01683000ffff79a7 */ /* 0x0007f00008000026 */
[----:B---3--:R-:W-:Y:S05]  /*ba80*/  @!P0 BRA `(.L_x_1901) ;  /* 0x0000000000048947 */ /* 0x008fea0003800000 */
[----:B------:R-:W-:Y:S01]  /*ba90*/  BPT.TRAP 0x1 ;  /* 0x000000040000795c */ /* 0x000fe20000300000 */
.L_x_1901:
        /* <DEDUP_REMOVED lines=11> */
[----:B------:R-:W-:Y:S01]  /*bb50*/  USHF.L.U32 UR11, UR11, 0x7, URZ ;  /* 0x000000070b0b7899 */ /* 0x000fe2000800063f */
[----:B------:R-:W-:Y:S01]  /*bb60*/  UMOV UR10, URZ ;  /* 0x0000003f000a7c82 */ /* 0x000fe20008000000 */
[----:B------:R-:W-:-:S07]  /*bb70*/  UMOV UR12, UR36 ;  /* 0x00000024000c7c82 */ /* 0x000fce0008000000 */
[----:B------:R3:W-:Y:S02]  /*bb80*/  UTMALDG.4D [UR8], [UR4], desc[UR6] ;  /* 0x00000608040075b4 */ /* 0x0007e40008019000 */
[----:B---3--:R-:W-:Y:S01]  /*bb90*/  NOP ;  /* 0x0000000000007918 */ /* 0x008fe20000000000 */
.L_x_1897:
        /* <DEDUP_REMOVED lines=16> */
[----:B-1----:R-:W-:Y:S01]  /*bca0*/  IMAD.U32 R4, RZ, RZ, UR4 ;  /* 0x00000004ff047e24 */ /* 0x002fe2000f8e00ff */
[----:B------:R-:W-:Y:S01]  /*bcb0*/  MOV R6, UR6 ;  /* 0x0000000600067c02 */ /* 0x000fe20008000f00 */
[----:B------:R-:W-:Y:S01]  /*bcc0*/  IMAD.U32 R5, RZ, RZ, UR5 ;  /* 0x00000005ff057e24 */ /* 0x000fe2000f8e00ff */
[----:B------:R-:W1:Y:S01]  /*bcd0*/  LDC.64 R14, c[0x4][R14] ;  /* 0x010000000e0e7b82 */ /* 0x000e620000000a00 */
[----:B------:R-:W-:Y:S01]  /*bce0*/  ULDC.64 UR4, c[0x4][0x20] ;  /* 0x0100080000047ab9 */ /* 0x000fe20000000a00 */
[----:B------:R-:W-:Y:S01]  /*bcf0*/  IMAD.U32 R7, RZ, RZ, UR7 ;  /* 0x00000007ff077e24 */ /* 0x000fe2000f8e00ff */
[----:B------:R-:W-:Y:S01]  /*bd00*/  MOV R12, 0x1 ;  /* 0x00000001000c7802 */ /* 0x000fe20000000f00 */
[----:B------:R-:W-:-:S02]  /*bd10*/  IMAD.U32 R10, RZ, RZ, UR4 ;  /* 0x00000004ff0a7e24 */ /* 0x000fc4000f8e00ff */
[----:B------:R-:W-:Y:S02]  /*bd20*/  IMAD.U32 R11, RZ, RZ, UR5 ;  /* 0x00000005ff0b7e24 */ /* 0x000fe4000f8e00ff */
[----:B------:R-:W-:Y:S02]  /*bd30*/  IMAD.MOV.U32 R8, RZ, RZ, 0x70 ;  /* 0x00000070ff087424 */ /* 0x000fe400078e00ff */
[----:B------:R-:W-:-:S07]  /*bd40*/  IMAD.MOV.U32 R13, RZ, RZ, RZ ;  /* 0x000000ffff0d7224 */ /* 0x000fce00078e00ff */
[----:B------:R-:W-:-:S07]  /*bd50*/  LEPC R20, `(.L_x_1902) ;  /* 0x000000001014794e */ /* 0x000fce0000000000 */
[----:B012---:R-:W-:Y:S05]  /*bd60*/  CALL.ABS.NOINC R14 ;  /* 0x000000000e007343 */ /* 0x007fea0003c00000 */
.L_x_1902:
[----:B--2---:R-:W2:Y:S01]  /*bd70*/  LDC R0, c[0x0][0x448] ;  /* 0x00011200ff007b82 */ /* 0x004ea20000000800 */
[----:B------:R-:W3:Y:S01]  /*bd80*/  S2R R9, SR_CTAID.X ;  /* 0x0000000000097919 */ /* 0x000ee20000002500 */
[----:B------:R-:W-:Y:S01]  /*bd90*/  IMAD.SHL.U32 R3, R2, 0x10, RZ ;  /* 0x0000001002037824 */ /* 0x000fe200078e00ff */
[----:B------:R-:W-:Y:S01]  /*bda0*/  SHF.R.U32.HI R12, RZ, 0x3, R17 ;  /* 0x00000003ff0c7819 */ /* 0x000fe20000011611 */
[----:B------:R-:W-:Y:S01]  /*bdb0*/  UMOV UR44, UR48 ;  /* 0x00000030002c7c82 */ /* 0x000fe20008000000 */
[----:B------:R-:W-:Y:S01]  /*bdc0*/  ULDC.64 UR4, c[0x0][0x2d0] ;  /* 0x0000b40000047ab9 */ /* 0x000fe20000000a00 */
[----:B------:R-:W-:Y:S01]  /*bdd0*/  ULDC.64 UR6, c[0x0][0x2c8] ;  /* 0x0000b20000067ab9 */ /* 0x000fe20000000a00 */
[----:B-1----:R-:W-:Y:S01]  /*bde0*/  LOP3.LUT R4, R12, 0x70, R3, 0xf8, !PT ;  /* 0x000000700c047812 */ /* 0x002fe200078ef803 */
[----:B------:R-:W-:Y:S01]  /*bdf0*/  IMAD.SHL.U32 R20, R2, 0x8, RZ ;  /* 0x0000000802147824 */ /* 0x000fe200078e00ff */
[----:B--2---:R-:W-:-:S03]  /*be00*/  ISETP.NE.AND P0, PT, R0, 0x1, PT ;  /* 0x000000010000780c */ /* 0x004fc60003f05270 */
[----:B---3--:R-:W-:Y:S02]  /*be10*/  IMAD R13, R9, 0xc0, R4 ;  /* 0x000000c0090d7824 */ /* 0x008fe400078e0204 */
[----:B------:R-:W1:Y:S02]  /*be20*/  LDC.64 R4, c[0x0][0x2e0] ;  /* 0x0000b800ff047b82 */ /* 0x000e640000000a00 */
[----:B------:R-:W-:Y:S02]  /*be30*/  VIADD R11, R13, 0x80 ;  /* 0x000000800d0b7836 */ /* 0x000fe40000000000 */
[----:B------:R-:W-:-:S04]  /*be40*/  IMAD.MOV.U32 R15, RZ, RZ, R13 ;  /* 0x000000ffff0f7224 */ /* 0x000fc800078e000d */
[----:B------:R-:W2:Y:S08]  /*be50*/  @P0 LDC R6, c[0x0][0x44c] ;  /* 0x00011300ff060b82 */ /* 0x000eb00000000800 */
[----:B------:R-:W3:Y:S08]  /*be60*/  @P0 LDC R8, c[0x0][0x450] ;  /* 0x00011400ff080b82 */ /* 0x000ef00000000800 */
[----:B------:R-:W4:Y:S01]  /*be70*/  @P0 LDC R10, c[0x0][0x44c] ;  /* 0x00011300ff0a0b82 */ /* 0x000f220000000800 */
[----:B-1----:R-:W-:-:S04]  /*be80*/  IMAD R29, R29, R4, RZ ;  /* 0x000000041d1d7224 */ /* 0x002fc800078e02ff */
[C---:B------:R-:W-:Y:S02]  /*be90*/  IMAD R29, R22.reuse, R5, R29 ;  /* 0x00000005161d7224 */ /* 0x040fe400078e021d */
[----:B------:R-:W-:Y:S01]  /*bea0*/  IMAD.WIDE.U32 R4, R22, R4, UR44 ;  /* 0x0000002c16047e25 */ /* 0x000fe2000f8e0004 */
[----:B------:R-:W1:Y:S03]  /*beb0*/  @P0 LDC R7, c[0x0][0x450] ;  /* 0x00011400ff070b82 */ /* 0x000e660000000800 */
[----:B--2---:R-:W-:-:S04]  /*bec0*/  @P0 IMAD.HI.U32 R3, R13, R6, RZ ;  /* 0x000000060d030227 */ /* 0x004fc800078e00ff */
[----:B------:R-:W-:Y:S01]  /*bed0*/  IMAD.IADD R5, R5, 0x1, R29 ;  /* 0x0000000105057824 */ /* 0x000fe200078e021d */
[----:B---3--:R-:W-:Y:S02]  /*bee0*/  @P0 SHF.R.U32.HI R15, RZ, R8, R3 ;  /* 0x00000008ff0f0219 */ /* 0x008fe40000011603 */
[----:B------:R-:W-:-:S03]  /*bef0*/  MOV R3, R11 ;  /* 0x0000000b00037202 */ /* 0x000fc60000000f00 */
[----:B------:R-:W-:Y:S02]  /*bf00*/  IMAD.MOV R8, RZ, RZ, -R15 ;  /* 0x000000ffff087224 */ /* 0x000fe400078e0a0f */
[----:B----4-:R-:W-:-:S04]  /*bf10*/  @P0 IMAD.HI.U32 R6, R11, R10, RZ ;  /* 0x0000000a0b060227 */ /* 0x010fc800078e00ff */
[----:B------:R-:W-:Y:S01]  /*bf20*/  IMAD R13, R0, R8, R13 ;  /* 0x00000008000d7224 */ /* 0x000fe200078e020d */
[----:B-1----:R-:W-:Y:S02]  /*bf30*/  @P0 SHF.R.U32.HI R3, RZ, R7, R6 ;  /* 0x00000007ff030219 */ /* 0x002fe40000011606 */
[----:B------:R-:W-:Y:S02]  /*bf40*/  SHF.R.S32.HI R6, RZ, 0x1f, R15 ;  /* 0x0000001fff067819 */ /* 0x000fe4000001140f */
[--C-:B------:R-:W-:Y:S01]  /*bf50*/  SHF.R.S32.HI R10, RZ, 0x1f, R3.reuse ;  /* 0x0000001fff0a7819 */ /* 0x100fe20000011403 */
[----:B------:R-:W-:Y:S02]  /*bf60*/  IMAD.MOV R8, RZ, RZ, -R3 ;  /* 0x000000ffff087224 */ /* 0x000fe400078e0a03 */
[----:B------:R-:W-:Y:S02]  /*bf70*/  IMAD R6, R6, UR4, RZ ;  /* 0x0000000406067c24 */ /* 0x000fe4000f8e02ff */
[----:B------:R-:W-:Y:S01]  /*bf80*/  IMAD R11, R0, R8, R11 ;  /* 0x00000008000b7224 */ /* 0x000fe200078e020b */
[----:B------:R-:W-:Y:S01]  /*bf90*/  SHF.R.S32.HI R8, RZ, 0x1f, R13 ;  /* 0x0000001fff087819 */ /* 0x000fe2000001140d */
[----:B------:R-:W-:-:S02]  /*bfa0*/  IMAD R10, R10, UR4, RZ ;  /* 0x000000040a0a7c24 */ /* 0x000fc4000f8e02ff */
[C---:B------:R-:W-:Y:S02]  /*bfb0*/  IMAD R21, R15.reuse, UR5, R6 ;  /* 0x000000050f157c24 */ /* 0x040fe4000f8e0206 */
[----:B------:R-:W-:Y:S02]  /*bfc0*/  IMAD R8, R8, UR6, RZ ;  /* 0x0000000608087c24 */ /* 0x000fe4000f8e02ff */
[----:B------:R-:W-:-:S04]  /*bfd0*/  IMAD.WIDE.U32 R6, R15, UR4, R4 ;  /* 0x000000040f067c25 */ /* 0x000fc8000f8e0004 */
[----:B------:R-:W-:-:S04]  /*bfe0*/  IMAD.WIDE.U32 R4, R3, UR4, R4 ;  /* 0x0000000403047c25 */ /* 0x000fc8000f8e0004 */
[----:B------:R-:W-:Y:S01]  /*bff0*/  IMAD R15, R3, UR5, R10 ;  /* 0x00000005030f7c24 */ /* 0x000fe2000f8e020a */
[----:B------:R-:W-:Y:S01]  /*c000*/  ULDC.64 UR4, c[0x0][0x280] ;  /* 0x0000a00000047ab9 */ /* 0x000fe20000000a00 */
[----:B------:R-:W-:Y:S01]  /*c010*/  IMAD R3, R13, UR7, R8 ;  /* 0x000000070d037c24 */ /* 0x000fe2000f8e0208 */
[----:B------:R-:W-:Y:S01]  /*c020*/  SHF.R.S32.HI R8, RZ, 0x1f, R11 ;  /* 0x0000001fff087819 */ /* 0x000fe2000001140b */
[----:B------:R-:W-:Y:S01]  /*c030*/  IMAD.IADD R7, R7, 0x1, R21 ;  /* 0x0000000107077824 */ /* 0x000fe200078e0215 */
[----:B------:R-:W-:Y:S01]  /*c040*/  IADD3 R5, R5, R15, RZ ;  /* 0x0000000f05057210 */ /* 0x000fe20007ffe0ff */
[----:B------:R-:W-:Y:S02]  /*c050*/  IMAD.SHL.U32 R10, R17, 0x8, RZ ;  /* 0x00000008110a7824 */ /* 0x000fe400078e00ff */
[----:B------:R-:W-:-:S04]  /*c060*/  IMAD.WIDE.U32 R6, R13, UR6, R6 ;  /* 0x000000060d067c25 */ /* 0x000fc8000f8e0006 */
[----:B------:R-:W-:Y:S02]  /*c070*/  IMAD R8, R8, UR6, RZ ;  /* 0x0000000608087c24 */ /* 0x000fe4000f8e02ff */
[----:B------:R-:W-:Y:S02]  /*c080*/  IMAD.IADD R3, R7, 0x1, R3 ;  /* 0x0000000107037824 */ /* 0x000fe400078e0203 */
[C---:B------:R-:W-:Y:S01]  /*c090*/  IMAD R13, R11.reuse, UR7, R8 ;  /* 0x000000070b0d7c24 */ /* 0x040fe2000f8e0208 */
[----:B------:R-:W-:Y:S01]  /*c0a0*/  LEA R8, P0, R6, UR4, 0x1 ;  /* 0x0000000406087c11 */ /* 0x000fe2000f8008ff */
[----:B------:R-:W-:-:S03]  /*c0b0*/  IMAD.WIDE.U32 R4, R11, UR6, R4 ;  /* 0x000000060b047c25 */ /* 0x000fc6000f8e0004 */
[----:B------:R-:W-:Y:S01]  /*c0c0*/  LEA.HI.X R7, R6, UR5, R3, 0x1, P0 ;  /* 0x0000000506077c11 */ /* 0x000fe200080f0c03 */
[----:B------:R-:W-:Y:S01]  /*c0d0*/  IMAD.IADD R3, R5, 0x1, R13 ;  /* 0x0000000105037824 */ /* 0x000fe200078e020d */
[----:B------:R-:W-:Y:S01]  /*c0e0*/  LEA R6, P0, R4, UR4, 0x1 ;  /* 0x0000000404067c11 */ /* 0x000fe2000f8008ff */
[----:B------:R-:W-:Y:S01]  /*c0f0*/  ULDC UR4, c[0x0][0x2b8] ;  /* 0x0000ae0000047ab9 */ /* 0x000fe20000000800 */
[C---:B------:R-:W-:Y:S02]  /*c100*/  LOP3.LUT R5, R20.reuse, 0x1f8, RZ, 0xc0, !PT ;  /* 0x000001f814057812 */ /* 0x040fe400078ec0ff */
[----:B------:R-:W-:Y:S02]  /*c110*/  LOP3.LUT R20, R20, 0x38, RZ, 0xc0, !PT ;  /* 0x0000003814147812 */ /* 0x000fe400078ec0ff */
[----:B------:R-:W-:Y:S02]  /*c120*/  LEA.HI.X R3, R4, UR5, R3, 0x1, P0 ;  /* 0x0000000504037c11 */ /* 0x000fe400080f0c03 */
[----:B------:R-:W-:Y:S01]  /*c130*/  ISETP.GE.AND P0, PT, R20, UR4, PT ;  /* 0x0000000414007c0c */ /* 0x000fe2000bf06270 */
[----:B------:R-:W-:Y:S01]  /*c140*/  UMOV UR4, 0xffffffff ;  /* 0xffffffff00047882 */ /* 0x000fe20000000000 */
[----:B------:R-:W-:-:S04]  /*c150*/  LOP3.LUT R5, R5, 0x38, R2, 0x78, !PT ;  /* 0x0000003805057812 */ /* 0x000fc800078e7802 */
[----:B------:R-:W-:Y:S01]  /*c160*/  LOP3.LUT R10, R5, 0x200, R10, 0xf8, !PT ;  /* 0x00000200050a7812 */ /* 0x000fe200078ef80a */
[----:B------:R-:W-:Y:S06]  /*c170*/  BRA.DIV UR4, `(.L_x_1903) ;  /* 0x0000002604247947 */ /* 0x000fec000b800000 */
[----:B------:R-:W1:Y:S01]  /*c180*/  SHFL.IDX PT, R14, R8, RZ, 0x181f ;  /* 0x00181fff080e7589 */ /* 0x000e6200000e0000 */
[----:B------:R-:W-:Y:S01]  /*c190*/  ULDC UR4, c[0x0][0x288] ;  /* 0x0000a20000047ab9 */ /* 0x000fe20000000800 */
[----:B------:R-:W-:Y:S02]  /*c1a0*/  IMAD R9, R9, 0xc0, R12 ;  /* 0x000000c009097824 */ /* 0x000fe400078e020c */
        /* <DEDUP_REMOVED lines=8> */
[----:B-1----:R-:W-:-:S04]  /*c230*/  @!P1 LEA R14, P2, R20, R14, 0x1 ;  /* 0x0000000e140e9211 */ /* 0x002fc800078408ff */
[----:B--2---:R-:W-:Y:S01]  /*c240*/  @!P1 IADD3.X R5, RZ, R4, RZ, P2, !PT ;  /* 0x00000004ff059210 */ /* 0x004fe200017fe4ff */
[----:B------:R-:W-:Y:S02]  /*c250*/  @!P1 IMAD.MOV.U32 R4, RZ, RZ, R14 ;  /* 0x000000ffff049224 */ /* 0x000fe400078e000e */
[----:B------:R-:W1:Y:S04]  /*c260*/  SHFL.IDX PT, R14, R8, 0x1, 0x181f ;  /* 0x00381f00080e7f89 */ /* 0x000e6800000e0000 */
[----:B------:R2:W-:Y:S01]  /*c270*/  @!P1 LDGSTS.E.BYPASS.LTC128B.128 [R29+0x8400], desc[UR46][R4.64], !P0 ;  /* 0x08400000041d9fae */ /* 0x0005e2000c101d6e */
[----:B------:R-:W-:Y:S01]  /*c280*/  ISETP.GE.AND P1, PT, R11, R0, PT ;  /* 0x000000000b00720c */ /* 0x000fe20003f26270 */
[----:B------:R-:W-:-:S05]  /*c290*/  VIADD R11, R9, 0x20 ;  /* 0x00000020090b7836 */ /* 0x000fca0000000000 */
[----:B------:R-:W-:Y:S01]  /*c2a0*/  ISETP.GE.AND P2, PT, R11, R0, PT ;  /* 0x000000000b00720c */ /* 0x000fe20003f46270 */
[----:B------:R-:W-:-:S06]  /*c2b0*/  VIADD R11, R9, 0x30 ;  /* 0x00000030090b7836 */ /* 0x000fcc0000000000 */
[----:B--2---:R-:W-:Y:S02]  /*c2c0*/  @!P1 LEA R29, R10, UR38, 0x1 ;  /* 0x000000260a1d9c11 */ /* 0x004fe4000f8e08ff */
[C---:B-1----:R-:W-:Y:S02]  /*c2d0*/  @!P1 LEA R4, P3, R20.reuse, R14, 0x1 ;  /* 0x0000000e14049211 */ /* 0x042fe400078608ff */
[----:B------:R-:W1:Y:S03]  /*c2e0*/  SHFL.IDX PT, R14, R8, 0x3, 0x181f ;  /* 0x00781f00080e7f89 */ /* 0x000e6600000e0000 */
[----:B------:R-:W-:Y:S02]  /*c2f0*/  @!P1 IMAD.X R5, RZ, RZ, R22, P3 ;  /* 0x000000ffff059224 */ /* 0x000fe400018e0616 */
[----:B------:R-:W2:Y:S04]  /*c300*/  SHFL.IDX PT, R22, R7, 0x3, 0x181f ;  /* 0x00781f0007167f89 */ /* 0x000ea800000e0000 */
[----:B------:R3:W-:Y:S02]  /*c310*/  @!P1 LDGSTS.E.BYPASS.LTC128B.128 [R29+0x8c00], desc[UR46][R4.64], !P0 ;  /* 0x08c00000041d9fae */ /* 0x0007e4000c101d6e */
[----:B---3--:R-:W-:-:S02]  /*c320*/  @!P2 LEA R4, P1, R20, R28, 0x1 ;  /* 0x0000001c1404a211 */ /* 0x008fc400078208ff */
[----:B------:R-:W3:Y:S01]  /*c330*/  SHFL.IDX PT, R29, R8, 0x4, 0x181f ;  /* 0x00981f00081d7f89 */ /* 0x000ee200000e0000 */
[----:B------:R-:W-:Y:S02]  /*c340*/  @!P2 LEA R28, R10, UR38, 0x1 ;  /* 0x000000260a1cac11 */ /* 0x000fe4000f8e08ff */
[----:B------:R-:W-:Y:S02]  /*c350*/  @!P2 IADD3.X R5, RZ, R21, RZ, P1, !PT ;  /* 0x00000015ff05a210 */ /* 0x000fe40000ffe4ff */
[----:B------:R-:W-:Y:S01]  /*c360*/  ISETP.GE.AND P1, PT, R11, R0, PT ;  /* 0x000000000b00720c */ /* 0x000fe20003f26270 */
[----:B------:R-:W4:Y:S01]  /*c370*/  SHFL.IDX PT, R21, R7, 0x4, 0x181f ;  /* 0x00981f0007157f89 */ /* 0x000f2200000e0000 */
[----:B------:R-:W-:-:S03]  /*c380*/  VIADD R11, R9, 0x40 ;  /* 0x00000040090b7836 */ /* 0x000fc60000000000 */
[----:B------:R1:W-:Y:S02]  /*c390*/  @!P2 LDGSTS.E.BYPASS.LTC128B.128 [R28+0x9400], desc[UR46][R4.64], !P0 ;  /* 0x09400000041cafae */ /* 0x0003e4000c101d6e */
[----:B------:R-:W-:Y:S02]  /*c3a0*/  ISETP.GE.AND P2, PT, R11, R0, PT ;  /* 0x000000000b00720c */ /* 0x000fe40003f46270 */
[----:B------:R-:W-:-:S04]  /*c3b0*/  IADD3 R11, R9, 0x50, RZ ;  /* 0x00000050090b7810 */ /* 0x000fc80007ffe0ff */
[----:B-1----:R-:W-:Y:S02]  /*c3c0*/  @!P1 LEA R4, P3, R20, R14, 0x1 ;  /* 0x0000000e14049211 */ /* 0x002fe400078608ff */
[----:B------:R-:W-:Y:S01]  /*c3d0*/  @!P1 LEA R28, R10, UR38, 0x1 ;  /* 0x000000260a1c9c11 */ /* 0x000fe2000f8e08ff */
[----:B------:R-:W1:Y:S02]  /*c3e0*/  SHFL.IDX PT, R14, R8, 0x5, 0x181f ;  /* 0x00b81f00080e7f89 */ /* 0x000e6400000e0000 */
[----:B--2---:R-:W-:Y:S02]  /*c3f0*/  @!P1 IMAD.X R5, RZ, RZ, R22, P3 ;  /* 0x000000ffff059224 */ /* 0x004fe400018e0616 */
[----:B------:R-:W2:Y:S04]  /*c400*/  SHFL.IDX PT, R22, R7, 0x5, 0x181f ;  /* 0x00b81f0007167f89 */ /* 0x000ea800000e0000 */
[----:B------:R3:W-:Y:S02]  /*c410*/  @!P1 LDGSTS.E.BYPASS.LTC128B.128 [R28+0x9c00], desc[UR46][R4.64], !P0 ;  /* 0x09c00000041c9fae */ /* 0x0007e4000c101d6e */
[----:B---3--:R-:W-:-:S02]  /*c420*/  @!P2 LEA R4, P1, R20, R29, 0x1 ;  /* 0x0000001d1404a211 */ /* 0x008fc400078208ff */
[----:B------:R-:W3:Y:S03]  /*c430*/  SHFL.IDX PT, R29, R8, 0x6, 0x181f ;  /* 0x00d81f00081d7f89 */ /* 0x000ee600000e0000 */
[----:B----4-:R-:W-:Y:S01]  /*c440*/  @!P2 IMAD.X R5, RZ, RZ, R21, P1 ;  /* 0x000000ffff05a224 */ /* 0x010fe200008e0615 */
[----:B------:R-:W-:Y:S02]  /*c450*/  @!P2 LEA R21, R10, UR38, 0x1 ;  /* 0x000000260a15ac11 */ /* 0x000fe4000f8e08ff */
[-C--:B------:R-:W-:Y:S01]  /*c460*/  ISETP.GE.AND P1, PT, R11, R0.reuse, PT ;  /* 0x000000000b00720c */ /* 0x080fe20003f26270 */
[----:B------:R-:W-:Y:S02]  /*c470*/  VIADD R11, R9, 0x60 ;  /* 0x00000060090b7836 */ /* 0x000fe40000000000 */
[----:B------:R4:W-:Y:S03]  /*c480*/  @!P2 LDGSTS.E.BYPASS.LTC128B.128 [R21+0xa400], desc[UR46][R4.64], !P0 ;  /* 0x0a4000000415afae */ /* 0x0009e6000c101d6e */
[----:B------:R-:W-:Y:S01]  /*c490*/  ISETP.GE.AND P2, PT, R11, R0, PT ;  /* 0x000000000b00720c */ /* 0x000fe20003f46270 */
[----:B------:R-:W-:Y:S01]  /*c4a0*/  VIADD R11, R9, 0x70 ;  /* 0x00000070090b7836 */ /* 0x000fe20000000000 */
[----:B----4-:R-:W4:Y:S05]  /*c4b0*/  SHFL.IDX PT, R21, R7, 0x6, 0x181f ;  /* 0x00d81f0007157f89 */ /* 0x010f2a00000e0000 */
[----:B-1----:R-:W-:-:S02]  /*c4c0*/  @!P1 LEA R4, P3, R20, R14, 0x1 ;  /* 0x0000000e14049211 */ /* 0x002fc400078608ff */
[----:B------:R-:W1:Y:S04]  /*c4d0*/  SHFL.IDX PT, R14, R8, 0x7, 0x181f ;  /* 0x00f81f00080e7f89 */ /* 0x000e6800000e0000 */
[C---:B------:R-:W-:Y:S01]  /*c4e0*/  @!P2 LEA R28, R10.reuse, UR38, 0x1 ;  /* 0x000000260a1cac11 */ /* 0x040fe2000f8e08ff */
[----:B--2---:R-:W-:Y:S01]  /*c4f0*/  @!P1 IMAD.X R5, RZ, RZ, R22, P3 ;  /* 0x000000ffff059224 */ /* 0x004fe200018e0616 */
[----:B------:R-:W-:Y:S01]  /*c500*/  @!P1 LEA R22, R10, UR38, 0x1 ;  /* 0x000000260a169c11 */ /* 0x000fe2000f8e08ff */
[----:B------:R-:W2:Y:S04]  /*c510*/  SHFL.IDX PT, R7, R7, 0x7, 0x181f ;  /* 0x00f81f0007077f89 */ /* 0x000ea800000e0000 */
[----:B------:R3:W-:Y:S04]  /*c520*/  @!P1 LDGSTS.E.BYPASS.LTC128B.128 [R22+0xac00], desc[UR46][R4.64], !P0 ;  /* 0x0ac0000004169fae */ /* 0x0007e8000c101d6e */
[----:B------:R-:W-:Y:S01]  /*c530*/  SHFL.IDX PT, R8, R3, 0x1, 0x181f ;  /* 0x00381f0003087f89 */ /* 0x000fe200000e0000 */
[----:B---3--:R-:W-:-:S03]  /*c540*/  @!P2 LEA R4, P1, R20, R29, 0x1 ;  /* 0x0000001d1404a211 */ /* 0x008fc600078208ff */
[----:B------:R-:W3:Y:S02]  /*c550*/  SHFL.IDX PT, R29, R6, RZ, 0x181f ;  /* 0x00181fff061d7589 */ /* 0x000ee400000e0000 */
[----:B----4-:R-:W-:Y:S01]  /*c560*/  @!P2 IMAD.X R5, RZ, RZ, R21, P1 ;  /* 0x000000ffff05a224 */ /* 0x010fe200008e0615 */
[----:B------:R-:W-:Y:S01]  /*c570*/  ISETP.GE.AND P1, PT, R11, R0, PT ;  /* 0x000000000b00720c */ /* 0x000fe20003f26270 */
[----:B------:R-:W4:Y:S01]  /*c580*/  SHFL.IDX PT, R21, R3, RZ, 0x181f ;  /* 0x00181fff03157589 */ /* 0x000f2200000e0000 */
[----:B------:R-:W-:-:S03]  /*c590*/  IADD3 R11, R9, 0x80, RZ ;  /* 0x00000080090b7810 */ /* 0x000fc60007ffe0ff */
[----:B------:R1:W-:Y:S01]  /*c5a0*/  @!P2 LDGSTS.E.BYPASS.LTC128B.128 [R28+0xb400], desc[UR46][R4.64], !P0 ;  /* 0x0b400000041cafae */ /* 0x0003e2000c101d6e */
[----:B------:R-:W-:Y:S01]  /*c5b0*/  ISETP.GE.AND P2, PT, R11, R0, PT ;  /* 0x000000000b00720c */ /* 0x000fe20003f46270 */
[----:B------:R-:W-:-:S06]  /*c5c0*/  VIADD R11, R9, 0xa0 ;  /* 0x000000a0090b7836 */ /* 0x000fcc0000000000 */
[----:B------:R-:W-:Y:S02]  /*c5d0*/  @!P1 LEA R22, R10, UR38, 0x1 ;  /* 0x000000260a169c11 */ /* 0x000fe4000f8e08ff */
[----:B-1----:R-:W-:Y:S02]  /*c5e0*/  @!P1 LEA R4, P3, R20, R14, 0x1 ;  /* 0x0000000e14049211 */ /* 0x002fe400078608ff */
[----:B------:R-:W1:Y:S03]  /*c5f0*/  SHFL.IDX PT, R14, R6, 0x1, 0x181f ;  /* 0x00381f00060e7f89 */ /* 0x000e6600000e0000 */
[----:B--2---:R-:W-:Y:S02]  /*c600*/  @!P1 IMAD.X R5, RZ, RZ, R7, P3 ;  /* 0x000000ffff059224 */ /* 0x004fe400018e0607 */
[----:B------:R-:W-:-:S03]  /*c610*/  VIADD R7, R9, 0x90 ;  /* 0x0000009009077836 */ /* 0x000fc60000000000 */
[----:B------:R3:W-:Y:S02]  /*c620*/  @!P1 LDGSTS.E.BYPASS.LTC128B.128 [R22+0xbc00], desc[UR46][R4.64], !P0 ;  /* 0x0bc0000004169fae */ /* 0x0007e4000c101d6e */
[----:B---3--:R-:W-:Y:S02]  /*c630*/  @!P2 LEA R4, P1, R20, R29, 0x1 ;  /* 0x0000001d1404a211 */ /* 0x008fe400078208ff */
[----:B------:R-:W-:-:S03]  /*c640*/  @!P2 LEA R29, R10, UR38, 0x1 ;  /* 0x000000260a1dac11 */ /* 0x000fc6000f8e08ff */
[----:B----4-:R-:W-:Y:S01]  /*c650*/  @!P2 IMAD.X R5, RZ, RZ, R21, P1 ;  /* 0x000000ffff05a224 */ /* 0x010fe200008e0615 */
[-C--:B------:R-:W-:Y:S01]  /*c660*/  ISETP.GE.AND P1, PT, R7, R0.reuse, PT ;  /* 0x000000000700720c */ /* 0x080fe20003f26270 */
[----:B------:R-:W2:Y:S04]  /*c670*/  SHFL.IDX PT, R21, R6, 0x2, 0x181f ;  /* 0x00581f0006157f89 */ /* 0x000ea800000e0000 */
[----:B------:R-:W3:Y:S04]  /*c680*/  SHFL.IDX PT, R7, R3, 0x2, 0x181f ;  /* 0x00581f0003077f89 */ /* 0x000ee800000e0000 */
[----:B------:R1:W-:Y:S01]  /*c690*/  @!P2 LDGSTS.E.BYPASS.LTC128B.128 [R29+0xc400], desc[UR46][R4.64], !P0 ;  /* 0x0c400000041dafae */ /* 0x0003e2000c101d6e */
[----:B------:R-:W-:-:S03]  /*c6a0*/  ISETP.GE.AND P2, PT, R11, R0, PT ;  /* 0x000000000b00720c */ /* 0x000fc60003f46270 */
[----:B------:R-:W4:Y:S01]  /*c6b0*/  SHFL.IDX PT, R3, R3, 0x3, 0x181f ;  /* 0x00781f0003037f89 */ /* 0x000f2200000e0000 */
[----:B-1----:R-:W-:Y:S02]  /*c6c0*/  @!P1 LEA R4, P3, R20, R14, 0x1 ;  /* 0x0000000e14049211 */ /* 0x002fe400078608ff */
[----:B------:R-:W-:Y:S01]  /*c6d0*/  @!P1 LEA R29, R10, UR38, 0x1 ;  /* 0x000000260a1d9c11 */ /* 0x000fe2000f8e08ff */
[----:B------:R1:W0:Y:S01]  /*c6e0*/  SHFL.IDX PT, R14, R6, 0x3, 0x181f ;  /* 0x00781f00060e7f89 */ /* 0x00022200000e0000 */
[----:B------:R-:W-:-:S05]  /*c6f0*/  @!P1 IADD3.X R5, RZ, R8, RZ, P3, !PT ;  /* 0x00000008ff059210 */ /* 0x000fca0001ffe4ff */
[----:B------:R2:W-:Y:S02]  /*c700*/  @!P1 LDGSTS.E.BYPASS.LTC128B.128 [R29+0xcc00], desc[UR46][R4.64], !P0 ;  /* 0x0cc00000041d9fae */ /* 0x0005e4000c101d6e */
[----:B--2---:R-:W-:-:S05]  /*c710*/  @!P2 LEA R4, P1, R20, R21, 0x1 ;  /* 0x000000151404a211 */ /* 0x004fca00078208ff */
[----:B---3--:R-:W-:Y:S01]  /*c720*/  @!P2 IMAD.X R5, RZ, RZ, R7, P1 ;  /* 0x000000ffff05a224 */ /* 0x008fe200008e0607 */
[----:B------:R-:W-:-:S05]  /*c730*/  @!P2 LEA R7, R10, UR38, 0x1 ;  /* 0x000000260a07ac11 */ /* 0x000fca000f8e08ff */
[----:B0---4-:R1:W-:Y:S02]  /*c740*/  @!P2 LDGSTS.E.BYPASS.LTC128B.128 [R7+0xd400], desc[UR46][R4.64], !P0 ;  /* 0x0d4000000407afae */ /* 0x0113e4000c101d6e */
.L_x_1993:
[----:B------:R-:W-:-:S05]  /*c750*/  VIADD R9, R9, 0xb0 ;  /* 0x000000b009097836 */ /* 0x000fca0000000000 */
[----:B------:R-:W-:Y:S01]  /*c760*/  ISETP.GE.AND P1, PT, R9, R0, PT ;  /* 0x000000000900720c */ /* 0x000fe20003f26270 */
[----:B------:R-:W-:-:S05]  /*c770*/  IMAD.MOV.U32 R0, RZ, RZ, 0x1 ;  /* 0x00000001ff007424 */ /* 0x000fca00078e00ff */
[----:B------:R-:W-:-:S07]  /*c780*/  SHF.L.U32 R0, R0, 0x1f, RZ ;  /* 0x0000001f00007819 */ /* 0x000fce00000006ff */
[----:B------:R-:W-:-:S05]  /*c790*/  @!P1 LEA R20, P2, R20, R14, 0x1 ;  /* 0x0000000e14149211 */ /* 0x000fca00078408ff */
[----:B------:R-:W-:Y:S01]  /*c7a0*/  @!P1 IMAD.X R21, RZ, RZ, R3, P2 ;  /* 0x000000ffff159224 */ /* 0x000fe200010e0603 */
[----:B------:R-:W-:-:S05]  /*c7b0*/  @!P1 LEA R3, R10, UR38, 0x1 ;  /* 0x000000260a039c11 */ /* 0x000fca000f8e08ff */
        /* <DEDUP_REMOVED lines=9> */
[----:B0-----:R-:W-:-:S04]  /*c850*/  IADD3 R3, R19, -0x2, RZ ;  /* 0xfffffffe13037810 */ /* 0x001fc80007ffe0ff */
[----:B------:R-:W-:Y:S01]  /*c860*/  ISETP.GE.AND P1, PT, R3, UR39, PT ;  /* 0x0000002703007c0c */ /* 0x000fe2000bf26270 */
[----:B------:R-:W0:Y:S02]  /*c870*/  SYNCS.PHASECHK.TRANS64.TRYWAIT P0, [UR38+0x16820], R0 ;  /* 0x01682000ff0075a7 */ /* 0x000e240008000166 */
[----:B0-----:R-:W-:Y:S10]  /*c880*/  @!P0 BRA `(.L_x_1904) ;  /* 0x0000002800f88947 */ /* 0x001ff40003800000 */
.L_x_1994:
[----:B------:R-:W-:Y:S02]  /*c890*/  IMAD.MOV.U32 R12, RZ, RZ, 0x1 ;  /* 0x00000001ff0c7424 */ /* 0x000fe400078e00ff */
[----:B0-----:R-:W-:Y:S01]  /*c8a0*/  IMAD.MOV.U32 R0, RZ, RZ, RZ ;  /* 0x000000ffff007224 */ /* 0x001fe200078e00ff */
[----:B------:R-:W-:Y:S06]  /*c8b0*/  @!P1 BRA `(.L_x_1905) ;  /* 0x0000001000e09947 */ /* 0x000fec0003800000 */
[----:B------:R-:W-:Y:S01]  /*c8c0*/  UIADD3 UR4, UR40, 0x1, URZ ;  /* 0x0000000128047890 */ /* 0x000fe2000fffe03f */
[----:B-1----:R-:W-:Y:S01]  /*c8d0*/  LOP3.LUT R4, RZ, UR39, RZ, 0x33, !PT ;  /* 0x00000027ff047c12 */ /* 0x002fe2000f8e33ff */
[----:B------:R-:W-:Y:S01]  /*c8e0*/  IMAD.MOV.U32 R6, RZ, RZ, R24 ;  /* 0x000000ffff067224 */ /* 0x000fe200078e0018 */
[----:B------:R-:W-:Y:S01]  /*c8f0*/  LOP3.LUT R8, R2, 0x1f, RZ, 0xc0, !PT ;  /* 0x0000001f02087812 */ /* 0x000fe200078ec0ff */
[----:B------:R-:W-:Y:S01]  /*c900*/  UIMAD UR4, UR4, UR43, URZ ;  /* 0x0000002b040472a4 */ /* 0x000fe2000f8e023f */
[----:B------:R-:W-:-:S03]  /*c910*/  MOV R12, 0x1 ;  /* 0x00000001000c7802 */ /* 0x000fc60000000f00 */
[----:B------:R-:W-:-:S04]  /*c920*/  UISETP.LT.AND UP0, UPT, UR41, UR4, UPT ;  /* 0x000000042900728c */ /* 0x000fc8000bf01270 */
[----:B------:R-:W-:-:S06]  /*c930*/  USEL UR4, UR41, UR4, UP0 ;  /* 0x0000000429047287 */ /* 0x000fcc0008000000 */
[----:B------:R-:W-:-:S05]  /*c940*/  IMAD R5, RZ, RZ, -UR4 ;  /* 0x80000004ff057e24 */ /* 0x000fca000f8e02ff */
[----:B------:R-:W-:-:S04]  /*c950*/  VIADDMNMX R4, R5, 0x1, R4, !PT ;  /* 0x0000000105047846 */ /* 0x000fc80007800104 */
[----:B------:R-:W-:Y:S02]  /*c960*/  R2UR UR5, R4 ;  /* 0x00000000040572ca */ /* 0x000fe400000e0000 */
[----:B------:R-:W-:-:S11]  /*c970*/  LOP3.LUT R4, RZ, UR4, RZ, 0x33, !PT ;  /* 0x00000004ff047c12 */ /* 0x000fd6000f8e33ff */
[----:B------:R-:W-:Y:S02]  /*c980*/  UIADD3 UR6, UR5, -0x2, URZ ;  /* 0xfffffffe05067890 */ /* 0x000fe4000fffe03f */
[----:B------:R-:W-:-:S04]  /*c990*/  UIADD3 UR4, UR4, UR5, URZ ;  /* 0x0000000504047290 */ /* 0x000fc8000fffe03f */
[----:B------:R-:W-:Y:S02]  /*c9a0*/  ISETP.NE.AND P0, PT, R4, UR6, PT ;  /* 0x0000000604007c0c */ /* 0x000fe4000bf05270 */
[----:B------:R-:W-:-:S05]  /*c9b0*/  IMAD.U32 R9, RZ, RZ, UR4 ;  /* 0x00000004ff097e24 */ /* 0x000fca000f8e00ff */
[----:B------:R-:W-:-:S06]  /*c9c0*/  LOP3.LUT R9, R9, 0x1, RZ, 0xc0, !PT ;  /* 0x0000000109097812 */ /* 0x000fcc00078ec0ff */
[----:B------:R-:W-:Y:S05]  /*c9d0*/  @!P0 BRA `(.L_x_1906) ;  /* 0x0000000c001c8947 */ /* 0x000fea0003800000 */
[----:B------:R-:W-:Y:S01]  /*c9e0*/  R2UR UR5, R9 ;  /* 0x00000000090572ca */ /* 0x000fe200000e0000 */
[----:B------:R-:W-:Y:S01]  /*c9f0*/  BSSY B0, `(.L_x_1906) ;  /* 0x00000c5000007945 */ /* 0x000fe20003800000 */
[----:B------:R-:W-:Y:S02]  /*ca00*/  IMAD.MOV.U32 R10, RZ, RZ, 0x1 ;  /* 0x00000001ff0a7424 */ /* 0x000fe400078e00ff */
[----:B------:R-:W-:-:S09]  /*ca10*/  IMAD.MOV.U32 R6, RZ, RZ, R24 ;  /* 0x000000ffff067224 */ /* 0x000fd200078e0018 */
[----:B------:R-:W-:-:S06]  /*ca20*/  UIADD3 UR4, UR4, -UR5, URZ ;  /* 0x8000000504047290 */ /* 0x000fcc000fffe03f */
[----:B------:R-:W-:-:S07]  /*ca30*/  IMAD.U32 R11, RZ, RZ, UR4 ;  /* 0x00000004ff0b7e24 */ /* 0x000fce000f8e00ff */
.L_x_1933:
[----:B------:R-:W-:Y:S01]  /*ca40*/  ISETP.NE.AND P0, PT, R27, RZ, PT ;  /* 0x000000ff1b00720c */ /* 0x000fe20003f05270 */
[----:B------:R-:W-:Y:S01]  /*ca50*/  BSSY B1, `(.L_x_1907) ;  /* 0x000005c000017945 */ /* 0x000fe20003800000 */
[----:B------:R-:W-:-:S04]  /*ca60*/  IADD3 R11, R11, -0x2, RZ ;  /* 0xfffffffe0b0b7810 */ /* 0x000fc80007ffe0ff */
[----:B------:R-:W-:-:S07]  /*ca70*/  ISETP.NE.AND P1, PT, R11, RZ, PT ;  /* 0x000000ff0b00720c */ /* 0x000fce0003f25270 */
[----:B------:R-:W-:Y:S06]  /*ca80*/  @!P0 BRA `(.L_x_1908) ;  /* 0x0000000400608947 */ /* 0x000fec0003800000 */
[----:B------:R-:W-:Y:S01]  /*ca90*/  ISETP.NE.AND P0, PT, R26, RZ, PT ;  /* 0x000000ff1a00720c */ /* 0x000fe20003f05270 */
[----:B------:R-:W-:Y:S01]  /*caa0*/  IMAD.MOV.U32 R14, RZ, RZ, R3 ;  /* 0x000000ffff0e7224 */ /* 0x000fe200078e0003 */
        /* <DEDUP_REMOVED lines=21> */
.L_x_1909:
[----:B------:R-:W1:Y:S01]  /*cc00*/  SYNCS.PHASECHK.TRANS64.TRYWAIT P0, [UR38+0x16848], R12 ;  /* 0x0168480cff0075a7 */ /* 0x000e620008000166 */
[----:B------:R-:W-:Y:S01]  /*cc10*/  BSSY B2, `(.L_x_1910) ;  /* 0x0000003000027945 */ /* 0x000fe20003800000 */
[----:B------:R-:W-:-:S03]  /*cc20*/  ISETP.NE.AND P2, PT, R17, RZ, PT ;  /* 0x000000ff1100720c */ /* 0x000fc60003f45270 */
[----:B-1----:R-:W-:Y:S10]  /*cc30*/  @!P0 BRA `(.L_x_1911) ;  /* 0x0000002800248947 */ /* 0x002ff40003800000 */
.L_x_1995:
[----:B------:R-:W-:Y:S05]  /*cc40*/  BSYNC B2 ;  /* 0x0000000000027941 */ /* 0x000fea0003800000 */
.L_x_1910:
[----:B------:R-:W-:Y:S04]  /*cc50*/  BSSY B2, `(.L_x_1912) ;  /* 0x0000007000027945 */ /* 0x000fe80003800000 */
[----:B------:R-:W-:Y:S05]  /*cc60*/  @P2 BRA `(.L_x_1913) ;  /* 0x0000000000142947 */ /* 0x000fea0003800000 */
[----:B------:R-:W-:Y:S01]  /*cc70*/  ISETP.NE.AND P0, PT, R8, RZ, PT ;  /* 0x000000ff0800720c */ /* 0x000fe20003f05270 */
[----:B0-----:R-:W-:-:S04]  /*cc80*/  IMAD.MOV.U32 R4, RZ, RZ, 0x4000 ;  /* 0x00004000ff047424 */ /* 0x001fc800078e00ff */
[----:B------:R1:W-:Y:S08]  /*cc90*/  SYNCS.ARRIVE.TRANS64 RZ, [UR38+0x16838], R4 ;  /* 0x01683804ffff79a7 */ /* 0x0003f00008000026 */
[----:B-1----:R-:W-:Y:S05]  /*cca0*/  @!P0 BRA `(.L_x_1913) ;  /* 0x0000000000048947 */ /* 0x002fea0003800000 */
[----:B------:R-:W-:Y:S01]  /*ccb0*/  BPT.TRAP 0x1 ;  /* 0x000000040000795c */ /* 0x000fe20000300000 */
.L_x_1913:
[----:B------:R-:W-:Y:S05]  /*ccc0*/  BSYNC B2 ;  /* 0x0000000000027941 */ /* 0x000fea0003800000 */
.L_x_1912:
        /* <DEDUP_REMOVED lines=11> */
.L_x_1914:
        /* <DEDUP_REMOVED lines=10> */
.L_x_1996:
[----:B------:R-:W-:Y:S05]  /*ce20*/  BSYNC B2 ;  /* 0x0000000000027941 */ /* 0x000fea0003800000 */
.L_x_1915:
[----:B------:R-:W-:Y:S01]  /*ce30*/  BSSY B2, `(.L_x_1917) ;  /* 0x0000009000027945 */ /* 0x000fe20003800000 */
[----:B------:R-:W-:Y:S01]  /*ce40*/  IMAD.MOV.U32 R4, RZ, RZ, 0x0 ;  /* 0x00000000ff047424 */ /* 0x000fe200078e00ff */
[----:B0-----:R-:W-:Y:S02]  /*ce50*/  MOV R5, 0x14f00000 ;  /* 0x14f0000000057802 */ /* 0x001fe40000000f00 */
[----:B------:R-:W-:Y:S05]  /*ce60*/  @P2 BRA `(.L_x_1918) ;  /* 0x0000000000142947 */ /* 0x000fea0003800000 */
[----:B------:R-:W-:Y:S01]  /*ce70*/  ISETP.NE.AND P0, PT, R8, RZ, PT ;  /* 0x000000ff0800720c */ /* 0x000fe20003f05270 */
[----:B------:R-:W-:-:S04]  /*ce80*/  IMAD.MOV.U32 R12, RZ, RZ, 0x4000 ;  /* 0x00004000ff0c7424 */ /* 0x000fc800078e00ff */
[----:B------:R0:W-:Y:S08]  /*ce90*/  SYNCS.ARRIVE.TRANS64 RZ, [UR38+0x16850], R12 ;  /* 0x0168500cffff79a7 */ /* 0x0001f00008000026 */
[----:B0-----:R-:W-:Y:S05]  /*cea0*/  @!P0 BRA `(.L_x_1918) ;  /* 0x0000000000048947 */ /* 0x001fea0003800000 */
[----:B------:R-:W-:Y:S01]  /*ceb0*/  BPT.TRAP 0x1 ;  /* 0x000000040000795c */ /* 0x000fe20000300000 */
.L_x_1918:
[----:B------:R-:W-:Y:S05]  /*cec0*/  BSYNC B2 ;  /* 0x0000000000027941 */ /* 0x000fea0003800000 */
.L_x_1917:
        /* <DEDUP_REMOVED lines=10> */
.L_x_1919:
        /* <DEDUP_REMOVED lines=10> */
.L_x_1908:
[----:B------:R-:W-:Y:S05]  /*d010*/  BSYNC B1 ;  /* 0x0000000000017941 */ /* 0x000fea0003800000 */
.L_x_1907:
[----:B------:R-:W-:Y:S01]  /*d020*/  ISETP.NE.AND P0, PT, R27, RZ, PT ;  /* 0x000000ff1b00720c */ /* 0x000fe20003f05270 */
[----:B------:R-:W-:Y:S01]  /*d030*/  BSSY B1, `(.L_x_1920) ;  /* 0x000005d000017945 */ /* 0x000fe20003800000 */
[----:B------:R-:W-:-:S11]  /*d040*/  LOP3.LUT R12, R10, 0x1, RZ, 0x3c, !PT ;  /* 0x000000010a0c7812 */ /* 0x000fd600078e3cff */
        /* <DEDUP_REMOVED lines=24> */
.L_x_1922:
[----:B------:R-:W1:Y:S01]  /*d1d0*/  SYNCS.PHASECHK.TRANS64.TRYWAIT P0, [UR38+0x16840], R14 ;  /* 0x0168400eff0075a7 */ /* 0x000e620008000166 */
[----:B------:R-:W-:Y:S01]  /*d1e0*/  BSSY B2, `(.L_x_1923) ;  /* 0x0000003000027945 */ /* 0x000fe20003800000 */
[----:B------:R-:W-:-:S03]  /*d1f0*/  ISETP.NE.AND P2, PT, R17, RZ, PT ;  /* 0x000000ff1100720c */ /* 0x000fc60003f45270 */
[----:B-1----:R-:W-:Y:S10]  /*d200*/  @!P0 BRA `(.L_x_1924) ;  /* 0x0000002000e08947 */ /* 0x002ff40003800000 */
.L_x_1997:
[----:B------:R-:W-:Y:S05]  /*d210*/  BSYNC B2 ;  /* 0x0000000000027941 */ /* 0x000fea0003800000 */
.L_x_1923:
[----:B------:R-:W-:Y:S04]  /*d220*/  BSSY B2, `(.L_x_1925) ;  /* 0x0000007000027945 */ /* 0x000fe80003800000 */
[----:B------:R-:W-:Y:S05]  /*d230*/  @P2 BRA `(.L_x_1926) ;  /* 0x0000000000142947 */ /* 0x000fea0003800000 */
[----:B------:R-:W-:Y:S02]  /*d240*/  ISETP.NE.AND P0, PT, R8, RZ, PT ;  /* 0x000000ff0800720c */ /* 0x000fe40003f05270 */
[----:B0-----:R-:W-:-:S04]  /*d250*/  MOV R4, 0x4000 ;  /* 0x0000400000047802 */ /* 0x001fc80000000f00 */
[----:B------:R1:W-:Y:S07]  /*d260*/  SYNCS.ARRIVE.TRANS64 RZ, [UR38+0x16830], R4 ;  /* 0x01683004ffff79a7 */ /* 0x0003ee0008000026 */
[----:B------:R-:W-:Y:S05]  /*d270*/  @!P0 BRA `(.L_x_1926) ;  /* 0x0000000000048947 */ /* 0x000fea0003800000 */
[----:B------:R-:W-:Y:S01]  /*d280*/  BPT.TRAP 0x1 ;  /* 0x000000040000795c */ /* 0x000fe20000300000 */
.L_x_1926:
[----:B------:R-:W-:Y:S05]  /*d290*/  BSYNC B2 ;  /* 0x0000000000027941 */ /* 0x000fea0003800000 */
.L_x_1925:
[----:B------:R-:W-:Y:S01]  /*d2a0*/  IMAD.MOV.U32 R7, RZ, RZ, RZ ;  /* 0x000000ffff077224 */ /* 0x000fe200078e00ff */
[----:B------:R-:W-:Y:S01]  /*d2b0*/  ULDC.64 UR4, c[0x0][0x198] ;  /* 0x0000660000047ab9 */ /* 0x000fe20000000a00 */
[----:B------:R-:W-:Y:S01]  /*d2c0*/  PLOP3.LUT P0, PT, PT, PT, PT, 0x80, 0x0 ;  /* 0x000000000000781c */ /* 0x000fe20003f0f070 */
[----:B------:R-:W-:Y:S01]  /*d2d0*/  UIADD3 UR4, UP0, UR4, 0x370, URZ ;  /* 0x0000037004047890 */ /* 0x000fe2000ff1e03f */
[----:B01----:R-:W-:Y:S01]  /*d2e0*/  IMAD.SHL.U32 R4, R13, 0x80, RZ ;  /* 0x000000800d047824 */ /* 0x003fe200078e00ff */
[----:B------:R-:W-:Y:S01]  /*d2f0*/  R2UR UR10, R7 ;  /* 0x00000000070a72ca */ /* 0x000fe200000e0000 */
[----:B------:R-:W-:Y:S02]  /*d300*/  UIADD3 UR8, UR38, 0xe400, URZ ;  /* 0x0000e40026087890 */ /* 0x000fe4000fffe03f */
[----:B------:R-:W-:Y:S02]  /*d310*/  UIADD3 UR9, UR38, 0x16830, URZ ;  /* 0x0001683026097890 */ /* 0x000fe4000fffe03f */
[----:B------:R-:W-:Y:S01]  /*d320*/  UIADD3.X UR5, URZ, UR5, URZ, UP0, !UPT ;  /* 0x000000053f057290 */ /* 0x000fe200087fe43f */
[----:B------:R-:W-:Y:S01]  /*d330*/  UMOV UR6, 0x0 ;  /* 0x0000000000067882 */ /* 0x000fe20000000000 */
[----:B------:R-:W-:-:S10]  /*d340*/  UMOV UR7, 0x14f00000 ;  /* 0x14f0000000077882 */ /* 0x000fd40000000000 */
.L_x_1927:
        /* <DEDUP_REMOVED lines=12> */
.L_x_1998:
[----:B------:R-:W-:Y:S05]  /*d410*/  BSYNC B2 ;  /* 0x0000000000027941 */ /* 0x000fea0003800000 */
.L_x_1928:
[----:B------:R-:W-:Y:S01]  /*d420*/  BSSY B2, `(.L_x_1930) ;  /* 0x0000009000027945 */ /* 0x000fe20003800000 */
[----:B0-----:R-:W-:Y:S02]  /*d430*/  IMAD.MOV.U32 R4, RZ, RZ, 0x0 ;  /* 0x00000000ff047424 */ /* 0x001fe400078e00ff */
[----:B------:R-:W-:Y:S01]  /*d440*/  IMAD.MOV.U32 R5, RZ, RZ, 0x14f00000 ;  /* 0x14f00000ff057424 */ /* 0x000fe200078e00ff */
[----:B------:R-:W-:Y:S06]  /*d450*/  @P2 BRA `(.L_x_1931) ;  /* 0x0000000000142947 */ /* 0x000fec0003800000 */
[----:B------:R-:W-:Y:S02]  /*d460*/  ISETP.NE.AND P0, PT, R8, RZ, PT ;  /* 0x000000ff0800720c */ /* 0x000fe40003f05270 */
[----:B------:R-:W-:-:S04]  /*d470*/  MOV R10, 0x4000 ;  /* 0x00004000000a7802 */ /* 0x000fc80000000f00 */
[----:B------:R0:W-:Y:S07]  /*d480*/  SYNCS.ARRIVE.TRANS64 RZ, [UR38+0x16858], R10 ;  /* 0x0168580affff79a7 */ /* 0x0001ee0008000026 */
[----:B------:R-:W-:Y:S05]  /*d490*/  @!P0 BRA `(.L_x_1931) ;  /* 0x0000000000048947 */ /* 0x000fea0003800000 */
[----:B------:R-:W-:Y:S01]  /*d4a0*/  BPT.TRAP 0x1 ;  /* 0x000000040000795c */ /* 0x000fe20000300000 */
.L_x_1931:
[----:B------:R-:W-:Y:S05]  /*d4b0*/  BSYNC B2 ;  /* 0x0000000000027941 */ /* 0x000fea0003800000 */
.L_x_1930:
        /* <DEDUP_REMOVED lines=10> */
.L_x_1932:
        /* <DEDUP_REMOVED lines=10> */
.L_x_1921:
[----:B------:R-:W-:Y:S05]  /*d600*/  BSYNC B1 ;  /* 0x0000000000017941 */ /* 0x000fea0003800000 */
.L_x_1920:
[----:B------:R-:W-:Y:S01]  /*d610*/  VIADD R3, R3, 0xfffffffe ;  /* 0xfffffffe03037836 */ /* 0x000fe20000000000 */
[----:B0-----:R-:W-:Y:S01]  /*d620*/  MOV R10, R12 ;  /* 0x0000000c000a7202 */ /* 0x001fe20000000f00 */
[----:B------:R-:W-:Y:S06]  /*d630*/  @P1 BRA `(.L_x_1933) ;  /* 0xfffffff400001947 */ /* 0x000fec000383ffff */
[----:B------:R-:W-:Y:S05]  /*d640*/  BSYNC B0 ;  /* 0x0000000000007941 */ /* 0x000fea0003800000 */
.L_x_1906:
        /* <DEDUP_REMOVED lines=28> */
.L_x_1935:
[----:B------:R-:W1:Y:S01]  /*d810*/  SYNCS.PHASECHK.TRANS64.TRYWAIT P0, [UR38+0x16848], R9 ;  /* 0x01684809ff0075a7 */ /* 0x000e620008000166 */
[----:B------:R-:W-:Y:S01]  /*d820*/  BSSY B1, `(.L_x_1936) ;  /* 0x0000003000017945 */ /* 0x000fe20003800000 */
[----:B------:R-:W-:-:S03]  /*d830*/  ISETP.NE.AND P1, PT, R17, RZ, PT ;  /* 0x000000ff1100720c */ /* 0x000fc60003f25270 */
[----:B-1----:R-:W-:Y:S10]  /*d840*/  @!P0 BRA `(.L_x_1937) ;  /* 0x0000001c00808947 */ /* 0x002ff40003800000 */
.L_x_1999:
[----:B------:R-:W-:Y:S05]  /*d850*/  BSYNC B1 ;  /* 0x0000000000017941 */ /* 0x000fea0003800000 */
.L_x_1936:
[----:B------:R-:W-:Y:S04]  /*d860*/  BSSY B1, `(.L_x_1938) ;  /* 0x0000007000017945 */ /* 0x000fe80003800000 */
[----:B------:R-:W-:Y:S05]  /*d870*/  @P1 BRA `(.L_x_1939) ;  /* 0x0000000000141947 */ /* 0x000fea0003800000 */
[----:B------:R-:W-:Y:S01]  /*d880*/  ISETP.NE.AND P0, PT, R8, RZ, PT ;  /* 0x000000ff0800720c */ /* 0x000fe20003f05270 */
[----:B0-----:R-:W-:-:S04]  /*d890*/  IMAD.MOV.U32 R4, RZ, RZ, 0x4000 ;  /* 0x00004000ff047424 */ /* 0x001fc800078e00ff */
[----:B------:R1:W-:Y:S08]  /*d8a0*/  SYNCS.ARRIVE.TRANS64 RZ, [UR38+0x16838], R4 ;  /* 0x01683804ffff79a7 */ /* 0x0003f00008000026 */
[----:B-1----:R-:W-:Y:S05]  /*d8b0*/  @!P0 BRA `(.L_x_1939) ;  /* 0x0000000000048947 */ /* 0x002fea0003800000 */
[----:B------:R-:W-:Y:S01]  /*d8c0*/  BPT.TRAP 0x1 ;  /* 0x000000040000795c */ /* 0x000fe20000300000 */
.L_x_1939:
[----:B------:R-:W-:Y:S05]  /*d8d0*/  BSYNC B1 ;  /* 0x0000000000017941 */ /* 0x000fea0003800000 */
.L_x_1938:
        /* <DEDUP_REMOVED lines=11> */
.L_x_1940:
        /* <DEDUP_REMOVED lines=11> */
.L_x_2000:
[----:B------:R-:W-:Y:S05]  /*da40*/  BSYNC B1 ;  /* 0x0000000000017941 */ /* 0x000fea0003800000 */
.L_x_1941:
[----:B------:R-:W-:Y:S01]  /*da50*/  BSSY B1, `(.L_x_1943) ;  /* 0x0000009000017945 */ /* 0x000fe20003800000 */
[----:B0-----:R-:W-:Y:S01]  /*da60*/  IMAD.MOV.U32 R4, RZ, RZ, 0x0 ;  /* 0x00000000ff047424 */ /* 0x001fe200078e00ff */
[----:B------:R-:W-:Y:S02]  /*da70*/  MOV R5, 0x14f00000 ;  /* 0x14f0000000057802 */ /* 0x000fe40000000f00 */
[----:B------:R-:W-:Y:S05]  /*da80*/  @P1 BRA `(.L_x_1944) ;  /* 0x0000000000141947 */ /* 0x000fea0003800000 */
[----:B------:R-:W-:Y:S01]  /*da90*/  ISETP.NE.AND P0, PT, R8, RZ, PT ;  /* 0x000000ff0800720c */ /* 0x000fe20003f05270 */
[----:B------:R-:W-:-:S04]  /*daa0*/  IMAD.MOV.U32 R9, RZ, RZ, 0x4000 ;  /* 0x00004000ff097424 */ /* 0x000fc800078e00ff */
[----:B------:R0:W-:Y:S08]  /*dab0*/  SYNCS.ARRIVE.TRANS64 RZ, [UR38+0x16850], R9 ;  /* 0x01685009ffff79a7 */ /* 0x0001f00008000026 */
[----:B0-----:R-:W-:Y:S05]  /*dac0*/  @!P0 BRA `(.L_x_1944) ;  /* 0x0000000000048947 */ /* 0x001fea0003800000 */
[----:B------:R-:W-:Y:S01]  /*dad0*/  BPT.TRAP 0x1 ;  /* 0x000000040000795c */ /* 0x000fe20000300000 */
.L_x_1944:
[----:B------:R-:W-:Y:S05]  /*dae0*/  BSYNC B1 ;  /* 0x0000000000017941 */ /* 0x000fea0003800000 */
.L_x_1943:
        /* <DEDUP_REMOVED lines=10> */
.L_x_1945:
        /* <DEDUP_REMOVED lines=10> */
.L_x_1934:
[----:B------:R-:W-:Y:S05]  /*dc30*/  BSYNC B0 ;  /* 0x0000000000007941 */ /* 0x000fea0003800000 */
.L_x_1905:
[----:B------:R-:W-:Y:S01]  /*dc40*/  ISETP.NE.AND P0, PT, R27, RZ, PT ;  /* 0x000000ff1b00720c */ /* 0x000fe20003f05270 */
[----:B------:R-:W-:-:S12]  /*dc50*/  BSSY B0, `(.L_x_1946) ;  /* 0x0000026000007945 */ /* 0x000fd80003800000 */
[----:B------:R-:W-:Y:S05]  /*dc60*/  @!P0 BRA `(.L_x_1947) ;  /* 0x0000000000908947 */ /* 0x000fea0003800000 */
[----:B-1----:R-:W-:Y:S01]  /*dc70*/  LEA R4, R0, UR38, 0x3 ;  /* 0x0000002600047c11 */ /* 0x002fe2000f8e18ff */
[----:B------:R-:W-:Y:S01]  /*dc80*/  BSSY B1, `(.L_x_1948) ;  /* 0x0000005000017945 */ /* 0x000fe20003800000 */
[----:B------:R-:W-:Y:S02]  /*dc90*/  SHF.L.U32 R3, R12, 0x1f, RZ ;  /* 0x0000001f0c037819 */ /* 0x000fe400000006ff */
[----:B------:R-:W-:Y:S02]  /*dca0*/  ISETP.NE.AND P1, PT, R17, RZ, PT ;  /* 0x000000ff1100720c */ /* 0x000fe40003f25270 */
[----:B------:R-:W0:Y:S02]  /*dcb0*/  SYNCS.PHASECHK.TRANS64.TRYWAIT P0, [R4+URZ+0x16860], R3 ;  /* 0x01686003040075a7 */ /* 0x000e24000800017f */
[----:B0-----:R-:W-:Y:S09]  /*dcc0*/  @!P0 BRA `(.L_x_1949) ;  /* 0x0000001800908947 */ /* 0x001ff20003800000 */
.L_x_2001:
[----:B------:R-:W-:Y:S05]  /*dcd0*/  BSYNC B1 ;  /* 0x0000000000017941 */ /* 0x000fea0003800000 */
.L_x_1948:
[----:B------:R-:W-:Y:S04]  /*dce0*/  BSSY B1, `(.L_x_1950) ;  /* 0x0000007000017945 */ /* 0x000fe80003800000 */
[----:B------:R-:W-:Y:S05]  /*dcf0*/  @P1 BRA `(.L_x_1951) ;  /* 0x0000000000141947 */ /* 0x000fea0003800000 */
[----:B------:R-:W-:Y:S02]  /*dd00*/  LOP3.LUT P0, RZ, R2, 0x1f, RZ, 0xc0, !PT ;  /* 0x0000001f02ff7812 */ /* 0x000fe4000780c0ff */
[----:B0-----:R-:W-:-:S04]  /*dd10*/  MOV R3, 0x4000 ;  /* 0x0000400000037802 */ /* 0x001fc80000000f00 */
[----:B------:R1:W-:Y:S07]  /*dd20*/  SYNCS.ARRIVE.TRANS64 RZ, [R4+URZ+0x16850], R3 ;  /* 0x0168500304ff79a7 */ /* 0x0003ee000800003f */
[----:B------:R-:W-:Y:S05]  /*dd30*/  @!P0 BRA `(.L_x_1951) ;  /* 0x0000000000048947 */ /* 0x000fea0003800000 */
[----:B------:R-:W-:Y:S01]  /*dd40*/  BPT.TRAP 0x1 ;  /* 0x000000040000795c */ /* 0x000fe20000300000 */
.L_x_1951:
[----:B------:R-:W-:Y:S05]  /*dd50*/  BSYNC B1 ;  /* 0x0000000000017941 */ /* 0x000fea0003800000 */
.L_x_1950:
        /* <DEDUP_REMOVED lines=13> */
.L_x_1952:
        /* <DEDUP_REMOVED lines=8> */
.L_x_1947:
[----:B------:R-:W-:Y:S05]  /*deb0*/  BSYNC B0 ;  /* 0x0000000000007941 */ /* 0x000fea0003800000 */
.L_x_1946:
[----:B------:R-:W-:Y:S02]  /*dec0*/  VIADD R0, R0, 0x1 ;  /* 0x0000000100007836 */ /* 0x000fe40000000000 */
[----:B01----:R-:W-:-:S03]  /*ded0*/  IMAD.MOV.U32 R4, RZ, RZ, RZ ;  /* 0x000000ffff047224 */ /* 0x003fc600078e00ff */
[----:B------:R-:W-:-:S04]  /*dee0*/  ISETP.NE.AND P0, PT, R0, 0x2, PT ;  /* 0x000000020000780c */ /* 0x000fc80003f05270 */
[----:B------:R-:W-:Y:S02]  /*def0*/  SEL R3, RZ, 0x1, P0 ;  /* 0x00000001ff037807 */ /* 0x000fe40000000000 */
[----:B------:R-:W-:Y:S02]  /*df00*/  SEL R0, R0, RZ, P0 ;  /* 0x000000ff00007207 */ /* 0x000fe40000000000 */
[----:B------:R-:W-:-:S07]  /*df10*/  LOP3.LUT R3, R12, R3, RZ, 0x3c, !PT ;  /* 0x000000030c037212 */ /* 0x000fce00078e3cff */
.L_x_1891:
[----:B------:R-:W0:Y:S01]  /*df20*/  S2R R5, SR_CgaCtaId ;  /* 0x0000000000057919 */ /* 0x000e220000008800 */
[----:B------:R-:W-:Y:S02]  /*df30*/  MOV R2, 0x400 ;  /* 0x0000040000027802 */ /* 0x000fe40000000f00 */
[----:B------:R-:W-:Y:S02]  /*df40*/  SHF.L.U32 R4, R4, 0x1f, RZ ;  /* 0x0000001f04047819 */ /* 0x000fe400000006ff */
[----:B0-----:R-:W-:-:S04]  /*df50*/  LEA R7, R5, R2, 0x18 ;  /* 0x0000000205077211 */ /* 0x001fc800078ec0ff */
[----:B------:R-:W0:Y:S02]  /*df60*/  SYNCS.PHASECHK.TRANS64.TRYWAIT P0, [R7+URZ+0x16820], R4 ;  /* 0x01682004070075a7 */ /* 0x000e24000800017f */
[----:B0-----:R-:W-:Y:S05]  /*df70*/  @!P0 BRA `(.L_x_1953) ;  /* 0x0000001400f88947 */ /* 0x001fea0003800000 */
.L_x_2002:
[----:B------:R-:W-:-:S03]  /*df80*/  UMOV UR4, 0xffffffff ;  /* 0xffffffff00047882 */ /* 0x000fc60000000000 */
[----:B------:R-:W-:Y:S05]  /*df90*/  BRA.DIV UR4, `(.L_x_1954) ;  /* 0x0000001a04047947 */ /* 0x000fea000b800000 */
[----:B------:R1:W2:Y:S02]  /*dfa0*/  SHFL.IDX PT, R14, R16, RZ, 0x1f ;  /* 0x00001fff100e7589 */ /* 0x0002a400000e0000 */
.L_x_2005:
[----:B--2---:R-:W-:-:S13]  /*dfb0*/  ISETP.NE.AND P0, PT, R14, RZ, PT ;  /* 0x000000ff0e00720c */ /* 0x004fda0003f05270 */
[----:B------:R-:W-:Y:S05]  /*dfc0*/  @P0 BRA `(.L_x_1853) ;  /* 0x0000000000880947 */ /* 0x000fea0003800000 */
[----:B------:R-:W-:-:S03]  /*dfd0*/  UMOV UR4, 0xffffffff ;  /* 0xffffffff00047882 */ /* 0x000fc60000000000 */
[----:B------:R-:W-:Y:S05]  /*dfe0*/  BRA.DIV UR4, `(.L_x_1955) ;  /* 0x0000001a04187947 */ /* 0x000fea000b800000 */
[----:B------:R-:W-:-:S13]  /*dff0*/  ELECT P6, URZ, PT ;  /* 0x00000000003f782f */ /* 0x000fda00038c0000 */
.L_x_2008:
[----:B------:R-:W-:Y:S05]  /*e000*/  @!P6 BRA `(.L_x_1853) ;  /* 0x000000000078e947 */ /* 0x000fea0003800000 */
[----:B------:R-:W-:-:S06]  /*e010*/  ULOP3.LUT UR4, UR42, 0x2, URZ, 0xfc, !UPT ;  /* 0x000000022a047892 */ /* 0x000fcc000f8efc3f */
[----:B------:R-:W-:-:S05]  /*e020*/  IMAD.U32 R2, RZ, RZ, UR4 ;  /* 0x00000004ff027e24 */ /* 0x000fca000f8e00ff */
[----:B------:R-:W-:-:S13]  /*e030*/  ISETP.NE.AND P2, PT, R2, 0x3, PT ;  /* 0x000000030200780c */ /* 0x000fda0003f45270 */
[----:B------:R-:W-:Y:S05]  /*e040*/  @!P2 BRA `(.L_x_1956) ;  /* 0x000000000004a947 */ /* 0x000fea0003800000 */
[----:B------:R-:W-:Y:S01]  /*e050*/  BPT.TRAP 0x1 ;  /* 0x000000040000795c */ /* 0x000fe20000300000 */
.L_x_1956:
[----:B------:R-:W-:Y:S01]  /*e060*/  IADD3 R9, R7, 0x16840, RZ ;  /* 0x0001684007097810 */ /* 0x000fe20007ffe0ff */
[----:B------:R-:W-:Y:S01]  /*e070*/  VIADD R2, R0, 0x1 ;  /* 0x0000000100027836 */ /* 0x000fe20000000000 */
[----:B------:R-:W-:-:S03]  /*e080*/  SHF.L.U32 R5, R3, 0x1f, RZ ;  /* 0x0000001f03057819 */ /* 0x000fc600000006ff */
[----:B------:R-:W-:Y:S01]  /*e090*/  IMAD R6, R0, 0x8, R9 ;  /* 0x0000000800067824 */ /* 0x000fe200078e0209 */
[----:B------:R-:W-:-:S03]  /*e0a0*/  ISETP.NE.AND P1, PT, R2, 0x2, PT ;  /* 0x000000020200780c */ /* 0x000fc60003f25270 */
[----:B------:R-:W2:Y:S01]  /*e0b0*/  SYNCS.PHASECHK.TRANS64.TRYWAIT P0, [R6+URZ], R5 ;  /* 0x00000005060075a7 */ /* 0x000ea2000800017f */
[----:B0-----:R-:W-:Y:S02]  /*e0c0*/  SEL R4, RZ, 0x1, P1 ;  /* 0x00000001ff047807 */ /* 0x001fe40000800000 */
[----:B------:R-:W-:Y:S02]  /*e0d0*/  SEL R8, R2, RZ, P1 ;  /* 0x000000ff02087207 */ /* 0x000fe40000800000 */
[----:B------:R-:W-:-:S03]  /*e0e0*/  LOP3.LUT R2, R3, R4, RZ, 0x3c, !PT ;  /* 0x0000000403027212 */ /* 0x000fc600078e3cff */
[----:B------:R-:W-:Y:S01]  /*e0f0*/  IMAD R3, R8, 0x8, R9 ;  /* 0x0000000808037824 */ /* 0x000fe200078e0209 */
[----:B------:R-:W-:Y:S01]  /*e100*/  SHF.L.U32 R2, R2, 0x1f, RZ ;  /* 0x0000001f02027819 */ /* 0x000fe200000006ff */
[----:B--2---:R-:W-:Y:S06]  /*e110*/  @!P0 BRA `(.L_x_1957) ;  /* 0x0000001400ec8947 */ /* 0x004fec0003800000 */
.L_x_2009:
[----:B------:R-:W2:Y:S02]  /*e120*/  SYNCS.PHASECHK.TRANS64.TRYWAIT P0, [R3+URZ], R2 ;  /* 0x00000002030075a7 */ /* 0x000ea4000800017f */
[----:B--2---:R-:W-:Y:S05]  /*e130*/  @!P0 BRA `(.L_x_1958) ;  /* 0x0000001400f88947 */ /* 0x004fea0003800000 */
.L_x_2010:
[----:B------:R-:W-:Y:S05]  /*e140*/  @!P2 BRA `(.L_x_1959) ;  /* 0x000000000004a947 */ /* 0x000fea0003800000 */
[----:B------:R-:W-:Y:S01]  /*e150*/  BPT.TRAP 0x1 ;  /* 0x000000040000795c */ /* 0x000fe20000300000 */
.L_x_1959:
[----:B--2---:R-:W-:-:S05]  /*e160*/  VIADD R3, R7, 0x16860 ;  /* 0x0001686007037836 */ /* 0x004fca0000000000 */
[----:B------:R-:W-:-:S04]  /*e170*/  LEA R0, R0, R3, 0x3 ;  /* 0x0000000300007211 */ /* 0x000fc800078e18ff */
[----:B------:R-:W2:Y:S02]  /*e180*/  SYNCS.PHASECHK.TRANS64.TRYWAIT P0, [R0+URZ], R5 ;  /* 0x00000005000075a7 */ /* 0x000ea4000800017f */
[----:B--2---:R-:W-:Y:S05]  /*e190*/  @!P0 BRA `(.L_x_1960) ;  /* 0x0000001400f48947 */ /* 0x004fea0003800000 */
.L_x_2011:
[----:B------:R-:W-:-:S07]  /*e1a0*/  IMAD R3, R8, 0x8, R3 ;  /* 0x0000000808037824 */ /* 0x000fce00078e0203 */
.L_x_1961:
[----:B---3--:R3:W4:Y:S02]  /*e1b0*/  SYNCS.PHASECHK.TRANS64.TRYWAIT P0, [R3+URZ], R2 ;  /* 0x00000002030075a7 */ /* 0x008724000800017f */
[----:B----4-:R-:W-:Y:S05]  /*e1c0*/  @!P0 NANOSLEEP.SYNCS 0x989680 ;  /* 0x009896800000895d */ /* 0x010fea0003900000 */
[----:B------:R-:W4:Y:S02]  /*e1d0*/  @!P0 SYNCS.PHASECHK.TRANS64 P0, [R3+URZ], R2 ;  /* 0x00000002030085a7 */ /* 0x000f24000800007f */
[----:B----4-:R-:W-:Y:S05]  /*e1e0*/  @!P0 BRA `(.L_x_1961) ;  /* 0xfffffffc00f08947 */ /* 0x010fea000383ffff */
.L_x_1853:
[----:B------:R-:W-:Y:S05]  /*e1f0*/  BSYNC B6 ;  /* 0x0000000000067941 */ /* 0x000fea0003800000 */
.L_x_1850:
[----:B------:R-:W-:Y:S05]  /*e200*/  EXIT ;  /* 0x000000000000794d */ /* 0x000fea0003800000 */
.L_x_1857:
[----:B0-----:R-:W-:-:S04]  /*e210*/  IMAD.U32 R3, RZ, RZ, UR39 ;  /* 0x00000027ff037e24 */ /* 0x001fc8000f8e00ff */
[----:B------:R0:W1:Y:S03]  /*e220*/  SYNCS.PHASECHK.TRANS64.TRYWAIT P0, [R3+URZ+0x16800], R0 ;  /* 0x01680000030075a7 */ /* 0x000066000800017f */
[----:B-1----:R-:W-:Y:S05]  /*e230*/  @!P0 NANOSLEEP.SYNCS 0x989680 ;  /* 0x009896800000895d */ /* 0x002fea0003900000 */
[----:B------:R-:W1:Y:S02]  /*e240*/  @!P0 SYNCS.PHASECHK.TRANS64 P0, [R3+URZ+0x16800], R0 ;  /* 0x01680000030085a7 */ /* 0x000e64000800007f */
[----:B-1----:R-:W-:Y:S05]  /*e250*/  @!P0 BRA `(.L_x_1857) ;  /* 0xfffffffc00ec8947 */ /* 0x002fea000383ffff */
[----:B------:R-:W-:Y:S05]  /*e260*/  BRA `(.L_x_1962) ;  /* 0xffffff3000347947 */ /* 0x000fea000383ffff */
.L_x_1861:
[----:B-1----:R-:W-:-:S04]  /*e270*/  IMAD.U32 R3, RZ, RZ, UR39 ;  /* 0x00000027ff037e24 */ /* 0x002fc8000f8e00ff */
[----:B------:R1:W2:Y:S03]  /*e280*/  SYNCS.PHASECHK.TRANS64.TRYWAIT P2, [R3+URZ+0x16830], R0 ;  /* 0x01683000030075a7 */ /* 0x0002a6000804017f */
[----:B--2---:R-:W-:Y:S05]  /*e290*/  @!P2 NANOSLEEP.SYNCS 0x989680 ;  /* 0x009896800000a95d */ /* 0x004fea0003900000 */
[----:B------:R-:W2:Y:S02]  /*e2a0*/  @!P2 SYNCS.PHASECHK.TRANS64 P2, [R3+URZ+0x16830], R0 ;  /* 0x016830000300a5a7 */ /* 0x000ea4000804007f */
[----:B--2---:R-:W-:Y:S05]  /*e2b0*/  @!P2 BRA `(.L_x_1861) ;  /* 0xfffffffc00eca947 */ /* 0x004fea000383ffff */
[----:B------:R-:W-:Y:S05]  /*e2c0*/  BRA `(.L_x_1860) ;  /* 0xffffff3000547947 */ /* 0x000fea000383ffff */
.L_x_1866:
[----:B-1----:R-:W-:-:S04]  /*e2d0*/  IMAD.U32 R11, RZ, RZ, UR10 ;  /* 0x0000000aff0b7e24 */ /* 0x002fc8000f8e00ff */
[----:B------:R1:W2:Y:S03]  /*e2e0*/  SYNCS.PHASECHK.TRANS64.TRYWAIT P3, [R11+URZ+0x16830], R10 ;  /* 0x0168300a0b0075a7 */ /* 0x0002a6000806017f */
[----:B--2---:R-:W-:Y:S05]  /*e2f0*/  @!P3 NANOSLEEP.SYNCS 0x989680 ;  /* 0x009896800000b95d */ /* 0x004fea0003900000 */
[----:B------:R-:W2:Y:S02]  /*e300*/  @!P3 SYNCS.PHASECHK.TRANS64 P3, [R11+URZ+0x16830], R10 ;  /* 0x0168300a0b00b5a7 */ /* 0x000ea4000806007f */
[----:B--2---:R-:W-:Y:S05]  /*e310*/  @!P3 BRA `(.L_x_1866) ;  /* 0xfffffffc00ecb947 */ /* 0x004fea000383ffff */
[----:B------:R-:W-:Y:S05]  /*e320*/  BRA `(.L_x_1863) ;  /* 0xffffff5c00447947 */ /* 0x000fea000383ffff */
.L_x_1870:
[----:B-1----:R-:W-:-:S04]  /*e330*/  MOV R11, UR10 ;  /* 0x0000000a000b7c02 */ /* 0x002fc80008000f00 */
[----:B------:R1:W2:Y:S03]  /*e340*/  SYNCS.PHASECHK.TRANS64.TRYWAIT P3, [R11+URZ+0x16850], R10 ;  /* 0x0168500a0b0075a7 */ /* 0x0002a6000806017f */
[----:B--2---:R-:W-:Y:S05]  /*e350*/  @!P3 NANOSLEEP.SYNCS 0x989680 ;  /* 0x009896800000b95d */ /* 0x004fea0003900000 */
[----:B------:R-:W2:Y:S02]  /*e360*/  @!P3 SYNCS.PHASECHK.TRANS64 P3, [R11+URZ+0x16850], R10 ;  /* 0x0168500a0b00b5a7 */ /* 0x000ea4000806007f */
[----:B--2---:R-:W-:Y:S05]  /*e370*/  @!P3 BRA `(.L_x_1870) ;  /* 0xfffffffc00ecb947 */ /* 0x004fea000383ffff */
[----:B------:R-:W-:Y:S05]  /*e380*/  BRA `(.L_x_1867) ;  /* 0xffffff5c00bc7947 */ /* 0x000fea000383ffff */
.L_x_1876:
[----:B-1----:R-:W-:-:S04]  /*e390*/  IMAD.U32 R10, RZ, RZ, UR10 ;  /* 0x0000000aff0a7e24 */ /* 0x002fc8000f8e00ff */
[----:B------:R1:W2:Y:S03]  /*e3a0*/  SYNCS.PHASECHK.TRANS64.TRYWAIT P2, [R10+URZ+0x16830], R9 ;  /* 0x016830090a0075a7 */ /* 0x0002a6000804017f */
[----:B--2---:R-:W-:Y:S05]  /*e3b0*/  @!P2 NANOSLEEP.SYNCS 0x989680 ;  /* 0x009896800000a95d */ /* 0x004fea0003900000 */
[----:B------:R-:W2:Y:S02]  /*e3c0*/  @!P2 SYNCS.PHASECHK.TRANS64 P2, [R10+URZ+0x16830], R9 ;  /* 0x016830090a00a5a7 */ /* 0x000ea4000804007f */
[----:B--2---:R-:W-:Y:S05]  /*e3d0*/  @!P2 BRA `(.L_x_1876) ;  /* 0xfffffffc00eca947 */ /* 0x004fea000383ffff */
[----:B------:R-:W-:Y:S05]  /*e3e0*/  BRA `(.L_x_1873) ;  /* 0xffffff8800bc7947 */ /* 0x000fea000383ffff */
.L_x_1880:
[----:B-1----:R-:W-:-:S04]  /*e3f0*/  IMAD.U32 R10, RZ, RZ, UR10 ;  /* 0x0000000aff0a7e24 */ /* 0x002fc8000f8e00ff */
[----:B------:R1:W2:Y:S03]  /*e400*/  SYNCS.PHASECHK.TRANS64.TRYWAIT P2, [R10+URZ+0x16850], R9 ;  /* 0x016850090a0075a7 */ /* 0x0002a6000804017f */
[----:B--2---:R-:W-:Y:S05]  /*e410*/  @!P2 NANOSLEEP.SYNCS 0x989680 ;  /* 0x009896800000a95d */ /* 0x004fea0003900000 */
[----:B------:R-:W2:Y:S02]  /*e420*/  @!P2 SYNCS.PHASECHK.TRANS64 P2, [R10+URZ+0x16850], R9 ;  /* 0x016850090a00a5a7 */ /* 0x000ea4000804007f */
[----:B--2---:R-:W-:Y:S05]  /*e430*/  @!P2 BRA `(.L_x_1880) ;  /* 0xfffffffc00eca947 */ /* 0x004fea000383ffff */
[----:B------:R-:W-:Y:S05]  /*e440*/  BRA `(.L_x_1877) ;  /* 0xffffff8c00307947 */ /* 0x000fea000383ffff */
.L_x_1885:
[----:B-1----:R-:W-:-:S04]  /*e450*/  IMAD.U32 R5, RZ, RZ, UR7 ;  /* 0x00000007ff057e24 */ /* 0x002fc8000f8e00ff */
[----:B------:R1:W2:Y:S03]  /*e460*/  SYNCS.PHASECHK.TRANS64.TRYWAIT P0, [R5+URZ+0x16850], R4 ;  /* 0x01685004050075a7 */ /* 0x0002a6000800017f */
[----:B--2---:R-:W-:Y:S05]  /*e470*/  @!P0 NANOSLEEP.SYNCS 0x989680 ;  /* 0x009896800000895d */ /* 0x004fea0003900000 */
[----:B------:R-:W2:Y:S02]  /*e480*/  @!P0 SYNCS.PHASECHK.TRANS64 P0, [R5+URZ+0x16850], R4 ;  /* 0x01685004050085a7 */ /* 0x000ea4000800007f */
[----:B--2---:R-:W-:Y:S05]  /*e490*/  @!P0 BRA `(.L_x_1885) ;  /* 0xfffffffc00ec8947 */ /* 0x004fea000383ffff */
[----:B------:R-:W-:Y:S05]  /*e4a0*/  BRA `(.L_x_1884) ;  /* 0xffffffac00847947 */ /* 0x000fea000383ffff */
.L_x_1896:
[----:B------:R-:W-:Y:S01]  /*e4b0*/  IMAD.MOV.U32 R13, RZ, RZ, R16 ;  /* 0x000000ffff0d7224 */ /* 0x000fe200078e0010 */
[----:B------:R-:W-:Y:S01]  /*e4c0*/  MOV R12, RZ ;  /* 0x000000ff000c7202 */ /* 0x000fe20000000f00 */
[----:B------:R-:W-:Y:S02]  /*e4d0*/  IMAD.MOV.U32 R11, RZ, RZ, 0x1f ;  /* 0x0000001fff0b7424 */ /* 0x000fe400078e00ff */
[----:B------:R-:W-:-:S07]  /*e4e0*/  IMAD.MOV.U32 R15, RZ, RZ, -0x1 ;  /* 0xffffffffff0f7424 */ /* 0x000fce00078e00ff */
[----:B------:R-:W-:Y:S05]  /*e4f0*/  WARPSYNC.COLLECTIVE R15, `(.L_x_1963) ;  /* 0x000000000f087348 */ /* 0x000fea0003c00000 */
[----:B------:R0:W1:Y:S02]  /*e500*/  SHFL.IDX P6, R14, R13, R12, R11 ;  /* 0x0000000c0d0e7389 */ /* 0x00006400000c000b */
[----:B01----:R-:W-:Y:S01]  /*e510*/  ENDCOLLECTIVE ;  /* 0x000000000000791b */ /* 0x003fe20003800000 */
.L_x_1963:
[----:B------:R-:W-:Y:S05]  /*e520*/  BRA `(.L_x_1964) ;  /* 0xffffffd000c07947 */ /* 0x000fea000383ffff */
.L_x_1898:
[----:B------:R-:W-:Y:S01]  /*e530*/  BSSY B0, `(.L_x_1965) ;  /* 0x0000006000007945 */ /* 0x000fe20003800000 */
[----:B------:R-:W-:-:S07]  /*e540*/  IMAD.MOV.U32 R15, RZ, RZ, -0x1 ;  /* 0xffffffffff0f7424 */ /* 0x000fce00078e00ff */
[----:B0-----:R-:W-:Y:S05]  /*e550*/  WARPSYNC.COLLECTIVE R15, `(.L_x_1966) ;  /* 0x000000000f0c7348 */ /* 0x001fea0003c00000 */
[----:B------:R-:W-:Y:S02]  /*e560*/  ELECT P6, UR62, PT ;  /* 0x00000000003e782f */ /* 0x000fe400038c0000 */
[----:B------:R-:W-:Y:S01]  /*e570*/  MOV R14, UR62 ;  /* 0x0000003e000e7c02 */ /* 0x000fe20008000f00 */
[----:B0-----:R-:W-:Y:S10]  /*e580*/  ENDCOLLECTIVE ;  /* 0x000000000000791b */ /* 0x001ff40003800000 */
.L_x_1966:
[----:B------:R-:W-:Y:S05]  /*e590*/  BSYNC B0 ;  /* 0x0000000000007941 */ /* 0x000fea0003800000 */
.L_x_1965:
[----:B------:R-:W-:Y:S05]  /*e5a0*/  BRA `(.L_x_1967) ;  /* 0xffffffd000bc7947 */ /* 0x000fea000383ffff */
.L_x_1900:
[----:B--2---:R-:W-:-:S04]  /*e5b0*/  IMAD.U32 R3, RZ, RZ, UR38 ;  /* 0x00000026ff037e24 */ /* 0x004fc8000f8e00ff */
[----:B------:R2:W3:Y:S03]  /*e5c0*/  SYNCS.PHASECHK.TRANS64.TRYWAIT P0, [R3+URZ+0x16840], R0 ;  /* 0x01684000030075a7 */ /* 0x0004e6000800017f */
[----:B---3--:R-:W-:Y:S05]  /*e5d0*/  @!P0 NANOSLEEP.SYNCS 0x989680 ;  /* 0x009896800000895d */ /* 0x008fea0003900000 */
[----:B------:R-:W3:Y:S02]  /*e5e0*/  @!P0 SYNCS.PHASECHK.TRANS64 P0, [R3+URZ+0x16840], R0 ;  /* 0x01684000030085a7 */ /* 0x000ee4000800007f */
[----:B---3--:R-:W-:Y:S05]  /*e5f0*/  @!P0 BRA `(.L_x_1900) ;  /* 0xfffffffc00ec8947 */ /* 0x008fea000383ffff */
[----:B------:R-:W-:Y:S05]  /*e600*/  BRA `(.L_x_1968) ;  /* 0xffffffd4000c7947 */ /* 0x000fea000383ffff */
.L_x_1903:
[----:B------:R-:W-:Y:S01]  /*e610*/  IMAD R9, R9, 0xc0, R12 ;  /* 0x000000c009097824 */ /* 0x000fe200078e020c */
[----:B------:R-:W-:Y:S01]  /*e620*/  MOV R13, R7 ;  /* 0x00000007000d7202 */ /* 0x000fe20000000f00 */
[----:B------:R-:W-:Y:S02]  /*e630*/  IMAD.MOV.U32 R12, RZ, RZ, RZ ;  /* 0x000000ffff0c7224 */ /* 0x000fe400078e00ff */
[----:B------:R-:W-:Y:S02]  /*e640*/  IMAD.MOV.U32 R11, RZ, RZ, 0x181f ;  /* 0x0000181fff0b7424 */ /* 0x000fe400078e00ff */
[----:B------:R-:W-:Y:S02]  /*e650*/  IMAD.MOV.U32 R15, RZ, RZ, -0x1 ;  /* 0xffffffffff0f7424 */ /* 0x000fe400078e00ff */
[----:B------:R-:W-:-:S07]  /*e660*/  VIADD R21, R9, 0x10 ;  /* 0x0000001009157836 */ /* 0x000fce0000000000 */
[----:B0-----:R-:W-:Y:S05]  /*e670*/  WARPSYNC.COLLECTIVE R15, `(.L_x_1969) ;  /* 0x000000000f087348 */ /* 0x001fea0003c00000 */
[----:B------:R1:W2:Y:S02]  /*e680*/  SHFL.IDX P6, R14, R13, R12, R11 ;  /* 0x0000000c0d0e7389 */ /* 0x0002a400000c000b */
[----:B012---:R-:W-:Y:S01]  /*e690*/  ENDCOLLECTIVE ;  /* 0x000000000000791b */ /* 0x007fe20003800000 */
.L_x_1969:
[----:B------:R-:W-:Y:S01]  /*e6a0*/  MOV R13, R8 ;  /* 0x00000008000d7202 */ /* 0x000fe20000000f00 */
[----:B------:R-:W-:-:S07]  /*e6b0*/  IMAD.MOV.U32 R4, RZ, RZ, R14 ;  /* 0x000000ffff047224 */ /* 0x000fce00078e000e */
[----:B------:R-:W-:Y:S05]  /*e6c0*/  WARPSYNC.COLLECTIVE R15, `(.L_x_1970) ;  /* 0x000000000f087348 */ /* 0x000fea0003c00000 */
[----:B------:R0:W1:Y:S02]  /*e6d0*/  SHFL.IDX P6, R14, R13, R12, R11 ;  /* 0x0000000c0d0e7389 */ /* 0x00006400000c000b */
[----:B01----:R-:W-:Y:S01]  /*e6e0*/  ENDCOLLECTIVE ;  /* 0x000000000000791b */ /* 0x003fe20003800000 */
.L_x_1970:
[----:B------:R-:W-:Y:S02]  /*e6f0*/  ULDC UR4, c[0x0][0x288] ;  /* 0x0000a20000047ab9 */ /* 0x000fe40000000800 */
[----:B------:R-:W-:-:S05]  /*e700*/  IMAD R0, R0, UR4, RZ ;  /* 0x0000000400007c24 */ /* 0x000fca000f8e02ff */
[----:B------:R-:W-:Y:S01]  /*e710*/  ISETP.GE.AND P1, PT, R9, R0, PT ;  /* 0x000000000900720c */ /* 0x000fe20003f26270 */
[----:B------:R-:W-:Y:S01]  /*e720*/  IMAD.MOV.U32 R13, RZ, RZ, R7 ;  /* 0x000000ffff0d7224 */ /* 0x000fe200078e0007 */
[----:B------:R-:W-:-:S11]  /*e730*/  MOV R12, 0x1 ;  /* 0x00000001000c7802 */ /* 0x000fd60000000f00 */
[----:B------:R-:W-:Y:S02]  /*e740*/  @!P1 LEA R29, R10, UR38, 0x1 ;  /* 0x000000260a1d9c11 */ /* 0x000fe4000f8e08ff */
[----:B------:R-:W-:-:S05]  /*e750*/  @!P1 LEA R14, P2, R20, R14, 0x1 ;  /* 0x0000000e140e9211 */ /* 0x000fca00078408ff */
[----:B------:R-:W-:Y:S02]  /*e760*/  @!P1 IMAD.X R5, RZ, RZ, R4, P2 ;  /* 0x000000ffff059224 */ /* 0x000fe400010e0604 */
[----:B------:R-:W-:-:S07]  /*e770*/  @!P1 IMAD.MOV.U32 R4, RZ, RZ, R14 ;  /* 0x000000ffff049224 */ /* 0x000fce00078e000e */
[----:B------:R-:W-:Y:S05]  /*e780*/  WARPSYNC.COLLECTIVE R15, `(.L_x_1971) ;  /* 0x000000000f087348 */ /* 0x000fea0003c00000 */
[----:B------:R0:W1:Y:S02]  /*e790*/  SHFL.IDX P6, R14, R13, R12, R11 ;  /* 0x0000000c0d0e7389 */ /* 0x00006400000c000b */
[----:B01----:R-:W-:Y:S01]  /*e7a0*/  ENDCOLLECTIVE ;  /* 0x000000000000791b */ /* 0x003fe20003800000 */
.L_x_1971:
[----:B------:R-:W-:Y:S01]  /*e7b0*/  @!PT LDS RZ, [RZ] ;  /* 0x00000000fffff984 */ /* 0x000fe20000000800 */
[----:B------:R-:W-:Y:S01]  /*e7c0*/  @!PT LDS RZ, [RZ] ;  /* 0x00000000fffff984 */ /* 0x000fe20000000800 */
[----:B------:R-:W-:Y:S01]  /*e7d0*/  @!PT LDS RZ, [RZ] ;  /* 0x00000000fffff984 */ /* 0x000fe20000000800 */
[----:B------:R0:W-:Y:S01]  /*e7e0*/  @!P1 LDGSTS.E.BYPASS.LTC128B.128 [R29+0x8400], desc[UR46][R4.64], !P0 ;  /* 0x08400000041d9fae */ /* 0x0001e2000c101d6e */
[----:B------:R-:W-:Y:S01]  /*e7f0*/  ISETP.GE.AND P1, PT, R21, R0, PT ;  /* 0x000000001500720c */ /* 0x000fe20003f26270 */
[----:B------:R-:W-:-:S05]  /*e800*/  VIADD R21, R9, 0x20 ;  /* 0x0000002009157836 */ /* 0x000fca0000000000 */
[----:B------:R-:W-:Y:S01]  /*e810*/  ISETP.GE.AND P2, PT, R21, R0, PT ;  /* 0x000000001500720c */ /* 0x000fe20003f46270 */
[----:B------:R-:W-:-:S06]  /*e820*/  IMAD.MOV.U32 R13, RZ, RZ, R8 ;  /* 0x000000ffff0d7224 */ /* 0x000fcc00078e0008 */
[----:B0-----:R-:W-:Y:S01]  /*e830*/  @!P1 LEA R29, R10, UR38, 0x1 ;  /* 0x000000260a1d9c11 */ /* 0x001fe2000f8e08ff */
[----:B------:R-:W-:-:S07]  /*e840*/  IMAD.MOV.U32 R22, RZ, RZ, R14 ;  /* 0x000000ffff167224 */ /* 0x000fce00078e000e */
[----:B------:R-:W-:Y:S05]  /*e850*/  WARPSYNC.COLLECTIVE R15, `(.L_x_1972) ;  /* 0x000000000f087348 */ /* 0x000fea0003c00000 */
[----:B------:R0:W1:Y:S02]  /*e860*/  SHFL.IDX P6, R14, R13, R12, R11 ;  /* 0x0000000c0d0e7389 */ /* 0x00006400000c000b */
[----:B01----:R-:W-:Y:S01]  /*e870*/  ENDCOLLECTIVE ;  /* 0x000000000000791b */ /* 0x003fe20003800000 */
.L_x_1972:
[----:B------:R-:W-:Y:S01]  /*e880*/  MOV R13, R7 ;  /* 0x00000007000d7202 */ /* 0x000fe20000000f00 */
[----:B------:R-:W-:Y:S01]  /*e890*/  IMAD.MOV.U32 R12, RZ, RZ, 0x2 ;  /* 0x00000002ff0c7424 */ /* 0x000fe200078e00ff */
[----:B------:R-:W-:-:S13]  /*e8a0*/  @!P1 LEA R4, P3, R20, R14, 0x1 ;  /* 0x0000000e14049211 */ /* 0x000fda00078608ff */
[----:B------:R-:W-:Y:S05]  /*e8b0*/  WARPSYNC.COLLECTIVE R15, `(.L_x_1973) ;  /* 0x000000000f087348 */ /* 0x000fea0003c00000 */
[----:B------:R0:W1:Y:S02]  /*e8c0*/  SHFL.IDX P6, R14, R13, R12, R11 ;  /* 0x0000000c0d0e7389 */ /* 0x00006400000c000b */
[----:B01----:R-:W-:Y:S01]  /*e8d0*/  ENDCOLLECTIVE ;  /* 0x000000000000791b */ /* 0x003fe20003800000 */
.L_x_1973:
        /* <DEDUP_REMOVED lines=10> */
.L_x_1974:
[----:B------:R-:W-:Y:S02]  /*e980*/  IMAD.MOV.U32 R13, RZ, RZ, R7 ;  /* 0x000000ffff0d7224 */ /* 0x000fe400078e0007 */
[----:B------:R-:W-:Y:S02]  /*e990*/  IMAD.MOV.U32 R12, RZ, RZ, 0x3 ;  /* 0x00000003ff0c7424 */ /* 0x000fe400078e00ff */
[----:B------:R-:W-:-:S07]  /*e9a0*/  IMAD.MOV.U32 R28, RZ, RZ, R14 ;  /* 0x000000ffff1c7224 */ /* 0x000fce00078e000e */
[----:B------:R-:W-:Y:S05]  /*e9b0*/  WARPSYNC.COLLECTIVE R15, `(.L_x_1975) ;  /* 0x000000000f087348 */ /* 0x000fea0003c00000 */
[----:B------:R0:W1:Y:S02]  /*e9c0*/  SHFL.IDX P6, R14, R13, R12, R11 ;  /* 0x0000000c0d0e7389 */ /* 0x00006400000c000b */
[----:B01----:R-:W-:Y:S01]  /*e9d0*/  ENDCOLLECTIVE ;  /* 0x000000000000791b */ /* 0x003fe20003800000 */
.L_x_1975:
[----:B------:R-:W-:Y:S02]  /*e9e0*/  @!P2 LEA R4, P1, R20, R28, 0x1 ;  /* 0x0000001c1404a211 */ /* 0x000fe400078208ff */
[----:B------:R-:W-:Y:S02]  /*e9f0*/  @!P2 LEA R28, R10, UR38, 0x1 ;  /* 0x000000260a1cac11 */ /* 0x000fe4000f8e08ff */
[----:B------:R-:W-:Y:S01]  /*ea00*/  @!P2 IADD3.X R5, RZ, R21, RZ, P1, !PT ;  /* 0x00000015ff05a210 */ /* 0x000fe20000ffe4ff */
[----:B------:R-:W-:-:S04]  /*ea10*/  VIADD R21, R9, 0x30 ;  /* 0x0000003009157836 */ /* 0x000fc80000000000 */
[----:B------:R-:W-:Y:S01]  /*ea20*/  @!PT LDS RZ, [RZ] ;  /* 0x00000000fffff984 */ /* 0x000fe20000000800 */
[----:B------:R-:W-:Y:S01]  /*ea30*/  @!PT LDS RZ, [RZ] ;  /* 0x00000000fffff984 */ /* 0x000fe20000000800 */
[----:B------:R-:W-:Y:S01]  /*ea40*/  @!PT LDS RZ, [RZ] ;  /* 0x00000000fffff984 */ /* 0x000fe20000000800 */
[----:B------:R0:W-:Y:S01]  /*ea50*/  @!P2 LDGSTS.E.BYPASS.LTC128B.128 [R28+0x9400], desc[UR46][R4.64], !P0 ;  /* 0x09400000041cafae */ /* 0x0001e2000c101d6e */
[----:B------:R-:W-:Y:S01]  /*ea60*/  ISETP.GE.AND P1, PT, R21, R0, PT ;  /* 0x000000001500720c */ /* 0x000fe20003f26270 */
[----:B------:R-:W-:Y:S01]  /*ea70*/  VIADD R21, R9, 0x40 ;  /* 0x0000004009157836 */ /* 0x000fe20000000000 */
[----:B------:R-:W-:-:S04]  /*ea80*/  MOV R13, R8 ;  /* 0x00000008000d7202 */ /* 0x000fc80000000f00 */
[----:B------:R-:W-:Y:S01]  /*ea90*/  ISETP.GE.AND P2, PT, R21, R0, PT ;  /* 0x000000001500720c */ /* 0x000fe20003f46270 */
[----:B------:R-:W-:-:S12]  /*eaa0*/  IMAD.MOV.U32 R22, RZ, RZ, R14 ;  /* 0x000000ffff167224 */ /* 0x000fd800078e000e */
[----:B0-----:R-:W-:Y:S05]  /*eab0*/  WARPSYNC.COLLECTIVE R15, `(.L_x_1976) ;  /* 0x000000000f087348 */ /* 0x001fea0003c00000 */
[----:B------:R1:W2:Y:S02]  /*eac0*/  SHFL.IDX P6, R14, R13, R12, R11 ;  /* 0x0000000c0d0e7389 */ /* 0x0002a400000c000b */
[----:B012---:R-:W-:Y:S01]  /*ead0*/  ENDCOLLECTIVE ;  /* 0x000000000000791b */ /* 0x007fe20003800000 */
.L_x_1976:
[----:B------:R-:W-:Y:S01]  /*eae0*/  @!P1 LEA R28, R10, UR38, 0x1 ;  /* 0x000000260a1c9c11 */ /* 0x000fe2000f8e08ff */
[----:B------:R-:W-:Y:S02]  /*eaf0*/  IMAD.MOV.U32 R13, RZ, RZ, R7 ;  /* 0x000000ffff0d7224 */ /* 0x000fe400078e0007 */
[----:B------:R-:W-:Y:S01]  /*eb00*/  IMAD.MOV.U32 R12, RZ, RZ, 0x4 ;  /* 0x00000004ff0c7424 */ /* 0x000fe200078e00ff */
[----:B------:R-:W-:-:S13]  /*eb10*/  @!P1 LEA R4, P3, R20, R14, 0x1 ;  /* 0x0000000e14049211 */ /* 0x000fda00078608ff */
[----:B------:R-:W-:Y:S05]  /*eb20*/  WARPSYNC.COLLECTIVE R15, `(.L_x_1977) ;  /* 0x000000000f087348 */ /* 0x000fea0003c00000 */
[----:B------:R0:W1:Y:S02]  /*eb30*/  SHFL.IDX P6, R14, R13, R12, R11 ;  /* 0x0000000c0d0e7389 */ /* 0x00006400000c000b */
[----:B01----:R-:W-:Y:S01]  /*eb40*/  ENDCOLLECTIVE ;  /* 0x000000000000791b */ /* 0x003fe20003800000 */
.L_x_1977:
[----:B------:R-:W-:-:S05]  /*eb50*/  @!P1 IMAD.X R5, RZ, RZ, R22, P3 ;  /* 0x000000ffff059224 */ /* 0x000fca00018e0616 */
        /* <DEDUP_REMOVED lines=9> */
.L_x_1978:
[----:B------:R-:W-:Y:S01]  /*ebf0*/  MOV R13, R7 ;  /* 0x00000007000d7202 */ /* 0x000fe20000000f00 */
[----:B------:R-:W-:Y:S02]  /*ec00*/  IMAD.MOV.U32 R12, RZ, RZ, 0x5 ;  /* 0x00000005ff0c7424 */ /* 0x000fe400078e00ff */
[----:B------:R-:W-:-:S07]  /*ec10*/  IMAD.MOV.U32 R29, RZ, RZ, R14 ;  /* 0x000000ffff1d7224 */ /* 0x000fce00078e000e */
[----:B------:R-:W-:Y:S05]  /*ec20*/  WARPSYNC.COLLECTIVE R15, `(.L_x_1979) ;  /* 0x000000000f087348 */ /* 0x000fea0003c00000 */
[----:B------:R0:W1:Y:S02]  /*ec30*/  SHFL.IDX P6, R14, R13, R12, R11 ;  /* 0x0000000c0d0e7389 */ /* 0x00006400000c000b */
[----:B01----:R-:W-:Y:S01]  /*ec40*/  ENDCOLLECTIVE ;  /* 0x000000000000791b */ /* 0x003fe20003800000 */
.L_x_1979:
[----:B------:R-:W-:Y:S01]  /*ec50*/  @!P2 LEA R4, P1, R20, R29, 0x1 ;  /* 0x0000001d1404a211 */ /* 0x000fe200078208ff */
[----:B------:R-:W-:-:S04]  /*ec60*/  VIADD R29, R9, 0x50 ;  /* 0x00000050091d7836 */ /* 0x000fc80000000000 */
[----:B------:R-:W-:Y:S01]  /*ec70*/  @!P2 IMAD.X R5, RZ, RZ, R21, P1 ;  /* 0x000000ffff05a224 */ /* 0x000fe200008e0615 */
[----:B------:R-:W-:Y:S02]  /*ec80*/  ISETP.GE.AND P1, PT, R29, R0, PT ;  /* 0x000000001d00720c */ /* 0x000fe40003f26270 */
[----:B------:R-:W-:Y:S01]  /*ec90*/  @!P2 LEA R21, R10, UR38, 0x1 ;  /* 0x000000260a15ac11 */ /* 0x000fe2000f8e08ff */
        /* <DEDUP_REMOVED lines=9> */
.L_x_1980:
[----:B------:R-:W-:-:S04]  /*ed30*/  IADD3 R21, R9, 0x60, RZ ;  /* 0x0000006009157810 */ /* 0x000fc80007ffe0ff */
[----:B------:R-:W-:Y:S01]  /*ed40*/  ISETP.GE.AND P2, PT, R21, R0, PT ;  /* 0x000000001500720c */ /* 0x000fe20003f46270 */
[----:B------:R-:W-:Y:S02]  /*ed50*/  IMAD.MOV.U32 R13, RZ, RZ, R7 ;  /* 0x000000ffff0d7224 */ /* 0x000fe400078e0007 */
[----:B------:R-:W-:-:S10]  /*ed60*/  IMAD.MOV.U32 R12, RZ, RZ, 0x6 ;  /* 0x00000006ff0c7424 */ /* 0x000fd400078e00ff */
[----:B------:R-:W-:Y:S02]  /*ed70*/  @!P2 LEA R28, R10, UR38, 0x1 ;  /* 0x000000260a1cac11 */ /* 0x000fe4000f8e08ff */
[----:B------:R-:W-:-:S13]  /*ed80*/  @!P1 LEA R4, P3, R20, R14, 0x1 ;  /* 0x0000000e14049211 */ /* 0x000fda00078608ff */
[----:B------:R-:W-:Y:S05]  /*ed90*/  WARPSYNC.COLLECTIVE R15, `(.L_x_1981) ;  /* 0x000000000f087348 */ /* 0x000fea0003c00000 */
[----:B------:R0:W1:Y:S02]  /*eda0*/  SHFL.IDX P6, R14, R13, R12, R11 ;  /* 0x0000000c0d0e7389 */ /* 0x00006400000c000b */
[----:B01----:R-:W-:Y:S01]  /*edb0*/  ENDCOLLECTIVE ;  /* 0x000000000000791b */ /* 0x003fe20003800000 */
.L_x_1981:
[----:B------:R-:W-:Y:S01]  /*edc0*/  @!P1 IMAD.X R5, RZ, RZ, R22, P3 ;  /* 0x000000ffff059224 */ /* 0x000fe200018e0616 */
[----:B------:R-:W-:-:S05]  /*edd0*/  @!P1 LEA R22, R10, UR38, 0x1 ;  /* 0x000000260a169c11 */ /* 0x000fca000f8e08ff */
        /* <DEDUP_REMOVED lines=9> */
.L_x_1982:
[----:B------:R-:W-:Y:S02]  /*ee70*/  IMAD.MOV.U32 R13, RZ, RZ, R7 ;  /* 0x000000ffff0d7224 */ /* 0x000fe400078e0007 */
[----:B------:R-:W-:Y:S01]  /*ee80*/  IMAD.MOV.U32 R12, RZ, RZ, 0x7 ;  /* 0x00000007ff0c7424 */ /* 0x000fe200078e00ff */
[----:B------:R-:W-:-:S07]  /*ee90*/  MOV R29, R14 ;  /* 0x0000000e001d7202 */ /* 0x000fce0000000f00 */
[----:B------:R-:W-:Y:S05]  /*eea0*/  WARPSYNC.COLLECTIVE R15, `(.L_x_1983) ;  /* 0x000000000f087348 */ /* 0x000fea0003c00000 */
[----:B------:R0:W1:Y:S02]  /*eeb0*/  SHFL.IDX P6, R14, R13, R12, R11 ;  /* 0x0000000c0d0e7389 */ /* 0x00006400000c000b */
[----:B01----:R-:W-:Y:S01]  /*eec0*/  ENDCOLLECTIVE ;  /* 0x000000000000791b */ /* 0x003fe20003800000 */
.L_x_1983:
[----:B------:R-:W-:-:S05]  /*eed0*/  @!P2 LEA R4, P1, R20, R29, 0x1 ;  /* 0x0000001d1404a211 */ /* 0x000fca00078208ff */
[----:B------:R-:W-:-:S05]  /*eee0*/  @!P2 IMAD.X R5, RZ, RZ, R21, P1 ;  /* 0x000000ffff05a224 */ /* 0x000fca00008e0615 */
[----:B------:R-:W-:Y:S01]  /*eef0*/  @!PT LDS RZ, [RZ] ;  /* 0x00000000fffff984 */ /* 0x000fe20000000800 */
[----:B------:R-:W-:Y:S01]  /*ef00*/  @!PT LDS RZ, [RZ] ;  /* 0x00000000fffff984 */ /* 0x000fe20000000800 */
[----:B------:R-:W-:Y:S01]  /*ef10*/  @!PT LDS RZ, [RZ] ;  /* 0x00000000fffff984 */ /* 0x000fe20000000800 */
[----:B------:R0:W-:Y:S01]  /*ef20*/  @!P2 LDGSTS.E.BYPASS.LTC128B.128 [R28+0xb400], desc[UR46][R4.64], !P0 ;  /* 0x0b400000041cafae */ /* 0x0001e2000c101d6e */
[----:B------:R-:W-:Y:S01]  /*ef30*/  MOV R13, R8 ;  /* 0x00000008000d7202 */ /* 0x000fe20000000f00 */
[----:B------:R-:W-:-:S07]  /*ef40*/  IMAD.MOV.U32 R7, RZ, RZ, R14 ;  /* 0x000000ffff077224 */ /* 0x000fce00078e000e */
[----:B0-----:R-:W-:Y:S05]  /*ef50*/  WARPSYNC.COLLECTIVE R15, `(.L_x_1984) ;  /* 0x000000000f087348 */ /* 0x001fea0003c00000 */
[----:B------:R1:W2:Y:S02]  /*ef60*/  SHFL.IDX P6, R14, R13, R12, R11 ;  /* 0x0000000c0d0e7389 */ /* 0x0002a400000c000b */
[----:B012---:R-:W-:Y:S01]  /*ef70*/  ENDCOLLECTIVE ;  /* 0x000000000000791b */ /* 0x007fe20003800000 */
.L_x_1984:
[----:B------:R-:W-:-:S05]  /*ef80*/  VIADD R5, R9, 0x70 ;  /* 0x0000007009057836 */ /* 0x000fca0000000000 */
[----:B------:R-:W-:Y:S01]  /*ef90*/  ISETP.GE.AND P1, PT, R5, R0, PT ;  /* 0x000000000500720c */ /* 0x000fe20003f26270 */
[----:B------:R-:W-:Y:S01]  /*efa0*/  IMAD.MOV.U32 R13, RZ, RZ, R3 ;  /* 0x000000ffff0d7224 */ /* 0x000fe200078e0003 */
[----:B------:R-:W-:-:S11]  /*efb0*/  MOV R12, RZ ;  /* 0x000000ff000c7202 */ /* 0x000fd60000000f00 */
[----:B------:R-:W-:Y:S02]  /*efc0*/  @!P1 LEA R22, R10, UR38, 0x1 ;  /* 0x000000260a169c11 */ /* 0x000fe4000f8e08ff */
[----:B------:R-:W-:-:S13]  /*efd0*/  @!P1 LEA R4, P3, R20, R14, 0x1 ;  /* 0x0000000e14049211 */ /* 0x000fda00078608ff */
[----:B------:R-:W-:Y:S05]  /*efe0*/  WARPSYNC.COLLECTIVE R15, `(.L_x_1985) ;  /* 0x000000000f087348 */ /* 0x000fea0003c00000 */
[----:B------:R0:W1:Y:S02]  /*eff0*/  SHFL.IDX P6, R14, R13, R12, R11 ;  /* 0x0000000c0d0e7389 */ /* 0x00006400000c000b */
[----:B01----:R-:W-:Y:S01]  /*f000*/  ENDCOLLECTIVE ;  /* 0x000000000000791b */ /* 0x003fe20003800000 */
.L_x_1985:
[----:B------:R-:W-:Y:S02]  /*f010*/  @!P1 IMAD.X R5, RZ, RZ, R7, P3 ;  /* 0x000000ffff059224 */ /* 0x000fe400018e0607 */
[----:B------:R-:W-:-:S03]  /*f020*/  VIADD R7, R9, 0x80 ;  /* 0x0000008009077836 */ /* 0x000fc60000000000 */
[----:B------:R-:W-:Y:S01]  /*f030*/  @!PT LDS RZ, [RZ] ;  /* 0x00000000fffff984 */ /* 0x000fe20000000800 */
[----:B------:R-:W-:Y:S01]  /*f040*/  @!PT LDS RZ, [RZ] ;  /* 0x00000000fffff984 */ /* 0x000fe20000000800 */
[----:B------:R-:W-:Y:S01]  /*f050*/  @!PT LDS RZ, [RZ] ;  /* 0x00000000fffff984 */ /* 0x000fe20000000800 */
[----:B------:R0:W-:Y:S02]  /*f060*/  @!P1 LDGSTS.E.BYPASS.LTC128B.128 [R22+0xbc00], desc[UR46][R4.64], !P0 ;  /* 0x0bc0000004169fae */ /* 0x0001e4000c101d6e */
[----:B------:R-:W-:Y:S02]  /*f070*/  ISETP.GE.AND P2, PT, R7, R0, PT ;  /* 0x000000000700720c */ /* 0x000fe40003f46270 */
[----:B------:R-:W-:Y:S01]  /*f080*/  IADD3 R7, R9, 0x90, RZ ;  /* 0x0000009009077810 */ /* 0x000fe20007ffe0ff */
[----:B------:R-:W-:Y:S02]  /*f090*/  IMAD.MOV.U32 R13, RZ, RZ, R6 ;  /* 0x000000ffff0d7224 */ /* 0x000fe400078e0006 */
[----:B------:R-:W-:-:S08]  /*f0a0*/  IMAD.MOV.U32 R21, RZ, RZ, R14 ;  /* 0x000000ffff157224 */ /* 0x000fd000078e000e */
[----:B0-----:R-:W-:Y:S05]  /*f0b0*/  WARPSYNC.COLLECTIVE R15, `(.L_x_1986) ;  /* 0x000000000f087348 */ /* 0x001fea0003c00000 */
[----:B------:R1:W2:Y:S02]  /*f0c0*/  SHFL.IDX P6, R14, R13, R12, R11 ;  /* 0x0000000c0d0e7389 */ /* 0x0002a400000c000b */
[----:B012---:R-:W-:Y:S01]  /*f0d0*/  ENDCOLLECTIVE ;  /* 0x000000000000791b */ /* 0x007fe20003800000 */
.L_x_1986:
[----:B------:R-:W-:Y:S02]  /*f0e0*/  IMAD.MOV.U32 R13, RZ, RZ, R3 ;  /* 0x000000ffff0d7224 */ /* 0x000fe400078e0003 */
[----:B------:R-:W-:Y:S02]  /*f0f0*/  IMAD.MOV.U32 R12, RZ, RZ, 0x1 ;  /* 0x00000001ff0c7424 */ /* 0x000fe400078e00ff */
[----:B------:R-:W-:-:S07]  /*f100*/  IMAD.MOV.U32 R29, RZ, RZ, R14 ;  /* 0x000000ffff1d7224 */ /* 0x000fce00078e000e */
[----:B------:R-:W-:Y:S05]  /*f110*/  WARPSYNC.COLLECTIVE R15, `(.L_x_1987) ;  /* 0x000000000f087348 */ /* 0x000fea0003c00000 */
[----:B------:R0:W1:Y:S02]  /*f120*/  SHFL.IDX P6, R14, R13, R12, R11 ;  /* 0x0000000c0d0e7389 */ /* 0x00006400000c000b */
[----:B01----:R-:W-:Y:S01]  /*f130*/  ENDCOLLECTIVE ;  /* 0x000000000000791b */ /* 0x003fe20003800000 */
.L_x_1987:
        /* <DEDUP_REMOVED lines=8> */
[----:B------:R-:W-:Y:S02]  /*f1c0*/  IMAD.MOV.U32 R13, RZ, RZ, R6 ;  /* 0x000000ffff0d7224 */ /* 0x000fe400078e0006 */
[----:B------:R-:W-:-:S06]  /*f1d0*/  IMAD.MOV.U32 R8, RZ, RZ, R14 ;  /* 0x000000ffff087224 */ /* 0x000fcc00078e000e */
[----:B0-----:R-:W-:-:S07]  /*f1e0*/  @!P1 LEA R29, R10, UR38, 0x1 ;  /* 0x000000260a1d9c11 */ /* 0x001fce000f8e08ff */
[----:B------:R-:W-:Y:S05]  /*f1f0*/  WARPSYNC.COLLECTIVE R15, `(.L_x_1988) ;  /* 0x000000000f087348 */ /* 0x000fea0003c00000 */
[----:B------:R0:W1:Y:S02]  /*f200*/  SHFL.IDX P6, R14, R13, R12, R11 ;  /* 0x0000000c0d0e7389 */ /* 0x00006400000c000b */
[----:B01----:R-:W-:Y:S01]  /*f210*/  ENDCOLLECTIVE ;  /* 0x000000000000791b */ /* 0x003fe20003800000 */
.L_x_1988:
[----:B------:R-:W-:Y:S02]  /*f220*/  IMAD.MOV.U32 R13, RZ, RZ, R3 ;  /* 0x000000ffff0d7224 */ /* 0x000fe400078e0003 */
[----:B------:R-:W-:Y:S01]  /*f230*/  IMAD.MOV.U32 R12, RZ, RZ, 0x2 ;  /* 0x00000002ff0c7424 */ /* 0x000fe200078e00ff */
[----:B------:R-:W-:-:S13]  /*f240*/  @!P1 LEA R4, P3, R20, R14, 0x1 ;  /* 0x0000000e14049211 */ /* 0x000fda00078608ff */
[----:B------:R-:W-:Y:S05]  /*f250*/  WARPSYNC.COLLECTIVE R15, `(.L_x_1989) ;  /* 0x000000000f087348 */ /* 0x000fea0003c00000 */
[----:B------:R0:W1:Y:S02]  /*f260*/  SHFL.IDX P6, R14, R13, R12, R11 ;  /* 0x0000000c0d0e7389 */ /* 0x00006400000c000b */
[----:B01----:R-:W-:Y:S01]  /*f270*/  ENDCOLLECTIVE ;  /* 0x000000000000791b */ /* 0x003fe20003800000 */
.L_x_1989:
[----:B------:R-:W-:-:S05]  /*f280*/  @!P1 IADD3.X R5, RZ, R8, RZ, P3, !PT ;  /* 0x00000008ff059210 */ /* 0x000fca0001ffe4ff */
[----:B------:R-:W-:Y:S01]  /*f290*/  @!PT LDS RZ, [RZ] ;  /* 0x00000000fffff984 */ /* 0x000fe20000000800 */
[----:B------:R-:W-:Y:S01]  /*f2a0*/  @!PT LDS RZ, [RZ] ;  /* 0x00000000fffff984 */ /* 0x000fe20000000800 */
[----:B------:R-:W-:Y:S01]  /*f2b0*/  @!PT LDS RZ, [RZ] ;  /* 0x00000000fffff984 */ /* 0x000fe20000000800 */
[----:B------:R0:W-:Y:S01]  /*f2c0*/  @!P1 LDGSTS.E.BYPASS.LTC128B.128 [R29+0xcc00], desc[UR46][R4.64], !P0 ;  /* 0x0cc00000041d9fae */ /* 0x0001e2000c101d6e */
[----:B------:R-:W-:Y:S02]  /*f2d0*/  IMAD.MOV.U32 R13, RZ, RZ, R6 ;  /* 0x000000ffff0d7224 */ /* 0x000fe400078e0006 */
[----:B0-----:R-:W-:Y:S02]  /*f2e0*/  VIADD R5, R9, 0xa0 ;  /* 0x000000a009057836 */ /* 0x001fe40000000000 */
[----:B------:R-:W-:-:S03]  /*f2f0*/  IMAD.MOV.U32 R7, RZ, RZ, R14 ;  /* 0x000000ffff077224 */ /* 0x000fc600078e000e */
[----:B------:R-:W-:-:S13]  /*f300*/  ISETP.GE.AND P2, PT, R5, R0, PT ;  /* 0x000000000500720c */ /* 0x000fda0003f46270 */
[----:B------:R-:W-:Y:S05]  /*f310*/  WARPSYNC.COLLECTIVE R15, `(.L_x_1990) ;  /* 0x000000000f087348 */ /* 0x000fea0003c00000 */
[----:B------:R0:W1:Y:S02]  /*f320*/  SHFL.IDX P6, R14, R13, R12, R11 ;  /* 0x0000000c0d0e7389 */ /* 0x00006400000c000b */
[----:B01----:R-:W-:Y:S01]  /*f330*/  ENDCOLLECTIVE ;  /* 0x000000000000791b */ /* 0x003fe20003800000 */
.L_x_1990:
[----:B------:R-:W-:Y:S02]  /*f340*/  IMAD.MOV.U32 R13, RZ, RZ, R3 ;  /* 0x000000ffff0d7224 */ /* 0x000fe400078e0003 */
[----:B------:R-:W-:Y:S01]  /*f350*/  IMAD.MOV.U32 R12, RZ, RZ, 0x3 ;  /* 0x00000003ff0c7424 */ /* 0x000fe200078e00ff */
[----:B------:R-:W-:-:S07]  /*f360*/  MOV R21, R14 ;  /* 0x0000000e00157202 */ /* 0x000fce0000000f00 */
[----:B------:R-:W-:Y:S05]  /*f370*/  WARPSYNC.COLLECTIVE R15, `(.L_x_1991) ;  /* 0x000000000f087348 */ /* 0x000fea0003c00000 */
[----:B------:R0:W1:Y:S02]  /*f380*/  SHFL.IDX P6, R14, R13, R12, R11 ;  /* 0x0000000c0d0e7389 */ /* 0x00006400000c000b */
[----:B01----:R-:W-:Y:S01]  /*f390*/  ENDCOLLECTIVE ;  /* 0x000000000000791b */ /* 0x003fe20003800000 */
.L_x_1991:
[----:B------:R-:W-:-:S05]  /*f3a0*/  @!P2 LEA R4, P1, R20, R21, 0x1 ;  /* 0x000000151404a211 */ /* 0x000fca00078208ff */
[----:B------:R-:W-:Y:S01]  /*f3b0*/  @!P2 IMAD.X R5, RZ, RZ, R7, P1 ;  /* 0x000000ffff05a224 */ /* 0x000fe200008e0607 */
        /* <DEDUP_REMOVED lines=10> */
.L_x_1992:
[----:B------:R-:W-:Y:S05]  /*f460*/  BRA `(.L_x_1993) ;  /* 0xffffffd000b87947 */ /* 0x000fea000383ffff */
.L_x_1904:
[----:B01----:R-:W-:-:S04]  /*f470*/  IMAD.U32 R5, RZ, RZ, UR38 ;  /* 0x00000026ff057e24 */ /* 0x003fc8000f8e00ff */
[----:B------:R0:W1:Y:S03]  /*f480*/  SYNCS.PHASECHK.TRANS64.TRYWAIT P0, [R5+URZ+0x16820], R0 ;  /* 0x01682000050075a7 */ /* 0x000066000800017f */
[----:B-1----:R-:W-:Y:S05]  /*f490*/  @!P0 NANOSLEEP.SYNCS 0x989680 ;  /* 0x009896800000895d */ /* 0x002fea0003900000 */
[----:B------:R-:W1:Y:S02]  /*f4a0*/  @!P0 SYNCS.PHASECHK.TRANS64 P0, [R5+URZ+0x16820], R0 ;  /* 0x01682000050085a7 */ /* 0x000e64000800007f */
[----:B-1----:R-:W-:Y:S05]  /*f4b0*/  @!P0 BRA `(.L_x_1904) ;  /* 0xfffffffc00ec8947 */ /* 0x002fea000383ffff */
[----:B------:R-:W-:Y:S05]  /*f4c0*/  BRA `(.L_x_1994) ;  /* 0xffffffd000f07947 */ /* 0x000fea000383ffff */
.L_x_1911:
[----:B0-----:R-:W-:-:S04]  /*f4d0*/  IMAD.U32 R5, RZ, RZ, UR38 ;  /* 0x00000026ff057e24 */ /* 0x001fc8000f8e00ff */
[----:B------:R0:W1:Y:S03]  /*f4e0*/  SYNCS.PHASECHK.TRANS64.TRYWAIT P0, [R5+URZ+0x16848], R12 ;  /* 0x0168480c050075a7 */ /* 0x000066000800017f */
[----:B-1----:R-:W-:Y:S05]  /*f4f0*/  @!P0 NANOSLEEP.SYNCS 0x989680 ;  /* 0x009896800000895d */ /* 0x002fea0003900000 */
[----:B------:R-:W1:Y:S02]  /*f500*/  @!P0 SYNCS.PHASECHK.TRANS64 P0, [R5+URZ+0x16848], R12 ;  /* 0x0168480c050085a7 */ /* 0x000e64000800007f */
[----:B-1----:R-:W-:Y:S05]  /*f510*/  @!P0 BRA `(.L_x_1911) ;  /* 0xfffffffc00ec8947 */ /* 0x002fea000383ffff */
[----:B------:R-:W-:Y:S05]  /*f520*/  BRA `(.L_x_1995) ;  /* 0xffffffd400c47947 */ /* 0x000fea000383ffff */
.L_x_1916:
[----:B0-----:R-:W-:-:S04]  /*f530*/  IMAD.U32 R5, RZ, RZ, UR38 ;  /* 0x00000026ff057e24 */ /* 0x001fc8000f8e00ff */
[----:B------:R0:W1:Y:S03]  /*f540*/  SYNCS.PHASECHK.TRANS64.TRYWAIT P0, [R5+URZ+0x16860], R12 ;  /* 0x0168600c050075a7 */ /* 0x000066000800017f */
[----:B-1----:R-:W-:Y:S05]  /*f550*/  @!P0 NANOSLEEP.SYNCS 0x989680 ;  /* 0x009896800000895d */ /* 0x002fea0003900000 */
[----:B------:R-:W1:Y:S02]  /*f560*/  @!P0 SYNCS.PHASECHK.TRANS64 P0, [R5+URZ+0x16860], R12 ;  /* 0x0168600c050085a7 */ /* 0x000e64000800007f */
[----:B-1----:R-:W-:Y:S05]  /*f570*/  @!P0 BRA `(.L_x_1916) ;  /* 0xfffffffc00ec8947 */ /* 0x002fea000383ffff */
[----:B------:R-:W-:Y:S05]  /*f580*/  BRA `(.L_x_1996) ;  /* 0xffffffd800247947 */ /* 0x000fea000383ffff */
.L_x_1924:
[----:B0-----:R-:W-:-:S04]  /*f590*/  MOV R5, UR38 ;  /* 0x0000002600057c02 */ /* 0x001fc80008000f00 */
[----:B------:R0:W1:Y:S03]  /*f5a0*/  SYNCS.PHASECHK.TRANS64.TRYWAIT P0, [R5+URZ+0x16840], R14 ;  /* 0x0168400e050075a7 */ /* 0x000066000800017f */
[----:B-1----:R-:W-:Y:S05]  /*f5b0*/  @!P0 NANOSLEEP.SYNCS 0x989680 ;  /* 0x009896800000895d */ /* 0x002fea0003900000 */
[----:B------:R-:W1:Y:S02]  /*f5c0*/  @!P0 SYNCS.PHASECHK.TRANS64 P0, [R5+URZ+0x16840], R14 ;  /* 0x0168400e050085a7 */ /* 0x000e64000800007f */
[----:B-1----:R-:W-:Y:S05]  /*f5d0*/  @!P0 BRA `(.L_x_1924) ;  /* 0xfffffffc00ec8947 */ /* 0x002fea000383ffff */
[----:B------:R-:W-:Y:S05]  /*f5e0*/  BRA `(.L_x_1997) ;  /* 0xffffffdc00087947 */ /* 0x000fea000383ffff */
.L_x_1929:
[----:B0-----:R-:W-:-:S04]  /*f5f0*/  IMAD.U32 R5, RZ, RZ, UR38 ;  /* 0x00000026ff057e24 */ /* 0x001fc8000f8e00ff */
[----:B------:R0:W1:Y:S03]  /*f600*/  SYNCS.PHASECHK.TRANS64.TRYWAIT P0, [R5+URZ+0x16868], R4 ;  /* 0x01686804050075a7 */ /* 0x000066000800017f */
[----:B-1----:R-:W-:Y:S05]  /*f610*/  @!P0 NANOSLEEP.SYNCS 0x989680 ;  /* 0x009896800000895d */ /* 0x002fea0003900000 */
[----:B------:R-:W1:Y:S02]  /*f620*/  @!P0 SYNCS.PHASECHK.TRANS64 P0, [R5+URZ+0x16868], R4 ;  /* 0x01686804050085a7 */ /* 0x000e64000800007f */
[----:B-1----:R-:W-:Y:S05]  /*f630*/  @!P0 BRA `(.L_x_1929) ;  /* 0xfffffffc00ec8947 */ /* 0x002fea000383ffff */
[----:B------:R-:W-:Y:S05]  /*f640*/  BRA `(.L_x_1998) ;  /* 0xffffffdc00707947 */ /* 0x000fea000383ffff */
.L_x_1937:
[----:B0-----:R-:W-:-:S04]  /*f650*/  IMAD.U32 R4, RZ, RZ, UR38 ;  /* 0x00000026ff047e24 */ /* 0x001fc8000f8e00ff */
[----:B------:R0:W1:Y:S03]  /*f660*/  SYNCS.PHASECHK.TRANS64.TRYWAIT P0, [R4+URZ+0x16848], R9 ;  /* 0x01684809040075a7 */ /* 0x000066000800017f */
[----:B-1----:R-:W-:Y:S05]  /*f670*/  @!P0 NANOSLEEP.SYNCS 0x989680 ;  /* 0x009896800000895d */ /* 0x002fea0003900000 */
[----:B------:R-:W1:Y:S02]  /*f680*/  @!P0 SYNCS.PHASECHK.TRANS64 P0, [R4+URZ+0x16848], R9 ;  /* 0x01684809040085a7 */ /* 0x000e64000800007f */
[----:B-1----:R-:W-:Y:S05]  /*f690*/  @!P0 BRA `(.L_x_1937) ;  /* 0xfffffffc00ec8947 */ /* 0x002fea000383ffff */
[----:B------:R-:W-:Y:S05]  /*f6a0*/  BRA `(.L_x_1999) ;  /* 0xffffffe000687947 */ /* 0x000fea000383ffff */
.L_x_1942:
[----:B0-----:R-:W-:-:S04]  /*f6b0*/  IMAD.U32 R4, RZ, RZ, UR38 ;  /* 0x00000026ff047e24 */ /* 0x001fc8000f8e00ff */
[----:B------:R0:W1:Y:S03]  /*f6c0*/  SYNCS.PHASECHK.TRANS64.TRYWAIT P0, [R4+URZ+0x16860], R9 ;  /* 0x01686009040075a7 */ /* 0x000066000800017f */
[----:B-1----:R-:W-:Y:S05]  /*f6d0*/  @!P0 NANOSLEEP.SYNCS 0x989680 ;  /* 0x009896800000895d */ /* 0x002fea0003900000 */
[----:B------:R-:W1:Y:S02]  /*f6e0*/  @!P0 SYNCS.PHASECHK.TRANS64 P0, [R4+URZ+0x16860], R9 ;  /* 0x01686009040085a7 */ /* 0x000e64000800007f */
[----:B-1----:R-:W-:Y:S05]  /*f6f0*/  @!P0 BRA `(.L_x_1942) ;  /* 0xfffffffc00ec8947 */ /* 0x002fea000383ffff */
[----:B------:R-:W-:Y:S05]  /*f700*/  BRA `(.L_x_2000) ;  /* 0xffffffe000cc7947 */ /* 0x000fea000383ffff */
.L_x_1949:
[----:B0-----:R0:W1:Y:S02]  /*f710*/  SYNCS.PHASECHK.TRANS64.TRYWAIT P0, [R4+URZ+0x16860], R3 ;  /* 0x01686003040075a7 */ /* 0x001064000800017f */
[----:B-1----:R-:W-:Y:S05]  /*f720*/  @!P0 NANOSLEEP.SYNCS 0x989680 ;  /* 0x009896800000895d */ /* 0x002fea0003900000 */
[----:B------:R-:W1:Y:S02]  /*f730*/  @!P0 SYNCS.PHASECHK.TRANS64 P0, [R4+URZ+0x16860], R3 ;  /* 0x01686003040085a7 */ /* 0x000e64000800007f */
[----:B-1----:R-:W-:Y:S05]  /*f740*/  @!P0 BRA `(.L_x_1949) ;  /* 0xfffffffc00f08947 */ /* 0x002fea000383ffff */
[----:B------:R-:W-:Y:S05]  /*f750*/  BRA `(.L_x_2001) ;  /* 0xffffffe4005c7947 */ /* 0x000fea000383ffff */
.L_x_1953:
[----:B0-----:R0:W1:Y:S02]  /*f760*/  SYNCS.PHASECHK.TRANS64.TRYWAIT P0, [R7+URZ+0x16820], R4 ;  /* 0x01682004070075a7 */ /* 0x001064000800017f */
[----:B-1----:R-:W-:Y:S05]  /*f770*/  @!P0 NANOSLEEP.SYNCS 0x989680 ;  /* 0x009896800000895d */ /* 0x002fea0003900000 */
[----:B------:R-:W1:Y:S02]  /*f780*/  @!P0 SYNCS.PHASECHK.TRANS64 P0, [R7+URZ+0x16820], R4 ;  /* 0x01682004070085a7 */ /* 0x000e64000800007f */
[----:B-1----:R-:W-:Y:S05]  /*f790*/  @!P0 BRA `(.L_x_1953) ;  /* 0xfffffffc00f08947 */ /* 0x002fea000383ffff */
[----:B------:R-:W-:Y:S05]  /*f7a0*/  BRA `(.L_x_2002) ;  /* 0xffffffe400f47947 */ /* 0x000fea000383ffff */
.L_x_1954:
[----:B------:R-:W-:Y:S01]  /*f7b0*/  BSSY B0, `(.L_x_2003) ;  /* 0x0000008000007945 */ /* 0x000fe20003800000 */
[----:B------:R-:W-:Y:S01]  /*f7c0*/  IMAD.MOV.U32 R13, RZ, RZ, R16 ;  /* 0x000000ffff0d7224 */ /* 0x000fe200078e0010 */
[----:B------:R-:W-:Y:S01]  /*f7d0*/  MOV R12, RZ ;  /* 0x000000ff000c7202 */ /* 0x000fe20000000f00 */
[----:B------:R-:W-:Y:S02]  /*f7e0*/  IMAD.MOV.U32 R11, RZ, RZ, 0x1f ;  /* 0x0000001fff0b7424 */ /* 0x000fe400078e00ff */
[----:B------:R-:W-:-:S07]  /*f7f0*/  IMAD.MOV.U32 R15, RZ, RZ, -0x1 ;  /* 0xffffffffff0f7424 */ /* 0x000fce00078e00ff */
[----:B0-----:R-:W-:Y:S05]  /*f800*/  WARPSYNC.COLLECTIVE R15, `(.L_x_2004) ;  /* 0x000000000f087348 */ /* 0x001fea0003c00000 */
[----:B------:R1:W2:Y:S02]  /*f810*/  SHFL.IDX P6, R14, R13, R12, R11 ;  /* 0x0000000c0d0e7389 */ /* 0x0002a400000c000b */
[----:B012---:R-:W-:Y:S01]  /*f820*/  ENDCOLLECTIVE ;  /* 0x000000000000791b */ /* 0x007fe20003800000 */
.L_x_2004:
[----:B------:R-:W-:Y:S05]  /*f830*/  BSYNC B0 ;  /* 0x0000000000007941 */ /* 0x000fea0003800000 */
.L_x_2003:
[----:B------:R-:W-:Y:S05]  /*f840*/  BRA `(.L_x_2005) ;  /* 0xffffffe400d87947 */ /* 0x000fea000383ffff */
.L_x_1955:
[----:B------:R-:W-:Y:S01]  /*f850*/  BSSY B0, `(.L_x_2006) ;  /* 0x0000006000007945 */ /* 0x000fe20003800000 */
[----:B------:R-:W-:-:S07]  /*f860*/  IMAD.MOV.U32 R15, RZ, RZ, -0x1 ;  /* 0xffffffffff0f7424 */ /* 0x000fce00078e00ff */
[----:B01----:R-:W-:Y:S05]  /*f870*/  WARPSYNC.COLLECTIVE R15, `(.L_x_2007) ;  /* 0x000000000f0c7348 */ /* 0x003fea0003c00000 */
[----:B------:R-:W-:Y:S02]  /*f880*/  ELECT P6, UR62, PT ;  /* 0x00000000003e782f */ /* 0x000fe400038c0000 */
[----:B------:R-:W-:Y:S01]  /*f890*/  MOV R14, UR62 ;  /* 0x0000003e000e7c02 */ /* 0x000fe20008000f00 */
[----:B01----:R-:W-:Y:S10]  /*f8a0*/  ENDCOLLECTIVE ;  /* 0x000000000000791b */ /* 0x003ff40003800000 */
.L_x_2007:
[----:B------:R-:W-:Y:S05]  /*f8b0*/  BSYNC B0 ;  /* 0x0000000000007941 */ /* 0x000fea0003800000 */
.L_x_2006:
[----:B------:R-:W-:Y:S05]  /*f8c0*/  BRA `(.L_x_2008) ;  /* 0xffffffe400cc7947 */ /* 0x000fea000383ffff */
.L_x_1957:
[----:B0-----:R0:W2:Y:S02]  /*f8d0*/  SYNCS.PHASECHK.TRANS64.TRYWAIT P0, [R6+URZ], R5 ;  /* 0x00000005060075a7 */ /* 0x0010a4000800017f */
[----:B--2---:R-:W-:Y:S05]  /*f8e0*/  @!P0 NANOSLEEP.SYNCS 0x989680 ;  /* 0x009896800000895d */ /* 0x004fea0003900000 */
[----:B------:R-:W2:Y:S02]  /*f8f0*/  @!P0 SYNCS.PHASECHK.TRANS64 P0, [R6+URZ], R5 ;  /* 0x00000005060085a7 */ /* 0x000ea4000800007f */
[----:B--2---:R-:W-:Y:S05]  /*f900*/  @!P0 BRA `(.L_x_1957) ;  /* 0xfffffffc00f08947 */ /* 0x004fea000383ffff */
[----:B------:R-:W-:Y:S05]  /*f910*/  BRA `(.L_x_2009) ;  /* 0xffffffe800007947 */ /* 0x000fea000383ffff */
.L_x_1958:
[----:B--2---:R2:W3:Y:S02]  /*f920*/  SYNCS.PHASECHK.TRANS64.TRYWAIT P0, [R3+URZ], R2 ;  /* 0x00000002030075a7 */ /* 0x0044e4000800017f */
[----:B---3--:R-:W-:Y:S05]  /*f930*/  @!P0 NANOSLEEP.SYNCS 0x989680 ;  /* 0x009896800000895d */ /* 0x008fea0003900000 */
[----:B------:R-:W3:Y:S02]  /*f940*/  @!P0 SYNCS.PHASECHK.TRANS64 P0, [R3+URZ], R2 ;  /* 0x00000002030085a7 */ /* 0x000ee4000800007f */
[----:B---3--:R-:W-:Y:S05]  /*f950*/  @!P0 BRA `(.L_x_1958) ;  /* 0xfffffffc00f08947 */ /* 0x008fea000383ffff */
[----:B------:R-:W-:Y:S05]  /*f960*/  BRA `(.L_x_2010) ;  /* 0xffffffe400f47947 */ /* 0x000fea000383ffff */
.L_x_1960:
[----:B--2---:R2:W3:Y:S02]  /*f970*/  SYNCS.PHASECHK.TRANS64.TRYWAIT P0, [R0+URZ], R5 ;  /* 0x00000005000075a7 */ /* 0x0044e4000800017f */
[----:B---3--:R-:W-:Y:S05]  /*f980*/  @!P0 NANOSLEEP.SYNCS 0x989680 ;  /* 0x009896800000895d */ /* 0x008fea0003900000 */
[----:B------:R-:W3:Y:S02]  /*f990*/  @!P0 SYNCS.PHASECHK.TRANS64 P0, [R0+URZ], R5 ;  /* 0x00000005000085a7 */ /* 0x000ee4000800007f */
[----:B---3--:R-:W-:Y:S05]  /*f9a0*/  @!P0 BRA `(.L_x_1960) ;  /* 0xfffffffc00f08947 */ /* 0x008fea000383ffff */
[----:B------:R-:W-:Y:S05]  /*f9b0*/  BRA `(.L_x_2011) ;  /* 0xffffffe400f87947 */ /* 0x000fea000383ffff */
.L_x_2012:
        /* <DEDUP_REMOVED lines=12> */
.L_x_2707:


//--------------------- .text._ZN7cutlass13device_kernelIN5flash11enable_sm90INS1_16FlashAttnFwdSm90INS1_25CollectiveMainloopFwdSm90ILi2EN4cute5tupleIJNS5_1CILi1EEES8_S8_EEENS6_IJNS7_ILi192EEENS7_ILi128EEENS7_ILi64EEEEEELi64ENS_6half_tEfNS_4arch4Sm90ELb1ELb0ELb1ELb1ELb0ELb0ELb0ELb1ELb1ELb1ELb1ELb0EEENS1_21CollectiveEpilogueFwdINS6_IJSA_SC_SB_EEES9_SE_SG_Li384ELb1ELb1ELb1ELb0EEENS1_36VarlenDynamicPersistentTileSchedulerILi192ELi128ELi384ELi128ELb1ELb1ELb1ELb1ELb1ELb1EEEEEEEEEvNT_6ParamsE --------------------------
	.section	.text._ZN7cutlass13device_kernelIN5flash11enable_sm90INS1_16FlashAttnFwdSm90INS1_25CollectiveMainloopFwdSm90ILi2EN4cute5tupleIJNS5_1CILi1EEES8_S8_EEENS6_IJNS7_ILi192EEENS7_ILi128EEENS7_ILi64EEEEEELi64ENS_6half_tEfNS_4arch4Sm90ELb1ELb0ELb1ELb1ELb0ELb0ELb0ELb1ELb1ELb1ELb1ELb0EEENS1_21CollectiveEpilogueFwdINS6_IJSA_SC_SB_EEES9_SE_SG_Li384ELb1ELb1ELb1ELb0EEENS1_36VarlenDynamicPersistentTileSchedulerILi192ELi128ELi384ELi128ELb1ELb1ELb1ELb1ELb1ELb1EEEEEEEEEvNT_6ParamsE,"ax",@progbits
	.align	128
.text._ZN7cutlass13device_kernelIN5flash11enable_sm90INS1_16FlashAttnFwdSm90INS1_25CollectiveMainloopFwdSm90ILi2EN4cute5tupleIJNS5_1CILi1EEES8_S8_EEENS6_IJNS7_ILi192EEENS7_ILi128EEENS7_ILi64EEEEEELi64ENS_6half_tEfNS_4arch4Sm90ELb1ELb0ELb1ELb1ELb0ELb0ELb0ELb1ELb1ELb1ELb1ELb0EEENS1_21CollectiveEpilogueFwdINS6_IJSA_SC_SB_EEES9_SE_SG_Li384ELb1ELb1ELb1ELb0EEENS1_36VarlenDynamicPersistentTileSchedulerILi192ELi128ELi384ELi128ELb1ELb1ELb1ELb1ELb1ELb1EEEEEEEEEvNT_6ParamsE:
        .type           _ZN7cutlass13device_kernelIN5flash11enable_sm90INS1_16FlashAttnFwdSm90INS1_25CollectiveMainloopFwdSm90ILi2EN4cute5tupleIJNS5_1CILi1EEES8_S8_EEENS6_IJNS7_ILi192EEENS7_ILi128EEENS7_ILi64EEEEEELi64ENS_6half_tEfNS_4arch4Sm90ELb1ELb0ELb1ELb1ELb0ELb0ELb0ELb1ELb1ELb1ELb1ELb0EEENS1_21CollectiveEpilogueFwdINS6_IJSA_SC_SB_EEES9_SE_SG_Li384ELb1ELb1ELb1ELb0EEENS1_36VarlenDynamicPersistentTileSchedulerILi192ELi128ELi384ELi128ELb1ELb1ELb1ELb1ELb1ELb1EEEEEEEEEvNT_6ParamsE,@function
        .size           _ZN7cutlass13device_kernelIN5flash11enable_sm90INS1_16FlashAttnFwdSm90INS1_25CollectiveMainloopFwdSm90ILi2EN4cute5tupleIJNS5_1CILi1EEES8_S8_EEENS6_IJNS7_ILi192EEENS7_ILi128EEENS7_ILi64EEEEEELi64ENS_6half_tEfNS_4arch4Sm90ELb1ELb0ELb1ELb1ELb0ELb0ELb0ELb1ELb1ELb1ELb1ELb0EEENS1_21CollectiveEpilogueFwdINS6_IJSA_SC_SB_EEES9_SE_SG_Li384ELb1ELb1ELb1ELb0EEENS1_36VarlenDynamicPersistentTileSchedulerILi192ELi128ELi384ELi128ELb1ELb1ELb1ELb1ELb1ELb1EEEEEEEEEvNT_6ParamsE,(.L_x_2708 - _ZN7cutlass13device_kernelIN5flash11enable_sm90INS1_16FlashAttnFwdSm90INS1_25CollectiveMainloopFwdSm90ILi2EN4cute5tupleIJNS5_1CILi1EEES8_S8_EEENS6_IJNS7_ILi192EEENS7_ILi128EEENS7_ILi64EEEEEELi64ENS_6half_tEfNS_4arch4Sm90ELb1ELb0ELb1ELb1ELb0ELb0ELb0ELb1ELb1ELb1ELb1ELb0EEENS1_21CollectiveEpilogueFwdINS6_IJSA_SC_SB_EEES9_SE_SG_Li384ELb1ELb1ELb1ELb0EEENS1_36VarlenDynamicPersistentTileSchedulerILi192ELi128ELi384ELi128ELb1ELb1ELb1ELb1ELb1ELb1EEEEEEEEEvNT_6ParamsE)
        .other          _ZN7cutlass13device_kernelIN5flash11enable_sm90INS1_16FlashAttnFwdSm90INS1_25CollectiveMainloopFwdSm90ILi2EN4cute5tupleIJNS5_1CILi1EEES8_S8_EEENS6_IJNS7_ILi192EEENS7_ILi128EEENS7_ILi64EEEEEELi64ENS_6half_tEfNS_4arch4Sm90ELb1ELb0ELb1ELb1ELb0ELb0ELb0ELb1ELb1ELb1ELb1ELb0EEENS1_21CollectiveEpilogueFwdINS6_IJSA_SC_SB_EEES9_SE_SG_Li384ELb1ELb1ELb1ELb0EEENS1_36VarlenDynamicPersistentTileSchedulerILi192ELi128ELi384ELi128ELb1ELb1ELb1ELb1ELb1ELb1EEEEEEEEEvNT_6ParamsE,@"STO_CUDA_ENTRY STV_DEFAULT"
_ZN7cutlass13device_kernelIN5flash11enable_sm90INS1_16FlashAttnFwdSm90INS1_25CollectiveMainloopFwdSm90ILi2EN4cute5tupleIJNS5_1CILi1EEES8_S8_EEENS6_IJNS7_ILi192EEENS7_ILi128EEENS7_ILi64EEEEEELi64ENS_6half_tEfNS_4arch4Sm90ELb1ELb0ELb1ELb1ELb0ELb0ELb0ELb1ELb1ELb1ELb1ELb0EEENS1_21CollectiveEpilogueFwdINS6_IJSA_SC_SB_EEES9_SE_SG_Li384ELb1ELb1ELb1ELb0EEENS1_36VarlenDynamicPersistentTileSchedulerILi192ELi128ELi384ELi128ELb1ELb1ELb1ELb1ELb1ELb1EEEEEEEEEvNT_6ParamsE:
        /* <DEDUP_REMOVED lines=17> */
.L_x_2014:
[----:B------:R-:W-:Y:S05]  /*0110*/  BSYNC B0 ;  /* 0x0000000000007941 */ /* 0x000fea0003800000 */
.L_x_2013:
        /* <DEDUP_REMOVED lines=40> */
.L_x_2015:
        /* <DEDUP_REMOVED lines=22> */
.L_x_2016:
        /* <DEDUP_REMOVED lines=18> */
.L_x_2017:
        /* <DEDUP_REMOVED lines=22> */
.L_x_2018:
        /* <DEDUP_REMOVED lines=22> */
.L_x_2019:
        /* <DEDUP_REMOVED lines=8> */
.L_x_2021:
        /* <DEDUP_REMOVED lines=18> */
[----:B------:R-:W2:Y:S01]  /*0a80*/  LDL R12, [R1+0x40] ;  /* 0x00004000010c7983 */ /* 0x000ea20000100800 */
[----:B------:R-:W-:-:S05]  /*0a90*/  VIADD R17, R2, 0xffffff80 ;  /* 0xffffff8002117836 */ /* 0x000fca0000000000 */
[----:B------:R-:W-:-:S04]  /*0aa0*/  SHF.R.S32.HI R0, RZ, 0x1f, R17 ;  /* 0x0000001fff007819 */ /* 0x000fc80000011411 */
[----:B------:R-:W-:-:S04]  /*0ab0*/  LEA.HI R2, R0, R17, RZ, 0x7 ;  /* 0x0000001100027211 */ /* 0x000fc800078f38ff */
[----:B------:R-:W-:-:S05]  /*0ac0*/  LOP3.LUT R3, R2, 0xffffff80, RZ, 0xc0, !PT ;  /* 0xffffff8002037812 */ /* 0x000fca00078ec0ff */
[----:B------:R-:W-:Y:S01]  /*0ad0*/  IMAD.IADD R16, R17, 0x1, -R3 ;  /* 0x0000000111107824 */ /* 0x000fe200078e0a03 */
[CC--:B------:R-:W-:Y:S02]  /*0ae0*/  LEA.HI R4, R0.reuse, R17.reuse, RZ, 0x5 ;  /* 0x0000001100047211 */ /* 0x0c0fe400078f28ff */
[----:B------:R-:W-:Y:S02]  /*0af0*/  LEA.HI R3, R0, R17, RZ, 0x4 ;  /* 0x0000001100037211 */ /* 0x000fe400078f20ff */
[----:B------:R-:W-:Y:S01]  /*0b00*/  SHF.R.S32.HI R6, RZ, 0x1f, R16 ;  /* 0x0000001fff067819 */ /* 0x000fe20000011410 */
[----:B------:R-:W-:Y:S01]  /*0b10*/  IMAD.SHL.U32 R5, R4, 0x20, RZ ;  /* 0x0000002004057824 */ /* 0x000fe200078e00ff */
[----:B------:R-:W-:Y:S02]  /*0b20*/  LOP3.LUT R4, R3, 0x3fffff0, RZ, 0xc0, !PT ;  /* 0x03fffff003047812 */ /* 0x000fe400078ec0ff */
[----:B------:R-:W-:Y:S02]  /*0b30*/  LEA.HI R7, R6, R16, RZ, 0x2 ;  /* 0x0000001006077211 */ /* 0x000fe400078f10ff */
[----:B------:R-:W-:-:S02]  /*0b40*/  LOP3.LUT R5, R5, 0xfffffc00, RZ, 0xc0, !PT ;  /* 0xfffffc0005057812 */ /* 0x000fc400078ec0ff */
[--C-:B------:R-:W-:Y:S02]  /*0b50*/  SHF.R.S32.HI R8, RZ, 0x2, R7.reuse ;  /* 0x00000002ff087819 */ /* 0x100fe40000011407 */
[----:B------:R-:W-:Y:S01]  /*0b60*/  SHF.R.S32.HI R9, RZ, 0x1f, R7 ;  /* 0x0000001fff097819 */ /* 0x000fe20000011407 */
[----:B------:R-:W-:Y:S01]  /*0b70*/  IMAD.IADD R4, R17, 0x1, -R4 ;  /* 0x0000000111047824 */ /* 0x000fe200078e0a04 */
[----:B------:R-:W-:Y:S02]  /*0b80*/  SHF.R.S32.HI R11, RZ, 0x7, R2 ;  /* 0x00000007ff0b7819 */ /* 0x000fe40000011402 */
[----:B------:R-:W-:Y:S02]  /*0b90*/  SHF.R.S32.HI R2, RZ, 0x4, R3 ;  /* 0x00000004ff027819 */ /* 0x000fe40000011403 */
[----:B------:R-:W-:Y:S01]  /*0ba0*/  LEA.HI R9, R9, R8, RZ, 0x3 ;  /* 0x0000000809097211 */ /* 0x000fe200078f18ff */
[----:B------:R-:W-:Y:S01]  /*0bb0*/  IMAD R4, R4, 0x40, R5 ;  /* 0x0000004004047824 */ /* 0x000fe200078e0205 */
[----:B------:R-:W-:Y:S01]  /*0bc0*/  LEA.HI R3, R3, R2, RZ, 0x1 ;  /* 0x0000000203037211 */ /* 0x000fe200078f08ff */
[----:B------:R-:W-:Y:S01]  /*0bd0*/  IMAD.HI R5, R11, 0x55555556, RZ ;  /* 0x555555560b057827 */ /* 0x000fe200078e02ff */
[----:B------:R-:W-:-:S02]  /*0be0*/  LOP3.LUT R9, R9, 0xfffffff8, RZ, 0xc0, !PT ;  /* 0xfffffff809097812 */ /* 0x000fc400078ec0ff */
[----:B------:R-:W-:Y:S02]  /*0bf0*/  LEA.HI R6, R6, R16, RZ, 0x5 ;  /* 0x0000001006067211 */ /* 0x000fe400078f28ff */
[----:B------:R-:W-:Y:S01]  /*0c00*/  LOP3.LUT R3, R3, 0x1ffffffe, RZ, 0xc0, !PT ;  /* 0x1ffffffe03037812 */ /* 0x000fe200078ec0ff */
[----:B------:R-:W-:Y:S01]  /*0c10*/  IMAD.IADD R9, R8, 0x1, -R9 ;  /* 0x0000000108097824 */ /* 0x000fe200078e0a09 */
[----:B------:R-:W-:Y:S02]  /*0c20*/  LEA.HI R5, R5, R5, RZ, 0x1 ;  /* 0x0000000505057211 */ /* 0x000fe400078f08ff */
[----:B------:R-:W-:Y:S01]  /*0c30*/  SHF.R.S32.HI R6, RZ, 0x5, R6 ;  /* 0x00000005ff067819 */ /* 0x000fe20000011406 */
[----:B------:R-:W-:Y:S01]  /*0c40*/  IMAD.IADD R3, R2, 0x1, -R3 ;  /* 0x0000000102037824 */ /* 0x000fe200078e0a03 */
[----:B------:R-:W-:Y:S01]  /*0c50*/  LEA.HI R10, R0, R17, RZ, 0x2 ;  /* 0x00000011000a7211 */ /* 0x000fe200078f10ff */
[----:B------:R-:W-:Y:S02]  /*0c60*/  IMAD R5, R5, -0x3, R11 ;  /* 0xfffffffd05057824 */ /* 0x000fe400078e020b */
[----:B------:R-:W-:-:S02]  /*0c70*/  IMAD R6, R6, 0x10, R9 ;  /* 0x0000001006067824 */ /* 0x000fc400078e0209 */
[----:B------:R-:W-:Y:S01]  /*0c80*/  IMAD R3, R3, 0x8, R4 ;  /* 0x0000000803037824 */ /* 0x000fe200078e0204 */
[----:B------:R-:W-:Y:S01]  /*0c90*/  LOP3.LUT R10, R10, 0xfffffffc, RZ, 0xc0, !PT ;  /* 0xfffffffc0a0a7812 */ /* 0x000fe200078ec0ff */
[----:B------:R-:W-:Y:S01]  /*0ca0*/  IMAD R2, R5, 0x40, R6 ;  /* 0x0000004005027824 */ /* 0x000fe200078e0206 */
[----:B------:R-:W-:Y:S02]  /*0cb0*/  LEA.HI R0, R0, R17, RZ, 0x3 ;  /* 0x0000001100007211 */ /* 0x000fe400078f18ff */
[----:B------:R0:W-:Y:S01]  /*0cc0*/  STL [R1+0x48], R3 ;  /* 0x0000480301007387 */ /* 0x0001e20000100800 */
[----:B------:R-:W-:Y:S01]  /*0cd0*/  IMAD.IADD R10, R17, 0x1, -R10 ;  /* 0x00000001110a7824 */ /* 0x000fe200078e0a0a */
[----:B------:R-:W-:Y:S02]  /*0ce0*/  LOP3.LUT R156, R0, 0xfffffff8, RZ, 0xc0, !PT ;  /* 0xfffffff8009c7812 */ /* 0x000fe400078ec0ff */
[----:B------:R1:W-:Y:S01]  /*0cf0*/  STL [R1+0x44], R2 ;  /* 0x0000440201007387 */ /* 0x0003e20000100800 */
[----:B------:R-:W-:-:S03]  /*0d00*/  LOP3.LUT R7, R7, 0x7ffffffc, RZ, 0xc0, !PT ;  /* 0x7ffffffc07077812 */ /* 0x000fc600078ec0ff */
[----:B------:R1:W-:Y:S01]  /*0d10*/  STL [R1+0x24], RZ ;  /* 0x000024ff01007387 */ /* 0x0003e20000100800 */
[----:B------:R-:W-:Y:S02]  /*0d20*/  IADD3 R156, R17, -R156, RZ ;  /* 0x8000009c119c7210 */ /* 0x000fe40007ffe0ff */
[----:B------:R-:W-:Y:S01]  /*0d30*/  LEA.HI R8, R10, R10, RZ, 0x1 ;  /* 0x0000000a0a087211 */ /* 0x000fe200078f08ff */
[----:B------:R-:W-:Y:S02]  /*0d40*/  IMAD.IADD R22, R16, 0x1, -R7 ;  /* 0x0000000110167824 */ /* 0x000fe400078e0a07 */
[----:B------:R-:W-:Y:S01]  /*0d50*/  IMAD.SHL.U32 R157, R156, 0x8, RZ ;  /* 0x000000089c9d7824 */ /* 0x000fe200078e00ff */
[----:B------:R-:W-:Y:S01]  /*0d60*/  LOP3.LUT R11, R8, 0x1ffffffe, RZ, 0xc0, !PT ;  /* 0x1ffffffe080b7812 */ /* 0x000fe200078ec0ff */
[----:B------:R-:W-:Y:S01]  /*0d70*/  IMAD.SHL.U32 R22, R22, 0x2, RZ ;  /* 0x0000000216167824 */ /* 0x000fe200078e00ff */
[----:B0-----:R-:W-:Y:S02]  /*0d80*/  SHF.R.S32.HI R3, RZ, 0x3, R0 ;  /* 0x00000003ff037819 */ /* 0x001fe40000011400 */
[----:B------:R-:W-:Y:S01]  /*0d90*/  SHF.R.S32.HI R0, RZ, 0x1f, R157 ;  /* 0x0000001fff007819 */ /* 0x000fe2000001149d */
[----:B------:R-:W-:-:S02]  /*0da0*/  IMAD.IADD R11, R10, 0x1, -R11 ;  /* 0x000000010a0b7824 */ /* 0x000fc400078e0a0b */
[C---:B------:R-:W-:Y:S02]  /*0db0*/  VIADD R10, R22.reuse, 0x10 ;  /* 0x00000010160a7836 */ /* 0x040fe40000000000 */
[C---:B------:R-:W-:Y:S02]  /*0dc0*/  VIADD R9, R22.reuse, 0x18 ;  /* 0x0000001816097836 */ /* 0x040fe40000000000 */
[C---:B------:R-:W-:Y:S02]  /*0dd0*/  VIADD R8, R22.reuse, 0x20 ;  /* 0x0000002016087836 */ /* 0x040fe40000000000 */
[C---:B------:R-:W-:Y:S02]  /*0de0*/  VIADD R4, R22.reuse, 0x28 ;  /* 0x0000002816047836 */ /* 0x040fe40000000000 */
[C---:B------:R-:W-:Y:S02]  /*0df0*/  VIADD R3, R22.reuse, 0x30 ;  /* 0x0000003016037836 */ /* 0x040fe40000000000 */
[----:B------:R-:W-:Y:S01]  /*0e00*/  VIADD R0, R22, 0x38 ;  /* 0x0000003816007836 */ /* 0x000fe20000000000 */
[----:B------:R-:W-:Y:S01]  /*0e10*/  SHF.R.S32.HI R10, RZ, 0x1f, R10 ;  /* 0x0000001fff0a7819 */ /* 0x000fe2000001140a */
[----:B------:R-:W-:Y:S01]  /*0e20*/  IMAD.MOV.U32 R5, RZ, RZ, R13 ;  /* 0x000000ffff057224 */ /* 0x000fe200078e000d */
[----:B------:R-:W-:Y:S01]  /*0e30*/  SHF.R.S32.HI R9, RZ, 0x1f, R9 ;  /* 0x0000001fff097819 */ /* 0x000fe20000011409 */
[----:B------:R-:W-:Y:S01]  /*0e40*/  IMAD.MOV.U32 R6, RZ, RZ, R14 ;  /* 0x000000ffff067224 */ /* 0x000fe200078e000e */
[----:B------:R-:W-:Y:S01]  /*0e50*/  SHF.R.S32.HI R8, RZ, 0x1f, R8 ;  /* 0x0000001fff087819 */ /* 0x000fe20000011408 */
[----:B------:R-:W-:Y:S01]  /*0e60*/  IMAD.MOV.U32 R7, RZ, RZ, R15 ;  /* 0x000000ffff077224 */ /* 0x000fe200078e000f */
[----:B------:R-:W-:Y:S01]  /*0e70*/  SHF.R.S32.HI R4, RZ, 0x1f, R4 ;  /* 0x0000001fff047819 */ /* 0x000fe20000011404 */
[----:B------:R-:W-:Y:S01]  /*0e80*/  IMAD R152, R11, 0x8, R2 ;  /* 0x000000080b987824 */ /* 0x000fe200078e0202 */
[----:B------:R-:W-:-:S02]  /*0e90*/  SHF.R.S32.HI R3, RZ, 0x1f, R3 ;  /* 0x0000001fff037819 */ /* 0x000fc40000011403 */
[----:B------:R-:W-:Y:S01]  /*0ea0*/  SHF.R.S32.HI R0, RZ, 0x1f, R0 ;  /* 0x0000001fff007819 */ /* 0x000fe20000011400 */
[----:B------:R-:W-:Y:S01]  /*0eb0*/  UMOV UR36, URZ ;  /* 0x0000003f00247c82 */ /* 0x000fe20008000000 */
[----:B------:R-:W-:Y:S01]  /*0ec0*/  UMOV UR37, URZ ;  /* 0x0000003f00257c82 */ /* 0x000fe20008000000 */
[----:B--2---:R-:W-:Y:S01]  /*0ed0*/  LOP3.LUT R19, R12, 0x1, RZ, 0xfc, !PT ;  /* 0x000000010c137812 */ /* 0x004fe200078efcff */
[----:B------:R-:W-:-:S05]  /*0ee0*/  VIADD R12, R22, 0x8 ;  /* 0x00000008160c7836 */ /* 0x000fca0000000000 */
[----:B-1----:R-:W-:-:S07]  /*0ef0*/  SHF.R.S32.HI R12, RZ, 0x1f, R12 ;  /* 0x0000001fff0c7819 */ /* 0x002fce000001140c */
.L_x_2067:
[----:B012---:R-:W0:Y:S01]  /*0f00*/  LDC.64 R2, c[0x0][0xc88] ;  /* 0x00032200ff027b82 */ /* 0x007e220000000a00 */
[----:B------:R-:W-:Y:S01]  /*0f10*/  ULDC.64 UR4, c[0x0][0xa28] ;  /* 0x00028a0000047ab9 */ /* 0x000fe20000000a00 */
[----:B------:R-:W-:-:S06]  /*0f20*/  ULDC.64 UR6, c[0x0][0xa18] ;  /* 0x0002860000067ab9 */ /* 0x000fcc0000000a00 */
[----:B------:R-:W1:Y:S08]  /*0f30*/  LDC R18, c[0x0][0x288] ;  /* 0x0000a200ff127b82 */ /* 0x000e700000000800 */
[----:B------:R-:W2:Y:S01]  /*0f40*/  LDC.64 R12, c[0x0][0x418] ;  /* 0x00010600ff0c7b82 */ /* 0x000ea20000000a00 */
[----:B0-----:R-:W-:-:S07]  /*0f50*/  IMAD.WIDE R2, R7, 0x4, R2 ;  /* 0x0000000407027825 */ /* 0x001fce00078e0202 */
[----:B-----5:R-:W0:Y:S01]  /*0f60*/  LDC R11, c[0x0][0x424] ;  /* 0x00010900ff0b7b82 */ /* 0x020e220000000800 */
[----:B---3--:R-:W3:Y:S01]  /*0f70*/  LDG.E R153, desc[UR40][R2.64] ;  /* 0x0000002802997981 */ /* 0x008ee2000c1e1900 */
[----:B------:R-:W-:Y:S01]  /*0f80*/  ISETP.NE.U32.AND P1, PT, RZ, UR4, PT ;  /* 0x00000004ff007c0c */ /* 0x000fe2000bf25070 */
[----:B------:R-:W-:Y:S01]  /*0f90*/  IMAD.MOV.U32 R10, RZ, RZ, RZ ;  /* 0x000000ffff0a7224 */ /* 0x000fe200078e00ff */
[----:B------:R-:W-:-:S04]  /*0fa0*/  ISETP.NE.U32.AND P0, PT, RZ, UR6, PT ;  /* 0x00000006ff007c0c */ /* 0x000fc8000bf05070 */
[----:B----4-:R-:W4:Y:S01]  /*0fb0*/  LDC R17, c[0x0][0x2f0] ;  /* 0x0000bc00ff117b82 */ /* 0x010f220000000800 */
[----:B------:R-:W-:Y:S02]  /*0fc0*/  ISETP.NE.AND.EX P1, PT, RZ, UR5, PT, P1 ;  /* 0x00000005ff007c0c */ /* 0x000fe4000bf25310 */
[----:B------:R-:W-:Y:S02]  /*0fd0*/  ISETP.NE.AND.EX P0, PT, RZ, UR7, PT, P0 ;  /* 0x00000007ff007c0c */ /* 0x000fe4000bf05300 */
[----:B---3--:R-:W-:-:S09]  /*0fe0*/  SHF.R.S32.HI R14, RZ, 0x1f, R153 ;  /* 0x0000001fff0e7819 */ /* 0x008fd20000011499 */
[C---:B------:R-:W-:Y:S01]  /*0ff0*/  @P1 LEA R8, P2, R153.reuse, UR4, 0x2 ;  /* 0x0000000499081c11 */ /* 0x040fe2000f8410ff */
[----:B------:R3:W-:Y:S03]  /*1000*/  STL [R1], R14 ;  /* 0x0000000e01007387 */ /* 0x0007e60000100800 */
[C-C-:B------:R-:W-:Y:S02]  /*1010*/  @P1 LEA.HI.X R9, R153.reuse, UR5, R14.reuse, 0x2, P2 ;  /* 0x0000000599091c11 */ /* 0x140fe400090f140e */
[C---:B------:R-:W-:Y:S02]  /*1020*/  @P0 LEA R2, P2, R153.reuse, UR6, 0x2 ;  /* 0x0000000699020c11 */ /* 0x040fe4000f8410ff */
[----:B------:R-:W-:Y:S01]  /*1030*/  LOP3.LUT R4, R6, 0xff000000, RZ, 0xc0, !PT ;  /* 0xff00000006047812 */ /* 0x000fe200078ec0ff */
[----:B------:R3:W5:Y:S01]  /*1040*/  @P1 LDG.E R10, desc[UR40][R8.64] ;  /* 0x00000028080a1981 */ /* 0x000762000c1e1900 */
[----:B------:R-:W-:Y:S01]  /*1050*/  @P0 LEA.HI.X R3, R153, UR7, R14, 0x2, P2 ;  /* 0x0000000799030c11 */ /* 0x000fe200090f140e */
[----:B------:R-:W-:-:S04]  /*1060*/  ULDC.64 UR6, c[0x0][0xa20] ;  /* 0x0002880000067ab9 */ /* 0x000fc80000000a00 */
[----:B-1----:R3:W5:Y:S01]  /*1070*/  @P0 LDG.E R18, desc[UR40][R2.64] ;  /* 0x0000002802120981 */ /* 0x002762000c1e1900 */
[----:B--2---:R-:W-:Y:S02]  /*1080*/  ISETP.NE.U32.AND P1, PT, R12, RZ, PT ;  /* 0x000000ff0c00720c */ /* 0x004fe40003f25070 */
[----:B------:R-:W-:Y:S02]  /*1090*/  ISETP.NE.U32.AND P2, PT, RZ, UR6, PT ;  /* 0x00000006ff007c0c */ /* 0x000fe4000bf45070 */
[----:B------:R-:W-:Y:S02]  /*10a0*/  LOP3.LUT R0, R6, 0xff0000, RZ, 0xc0, !PT ;  /* 0x00ff000006007812 */ /* 0x000fe400078ec0ff */
[----:B------:R-:W-:Y:S02]  /*10b0*/  SHF.R.U32.HI R7, RZ, 0x8, R4 ;  /* 0x00000008ff077819 */ /* 0x000fe40000011604 */
[----:B------:R-:W-:Y:S02]  /*10c0*/  ISETP.NE.AND.EX P1, PT, R13, RZ, PT, P1 ;  /* 0x000000ff0d00720c */ /* 0x000fe40003f25310 */
[----:B------:R-:W-:-:S02]  /*10d0*/  ISETP.NE.AND.EX P2, PT, RZ, UR7, PT, P2 ;  /* 0x00000007ff007c0c */ /* 0x000fc4000bf45320 */
[----:B------:R-:W-:Y:S02]  /*10e0*/  LEA.HI R155, R0, R7, RZ, 0x10 ;  /* 0x00000007009b7211 */ /* 0x000fe400078f80ff */
[----:B0-----:R-:W-:Y:S01]  /*10f0*/  SEL R0, R11, 0x1, P1 ;  /* 0x000000010b007807 */ /* 0x001fe20000800000 */
[----:B---34-:R-:W-:Y:S08]  /*1100*/  @P0 BRA `(.L_x_2022) ;  /* 0x0000000000240947 */ /* 0x018ff00003800000 */
        /* <DEDUP_REMOVED lines=9> */
.L_x_2022:
[----:B------:R-:W-:Y:S01]  /*11a0*/  IMAD R17, R0, R17, RZ ;  /* 0x0000001100117224 */ /* 0x000fe200078e02ff */
[----:B------:R-:W-:Y:S01]  /*11b0*/  LOP3.LUT R154, R6, 0xffff, RZ, 0xc0, !PT ;  /* 0x0000ffff069a7812 */ /* 0x000fe200078ec0ff */
[----:B------:R-:W-:Y:S06]  /*11c0*/  @!P2 BRA `(.L_x_2023) ;  /* 0x000000000010a947 */ /* 0x000fec0003800000 */
[----:B------:R-:W-:-:S04]  /*11d0*/  LEA R2, P0, R153, UR6, 0x2 ;  /* 0x0000000699027c11 */ /* 0x000fc8000f8010ff */
[----:B------:R-:W-:-:S05]  /*11e0*/  LEA.HI.X R3, R153, UR7, R14, 0x2, P0 ;  /* 0x0000000799037c11 */ /* 0x000fca00080f140e */
[----:B------:R0:W5:Y:S01]  /*11f0*/  LDG.E R17, desc[UR40][R2.64] ;  /* 0x0000002802117981 */ /* 0x000162000c1e1900 */
[----:B------:R-:W-:Y:S05]  /*1200*/  BRA `(.L_x_2024) ;  /* 0x0000000000247947 */ /* 0x000fea0003800000 */
.L_x_2023:
[----:B------:R-:W-:Y:S02]  /*1210*/  ULDC.64 UR4, c[0x0][0xa08] ;  /* 0x0002820000047ab9 */ /* 0x000fe40000000a00 */
[----:B------:R-:W-:-:S04]  /*1220*/  ISETP.NE.U32.AND P0, PT, RZ, UR4, PT ;  /* 0x00000004ff007c0c */ /* 0x000fc8000bf05070 */
[----:B------:R-:W-:-:S13]  /*1230*/  ISETP.NE.AND.EX P0, PT, RZ, UR5, PT, P0 ;  /* 0x00000005ff007c0c */ /* 0x000fda000bf05300 */
[----:B------:R-:W-:Y:S05]  /*1240*/  @!P0 BRA `(.L_x_2024) ;  /* 0x0000000000148947 */ /* 0x000fea0003800000 */
[----:B------:R-:W0:Y:S02]  /*1250*/  LDC.64 R2, c[0x0][0xa08] ;  /* 0x00028200ff027b82 */ /* 0x000e240000000a00 */
[----:B0-----:R-:W-:-:S05]  /*1260*/  IMAD.WIDE R2, R153, 0x4, R2 ;  /* 0x0000000499027825 */ /* 0x001fca00078e0202 */
[----:B------:R-:W2:Y:S04]  /*1270*/  LDG.E R17, desc[UR40][R2.64] ;  /* 0x0000002802117981 */ /* 0x000ea8000c1e1900 */
[----:B------:R-:W2:Y:S02]  /*1280*/  LDG.E R0, desc[UR40][R2.64+0x4] ;  /* 0x0000042802007981 */ /* 0x000ea4000c1e1900 */
[----:B--2---:R-:W-:-:S07]  /*1290*/  IMAD.IADD R17, R0, 0x1, -R17 ;  /* 0x0000000100117824 */ /* 0x004fce00078e0a11 */
.L_x_2024:
[----:B------:R-:W1:Y:S01]  /*12a0*/  LDC R0, c[0x0][0x448] ;  /* 0x00011200ff007b82 */ /* 0x000e620000000800 */
[----:B------:R-:W-:Y:S01]  /*12b0*/  IMAD R16, R5, 0xc0, RZ ;  /* 0x000000c005107824 */ /* 0x000fe200078e02ff */
[----:B------:R-:W-:Y:S01]  /*12c0*/  LOP3.LUT R11, R155, 0xff, RZ, 0xc0, !PT ;  /* 0x000000ff9b0b7812 */ /* 0x000fe200078ec0ff */
[----:B-----5:R-:W-:Y:S01]  /*12d0*/  IMAD.IADD R17, R17, 0x1, -R10 ;  /* 0x0000000111117824 */ /* 0x020fe200078e0a0a */
[----:B------:R-:W-:Y:S01]  /*12e0*/  SHF.R.U32.HI R155, RZ, 0x10, R155 ;  /* 0x00000010ff9b7819 */ /* 0x000fe2000001169b */
[----:B------:R-:W-:Y:S02]  /*12f0*/  IMAD.MOV.U32 R88, RZ, RZ, RZ ;  /* 0x000000ffff587224 */ /* 0x000fe400078e00ff */
[----:B------:R2:W-:Y:S01]  /*1300*/  STL [R1+0x1c], R11 ;  /* 0x00001c0b01007387 */ /* 0x0005e20000100800 */
[----:B-1----:R-:W-:Y:S02]  /*1310*/  ISETP.NE.AND P0, PT, R0, 0x1, PT ;  /* 0x000000010000780c */ /* 0x002fe40003f05270 */
[----:B------:R-:W-:-:S11]  /*1320*/  IADD3 R0, R16, 0xbf, RZ ;  /* 0x000000bf10007810 */ /* 0x000fd60007ffe0ff */
[----:B0-----:R-:W0:Y:S08]  /*1330*/  @P0 LDC R3, c[0x0][0x44c] ;  /* 0x00011300ff030b82 */ /* 0x001e300000000800 */
[----:B------:R-:W1:Y:S01]  /*1340*/  @P0 LDC R7, c[0x0][0x450] ;  /* 0x00011400ff070b82 */ /* 0x000e620000000800 */
[----:B0-----:R-:W-:Y:S01]  /*1350*/  @P0 IMAD.HI.U32 R2, R0, R3, RZ ;  /* 0x0000000300020227 */ /* 0x001fe200078e00ff */
[----:B------:R-:W-:-:S04]  /*1360*/  IADD3 R3, R17, 0x80, -R18 ;  /* 0x0000008011037810 */ /* 0x000fc80007ffe812 */
[----:B-1----:R-:W-:Y:S01]  /*1370*/  @P0 SHF.R.U32.HI R0, RZ, R7, R2 ;  /* 0x00000007ff000219 */ /* 0x002fe20000011602 */
[----:B------:R-:W-:-:S04]  /*1380*/  VIADD R2, R17, 0x7f ;  /* 0x0000007f11027836 */ /* 0x000fc80000000000 */
[----:B------:R-:W-:Y:S01]  /*1390*/  IMAD.IADD R0, R3, 0x1, R0 ;  /* 0x0000000103007824 */ /* 0x000fe200078e0200 */
[----:B------:R-:W-:-:S04]  /*13a0*/  SHF.R.S32.HI R3, RZ, 0x1f, R2 ;  /* 0x0000001fff037819 */ /* 0x000fc80000011402 */
[----:B------:R-:W-:Y:S02]  /*13b0*/  SHF.R.S32.HI R5, RZ, 0x1f, R0 ;  /* 0x0000001fff057819 */ /* 0x000fe40000011400 */
[----:B------:R-:W-:Y:S02]  /*13c0*/  LEA.HI R3, R3, R2, RZ, 0x7 ;  /* 0x0000000203037211 */ /* 0x000fe400078f38ff */
[----:B------:R-:W-:Y:S02]  /*13d0*/  LEA.HI R5, R5, R0, RZ, 0x7 ;  /* 0x0000000005057211 */ /* 0x000fe400078f38ff */
[----:B------:R-:W-:Y:S02]  /*13e0*/  SHF.R.S32.HI R3, RZ, 0x7, R3 ;  /* 0x00000007ff037819 */ /* 0x000fe40000011403 */
[----:B------:R-:W-:-:S04]  /*13f0*/  SHF.R.S32.HI R0, RZ, 0x7, R5 ;  /* 0x00000007ff007819 */ /* 0x000fc80000011405 */
[----:B------:R-:W-:-:S04]  /*1400*/  VIMNMX R6, R3, R0, PT ;  /* 0x0000000003067248 */ /* 0x000fc80003fe0100 */
[----:B------:R-:W-:-:S13]  /*1410*/  ISETP.GE.AND P0, PT, R6, 0x1, PT ;  /* 0x000000010600780c */ /* 0x000fda0003f06270 */
[----:B--2---:R-:W-:Y:S05]  /*1420*/  @!P0 BRA `(.L_x_2025) ;  /* 0x0000000000788947 */ /* 0x004fea0003800000 */
[----:B------:R-:W0:Y:S01]  /*1430*/  LDC R0, c[0x0][0x9f0] ;  /* 0x00027c00ff007b82 */ /* 0x000e220000000800 */
[----:B------:R-:W-:-:S04]  /*1440*/  ISETP.NE.AND P0, PT, R155, RZ, PT ;  /* 0x000000ff9b00720c */ /* 0x000fc80003f05270 */
[----:B0-----:R-:W-:-:S04]  /*1450*/  SEL R9, R155, R0, P0 ;  /* 0x000000009b097207 */ /* 0x001fc80000000000 */
[-C--:B------:R-:W-:Y:S02]  /*1460*/  IABS R5, R9.reuse ;  /* 0x0000000900057213 */ /* 0x080fe40000000000 */
        /* <DEDUP_REMOVED lines=25> */
[----:B------:R-:W-:-:S07]  /*1600*/  IMAD.MOV.U32 R88, RZ, RZ, R3 ;  /* 0x000000ffff587224 */ /* 0x000fce00078e0003 */
.L_x_2025:
[-C--:B------:R-:W-:Y:S01]  /*1610*/  IMAD R23, R11, R88.reuse, RZ ;  /* 0x000000580b177224 */ /* 0x080fe200078e02ff */
[----:B------:R-:W-:Y:S01]  /*1620*/  PLOP3.LUT P0, PT, PT, PT, PT, 0x80, 0x0 ;  /* 0x000000000000781c */ /* 0x000fe20003f0f070 */
[----:B------:R-:W-:Y:S01]  /*1630*/  IMAD.MOV.U32 R0, RZ, RZ, RZ ;  /* 0x000000ffff007224 */ /* 0x000fe200078e00ff */
[----:B------:R-:W-:Y:S02]  /*1640*/  MOV R28, RZ ;  /* 0x000000ff001c7202 */ /* 0x000fe40000000f00 */
[----:B------:R-:W-:Y:S02]  /*1650*/  CS2R R118, SRZ ;  /* 0x0000000000767805 */ /* 0x000fe4000001ff00 */
[----:B------:R-:W-:Y:S02]  /*1660*/  VIADDMNMX R88, R23, R88, R6, PT ;  /* 0x0000005817587246 */ /* 0x000fe40003800106 */
[----:B------:R-:W-:Y:S02]  /*1670*/  CS2R R116, SRZ ;  /* 0x0000000000747805 */ /* 0x000fe4000001ff00 */
[----:B------:R-:W-:-:S02]  /*1680*/  CS2R R114, SRZ ;  /* 0x0000000000727805 */ /* 0x000fc4000001ff00 */
[----:B------:R-:W-:Y:S02]  /*1690*/  CS2R R112, SRZ ;  /* 0x0000000000707805 */ /* 0x000fe4000001ff00 */
[----:B------:R-:W-:Y:S02]  /*16a0*/  ISETP.GT.AND P1, PT, R88, R23, PT ;  /* 0x000000175800720c */ /* 0x000fe40003f24270 */
        /* <DEDUP_REMOVED lines=20> */
[----:B------:R-:W-:-:S05]  /*17f0*/  SHF.R.S32.HI R4, RZ, 0x7, R4 ;  /* 0x00000007ff047819 */ /* 0x000fca0000011404 */
        /* <DEDUP_REMOVED lines=28> */
.L_x_2027:
[----:B------:R-:W2:Y:S01]  /*19c0*/  LDL R2, [R1+0x24] ;  /* 0x0000240001027983 */ /* 0x000ea20000100800 */
[----:B------:R-:W-:Y:S02]  /*19d0*/  ISETP.NE.AND P0, PT, R19, 0x3, PT ;  /* 0x000000031300780c */ /* 0x000fe40003f05270 */
[----:B--2---:R-:W-:-:S04]  /*19e0*/  LEA.HI R0, R2, R2, RZ, 0x1 ;  /* 0x0000000202007211 */ /* 0x004fc800078f08ff */
[----:B------:R-:W-:-:S05]  /*19f0*/  LOP3.LUT R0, R0, 0xfffffffe, RZ, 0xc0, !PT ;  /* 0xfffffffe00007812 */ /* 0x000fca00078ec0ff */
[----:B------:R-:W-:-:S05]  /*1a00*/  IMAD.IADD R0, R2, 0x1, -R0 ;  /* 0x0000000102007824 */ /* 0x000fca00078e0a00 */
[----:B------:R-:W-:-:S04]  /*1a10*/  SHF.L.U32 R0, R0, 0x1f, RZ ;  /* 0x0000001f00007819 */ /* 0x000fc800000006ff */
[----:B------:R-:W0:Y:S02]  /*1a20*/  SYNCS.PHASECHK.TRANS64.TRYWAIT P1, [UR38+0x16800], R0 ;  /* 0x01680000ff0075a7 */ /* 0x000e240008020166 */
[----:B0-----:R-:W-:Y:S05]  /*1a30*/  @!P1 BRA `(.L_x_2028) ;  /* 0x0000010800809947 */ /* 0x001fea0003800000 */
.L_x_2182:
[----:B------:R-:W-:Y:S05]  /*1a40*/  @!P0 BRA `(.L_x_2029) ;  /* 0x0000000000048947 */ /* 0x000fea0003800000 */
[----:B------:R-:W-:Y:S01]  /*1a50*/  BPT.TRAP 0x1 ;  /* 0x000000040000795c */ /* 0x000fe20000300000 */
.L_x_2029:
[----:B0-----:R-:W-:Y:S02]  /*1a60*/  IMAD.U32 R0, RZ, RZ, UR37 ;  /* 0x00000025ff007e24 */ /* 0x001fe4000f8e00ff */
[----:B------:R-:W-:-:S03]  /*1a70*/  IMAD.U32 R3, RZ, RZ, UR36 ;  /* 0x00000024ff037e24 */ /* 0x000fc6000f8e00ff */
[----:B------:R-:W-:Y:S02]  /*1a80*/  LEA R0, R0, UR38, 0x3 ;  /* 0x0000002600007c11 */ /* 0x000fe4000f8e18ff */
[----:B------:R-:W-:-:S04]  /*1a90*/  SHF.L.U32 R3, R3, 0x1f, RZ ;  /* 0x0000001f03037819 */ /* 0x000fc800000006ff */
[----:B------:R0:W1:Y:S01]  /*1aa0*/  SYNCS.PHASECHK.TRANS64.TRYWAIT P2, [R0+URZ+0x16830], R3 ;  /* 0x01683003000075a7 */ /* 0x000062000804017f */
[----:B------:R-:W-:Y:S05]  /*1ab0*/  @!P0 BRA `(.L_x_2030) ;  /* 0x0000000000048947 */ /* 0x000fea0003800000 */
[----:B------:R-:W-:Y:S01]  /*1ac0*/  BPT.TRAP 0x1 ;  /* 0x000000040000795c */ /* 0x000fe20000300000 */
.L_x_2030:
[----:B------:R-:W2:Y:S02]  /*1ad0*/  S2R R2, SR_TID.X ;  /* 0x0000000000027919 */ /* 0x000ea40000002100 */
[----:B--2---:R-:W-:Y:S01]  /*1ae0*/  LOP3.LUT P1, RZ, R2, 0x7f, RZ, 0xc0, !PT ;  /* 0x0000007f02ff7812 */ /* 0x004fe2000782c0ff */
[----:B-1----:R-:W-:-:S12]  /*1af0*/  @P2 BRA `(.L_x_2031) ;  /* 0x0000000000082947 */ /* 0x002fd80003800000 */
[----:B------:R-:W1:Y:S02]  /*1b00*/  SYNCS.PHASECHK.TRANS64.TRYWAIT P2, [R0+URZ+0x16830], R3 ;  /* 0x01683003000075a7 */ /* 0x000e64000804017f */
[----:B-1----:R-:W-:Y:S05]  /*1b10*/  @!P2 BRA `(.L_x_2032) ;  /* 0x000001080060a947 */ /* 0x002fea0003800000 */
.L_x_2031:
[----:B------:R-:W-:Y:S05]  /*1b20*/  WARPSYNC.ALL ;  /* 0x0000000000007948 */ /* 0x000fea0003800000 */
[----:B------:R-:W-:Y:S01]  /*1b30*/  UIADD3 UR4, UR38, 0xe400, URZ ;  /* 0x0000e40026047890 */ /* 0x000fe2000fffe03f */
[----:B------:R-:W-:Y:S01]  /*1b40*/  WARPGROUP.ARRIVE ;  /* 0x00000000000079c5 */ /* 0x000fe20000000000 */
[----:B------:R-:W-:Y:S01]  /*1b50*/  ULOP3.LUT UR8, UR42, 0x10000, URZ, 0xfc, !UPT ;  /* 0x000100002a087892 */ /* 0x000fe2000f8efc3f */
[----:B------:R-:W2:Y:S01]  /*1b60*/  LDC R10, c[0x0][0x448] ;  /* 0x00011200ff0a7b82 */ /* 0x000ea20000000800 */
[----:B------:R-:W-:Y:S01]  /*1b70*/  USHF.R.U32.HI UR4, URZ, 0x4, UR4 ;  /* 0x000000043f047899 */ /* 0x000fe20008011604 */
[----:B01----:R-:W-:Y:S01]  /*1b80*/  @!P1 VIADD R0, R0, 0x16840 ;  /* 0x0001684000009836 */ /* 0x003fe20000000000 */
[----:B------:R-:W-:Y:S01]  /*1b90*/  UMOV UR9, 0x40000040 ;  /* 0x4000004000097882 */ /* 0x000fe20000000000 */
[----:B------:R-:W-:Y:S01]  /*1ba0*/  UMOV UR11, 0x40000040 ;  /* 0x40000040000b7882 */ /* 0x000fe20000000000 */
[----:B------:R-:W-:-:S02]  /*1bb0*/  ULOP3.LUT UR4, UR4, 0x3fff, URZ, 0xc0, !UPT ;  /* 0x00003fff04047892 */ /* 0x000fc4000f8ec03f */
[----:B------:R-:W-:Y:S01]  /*1bc0*/  UIADD3 UR12, UR8, 0x2, URZ ;  /* 0x00000002080c7890 */ /* 0x000fe2000fffe03f */
[----:B------:R-:W-:Y:S01]  /*1bd0*/  @!P1 PRMT R0, RZ, 0x654, R0 ;  /* 0x00000654ff009816 */ /* 0x000fe20000000000 */
[----:B------:R-:W-:Y:S01]  /*1be0*/  ULOP3.LUT UR20, UR4, 0x10000, URZ, 0xfc, !UPT ;  /* 0x0001000004147892 */ /* 0x000fe2000f8efc3f */
[----:B------:R-:W-:Y:S01]  /*1bf0*/  UMOV UR13, 0x40000040 ;  /* 0x40000040000d7882 */ /* 0x000fe20000000000 */
[----:B------:R-:W-:Y:S02]  /*1c00*/  UMOV UR15, 0x40000040 ;  /* 0x40000040000f7882 */ /* 0x000fe40000000000 */
[----:B------:R-:W-:Y:S02]  /*1c10*/  ULEA UR10, UR37, UR20, 0xa ;  /* 0x00000014250a7291 */ /* 0x000fe4000f8e503f */
[----:B------:R-:W-:Y:S02]  /*1c20*/  UIADD3 UR16, UR8, 0x4, URZ ;  /* 0x0000000408107890 */ /* 0x000fe4000fffe03f */
[----:B------:R-:W-:-:S02]  /*1c30*/  UIADD3 UR14, UR10, 0x2, URZ ;  /* 0x000000020a0e7890 */ /* 0x000fc4000fffe03f */
[----:B------:R-:W-:Y:S01]  /*1c40*/  UIADD3 UR18, UR10, 0x4, URZ ;  /* 0x000000040a127890 */ /* 0x000fe2000fffe03f */
[----:B------:R-:W-:Y:S02]  /*1c50*/  UMOV UR17, 0x40000040 ;  /* 0x4000004000117882 */ /* 0x000fe40000000000 */
[----:B------:R-:W-:Y:S01]  /*1c60*/  HGMMA.64x128x16.F32 R24, gdesc[UR8], RZ, !UPT, gsb0 ;  /* 0x01e00000081879f0 */ /* 0x000fe2000c0008ff */
[----:B------:R-:W-:Y:S01]  /*1c70*/  UMOV UR19, 0x40000040 ;  /* 0x4000004000137882 */ /* 0x000fe20000000000 */
[----:B------:R-:W-:Y:S01]  /*1c80*/  UIADD3 UR4, UR8, 0x6, URZ ;  /* 0x0000000608047890 */ /* 0x000fe2000fffe03f */
[----:B--2---:R-:W-:Y:S01]  /*1c90*/  ISETP.NE.AND P2, PT, R10, 0x1, PT ;  /* 0x000000010a00780c */ /* 0x004fe20003f45270 */
[----:B------:R-:W-:Y:S01]  /*1ca0*/  UIADD3 UR6, UR10, 0x6, URZ ;  /* 0x000000060a067890 */ /* 0x000fe2000fffe03f */
[----:B------:R-:W-:Y:S01]  /*1cb0*/  UMOV UR5, 0x40000040 ;  /* 0x4000004000057882 */ /* 0x000fe20000000000 */
[----:B------:R-:W-:-:S10]  /*1cc0*/  UMOV UR7, 0x40000040 ;  /* 0x4000004000077882 */ /* 0x000fd40000000000 */
[----:B------:R-:W0:Y:S01]  /*1cd0*/  @P2 LDC R10, c[0x0][0x44c] ;  /* 0x00011300ff0a2b82 */ /* 0x000e220000000800 */
        /* <DEDUP_REMOVED lines=8> */
[----:B------:R-:W-:Y:S01]  /*1d60*/  HGMMA.64x128x16.F32 R24, gdesc[UR4], R24, gsb0 ;  /* 0x01e00000041879f0 */ /* 0x000fe20008000818 */
[----:B------:R-:W-:Y:S01]  /*1d70*/  ULDC UR6, c[0x0][0x9d8] ;  /* 0x0002760000067ab9 */ /* 0x000fe20000000800 */
[----:B------:R-:W-:Y:S01]  /*1d80*/  ULDC UR7, c[0x0][0x988] ;  /* 0x0002620000077ab9 */ /* 0x000fe20000000800 */
[----:B------:R-:W-:Y:S02]  /*1d90*/  WARPGROUP.DEPBAR.LE gsb0, 0x0 ;  /* 0x00008000000079c5 */ /* 0x000fe40000010000 */
[----:B------:R-:W-:Y:S01]  /*1da0*/  FMUL.FTZ R27, R27, UR6 ;  /* 0x000000061b1b7c20 */ /* 0x000fe20008410000 */
[----:B------:R-:W-:Y:S01]  /*1db0*/  FMUL.FTZ R13, R37, UR6 ;  /* 0x00000006250d7c20 */ /* 0x000fe20008410000 */
[----:B------:R-:W-:Y:S02]  /*1dc0*/  IMAD.IADD R37, R152, 0x1, R16 ;  /* 0x0000000198257824 */ /* 0x000fe400078e0210 */
[----:B------:R-:W-:Y:S01]  /*1dd0*/  FMUL.FTZ R39, R39, UR6 ;  /* 0x0000000627277c20 */ /* 0x000fe20008410000 */
[----:B------:R1:W-:Y:S01]  /*1de0*/  MUFU.TANH R112, R27 ;  /* 0x0000001b00707308 */ /* 0x0003e20000002400 */
[----:B------:R-:W-:Y:S01]  /*1df0*/  FMUL.FTZ R26, R26, UR6 ;  /* 0x000000061a1a7c20 */ /* 0x000fe20008410000 */
[----:B0-----:R-:W-:-:S04]  /*1e00*/  @P2 IMAD.HI.U32 R10, R37, R10, RZ ;  /* 0x0000000a250a2227 */ /* 0x001fc800078e00ff */
[----:B------:R-:W-:Y:S01]  /*1e10*/  FMUL.FTZ R30, R30, UR6 ;  /* 0x000000061e1e7c20 */ /* 0x000fe20008410000 */
[----:B------:R-:W-:Y:S01]  /*1e20*/  FMUL.FTZ R31, R31, UR6 ;  /* 0x000000061f1f7c20 */ /* 0x000fe20008410000 */
[----:B------:R-:W-:Y:S01]  /*1e30*/  FMUL.FTZ R34, R34, UR6 ;  /* 0x0000000622227c20 */ /* 0x000fe20008410000 */
[----:B------:R-:W-:Y:S01]  /*1e40*/  FMUL.FTZ R35, R35, UR6 ;  /* 0x0000000623237c20 */ /* 0x000fe20008410000 */
[----:B------:R-:W-:Y:S01]  /*1e50*/  FMUL.FTZ R38, R38, UR6 ;  /* 0x0000000626267c20 */ /* 0x000fe20008410000 */
[----:B------:R0:W-:Y:S01]  /*1e60*/  MUFU.TANH R98, R39 ;  /* 0x0000002700627308 */ /* 0x0001e20000002400 */
[----:B-1----:R-:W1:Y:S01]  /*1e70*/  @P2 LDC R27, c[0x0][0x450] ;  /* 0x00011400ff1b2b82 */ /* 0x002e620000000800 */
[----:B------:R-:W-:Y:S01]  /*1e80*/  FMUL.FTZ R21, R29, UR6 ;  /* 0x000000061d157c20 */ /* 0x000fe20008410000 */
[----:B------:R-:W-:Y:S01]  /*1e90*/  FMUL.FTZ R42, R42, UR6 ;  /* 0x000000062a2a7c20 */ /* 0x000fe20008410000 */
[----:B------:R-:W-:Y:S01]  /*1ea0*/  FMUL.FTZ R94, R43, UR6 ;  /* 0x000000062b5e7c20 */ /* 0x000fe20008410000 */
[----:B------:R-:W-:Y:S01]  /*1eb0*/  FMUL.FTZ R92, R46, UR6 ;  /* 0x000000062e5c7c20 */ /* 0x000fe20008410000 */
[----:B------:R-:W-:Y:S01]  /*1ec0*/  FMUL.FTZ R90, R47, UR6 ;  /* 0x000000062f5a7c20 */ /* 0x000fe20008410000 */
[----:B------:R-:W-:Y:S01]  /*1ed0*/  FMUL.FTZ R89, R24, UR6 ;  /* 0x0000000618597c20 */ /* 0x000fe20008410000 */
[----:B------:R2:W3:Y:S01]  /*1ee0*/  MUFU.TANH R114, R26 ;  /* 0x0000001a00727308 */ /* 0x0004e20000002400 */
[----:B0-----:R-:W-:-:S02]  /*1ef0*/  IMAD.MOV.U32 R39, RZ, RZ, -0x80 ;  /* 0xffffff80ff277424 */ /* 0x001fc400078e00ff */
[----:B------:R-:W-:Y:S01]  /*1f00*/  FMUL.FTZ R24, R28, UR6 ;  /* 0x000000061c187c20 */ /* 0x000fe20008410000 */
[----:B------:R-:W-:Y:S01]  /*1f10*/  FMUL.FTZ R28, R51, UR6 ;  /* 0x00000006331c7c20 */ /* 0x000fe20008410000 */
[----:B------:R-:W-:Y:S01]  /*1f20*/  FMUL.FTZ R8, R56, UR6 ;  /* 0x0000000638087c20 */ /* 0x000fe20008410000 */
[----:B------:R-:W-:Y:S02]  /*1f30*/  IMAD R39, R88, R39, 0x80 ;  /* 0x0000008058277424 */ /* 0x000fe400078e0227 */
[----:B------:R-:W-:Y:S01]  /*1f40*/  FMUL.FTZ R56, R55, UR6 ;  /* 0x0000000637387c20 */ /* 0x000fe20008410000 */
[----:B------:R-:W-:Y:S01]  /*1f50*/  FMUL.FTZ R58, R58, UR6 ;  /* 0x000000063a3a7c20 */ /* 0x000fe20008410000 */
[----:B------:R-:W0:Y:S01]  /*1f60*/  MUFU.TANH R30, R30 ;  /* 0x0000001e001e7308 */ /* 0x000e220000002400 */
[----:B--2---:R-:W-:Y:S01]  /*1f70*/  FMUL.FTZ R26, R50, UR6 ;  /* 0x00000006321a7c20 */ /* 0x004fe20008410000 */
[--C-:B------:R-:W-:Y:S01]  /*1f80*/  IADD3 R108, -R22, 0x1, R39.reuse ;  /* 0x00000001166c7810 */ /* 0x100fe20007ffe127 */
[----:B------:R-:W-:Y:S01]  /*1f90*/  FMUL.FTZ R70, R70, UR6 ;  /* 0x0000000646467c20 */ /* 0x000fe20008410000 */
[----:B------:R-:W-:Y:S01]  /*1fa0*/  IADD3 R39, -R22, R17, R39 ;  /* 0x0000001116277210 */ /* 0x000fe20007ffe127 */
[----:B------:R-:W-:Y:S01]  /*1fb0*/  FMUL.FTZ R5, R52, UR6 ;  /* 0x0000000634057c20 */ /* 0x000fe20008410000 */
[----:B------:R-:W-:Y:S01]  /*1fc0*/  IADD3 R108, -R18, R108, R17 ;  /* 0x0000006c126c7210 */ /* 0x000fe20007ffe111 */
[----:B------:R-:W-:Y:S01]  /*1fd0*/  FMUL.FTZ R52, R59, UR6 ;  /* 0x000000063b347c20 */ /* 0x000fe20008410000 */
[----:B------:R-:W2:Y:S01]  /*1fe0*/  MUFU.TANH R31, R31 ;  /* 0x0000001f001f7308 */ /* 0x000ea20000002400 */
[----:B-1----:R-:W-:Y:S01]  /*1ff0*/  @P2 SHF.R.U32.HI R37, RZ, R27, R10 ;  /* 0x0000001bff252219 */ /* 0x002fe2000001160a */
[----:B------:R-:W-:Y:S01]  /*2000*/  FMUL.FTZ R27, R54, UR6 ;  /* 0x00000006361b7c20 */ /* 0x000fe20008410000 */
[----:B------:R-:W-:Y:S01]  /*2010*/  FMUL.FTZ R66, R66, UR6 ;  /* 0x0000000642427c20 */ /* 0x000fe20008410000 */
[----:B------:R-:W-:Y:S01]  /*2020*/  FMUL.FTZ R54, R62, UR6 ;  /* 0x000000063e367c20 */ /* 0x000fe20008410000 */
[----:B------:R-:W-:Y:S01]  /*2030*/  FMUL.FTZ R63, R63, UR6 ;  /* 0x000000063f3f7c20 */ /* 0x000fe20008410000 */
[----:B------:R-:W1:Y:S01]  /*2040*/  SHFL.IDX PT, R10, R37, 0x1, 0x1c1f ;  /* 0x003c1f00250a7f89 */ /* 0x000e6200000e0000 */
[----:B------:R-:W-:Y:S01]  /*2050*/  FMUL.FTZ R4, R48, UR6 ;  /* 0x0000000630047c20 */ /* 0x000fe20008410000 */
[----:B------:R-:W4:Y:S01]  /*2060*/  MUFU.TANH R34, R34 ;  /* 0x0000002200227308 */ /* 0x000f220000002400 */
[----:B------:R-:W-:Y:S01]  /*2070*/  FMUL.FTZ R67, R67, UR6 ;  /* 0x0000000643437c20 */ /* 0x000fe20008410000 */
[----:B------:R-:W-:Y:S01]  /*2080*/  FMUL.FTZ R2, R44, UR6 ;  /* 0x000000062c027c20 */ /* 0x000fe20008410000 */
[----:B------:R-:W-:Y:S01]  /*2090*/  FMUL.FTZ R71, R71, UR6 ;  /* 0x0000000647477c20 */ /* 0x000fe20008410000 */
[----:B------:R-:W-:Y:S01]  /*20a0*/  FMUL.FTZ R11, R40, UR6 ;  /* 0x00000006280b7c20 */ /* 0x000fe20008410000 */
[----:B------:R-:W-:Y:S01]  /*20b0*/  FMUL.FTZ R74, R74, UR6 ;  /* 0x000000064a4a7c20 */ /* 0x000fe20008410000 */
[----:B------:R-:W-:Y:S01]  /*20c0*/  FMUL.FTZ R75, R75, UR6 ;  /* 0x000000064b4b7c20 */ /* 0x000fe20008410000 */
[----:B------:R-:W-:Y:S01]  /*20d0*/  FMUL.FTZ R78, R78, UR6 ;  /* 0x000000064e4e7c20 */ /* 0x000fe20008410000 */
[----:B------:R-:W5:Y:S01]  /*20e0*/  MUFU.TANH R35, R35 ;  /* 0x0000002300237308 */ /* 0x000f620000002400 */
        /* <DEDUP_REMOVED lines=8> */
[----:B------:R-:W5:Y:S01]  /*2170*/  SHFL.IDX PT, R37, R37, RZ, 0x1c1f ;  /* 0x001c1fff25257589 */ /* 0x000f6200000e0000 */
[----:B------:R-:W-:Y:S01]  /*2180*/  FMUL.FTZ R25, R25, UR6 ;  /* 0x0000000619197c20 */ /* 0x000fe20008410000 */
[----:B------:R-:W-:Y:S01]  /*2190*/  FMUL.FTZ R12, R41, UR6 ;  /* 0x00000006290c7c20 */ /* 0x000fe20008410000 */
[----:B------:R-:W-:Y:S01]  /*21a0*/  MOV R41, UR7 ;  /* 0x0000000700297c02 */ /* 0x000fe20008000f00 */
[----:B------:R-:W-:Y:S01]  /*21b0*/  FMUL.FTZ R20, R33, UR6 ;  /* 0x0000000621147c20 */ /* 0x000fe20008410000 */
[----:B-1----:R-:W-:Y:S01]  /*21c0*/  VIADDMNMX R10, R10, R108, R39, PT ;  /* 0x0000006c0a0a7246 */ /* 0x002fe20003800127 */
[----:B------:R-:W-:Y:S01]  /*21d0*/  FMUL.FTZ R47, R64, UR6 ;  /* 0x00000006402f7c20 */ /* 0x000fe20008410000 */
[----:B------:R-:W1:Y:S01]  /*21e0*/  MUFU.TANH R42, R42 ;  /* 0x0000002a002a7308 */ /* 0x000e620000002400 */
[----:B------:R-:W-:Y:S01]  /*21f0*/  FMUL.FTZ R6, R49, UR6 ;  /* 0x0000000631067c20 */ /* 0x000fe20008410000 */
[----:B------:R-:W-:Y:S01]  /*2200*/  ISETP.GT.AND P3, PT, R10, RZ, PT ;  /* 0x000000ff0a00720c */ /* 0x000fe20003f64270 */
[----:B------:R-:W-:Y:S01]  /*2210*/  FMUL.FTZ R49, R68, UR6 ;  /* 0x0000000644317c20 */ /* 0x000fe20008410000 */
[C---:B------:R-:W-:Y:S01]  /*2220*/  ISETP.GT.AND P4, PT, R10.reuse, 0x1, PT ;  /* 0x000000010a00780c */ /* 0x040fe20003f84270 */
[----:B------:R-:W-:Y:S01]  /*2230*/  FMUL.FTZ R7, R53, UR6 ;  /* 0x0000000635077c20 */ /* 0x000fe20008410000 */
[----:B------:R-:W-:Y:S01]  /*2240*/  ISETP.GT.AND P5, PT, R10, 0x8, PT ;  /* 0x000000080a00780c */ /* 0x000fe20003fa4270 */
[----:B------:R-:W-:Y:S01]  /*2250*/  FMUL.FTZ R53, R72, UR6 ;  /* 0x0000000648357c20 */ /* 0x000fe20008410000 */
[----:B---3--:R-:W-:Y:S01]  /*2260*/  FSEL R114, R114, -INF , P3 ;  /* 0xff80000072727808 */ /* 0x008fe20001800000 */
[----:B------:R-:W3:Y:S01]  /*2270*/  MUFU.TANH R94, R94 ;  /* 0x0000005e005e7308 */ /* 0x000ee20000002400 */
[----:B------:R-:W-:Y:S01]  /*2280*/  FSEL R112, R112, -INF , P4 ;  /* 0xff80000070707808 */ /* 0x000fe20002000000 */
[----:B------:R-:W-:Y:S01]  /*2290*/  FMUL.FTZ R3, R45, UR6 ;  /* 0x000000062d037c20 */ /* 0x000fe20008410000 */
[----:B------:R-:W-:Y:S01]  /*22a0*/  ISETP.GT.AND P3, PT, R10, 0x9, PT ;  /* 0x000000090a00780c */ /* 0x000fe20003f64270 */
[----:B------:R-:W-:Y:S01]  /*22b0*/  FMUL.FTZ R9, R57, UR6 ;  /* 0x0000000639097c20 */ /* 0x000fe20008410000 */
[----:B0-----:R-:W-:Y:S01]  /*22c0*/  FSEL R110, R30, -INF , P5 ;  /* 0xff8000001e6e7808 */ /* 0x001fe20002800000 */
[----:B------:R-:W-:Y:S01]  /*22d0*/  FMUL.FTZ R57, R76, UR6 ;  /* 0x000000064c397c20 */ /* 0x000fe20008410000 */
[----:B------:R-:W-:Y:S01]  /*22e0*/  FMNMX.FTZ R29, R114, R112, !PT ;  /* 0x00000070721d7209 */ /* 0x000fe20007810000 */
[----:B------:R-:W0:Y:S01]  /*22f0*/  MUFU.TANH R92, R92 ;  /* 0x0000005c005c7308 */ /* 0x000e220000002400 */
[----:B------:R-:W-:Y:S01]  /*2300*/  ISETP.GT.AND P4, PT, R10, 0x10, PT ;  /* 0x000000100a00780c */ /* 0x000fe20003f84270 */
[----:B------:R-:W-:Y:S01]  /*2310*/  FMUL.FTZ R33, R84, UR6 ;  /* 0x0000000654217c20 */ /* 0x000fe20008410000 */
[----:B--2---:R-:W-:Y:S01]  /*2320*/  FSEL R106, R31, -INF , P3 ;  /* 0xff8000001f6a7808 */ /* 0x004fe20001800000 */
[----:B------:R-:W-:Y:S01]  /*2330*/  FMUL.FTZ R43, R60, UR6 ;  /* 0x000000063c2b7c20 */ /* 0x000fe20008410000 */
[----:B------:R-:W-:Y:S01]  /*2340*/  FMNMX.FTZ R29, R110, R29, !PT ;  /* 0x0000001d6e1d7209 */ /* 0x000fe20007810000 */
[----:B------:R-:W-:Y:S01]  /*2350*/  FMUL.FTZ R45, R61, UR6 ;  /* 0x000000063d2d7c20 */ /* 0x000fe20008410000 */
[----:B------:R-:W-:Y:S01]  /*2360*/  ISETP.GT.AND P3, PT, R10, 0x11, PT ;  /* 0x000000110a00780c */ /* 0x000fe20003f64270 */
[----:B------:R-:W2:Y:S01]  /*2370*/  MUFU.TANH R90, R90 ;  /* 0x0000005a005a7308 */ /* 0x000ea20000002400 */
[----:B----4-:R-:W-:Y:S01]  /*2380*/  FSEL R104, R34, -INF , P4 ;  /* 0xff80000022687808 */ /* 0x010fe20002000000 */
[----:B------:R-:W-:Y:S01]  /*2390*/  FMUL.FTZ R51, R65, UR6 ;  /* 0x0000000641337c20 */ /* 0x000fe20008410000 */
[----:B------:R-:W-:Y:S01]  /*23a0*/  FMNMX.FTZ R29, R106, R29, !PT ;  /* 0x0000001d6a1d7209 */ /* 0x000fe20007810000 */
[----:B------:R-:W-:Y:S01]  /*23b0*/  FMUL.FTZ R55, R69, UR6 ;  /* 0x0000000645377c20 */ /* 0x000fe20008410000 */
[----:B------:R-:W-:Y:S01]  /*23c0*/  ISETP.GT.AND P4, PT, R10, 0x18, PT ;  /* 0x000000180a00780c */ /* 0x000fe20003f84270 */
[----:B------:R-:W-:Y:S01]  /*23d0*/  FMUL.FTZ R59, R73, UR6 ;  /* 0x00000006493b7c20 */ /* 0x000fe20008410000 */
[----:B-----5:R-:W-:Y:S01]  /*23e0*/  FSEL R102, R35, -INF , P3 ;  /* 0xff80000023667808 */ /* 0x020fe20001800000 */
[----:B------:R-:W4:Y:S01]  /*23f0*/  MUFU.TANH R26, R26 ;  /* 0x0000001a001a7308 */ /* 0x000f220000002400 */
[----:B------:R-:W-:Y:S01]  /*2400*/  FMNMX.FTZ R29, R104, R29, !PT ;  /* 0x0000001d681d7209 */ /* 0x000fe20007810000 */
[----:B------:R-:W-:Y:S01]  /*2410*/  FMUL.FTZ R61, R77, UR6 ;  /* 0x000000064d3d7c20 */ /* 0x000fe20008410000 */
[----:B------:R-:W-:Y:S01]  /*2420*/  ISETP.GT.AND P3, PT, R10, 0x19, PT ;  /* 0x000000190a00780c */ /* 0x000fe20003f64270 */
[----:B------:R-:W-:Y:S01]  /*2430*/  FMUL.FTZ R31, R81, UR6 ;  /* 0x00000006511f7c20 */ /* 0x000fe20008410000 */
[----:B------:R-:W-:Y:S01]  /*2440*/  FSEL R100, R38, -INF , P4 ;  /* 0xff80000026647808 */ /* 0x000fe20002000000 */
[----:B------:R-:W-:Y:S01]  /*2450*/  FMUL.FTZ R35, R85, UR6 ;  /* 0x0000000655237c20 */ /* 0x000fe20008410000 */
[----:B------:R-:W-:Y:S01]  /*2460*/  FMNMX.FTZ R29, R102, R29, !PT ;  /* 0x0000001d661d7209 */ /* 0x000fe20007810000 */
[----:B------:R-:W-:Y:S01]  /*2470*/  MUFU.TANH R28, R28 ;  /* 0x0000001c001c7308 */ /* 0x000fe20000002400 */
[----:B------:R-:W-:Y:S01]  /*2480*/  ISETP.GT.AND P4, PT, R10, 0x20, PT ;  /* 0x000000200a00780c */ /* 0x000fe20003f84270 */
[----:B------:R5:W-:Y:S01]  /*2490*/  @!P1 SYNCS.ARRIVE.TRANS64.RED.A1T0 RZ, [R0+URZ], RZ ;  /* 0x000000ff00ff99a7 */ /* 0x000be2000810043f */
[----:B------:R-:W-:-:S02]  /*24a0*/  FSEL R98, R98, -INF , P3 ;  /* 0xff80000062627808 */ /* 0x000fc40001800000 */
[----:B------:R-:W-:Y:S02]  /*24b0*/  FMNMX.FTZ R29, R100, R29, !PT ;  /* 0x0000001d641d7209 */ /* 0x000fe40007810000 */
[----:B------:R-:W-:Y:S01]  /*24c0*/  ISETP.GT.AND P3, PT, R10, 0x21, PT ;  /* 0x000000210a00780c */ /* 0x000fe20003f64270 */
[----:B------:R-:W5:Y:S01]  /*24d0*/  MUFU.TANH R27, R27 ;  /* 0x0000001b001b7308 */ /* 0x000f620000002400 */
[----:B-1----:R-:W-:Y:S02]  /*24e0*/  FSEL R96, R42, -INF , P4 ;  /* 0xff8000002a607808 */ /* 0x002fe40002000000 */
[----:B------:R-:W-:Y:S02]  /*24f0*/  FMNMX.FTZ R29, R98, R29, !PT ;  /* 0x0000001d621d7209 */ /* 0x000fe40007810000 */
[----:B------:R-:W-:Y:S02]  /*2500*/  ISETP.GT.AND P4, PT, R10, 0x28, PT ;  /* 0x000000280a00780c */ /* 0x000fe40003f84270 */
[----:B---3--:R-:W-:Y:S01]  /*2510*/  FSEL R94, R94, -INF , P3 ;  /* 0xff8000005e5e7808 */ /* 0x008fe20001800000 */
[----:B------:R-:W-:Y:S01]  /*2520*/  MUFU.TANH R56, R56 ;  /* 0x0000003800387308 */ /* 0x000fe20000002400 */
[----:B------:R-:W-:-:S02]  /*2530*/  FMNMX.FTZ R29, R96, R29, !PT ;  /* 0x0000001d601d7209 */ /* 0x000fc40007810000 */
[----:B------:R-:W-:Y:S02]  /*2540*/  ISETP.GT.AND P3, PT, R10, 0x29, PT ;  /* 0x000000290a00780c */ /* 0x000fe40003f64270 */
[----:B0-----:R-:W-:Y:S02]  /*2550*/  FSEL R92, R92, -INF , P4 ;  /* 0xff8000005c5c7808 */ /* 0x001fe40002000000 */
[----:B------:R-:W-:Y:S01]  /*2560*/  FMNMX.FTZ R29, R94, R29, !PT ;  /* 0x0000001d5e1d7209 */ /* 0x000fe20007810000 */
[----:B------:R-:W0:Y:S01]  /*2570*/  MUFU.TANH R58, R58 ;  /* 0x0000003a003a7308 */ /* 0x000e220000002400 */
[----:B------:R-:W-:Y:S02]  /*2580*/  ISETP.GT.AND P4, PT, R10, 0x30, PT ;  /* 0x000000300a00780c */ /* 0x000fe40003f84270 */
[----:B--2---:R-:W-:Y:S02]  /*2590*/  FSEL R90, R90, -INF , P3 ;  /* 0xff8000005a5a7808 */ /* 0x004fe40001800000 */
[----:B------:R-:W-:-:S02]  /*25a0*/  FMNMX.FTZ R29, R92, R29, !PT ;  /* 0x0000001d5c1d7209 */ /* 0x000fc40007810000 */
[----:B------:R-:W-:Y:S01]  /*25b0*/  ISETP.GT.AND P3, PT, R10, 0x31, PT ;  /* 0x000000310a00780c */ /* 0x000fe20003f64270 */
[----:B------:R4:W-:Y:S01]  /*25c0*/  MUFU.TANH R46, R70 ;  /* 0x00000046002e7308 */ /* 0x0009e20000002400 */
[----:B------:R-:W-:Y:S02]  /*25d0*/  FMNMX.FTZ R29, R90, R29, !PT ;  /* 0x0000001d5a1d7209 */ /* 0x000fe40007810000 */
[----:B------:R-:W-:-:S04]  /*25e0*/  VIADDMNMX R39, R37, R108, R39, PT ;  /* 0x0000006c25277246 */ /* 0x000fc80003800127 */
[----:B------:R-:W-:Y:S01]  /*25f0*/  ISETP.GT.AND P5, PT, R39, 0x8, PT ;  /* 0x000000082700780c */ /* 0x000fe20003fa4270 */
[----:B------:R-:W1:Y:S01]  /*2600*/  MUFU.TANH R52, R52 ;  /* 0x0000003400347308 */ /* 0x000e620000002400 */
[----:B----4-:R-:W-:Y:S02]  /*2610*/  FSEL R70, R26, -INF , P4 ;  /* 0xff8000001a467808 */ /* 0x010fe40002000000 */
[----:B------:R-:W-:Y:S02]  /*2620*/  ISETP.GT.AND P4, PT, R10, 0x38, PT ;  /* 0x000000380a00780c */ /* 0x000fe40003f84270 */
[----:B------:R-:W-:Y:S02]  /*2630*/  FMNMX.FTZ R29, R70, R29, !PT ;  /* 0x0000001d461d7209 */ /* 0x000fe40007810000 */
[----:B-----5:R-:W-:Y:S01]  /*2640*/  FSEL R62, R27, -INF , P4 ;  /* 0xff8000001b3e7808 */ /* 0x020fe20002000000 */
[----:B------:R2:W-:Y:S01]  /*2650*/  MUFU.TANH R50, R66 ;  /* 0x0000004200327308 */ /* 0x0005e20000002400 */
[----:B------:R-:W-:-:S04]  /*2660*/  ISETP.GT.AND P4, PT, R10, 0x40, PT ;  /* 0x000000400a00780c */ /* 0x000fc80003f84270 */
[----:B0-----:R-:W-:Y:S02]  /*2670*/  FSEL R58, R58, -INF , P4 ;  /* 0xff8000003a3a7808 */ /* 0x001fe40002000000 */
[----:B------:R-:W-:Y:S01]  /*2680*/  ISETP.GT.AND P4, PT, R10, 0x48, PT ;  /* 0x000000480a00780c */ /* 0x000fe20003f84270 */
[----:B------:R-:W0:Y:S01]  /*2690*/  MUFU.TANH R54, R54 ;  /* 0x0000003600367308 */ /* 0x000e220000002400 */
[----:B--2---:R-:W-:Y:S02]  /*26a0*/  FSEL R66, R28, -INF , P3 ;  /* 0xff8000001c427808 */ /* 0x004fe40001800000 */
[----:B------:R-:W-:Y:S02]  /*26b0*/  ISETP.GT.AND P3, PT, R10, 0x39, PT ;  /* 0x000000390a00780c */ /* 0x000fe40003f64270 */
[----:B------:R-:W-:Y:S02]  /*26c0*/  FMNMX.FTZ R29, R66, R29, !PT ;  /* 0x0000001d421d7209 */ /* 0x000fe40007810000 */
[----:B------:R-:W-:Y:S01]  /*26d0*/  FSEL R56, R56, -INF , P3 ;  /* 0xff80000038387808 */ /* 0x000fe20001800000 */
[----:B------:R-:W2:Y:S01]  /*26e0*/  MUFU.TANH R48, R63 ;  /* 0x0000003f00307308 */ /* 0x000ea20000002400 */
[----:B------:R-:W-:-:S02]  /*26f0*/  FMNMX.FTZ R29, R62, R29, !PT ;  /* 0x0000001d3e1d7209 */ /* 0x000fc40007810000 */
[----:B------:R-:W-:Y:S02]  /*2700*/  ISETP.GT.AND P3, PT, R10, 0x41, PT ;  /* 0x000000410a00780c */ /* 0x000fe40003f64270 */
[----:B------:R-:W-:Y:S02]  /*2710*/  FMNMX.FTZ R29, R56, R29, !PT ;  /* 0x0000001d381d7209 */ /* 0x000fe40007810000 */
[----:B-1----:R-:W-:Y:S01]  /*2720*/  FSEL R52, R52, -INF , P3 ;  /* 0xff80000034347808 */ /* 0x002fe20001800000 */
[----:B------:R-:W1:Y:S01]  /*2730*/  MUFU.TANH R44, R67 ;  /* 0x00000043002c7308 */ /* 0x000e620000002400 */
[----:B------:R-:W-:Y:S02]  /*2740*/  FMNMX.FTZ R29, R58, R29, !PT ;  /* 0x0000001d3a1d7209 */ /* 0x000fe40007810000 */
[----:B------:R-:W-:Y:S02]  /*2750*/  ISETP.GT.AND P3, PT, R10, 0x49, PT ;  /* 0x000000490a00780c */ /* 0x000fe40003f64270 */
[----:B0-----:R-:W-:-:S02]  /*2760*/  FSEL R54, R54, -INF , P4 ;  /* 0xff80000036367808 */ /* 0x001fc40002000000 */
[----:B------:R-:W-:Y:S01]  /*2770*/  FMNMX.FTZ R29, R52, R29, !PT ;  /* 0x0000001d341d7209 */ /* 0x000fe20007810000 */
[----:B------:R-:W0:Y:S01]  /*2780*/  MUFU.TANH R40, R71 ;  /* 0x0000004700287308 */ /* 0x000e220000002400 */
[----:B------:R-:W-:Y:S02]  /*2790*/  ISETP.GT.AND P4, PT, R10, 0x50, PT ;  /* 0x000000500a00780c */ /* 0x000fe40003f84270 */
[----:B--2---:R-:W-:Y:S02]  /*27a0*/  FSEL R48, R48, -INF , P3 ;  /* 0xff80000030307808 */ /* 0x004fe40001800000 */
[----:B------:R-:W-:Y:S02]  /*27b0*/  FMNMX.FTZ R29, R54, R29, !PT ;  /* 0x0000001d361d7209 */ /* 0x000fe40007810000 */
[----:B------:R-:W-:Y:S01]  /*27c0*/  ISETP.GT.AND P3, PT, R10, 0x51, PT ;  /* 0x000000510a00780c */ /* 0x000fe20003f64270 */
[----:B------:R-:W2:Y:S01]  /*27d0*/  MUFU.TANH R42, R74 ;  /* 0x0000004a002a7308 */ /* 0x000ea20000002400 */
[----:B------:R-:W-:-:S02]  /*27e0*/  FSEL R50, R50, -INF , P4 ;  /* 0xff80000032327808 */ /* 0x000fc40002000000 */
[----:B------:R-:W-:Y:S02]  /*27f0*/  FMNMX.FTZ R29, R48, R29, !PT ;  /* 0x0000001d301d7209 */ /* 0x000fe40007810000 */
[----:B------:R-:W-:Y:S02]  /*2800*/  ISETP.GT.AND P4, PT, R10, 0x58, PT ;  /* 0x000000580a00780c */ /* 0x000fe40003f84270 */
[----:B-1----:R-:W-:Y:S01]  /*2810*/  FSEL R44, R44, -INF , P3 ;  /* 0xff8000002c2c7808 */ /* 0x002fe20001800000 */
[----:B------:R-:W1:Y:S01]  /*2820*/  MUFU.TANH R26, R75 ;  /* 0x0000004b001a7308 */ /* 0x000e620000002400 */
[----:B------:R-:W-:Y:S02]  /*2830*/  FMNMX.FTZ R29, R50, R29, !PT ;  /* 0x0000001d321d7209 */ /* 0x000fe40007810000 */
[----:B------:R-:W-:Y:S02]  /*2840*/  ISETP.GT.AND P3, PT, R10, 0x59, PT ;  /* 0x000000590a00780c */ /* 0x000fe40003f64270 */
[----:B------:R-:W-:-:S02]  /*2850*/  FSEL R46, R46, -INF , P4 ;  /* 0xff8000002e2e7808 */ /* 0x000fc40002000000 */
[----:B------:R-:W-:Y:S01]  /*2860*/  FMNMX.FTZ R29, R44, R29, !PT ;  /* 0x0000001d2c1d7209 */ /* 0x000fe20007810000 */
[----:B------:R-:W3:Y:S01]  /*2870*/  MUFU.TANH R30, R78 ;  /* 0x0000004e001e7308 */ /* 0x000ee20000002400 */
[----:B------:R-:W-:Y:S02]  /*2880*/  ISETP.GT.AND P4, PT, R10, 0x60, PT ;  /* 0x000000600a00780c */ /* 0x000fe40003f84270 */
[----:B0-----:R-:W-:Y:S02]  /*2890*/  FSEL R40, R40, -INF , P3 ;  /* 0xff80000028287808 */ /* 0x001fe40001800000 */
[----:B------:R-:W-:Y:S02]  /*28a0*/  FMNMX.FTZ R29, R46, R29, !PT ;  /* 0x0000001d2e1d7209 */ /* 0x000fe40007810000 */
[----:B------:R-:W-:Y:S01]  /*28b0*/  ISETP.GT.AND P3, PT, R10, 0x61, PT ;  /* 0x000000610a00780c */ /* 0x000fe20003f64270 */
[----:B------:R-:W0:Y:S01]  /*28c0*/  MUFU.TANH R28, R79 ;  /* 0x0000004f001c7308 */ /* 0x000e220000002400 */
[----:B--2---:R-:W-:-:S02]  /*28d0*/  FSEL R42, R42, -INF , P4 ;  /* 0xff8000002a2a7808 */ /* 0x004fc40002000000 */
[----:B------:R-:W-:Y:S02]  /*28e0*/  FMNMX.FTZ R29, R40, R29, !PT ;  /* 0x0000001d281d7209 */ /* 0x000fe40007810000 */
[----:B------:R-:W-:Y:S02]  /*28f0*/  ISETP.GT.AND P4, PT, R10, 0x68, PT ;  /* 0x000000680a00780c */ /* 0x000fe40003f84270 */
[----:B-1----:R-:W-:Y:S01]  /*2900*/  FSEL R26, R26, -INF , P3 ;  /* 0xff8000001a1a7808 */ /* 0x002fe20001800000 */
[----:B------:R-:W1:Y:S01]  /*2910*/  MUFU.TANH R32, R82 ;  /* 0x0000005200207308 */ /* 0x000e620000002400 */
[----:B------:R-:W-:Y:S02]  /*2920*/  FMNMX.FTZ R29, R42, R29, !PT ;  /* 0x0000001d2a1d7209 */ /* 0x000fe40007810000 */
[----:B------:R-:W-:Y:S02]  /*2930*/  ISETP.GT.AND P3, PT, R10, 0x69, PT ;  /* 0x000000690a00780c */ /* 0x000fe40003f64270 */
[----:B---3--:R-:W-:-:S02]  /*2940*/  FSEL R30, R30, -INF , P4 ;  /* 0xff8000001e1e7808 */ /* 0x008fc40002000000 */
[----:B------:R-:W-:Y:S01]  /*2950*/  FMNMX.FTZ R29, R26, R29, !PT ;  /* 0x0000001d1a1d7209 */ /* 0x000fe20007810000 */
[----:B------:R-:W2:Y:S01]  /*2960*/  MUFU.TANH R38, R83 ;  /* 0x0000005300267308 */ /* 0x000ea20000002400 */
[----:B------:R-:W-:Y:S02]  /*2970*/  ISETP.GT.AND P4, PT, R10, 0x70, PT ;  /* 0x000000700a00780c */ /* 0x000fe40003f84270 */
[----:B0-----:R-:W-:Y:S02]  /*2980*/  FSEL R28, R28, -INF , P3 ;  /* 0xff8000001c1c7808 */ /* 0x001fe40001800000 */
[----:B------:R-:W-:Y:S02]  /*2990*/  FMNMX.FTZ R29, R30, R29, !PT ;  /* 0x0000001d1e1d7209 */ /* 0x000fe40007810000 */
[----:B------:R-:W-:Y:S01]  /*29a0*/  ISETP.GT.AND P3, PT, R10, 0x71, PT ;  /* 0x000000710a00780c */ /* 0x000fe20003f64270 */
[----:B------:R-:W0:Y:S01]  /*29b0*/  MUFU.TANH R36, R86 ;  /* 0x0000005600247308 */ /* 0x000e220000002400 */
[----:B-1----:R-:W-:-:S02]  /*29c0*/  FSEL R32, R32, -INF , P4 ;  /* 0xff80000020207808 */ /* 0x002fc40002000000 */
[----:B------:R-:W-:Y:S02]  /*29d0*/  FMNMX.FTZ R29, R28, R29, !PT ;  /* 0x0000001d1c1d7209 */ /* 0x000fe40007810000 */
[----:B------:R-:W-:Y:S02]  /*29e0*/  ISETP.GT.AND P4, PT, R10, 0x78, PT ;  /* 0x000000780a00780c */ /* 0x000fe40003f84270 */
[----:B------:R-:W-:Y:S01]  /*29f0*/  FMNMX.FTZ R29, R32, R29, !PT ;  /* 0x0000001d201d7209 */ /* 0x000fe20007810000 */
[----:B------:R-:W1:Y:S01]  /*2a00*/  MUFU.TANH R34, R87 ;  /* 0x0000005700227308 */ /* 0x000e620000002400 */
[----:B--2---:R-:W-:Y:S02]  /*2a10*/  FSEL R38, R38, -INF , P3 ;  /* 0xff80000026267808 */ /* 0x004fe40001800000 */
[----:B------:R-:W-:Y:S02]  /*2a20*/  ISETP.GT.AND P3, PT, R10, 0x79, PT ;  /* 0x000000790a00780c */ /* 0x000fe40003f64270 */
[----:B------:R-:W-:-:S03]  /*2a30*/  FMNMX.FTZ R29, R38, R29, !PT ;  /* 0x0000001d261d7209 */ /* 0x000fc60007810000 */
[----:B------:R-:W-:Y:S01]  /*2a40*/  MUFU.TANH R89, R89 ;  /* 0x0000005900597308 */ /* 0x000fe20000002400 */
[----:B0-----:R-:W-:Y:S02]  /*2a50*/  FSEL R36, R36, -INF , P4 ;  /* 0xff80000024247808 */ /* 0x001fe40002000000 */
[----:B------:R-:W-:Y:S02]  /*2a60*/  ISETP.GT.AND P4, PT, R39, 0x1, PT ;  /* 0x000000012700780c */ /* 0x000fe40003f84270 */
[----:B------:R-:W-:-:S03]  /*2a70*/  FMNMX.FTZ R29, R36, R29, !PT ;  /* 0x0000001d241d7209 */ /* 0x000fc60007810000 */
[----:B------:R-:W0:Y:S01]  /*2a80*/  MUFU.TANH R25, R25 ;  /* 0x0000001900197308 */ /* 0x000e220000002400 */
[----:B-1----:R-:W-:-:S04]  /*2a90*/  FSEL R34, R34, -INF , P3 ;  /* 0xff80000022227808 */ /* 0x002fc80001800000 */
[----:B------:R-:W-:-:S03]  /*2aa0*/  FMNMX.FTZ R29, R34, R29, !PT ;  /* 0x0000001d221d7209 */ /* 0x000fc60007810000 */
[----:B------:R-:W1:Y:S02]  /*2ab0*/  MUFU.TANH R24, R24 ;  /* 0x0000001800187308 */ /* 0x000e640000002400 */
[----:B------:R-:W2:Y:S06]  /*2ac0*/  SHFL.BFLY PT, R10, R29, 0x2, 0x1f ;  /* 0x0c401f001d0a7f89 */ /* 0x000eac00000e0000 */
[----:B------:R-:W-:Y:S01]  /*2ad0*/  MUFU.TANH R21, R21 ;  /* 0x0000001500157308 */ /* 0x000fe20000002400 */
[----:B0-----:R-:W-:Y:S02]  /*2ae0*/  FSEL R25, R25, -INF , P4 ;  /* 0xff80000019197808 */ /* 0x001fe40002000000 */
[----:B------:R-:W-:-:S05]  /*2af0*/  ISETP.GT.AND P4, PT, R39, 0x10, PT ;  /* 0x000000102700780c */ /* 0x000fca0003f84270 */
[----:B------:R-:W0:Y:S01]  /*2b00*/  MUFU.TANH R15, R15 ;  /* 0x0000000f000f7308 */ /* 0x000e220000002400 */
[----:B-1----:R-:W-:-:S07]  /*2b10*/  FSEL R68, R24, -INF , P5 ;  /* 0xff80000018447808 */ /* 0x002fce0002800000 */
[----:B------:R-:W-:Y:S01]  /*2b20*/  MUFU.TANH R20, R20 ;  /* 0x0000001400147308 */ /* 0x000fe20000002400 */
[----:B--2---:R-:W-:Y:S01]  /*2b30*/  FMNMX.FTZ R10, R29, R10, !PT ;  /* 0x0000000a1d0a7209 */ /* 0x004fe20007810000 */
[----:B------:R-:W-:-:S04]  /*2b40*/  FMUL.FTZ R29, R80, UR6 ;  /* 0x00000006501d7c20 */ /* 0x000fc80008410000 */
[----:B------:R-:W1:Y:S02]  /*2b50*/  SHFL.BFLY PT, R27, R10, 0x1, 0x1f ;  /* 0x0c201f000a1b7f89 */ /* 0x000e6400000e0000 */
[----:B------:R-:W2:Y:S01]  /*2b60*/  MUFU.TANH R14, R14 ;  /* 0x0000000e000e7308 */ /* 0x000ea20000002400 */
[----:B0-----:R-:W-:Y:S02]  /*2b70*/  FSEL R74, R15, -INF , P4 ;  /* 0xff8000000f4a7808 */ /* 0x001fe40002000000 */
[----:B------:R-:W-:-:S05]  /*2b80*/  ISETP.GT.AND P4, PT, R39, 0x18, PT ;  /* 0x000000182700780c */ /* 0x000fca0003f84270 */
[----:B------:R-:W-:Y:S08]  /*2b90*/  MUFU.TANH R13, R13 ;  /* 0x0000000d000d7308 */ /* 0x000ff00000002400 */
[----:B------:R-:W0:Y:S01]  /*2ba0*/  MUFU.TANH R11, R11 ;  /* 0x0000000b000b7308 */ /* 0x000e220000002400 */
[----:B--2---:R-:W-:Y:S02]  /*2bb0*/  FSEL R76, R14, -INF , P4 ;  /* 0xff8000000e4c7808 */ /* 0x004fe40002000000 */
[----:B------:R-:W-:-:S02]  /*2bc0*/  ISETP.GT.AND P4, PT, R39, 0x20, PT ;  /* 0x000000202700780c */ /* 0x000fc40003f84270 */
[----:B-1----:R-:W-:-:S03]  /*2bd0*/  FMNMX.FTZ R10, R10, R27, !PT ;  /* 0x0000001b0a0a7209 */ /* 0x002fc60007810000 */
[----:B------:R-:W1:Y:S01]  /*2be0*/  MUFU.TANH R12, R12 ;  /* 0x0000000c000c7308 */ /* 0x000e620000002400 */
[C---:B------:R-:W-:Y:S01]  /*2bf0*/  FSETP.NEU.FTZ.AND P3, PT, R10.reuse, -INF , PT ;  /* 0xff8000000a00780b */ /* 0x040fe20003f7d000 */
[----:B------:R-:W-:-:S06]  /*2c00*/  FMUL.FTZ R27, R10, R41 ;  /* 0x000000290a1b7220 */ /* 0x000fcc0000410000 */
[----:B------:R-:W2:Y:S01]  /*2c10*/  MUFU.TANH R2, R2 ;  /* 0x0000000200027308 */ /* 0x000ea20000002400 */
[----:B------:R-:W-:Y:S02]  /*2c20*/  FSEL R27, R27, RZ, P3 ;  /* 0x000000ff1b1b7208 */ /* 0x000fe40001800000 */
[----:B------:R-:W-:Y:S02]  /*2c30*/  ISETP.GT.AND P3, PT, R39, RZ, PT ;  /* 0x000000ff2700720c */ /* 0x000fe40003f64270 */
[----:B0-----:R-:W-:Y:S01]  /*2c40*/  FSEL R80, R11, -INF , P4 ;  /* 0xff8000000b507808 */ /* 0x001fe20002000000 */
[-CC-:B------:R-:W-:Y:S01]  /*2c50*/  FFMA.FTZ R141, R96, R41.reuse, -R27.reuse ;  /* 0x00000029608d7223 */ /* 0x180fe2000001081b */
[----:B------:R-:W-:Y:S01]  /*2c60*/  FSEL R64, R89, -INF , P3 ;  /* 0xff80000059407808 */ /* 0x000fe20001800000 */
[----:B------:R-:W0:Y:S01]  /*2c70*/  MUFU.TANH R3, R3 ;  /* 0x0000000300037308 */ /* 0x000e220000002400 */
[----:B------:R-:W-:Y:S01]  /*2c80*/  ISETP.GT.AND P3, PT, R39, 0x9, PT ;  /* 0x000000092700780c */ /* 0x000fe20003f64270 */
[--C-:B------:R-:W-:Y:S01]  /*2c90*/  FFMA.FTZ R143, R92, R41, -R27.reuse ;  /* 0x000000295c8f7223 */ /* 0x100fe2000001081b */
[----:B------:R-:W-:Y:S01]  /*2ca0*/  FMNMX.FTZ R37, R64, R25, !PT ;  /* 0x0000001940257209 */ /* 0x000fe20007810000 */
[-CC-:B------:R-:W-:Y:S01]  /*2cb0*/  FFMA.FTZ R147, R100, R41.reuse, -R27.reuse ;  /* 0x0000002964937223 */ /* 0x180fe2000001081b */
[----:B------:R-:W-:Y:S01]  /*2cc0*/  FSEL R72, R21, -INF , P3 ;  /* 0xff80000015487808 */ /* 0x000fe20001800000 */
[--C-:B------:R-:W-:Y:S01]  /*2cd0*/  FFMA.FTZ R14, R102, R41, -R27.reuse ;  /* 0x00000029660e7223 */ /* 0x100fe2000001081b */
[----:B------:R-:W-:Y:S01]  /*2ce0*/  FMNMX.FTZ R37, R68, R37, !PT ;  /* 0x0000002544257209 */ /* 0x000fe20007810000 */
[----:B------:R-:W3:Y:S01]  /*2cf0*/  MUFU.TANH R4, R4 ;  /* 0x0000000400047308 */ /* 0x000ee20000002400 */
[C---:B------:R-:W-:Y:S01]  /*2d00*/  ISETP.GT.AND P3, PT, R39.reuse, 0x11, PT ;  /* 0x000000112700780c */ /* 0x040fe20003f64270 */
[--C-:B------:R-:W-:Y:S01]  /*2d10*/  FFMA.FTZ R137, R70, R41, -R27.reuse ;  /* 0x0000002946897223 */ /* 0x100fe2000001081b */
[----:B------:R-:W-:Y:S01]  /*2d20*/  FMNMX.FTZ R37, R72, R37, !PT ;  /* 0x0000002548257209 */ /* 0x000fe20007810000 */
[-CC-:B------:R-:W-:Y:S01]  /*2d30*/  FFMA.FTZ R145, R104, R41.reuse, -R27.reuse ;  /* 0x0000002968917223 */ /* 0x180fe2000001081b */
[----:B------:R-:W-:Y:S01]  /*2d40*/  FSEL R20, R20, -INF , P3 ;  /* 0xff80000014147808 */ /* 0x000fe20001800000 */
[--C-:B------:R-:W-:Y:S01]  /*2d50*/  FFMA.FTZ R24, R106, R41, -R27.reuse ;  /* 0x000000296a187223 */ /* 0x100fe2000001081b */
[----:B------:R-:W-:Y:S01]  /*2d60*/  FMNMX.FTZ R37, R74, R37, !PT ;  /* 0x000000254a257209 */ /* 0x000fe20007810000 */
[----:B------:R-:W4:Y:S01]  /*2d70*/  MUFU.TANH R6, R6 ;  /* 0x0000000600067308 */ /* 0x000f220000002400 */
[----:B------:R-:W-:Y:S01]  /*2d80*/  ISETP.GT.AND P3, PT, R39, 0x19, PT ;  /* 0x000000192700780c */ /* 0x000fe20003f64270 */
[--C-:B------:R-:W-:Y:S01]  /*2d90*/  FFMA.FTZ R139, R62, R41, -R27.reuse ;  /* 0x000000293e8b7223 */ /* 0x100fe2000001081b */
[----:B------:R-:W-:Y:S01]  /*2da0*/  FMNMX.FTZ R37, R20, R37, !PT ;  /* 0x0000002514257209 */ /* 0x000fe20007810000 */
[-CC-:B------:R-:W-:Y:S01]  /*2db0*/  FFMA.FTZ R151, R110, R41.reuse, -R27.reuse ;  /* 0x000000296e977223 */ /* 0x180fe2000001081b */
[----:B------:R-:W-:Y:S01]  /*2dc0*/  FSEL R78, R13, -INF , P3 ;  /* 0xff8000000d4e7808 */ /* 0x000fe20001800000 */
[--C-:B------:R-:W-:Y:S01]  /*2dd0*/  FFMA.FTZ R60, R112, R41, -R27.reuse ;  /* 0x00000029703c7223 */ /* 0x100fe2000001081b */
[----:B------:R-:W-:Y:S01]  /*2de0*/  FMNMX.FTZ R37, R76, R37, !PT ;  /* 0x000000254c257209 */ /* 0x000fe20007810000 */
[----:B------:R-:W5:Y:S01]  /*2df0*/  MUFU.TANH R5, R5 ;  /* 0x0000000500057308 */ /* 0x000f620000002400 */
[C---:B------:R-:W-:Y:S01]  /*2e00*/  ISETP.GT.AND P3, PT, R39.reuse, 0x21, PT ;  /* 0x000000212700780c */ /* 0x040fe20003f64270 */
[--C-:B------:R-:W-:Y:S01]  /*2e10*/  FFMA.FTZ R149, R114, R41, -R27.reuse ;  /* 0x0000002972957223 */ /* 0x100fe2000001081b */
[----:B------:R-:W-:Y:S01]  /*2e20*/  FMNMX.FTZ R37, R78, R37, !PT ;  /* 0x000000254e257209 */ /* 0x000fe20007810000 */
[-CC-:B------:R-:W-:Y:S01]  /*2e30*/  FFMA.FTZ R133, R58, R41.reuse, -R27.reuse ;  /* 0x000000293a857223 */ /* 0x180fe2000001081b */
[C---:B------:R-:W-:Y:S01]  /*2e40*/  ISETP.GT.AND P4, PT, R39.reuse, 0x28, PT ;  /* 0x000000282700780c */ /* 0x040fe20003f84270 */
[--C-:B------:R-:W-:Y:S01]  /*2e50*/  FFMA.FTZ R135, R54, R41, -R27.reuse ;  /* 0x0000002936877223 */ /* 0x100fe2000001081b */
[----:B-1----:R-:W-:Y:S01]  /*2e60*/  FSEL R12, R12, -INF , P3 ;  /* 0xff8000000c0c7808 */ /* 0x002fe20001800000 */
[----:B------:R-:W1:Y:S01]  /*2e70*/  MUFU.TANH R7, R7 ;  /* 0x0000000700077308 */ /* 0x000e620000002400 */
[----:B------:R-:W-:Y:S01]  /*2e80*/  FMNMX.FTZ R37, R80, R37, !PT ;  /* 0x0000002550257209 */ /* 0x000fe20007810000 */
[-CC-:B------:R-:W-:Y:S01]  /*2e90*/  FFMA.FTZ R127, R30, R41.reuse, -R27.reuse ;  /* 0x000000291e7f7223 */ /* 0x180fe2000001081b */
[C---:B------:R-:W-:Y:S01]  /*2ea0*/  ISETP.GT.AND P3, PT, R39.reuse, 0x29, PT ;  /* 0x000000292700780c */ /* 0x040fe20003f64270 */
[-CC-:B------:R-:W-:Y:S01]  /*2eb0*/  FFMA.FTZ R121, R32, R41.reuse, -R27.reuse ;  /* 0x0000002920797223 */ /* 0x180fe2000001081b */
[----:B--2---:R-:W-:Y:S01]  /*2ec0*/  FSEL R82, R2, -INF , P4 ;  /* 0xff80000002527808 */ /* 0x004fe20002000000 */
[--C-:B------:R-:W-:Y:S01]  /*2ed0*/  FFMA.FTZ R2, R98, R41, -R27.reuse ;  /* 0x0000002962027223 */ /* 0x100fe2000001081b */
[----:B------:R-:W-:Y:S01]  /*2ee0*/  FMNMX.FTZ R37, R12, R37, !PT ;  /* 0x000000250c257209 */ /* 0x000fe20007810000 */
[----:B------:R-:W2:Y:S01]  /*2ef0*/  MUFU.TANH R8, R8 ;  /* 0x0000000800087308 */ /* 0x000ea20000002400 */
[----:B------:R-:W-:Y:S01]  /*2f00*/  ISETP.GT.AND P4, PT, R39, 0x30, PT ;  /* 0x000000302700780c */ /* 0x000fe20003f84270 */
[-CC-:B------:R-:W-:Y:S01]  /*2f10*/  FFMA.FTZ R66, R66, R41.reuse, -R27.reuse ;  /* 0x0000002942427223 */ /* 0x180fe2000001081b */
[----:B0-----:R-:W-:Y:S01]  /*2f20*/  FSEL R84, R3, -INF , P3 ;  /* 0xff80000003547808 */ /* 0x001fe20001800000 */
[--C-:B------:R-:W-:Y:S01]  /*2f30*/  FFMA.FTZ R56, R56, R41, -R27.reuse ;  /* 0x0000002938387223 */ /* 0x100fe2000001081b */
[----:B------:R-:W-:Y:S01]  /*2f40*/  FMNMX.FTZ R37, R82, R37, !PT ;  /* 0x0000002552257209 */ /* 0x000fe20007810000 */
[-CC-:B------:R-:W-:Y:S01]  /*2f50*/  FFMA.FTZ R52, R52, R41.reuse, -R27.reuse ;  /* 0x0000002934347223 */ /* 0x180fe2000001081b */
[C---:B------:R-:W-:Y:S01]  /*2f60*/  ISETP.GT.AND P3, PT, R39.reuse, 0x31, PT ;  /* 0x000000312700780c */ /* 0x040fe20003f64270 */
[----:B------:R-:W0:Y:S01]  /*2f70*/  MUFU.TANH R9, R9 ;  /* 0x0000000900097308 */ /* 0x000e220000002400 */
[----:B---3--:R-:W-:Y:S01]  /*2f80*/  FSEL R86, R4, -INF , P4 ;  /* 0xff80000004567808 */ /* 0x008fe20002000000 */
[--C-:B------:R-:W-:Y:S01]  /*2f90*/  FFMA.FTZ R4, R94, R41, -R27.reuse ;  /* 0x000000295e047223 */ /* 0x100fe2000001081b */
[----:B------:R-:W-:Y:S01]  /*2fa0*/  FMNMX.FTZ R37, R84, R37, !PT ;  /* 0x0000002554257209 */ /* 0x000fe20007810000 */
[-CC-:B------:R-:W-:Y:S01]  /*2fb0*/  FFMA.FTZ R48, R48, R41.reuse, -R27.reuse ;  /* 0x0000002930307223 */ /* 0x180fe2000001081b */
[C---:B------:R-:W-:Y:S01]  /*2fc0*/  ISETP.GT.AND P4, PT, R39.reuse, 0x38, PT ;  /* 0x000000382700780c */ /* 0x040fe20003f84270 */
[--C-:B------:R-:W-:Y:S01]  /*2fd0*/  FFMA.FTZ R129, R50, R41, -R27.reuse ;  /* 0x0000002932817223 */ /* 0x100fe2000001081b */
[----:B----4-:R-:W-:Y:S01]  /*2fe0*/  FSEL R6, R6, -INF , P3 ;  /* 0xff80000006067808 */ /* 0x010fe20001800000 */
[----:B------:R-:W3:Y:S01]  /*2ff0*/  MUFU.TANH R43, R43 ;  /* 0x0000002b002b7308 */ /* 0x000ee20000002400 */
        /* <DEDUP_REMOVED lines=10> */
[----:B-1----:R-:W-:Y:S01]  /*30a0*/  FSEL R94, R7, -INF , P3 ;  /* 0xff800000075e7808 */ /* 0x002fe20001800000 */
[--C-:B------:R-:W-:Y:S01]  /*30b0*/  FFMA.FTZ R26, R26, R41, -R27.reuse ;  /* 0x000000291a1a7223 */ /* 0x100fe2000001081b */
[----:B------:R-:W-:Y:S01]  /*30c0*/  FMNMX.FTZ R37, R96, R37, !PT ;  /* 0x0000002560257209 */ /* 0x000fe20007810000 */
[-CC-:B------:R-:W-:Y:S01]  /*30d0*/  FFMA.FTZ R28, R28, R41.reuse, -R27.reuse ;  /* 0x000000291c1c7223 */ /* 0x180fe2000001081b */
[C---:B------:R-:W-:Y:S01]  /*30e0*/  ISETP.GT.AND P3, PT, R39.reuse, 0x41, PT ;  /* 0x000000412700780c */ /* 0x040fe20003f64270 */
[----:B------:R-:W1:Y:S01]  /*30f0*/  MUFU.TANH R47, R47 ;  /* 0x0000002f002f7308 */ /* 0x000e620000002400 */
[----:B--2---:R-:W-:Y:S01]  /*3100*/  FSEL R98, R8, -INF , P4 ;  /* 0xff80000008627808 */ /* 0x004fe20002000000 */
[--C-:B------:R-:W-:Y:S01]  /*3110*/  FFMA.FTZ R8, R90, R41, -R27.reuse ;  /* 0x000000295a087223 */ /* 0x100fe2000001081b */
[----:B------:R-:W-:Y:S01]  /*3120*/  FMNMX.FTZ R37, R94, R37, !PT ;  /* 0x000000255e257209 */ /* 0x000fe20007810000 */
[-CC-:B------:R-:W-:Y:S01]  /*3130*/  FFMA.FTZ R30, R38, R41.reuse, -R27.reuse ;  /* 0x00000029261e7223 */ /* 0x180fe2000001081b */
[----:B------:R-:W-:Y:S01]  /*3140*/  ISETP.GT.AND P4, PT, R39, 0x48, PT ;  /* 0x000000482700780c */ /* 0x000fe20003f84270 */
[--C-:B------:R-:W-:Y:S01]  /*3150*/  FFMA.FTZ R123, R36, R41, -R27.reuse ;  /* 0x00000029247b7223 */ /* 0x100fe2000001081b */
[----:B0-----:R-:W-:Y:S01]  /*3160*/  FSEL R92, R9, -INF , P3 ;  /* 0xff800000095c7808 */ /* 0x001fe20001800000 */
[----:B------:R-:W0:Y:S01]  /*3170*/  MUFU.TANH R51, R51 ;  /* 0x0000003300337308 */ /* 0x000e220000002400 */
[----:B------:R-:W-:Y:S01]  /*3180*/  FMNMX.FTZ R37, R98, R37, !PT ;  /* 0x0000002562257209 */ /* 0x000fe20007810000 */
[----:B------:R-:W-:Y:S01]  /*3190*/  FFMA.FTZ R32, R34, R41, -R27 ;  /* 0x0000002922207223 */ /* 0x000fe2000001081b */
[----:B------:R-:W-:-:S02]  /*31a0*/  ISETP.GT.AND P3, PT, R39, 0x49, PT ;  /* 0x000000492700780c */ /* 0x000fc40003f64270 */
[----:B---3--:R-:W-:Y:S02]  /*31b0*/  FSEL R100, R43, -INF , P4 ;  /* 0xff8000002b647808 */ /* 0x008fe40002000000 */
[----:B------:R-:W-:Y:S01]  /*31c0*/  FMNMX.FTZ R37, R92, R37, !PT ;  /* 0x000000255c257209 */ /* 0x000fe20007810000 */
[----:B------:R-:W2:Y:S01]  /*31d0*/  MUFU.TANH R49, R49 ;  /* 0x0000003100317308 */ /* 0x000ea20000002400 */
[----:B------:R-:W-:Y:S02]  /*31e0*/  ISETP.GT.AND P4, PT, R39, 0x50, PT ;  /* 0x000000502700780c */ /* 0x000fe40003f84270 */
[----:B----4-:R-:W-:Y:S02]  /*31f0*/  FSEL R90, R45, -INF , P3 ;  /* 0xff8000002d5a7808 */ /* 0x010fe40001800000 */
[----:B------:R-:W-:Y:S02]  /*3200*/  FMNMX.FTZ R37, R100, R37, !PT ;  /* 0x0000002564257209 */ /* 0x000fe40007810000 */
[----:B------:R-:W-:Y:S01]  /*3210*/  ISETP.GT.AND P3, PT, R39, 0x51, PT ;  /* 0x000000512700780c */ /* 0x000fe20003f64270 */
[----:B------:R-:W3:Y:S01]  /*3220*/  MUFU.TANH R55, R55 ;  /* 0x0000003700377308 */ /* 0x000ee20000002400 */
[----:B-1----:R-:W-:-:S02]  /*3230*/  FSEL R102, R47, -INF , P4 ;  /* 0xff8000002f667808 */ /* 0x002fc40002000000 */
[----:B------:R-:W-:Y:S02]  /*3240*/  FMNMX.FTZ R37, R90, R37, !PT ;  /* 0x000000255a257209 */ /* 0x000fe40007810000 */
[----:B------:R-:W-:Y:S02]  /*3250*/  ISETP.GT.AND P4, PT, R39, 0x58, PT ;  /* 0x000000582700780c */ /* 0x000fe40003f84270 */
[----:B0-----:R-:W-:Y:S01]  /*3260*/  FSEL R70, R51, -INF , P3 ;  /* 0xff80000033467808 */ /* 0x001fe20001800000 */
[----:B------:R-:W0:Y:S01]  /*3270*/  MUFU.TANH R53, R53 ;  /* 0x0000003500357308 */ /* 0x000e220000002400 */
[----:B------:R-:W-:Y:S02]  /*3280*/  FMNMX.FTZ R37, R102, R37, !PT ;  /* 0x0000002566257209 */ /* 0x000fe40007810000 */
[----:B------:R-:W-:Y:S02]  /*3290*/  ISETP.GT.AND P3, PT, R39, 0x59, PT ;  /* 0x000000592700780c */ /* 0x000fe40003f64270 */
[----:B--2---:R-:W-:-:S02]  /*32a0*/  FSEL R104, R49, -INF , P4 ;  /* 0xff80000031687808 */ /* 0x004fc40002000000 */
[----:B------:R-:W-:Y:S01]  /*32b0*/  FMNMX.FTZ R37, R70, R37, !PT ;  /* 0x0000002546257209 */ /* 0x000fe20007810000 */
[----:B------:R-:W1:Y:S01]  /*32c0*/  MUFU.TANH R59, R59 ;  /* 0x0000003b003b7308 */ /* 0x000e620000002400 */
[----:B------:R-:W-:Y:S02]  /*32d0*/  ISETP.GT.AND P4, PT, R39, 0x60, PT ;  /* 0x000000602700780c */ /* 0x000fe40003f84270 */
[----:B---3--:R-:W-:Y:S02]  /*32e0*/  FSEL R106, R55, -INF , P3 ;  /* 0xff800000376a7808 */ /* 0x008fe40001800000 */
[----:B------:R-:W-:Y:S02]  /*32f0*/  FMNMX.FTZ R37, R104, R37, !PT ;  /* 0x0000002568257209 */ /* 0x000fe40007810000 */
[----:B------:R-:W-:Y:S01]  /*3300*/  ISETP.GT.AND P3, PT, R39, 0x61, PT ;  /* 0x000000612700780c */ /* 0x000fe20003f64270 */
[----:B------:R-:W2:Y:S01]  /*3310*/  MUFU.TANH R57, R57 ;  /* 0x0000003900397308 */ /* 0x000ea20000002400 */
[----:B0-----:R-:W-:-:S02]  /*3320*/  FSEL R108, R53, -INF , P4 ;  /* 0xff800000356c7808 */ /* 0x001fc40002000000 */
[----:B------:R-:W-:Y:S02]  /*3330*/  FMNMX.FTZ R37, R106, R37, !PT ;  /* 0x000000256a257209 */ /* 0x000fe40007810000 */
[----:B------:R-:W-:Y:S02]  /*3340*/  ISETP.GT.AND P4, PT, R39, 0x68, PT ;  /* 0x000000682700780c */ /* 0x000fe40003f84270 */
[----:B------:R-:W-:Y:S01]  /*3350*/  FMNMX.FTZ R37, R108, R37, !PT ;  /* 0x000000256c257209 */ /* 0x000fe20007810000 */
[----:B------:R-:W0:Y:S01]  /*3360*/  MUFU.TANH R61, R61 ;  /* 0x0000003d003d7308 */ /* 0x000e220000002400 */
[----:B-1----:R-:W-:Y:S02]  /*3370*/  FSEL R62, R59, -INF , P3 ;  /* 0xff8000003b3e7808 */ /* 0x002fe40001800000 */
[----:B------:R-:W-:Y:S02]  /*3380*/  ISETP.GT.AND P3, PT, R39, 0x69, PT ;  /* 0x000000692700780c */ /* 0x000fe40003f64270 */
        /* <DEDUP_REMOVED lines=17> */
[----:B------:R-:W-:Y:S01]  /*34a0*/  MUFU.EX2 R149, R149 ;  /* 0x0000009500957308 */ /* 0x000fe20000000800 */
[----:B0-----:R-:W-:-:S04]  /*34b0*/  FSEL R116, R33, -INF , P4 ;  /* 0xff80000021747808 */ /* 0x001fc80002000000 */
[----:B------:R-:W-:-:S03]  /*34c0*/  FMNMX.FTZ R37, R116, R37, !PT ;  /* 0x0000002574257209 */ /* 0x000fc60007810000 */
[----:B------:R-:W0:Y:S01]  /*34d0*/  MUFU.EX2 R60, R60 ;  /* 0x0000003c003c7308 */ /* 0x000e220000000800 */
[----:B-1----:R-:W-:Y:S02]  /*34e0*/  FSEL R118, R35, -INF , P3 ;  /* 0xff80000023767808 */ /* 0x002fe40001800000 */
[----:B------:R-:W1:Y:S02]  /*34f0*/  @P2 LDC R35, c[0x0][0x44c] ;  /* 0x00011300ff232b82 */ /* 0x000e640000000800 */
[----:B------:R-:W-:-:S03]  /*3500*/  FMNMX.FTZ R37, R118, R37, !PT ;  /* 0x0000002576257209 */ /* 0x000fc60007810000 */
[----:B------:R-:W2:Y:S02]  /*3510*/  MUFU.EX2 R151, R151 ;  /* 0x0000009700977308 */ /* 0x000ea40000000800 */
[----:B------:R-:W3:Y:S06]  /*3520*/  SHFL.BFLY PT, R54, R37, 0x2, 0x1f ;  /* 0x0c401f0025367f89 */ /* 0x000eec00000e0000 */
[----:B------:R-:W4:Y:S08]  /*3530*/  MUFU.EX2 R24, R24 ;  /* 0x0000001800187308 */ /* 0x000f300000000800 */
[----:B------:R-:W5:Y:S08]  /*3540*/  MUFU.EX2 R145, R145 ;  /* 0x0000009100917308 */ /* 0x000f700000000800 */
[----:B------:R-:W1:Y:S01]  /*3550*/  MUFU.EX2 R14, R14 ;  /* 0x0000000e000e7308 */ /* 0x000e620000000800 */
[----:B---3--:R-:W-:-:S02]  /*3560*/  FMNMX.FTZ R54, R37, R54, !PT ;  /* 0x0000003625367209 */ /* 0x008fc40007810000 */
[----:B------:R-:W3:Y:S03]  /*3570*/  @P2 LDC R37, c[0x0][0x450] ;  /* 0x00011400ff252b82 */ /* 0x000ee60000000800 */
[----:B------:R-:W0:Y:S02]  /*3580*/  SHFL.BFLY PT, R51, R54, 0x1, 0x1f ;  /* 0x0c201f0036337f89 */ /* 0x000e2400000e0000 */
[----:B------:R-:W1:Y:S08]  /*3590*/  MUFU.EX2 R147, R147 ;  /* 0x0000009300937308 */ /* 0x000e700000000800 */
[----:B------:R-:W1:Y:S08]  /*35a0*/  MUFU.EX2 R2, R2 ;  /* 0x0000000200027308 */ /* 0x000e700000000800 */
[----:B------:R-:W-:Y:S01]  /*35b0*/  MUFU.EX2 R141, R141 ;  /* 0x0000008d008d7308 */ /* 0x000fe20000000800 */
[----:B0-----:R-:W-:-:S07]  /*35c0*/  FMNMX.FTZ R51, R54, R51, !PT ;  /* 0x0000003336337209 */ /* 0x001fce0007810000 */
[----:B------:R-:W-:Y:S01]  /*35d0*/  MUFU.EX2 R4, R4 ;  /* 0x0000000400047308 */ /* 0x000fe20000000800 */
[C---:B------:R-:W-:Y:S01]  /*35e0*/  FSETP.NEU.FTZ.AND P3, PT, R51.reuse, -INF , PT ;  /* 0xff8000003300780b */ /* 0x040fe20003f7d000 */
[----:B------:R-:W-:-:S06]  /*35f0*/  FMUL.FTZ R5, R51, R41 ;  /* 0x0000002933057220 */ /* 0x000fcc0000410000 */
[----:B------:R-:W-:Y:S01]  /*3600*/  MUFU.EX2 R143, R143 ;  /* 0x0000008f008f7308 */ /* 0x000fe20000000800 */
[----:B------:R-:W-:-:S05]  /*3610*/  FSEL R5, R5, RZ, P3 ;  /* 0x000000ff05057208 */ /* 0x000fca0001800000 */
[-CC-:B------:R-:W-:Y:S01]  /*3620*/  FFMA.FTZ R148, R64, R41.reuse, -R5.reuse ;  /* 0x0000002940947223 */ /* 0x180fe20000010805 */
[-CC-:B------:R-:W-:Y:S01]  /*3630*/  FFMA.FTZ R3, R25, R41.reuse, -R5.reuse ;  /* 0x0000002919037223 */ /* 0x180fe20000010805 */
[-CC-:B------:R-:W-:Y:S01]  /*3640*/  FFMA.FTZ R150, R68, R41.reuse, -R5.reuse ;  /* 0x0000002944967223 */ /* 0x180fe20000010805 */
[-CC-:B------:R-:W-:Y:S01]  /*3650*/  FFMA.FTZ R21, R6, R41.reuse, -R5.reuse ;  /* 0x0000002906157223 */ /* 0x180fe20000010805 */
[----:B------:R-:W-:Y:S01]  /*3660*/  FADD.FTZ R6, R149, R60 ;  /* 0x0000003c95067221 */ /* 0x000fe20000010000 */
[-CC-:B------:R-:W-:Y:S01]  /*3670*/  FFMA.FTZ R7, R72, R41.reuse, -R5.reuse ;  /* 0x0000002948077223 */ /* 0x180fe20000010805 */
[----:B------:R-:W-:Y:S01]  /*3680*/  MUFU.EX2 R148, R148 ;  /* 0x0000009400947308 */ /* 0x000fe20000000800 */
[-CC-:B------:R-:W-:Y:S01]  /*3690*/  FFMA.FTZ R144, R74, R41.reuse, -R5.reuse ;  /* 0x000000294a907223 */ /* 0x180fe20000010805 */
[----:B--2---:R-:W-:Y:S01]  /*36a0*/  FADD.FTZ R27, R151, R6 ;  /* 0x00000006971b7221 */ /* 0x004fe20000010000 */
[-CC-:B------:R-:W-:Y:S01]  /*36b0*/  FFMA.FTZ R9, R20, R41.reuse, -R5.reuse ;  /* 0x0000002914097223 */ /* 0x180fe20000010805 */
[-CC-:B------:R-:W-:Y:S01]  /*36c0*/  FFMA.FTZ R146, R76, R41.reuse, -R5.reuse ;  /* 0x000000294c927223 */ /* 0x180fe20000010805 */
[-C--:B------:R-:W-:Y:S01]  /*36d0*/  FFMA.FTZ R11, R78, R41.reuse, -R5 ;  /* 0x000000294e0b7223 */ /* 0x080fe20000010805 */
[----:B----4-:R-:W-:Y:S01]  /*36e0*/  FADD.FTZ R6, R24, R27 ;  /* 0x0000001b18067221 */ /* 0x010fe20000010000 */
[-CC-:B------:R-:W-:Y:S01]  /*36f0*/  FFMA.FTZ R140, R80, R41.reuse, -R5.reuse ;  /* 0x00000029508c7223 */ /* 0x180fe20000010805 */
[----:B------:R-:W0:Y:S01]  /*3700*/  MUFU.EX2 R3, R3 ;  /* 0x0000000300037308 */ /* 0x000e220000000800 */
[-CC-:B------:R-:W-:Y:S01]  /*3710*/  FFMA.FTZ R13, R12, R41.reuse, -R5.reuse ;  /* 0x000000290c0d7223 */ /* 0x180fe20000010805 */
[----:B-----5:R-:W-:Y:S01]  /*3720*/  FADD.FTZ R29, R145, R6 ;  /* 0x00000006911d7221 */ /* 0x020fe20000010000 */
[-CC-:B------:R-:W-:Y:S01]  /*3730*/  FFMA.FTZ R142, R82, R41.reuse, -R5.reuse ;  /* 0x00000029528e7223 */ /* 0x180fe20000010805 */
[-CC-:B------:R-:W-:Y:S01]  /*3740*/  FFMA.FTZ R15, R84, R41.reuse, -R5.reuse ;  /* 0x00000029540f7223 */ /* 0x180fe20000010805 */
[----:B------:R-:W-:Y:S01]  /*3750*/  FFMA.FTZ R136, R86, R41, -R5 ;  /* 0x0000002956887223 */ /* 0x000fe20000010805 */
[----:B-1----:R-:W-:Y:S01]  /*3760*/  FADD.FTZ R6, R14, R29 ;  /* 0x0000001d0e067221 */ /* 0x002fe20000010000 */
[----:B------:R-:W-:Y:S01]  /*3770*/  @P2 IMAD.HI.U32 R20, R16, R35, RZ ;  /* 0x0000002310142227 */ /* 0x000fe200078e00ff */
[----:B------:R-:W1:Y:S03]  /*3780*/  MUFU.EX2 R150, R150 ;  /* 0x0000009600967308 */ /* 0x000e660000000800 */
[-CC-:B------:R-:W-:Y:S01]  /*3790*/  FFMA.FTZ R138, R96, R41.reuse, -R5.reuse ;  /* 0x00000029608a7223 */ /* 0x180fe20000010805 */
[----:B------:R-:W-:Y:S01]  /*37a0*/  FADD.FTZ R29, R147, R6 ;  /* 0x00000006931d7221 */ /* 0x000fe20000010000 */
[-CC-:B------:R-:W-:Y:S01]  /*37b0*/  FFMA.FTZ R25, R94, R41.reuse, -R5.reuse ;  /* 0x000000295e197223 */ /* 0x180fe20000010805 */
[-CC-:B------:R-:W-:Y:S01]  /*37c0*/  FFMA.FTZ R132, R98, R41.reuse, -R5.reuse ;  /* 0x0000002962847223 */ /* 0x180fe20000010805 */
[-C--:B------:R-:W-:Y:S01]  /*37d0*/  FFMA.FTZ R27, R92, R41.reuse, -R5 ;  /* 0x000000295c1b7223 */ /* 0x080fe20000010805 */
[----:B------:R-:W-:Y:S01]  /*37e0*/  FADD.FTZ R12, R2, R29 ;  /* 0x0000001d020c7221 */ /* 0x000fe20000010000 */
[----:B------:R-:W-:Y:S01]  /*37f0*/  FFMA.FTZ R134, R100, R41, -R5 ;  /* 0x0000002964867223 */ /* 0x000fe20000010805 */
[----:B------:R-:W2:Y:S01]  /*3800*/  MUFU.EX2 R7, R7 ;  /* 0x0000000700077308 */ /* 0x000ea20000000800 */
[----:B0-----:R-:W-:Y:S01]  /*3810*/  FADD.FTZ R31, R148, R3 ;  /* 0x00000003941f7221 */ /* 0x001fe20000010000 */
[----:B------:R-:W-:Y:S01]  /*3820*/  FADD.FTZ R33, R141, R12 ;  /* 0x0000000c8d217221 */ /* 0x000fe20000010000 */
[----:B------:R-:W-:Y:S01]  /*3830*/  IMAD.MOV.U32 R12, RZ, RZ, R16 ;  /* 0x000000ffff0c7224 */ /* 0x000fe200078e0010 */
[----:B---3--:R-:W-:Y:S01]  /*3840*/  @P2 SHF.R.U32.HI R12, RZ, R37, R20 ;  /* 0x00000025ff0c2219 */ /* 0x008fe20000011614 */
[-CC-:B------:R-:W-:Y:S01]  /*3850*/  FFMA.FTZ R29, R90, R41.reuse, -R5.reuse ;  /* 0x000000295a1d7223 */ /* 0x180fe20000010805 */
[-CC-:B------:R-:W-:Y:S01]  /*3860*/  FFMA.FTZ R128, R102, R41.reuse, -R5.reuse ;  /* 0x0000002966807223 */ /* 0x180fe20000010805 */
[----:B------:R-:W-:Y:S01]  /*3870*/  FFMA.FTZ R130, R104, R41, -R5 ;  /* 0x0000002968827223 */ /* 0x000fe20000010805 */
[----:B------:R-:W0:Y:S01]  /*3880*/  MUFU.EX2 R144, R144 ;  /* 0x0000009000907308 */ /* 0x000e220000000800 */
[----:B-1----:R-:W-:Y:S01]  /*3890*/  FADD.FTZ R6, R150, R31 ;  /* 0x0000001f96067221 */ /* 0x002fe20000010000 */
[----:B------:R-:W-:Y:S01]  /*38a0*/  IADD3 R12, R12, R17, -R18 ;  /* 0x000000110c0c7210 */ /* 0x000fe20007ffe812 */
[-CC-:B------:R-:W-:Y:S01]  /*38b0*/  FFMA.FTZ R124, R108, R41.reuse, -R5.reuse ;  /* 0x000000296c7c7223 */ /* 0x180fe20000010805 */
[-CC-:B------:R-:W-:Y:S01]  /*38c0*/  FFMA.FTZ R126, R110, R41.reuse, -R5.reuse ;  /* 0x000000296e7e7223 */ /* 0x180fe20000010805 */
[-CC-:B------:R-:W-:Y:S01]  /*38d0*/  FFMA.FTZ R112, R112, R41.reuse, -R5.reuse ;  /* 0x0000002970707223 */ /* 0x180fe20000010805 */
[----:B------:R-:W-:Y:S01]  /*38e0*/  SHF.R.S32.HI R43, RZ, 0x1f, R12 ;  /* 0x0000001fff2b7819 */ /* 0x000fe2000001140c */
[-C--:B------:R-:W-:Y:S01]  /*38f0*/  FFMA.FTZ R114, R114, R41.reuse, -R5 ;  /* 0x0000002972727223 */ /* 0x080fe20000010805 */
[----:B------:R-:W1:Y:S01]  /*3900*/  MUFU.EX2 R9, R9 ;  /* 0x0000000900097308 */ /* 0x000e620000000800 */
[----:B--2---:R-:W-:Y:S01]  /*3910*/  FADD.FTZ R31, R7, R6 ;  /* 0x00000006071f7221 */ /* 0x004fe20000010000 */
[----:B------:R-:W-:Y:S01]  /*3920*/  FADD.FTZ R6, R4, R33 ;  /* 0x0000002104067221 */ /* 0x000fe20000010000 */
[-CC-:B------:R-:W-:Y:S01]  /*3930*/  FFMA.FTZ R58, R58, R41.reuse, -R5.reuse ;  /* 0x000000293a3a7223 */ /* 0x180fe20000010805 */
[-CC-:B------:R-:W-:Y:S01]  /*3940*/  FFMA.FTZ R116, R116, R41.reuse, -R5.reuse ;  /* 0x0000002974747223 */ /* 0x180fe20000010805 */
[----:B------:R-:W-:Y:S01]  /*3950*/  FFMA.FTZ R118, R118, R41, -R5 ;  /* 0x0000002976767223 */ /* 0x000fe20000010805 */
[----:B------:R-:W-:-:S02]  /*3960*/  F2FP.F16.F32.PACK_AB R147, R2, R147 ;  /* 0x000000930293723e */ /* 0x000fc400000000ff */
[----:B------:R-:W-:Y:S01]  /*3970*/  CS2R R110, SRZ ;  /* 0x00000000006e7805 */ /* 0x000fe2000001ff00 */
[----:B------:R-:W2:Y:S01]  /*3980*/  MUFU.EX2 R146, R146 ;  /* 0x0000009200927308 */ /* 0x000ea20000000800 */
[----:B0-----:R-:W-:Y:S01]  /*3990*/  FADD.FTZ R0, R144, R31 ;  /* 0x0000001f90007221 */ /* 0x001fe20000010000 */
[----:B------:R-:W-:Y:S01]  /*39a0*/  FADD.FTZ R31, R143, R6 ;  /* 0x000000068f1f7221 */ /* 0x000fe20000010000 */
[----:B------:R-:W-:Y:S02]  /*39b0*/  F2FP.F16.F32.PACK_AB R148, R3, R148 ;  /* 0x000000940394723e */ /* 0x000fe400000000ff */
[----:B------:R-:W-:Y:S02]  /*39c0*/  CS2R R108, SRZ ;  /* 0x00000000006c7805 */ /* 0x000fe4000001ff00 */
[----:B------:R-:W-:Y:S02]  /*39d0*/  F2FP.F16.F32.PACK_AB R150, R7, R150 ;  /* 0x000000960796723e */ /* 0x000fe400000000ff */
[----:B------:R-:W-:-:S02]  /*39e0*/  CS2R R104, SRZ ;  /* 0x0000000000687805 */ /* 0x000fc4000001ff00 */
[----:B------:R-:W-:Y:S01]  /*39f0*/  F2FP.F16.F32.PACK_AB R141, R4, R141 ;  /* 0x0000008d048d723e */ /* 0x000fe200000000ff */
[----:B------:R-:W0:Y:S01]  /*3a00*/  MUFU.EX2 R8, R8 ;  /* 0x0000000800087308 */ /* 0x000e220000000800 */
[----:B-1----:R-:W-:Y:S01]  /*3a10*/  FADD.FTZ R33, R9, R0 ;  /* 0x0000000009217221 */ /* 0x002fe20000010000 */
[----:B------:R-:W-:Y:S02]  /*3a20*/  F2FP.F16.F32.PACK_AB R149, R60, R149 ;  /* 0x000000953c95723e */ /* 0x000fe400000000ff */
[----:B------:R-:W-:Y:S02]  /*3a30*/  CS2R R102, SRZ ;  /* 0x0000000000667805 */ /* 0x000fe4000001ff00 */
[----:B------:R-:W-:Y:S02]  /*3a40*/  F2FP.F16.F32.PACK_AB R151, R24, R151 ;  /* 0x000000971897723e */ /* 0x000fe400000000ff */
[----:B------:R-:W-:Y:S02]  /*3a50*/  CS2R R100, SRZ ;  /* 0x0000000000647805 */ /* 0x000fe4000001ff00 */
[----:B------:R-:W-:-:S02]  /*3a60*/  F2FP.F16.F32.PACK_AB R145, R14, R145 ;  /* 0x000000910e91723e */ /* 0x000fc400000000ff */
[----:B------:R-:W-:Y:S01]  /*3a70*/  CS2R R98, SRZ ;  /* 0x0000000000627805 */ /* 0x000fe2000001ff00 */
[----:B------:R-:W1:Y:S01]  /*3a80*/  MUFU.EX2 R11, R11 ;  /* 0x0000000b000b7308 */ /* 0x000e620000000800 */
[----:B--2---:R-:W-:Y:S01]  /*3a90*/  FADD.FTZ R0, R146, R33 ;  /* 0x0000002192007221 */ /* 0x004fe20000010000 */
[----:B------:R-:W-:Y:S02]  /*3aa0*/  F2FP.F16.F32.PACK_AB R144, R9, R144 ;  /* 0x000000900990723e */ /* 0x000fe400000000ff */
[----:B------:R-:W-:Y:S02]  /*3ab0*/  CS2R R96, SRZ ;  /* 0x0000000000607805 */ /* 0x000fe4000001ff00 */
[----:B------:R-:W-:Y:S02]  /*3ac0*/  CS2R R94, SRZ ;  /* 0x00000000005e7805 */ /* 0x000fe4000001ff00 */
[----:B------:R-:W-:Y:S02]  /*3ad0*/  CS2R R92, SRZ ;  /* 0x00000000005c7805 */ /* 0x000fe4000001ff00 */
[----:B------:R-:W-:Y:S01]  /*3ae0*/  CS2R R90, SRZ ;  /* 0x00000000005a7805 */ /* 0x000fe2000001ff00 */
[----:B------:R-:W2:Y:S01]  /*3af0*/  MUFU.EX2 R137, R137 ;  /* 0x0000008900897308 */ /* 0x000ea20000000800 */
[----:B0-----:R-:W-:Y:S01]  /*3b00*/  FADD.FTZ R6, R8, R31 ;  /* 0x0000001f08067221 */ /* 0x001fe20000010000 */
[----:B------:R-:W-:Y:S01]  /*3b10*/  FFMA.FTZ R31, R70, R41, -R5 ;  /* 0x00000029461f7223 */ /* 0x000fe20000010805 */
[----:B------:R-:W-:-:S05]  /*3b20*/  F2FP.F16.F32.PACK_AB R143, R8, R143 ;  /* 0x0000008f088f723e */ /* 0x000fca00000000ff */
[----:B------:R-:W0:Y:S01]  /*3b30*/  MUFU.EX2 R140, R140 ;  /* 0x0000008c008c7308 */ /* 0x000e220000000800 */
[C---:B-1----:R-:W-:Y:S01]  /*3b40*/  FADD.FTZ R33, R11.reuse, R0 ;  /* 0x000000000b217221 */ /* 0x042fe20000010000 */
[----:B------:R-:W-:-:S06]  /*3b50*/  F2FP.F16.F32.PACK_AB R146, R11, R146 ;  /* 0x000000920b92723e */ /* 0x000fcc00000000ff */
[----:B------:R-:W1:Y:S01]  /*3b60*/  MUFU.EX2 R66, R66 ;  /* 0x0000004200427308 */ /* 0x000e620000000800 */
[----:B--2---:R-:W-:-:S07]  /*3b70*/  FADD.FTZ R35, R137, R6 ;  /* 0x0000000689237221 */ /* 0x004fce0000010000 */
[----:B------:R-:W2:Y:S01]  /*3b80*/  MUFU.EX2 R13, R13 ;  /* 0x0000000d000d7308 */ /* 0x000ea20000000800 */
[----:B0-----:R-:W-:Y:S01]  /*3b90*/  FADD.FTZ R0, R140, R33 ;  /* 0x000000218c007221 */ /* 0x001fe20000010000 */
[----:B------:R-:W-:Y:S01]  /*3ba0*/  FFMA.FTZ R33, R106, R41, -R5 ;  /* 0x000000296a217223 */ /* 0x000fe20000010805 */
[----:B------:R-:W-:-:S05]  /*3bb0*/  CS2R R106, SRZ ;  /* 0x00000000006a7805 */ /* 0x000fca000001ff00 */
        /* <DEDUP_REMOVED lines=11> */
[----:B--2---:R-:W-:Y:S01]  /*3c70*/  FADD.FTZ R6, R56, R35 ;  /* 0x0000002338067221 */ /* 0x004fe20000010000 */
[----:B------:R-:W-:Y:S01]  /*3c80*/  FFMA.FTZ R35, R62, R41, -R5 ;  /* 0x000000293e237223 */ /* 0x000fe20000010805 */
[----:B------:R-:W-:Y:S02]  /*3c90*/  LEA.HI R5, R43, R12, RZ, 0x7 ;  /* 0x0000000c2b057211 */ /* 0x000fe400078f38ff */
[----:B------:R-:W-:Y:S02]  /*3ca0*/  F2FP.F16.F32.PACK_AB R139, R56, R139 ;  /* 0x0000008b388b723e */ /* 0x000fe400000000ff */
[----:B------:R-:W-:Y:S01]  /*3cb0*/  SHF.R.S32.HI R4, RZ, 0x7, R5 ;  /* 0x00000007ff047819 */ /* 0x000fe20000011405 */
[----:B------:R-:W2:Y:S01]  /*3cc0*/  MUFU.EX2 R136, R136 ;  /* 0x0000008800887308 */ /* 0x000ea20000000800 */
[C---:B0-----:R-:W-:Y:S01]  /*3cd0*/  FADD.FTZ R37, R15.reuse, R0 ;  /* 0x000000000f257221 */ /* 0x041fe20000010000 */
[----:B------:R-:W-:-:S02]  /*3ce0*/  F2FP.F16.F32.PACK_AB R142, R15, R142 ;  /* 0x0000008e0f8e723e */ /* 0x000fc400000000ff */
[----:B------:R-:W-:-:S04]  /*3cf0*/  VIMNMX R4, R23, R4, !PT ;  /* 0x0000000417047248 */ /* 0x000fc80007fe0100 */
        /* <DEDUP_REMOVED lines=70> */
[----:B------:R1:W3:Y:S01]  /*4160*/  MUFU.EX2 R37, R112 ;  /* 0x0000007000257308 */ /* 0x0002e20000000800 */
[----:B--2---:R-:W-:-:S07]  /*4170*/  FADD.FTZ R45, R123, R2 ;  /* 0x000000027b2d7221 */ /* 0x004fce0000010000 */
[----:B------:R-:W2:Y:S01]  /*4180*/  MUFU.EX2 R114, R114 ;  /* 0x0000007200727308 */ /* 0x000ea20000000800 */
[----:B0-----:R-:W-:Y:S01]  /*4190*/  FADD.FTZ R2, R126, R43 ;  /* 0x0000002b7e027221 */ /* 0x001fe20000010000 */
[----:B-1----:R-:W-:-:S06]  /*41a0*/  CS2R R112, SRZ ;  /* 0x0000000000707805 */ /* 0x002fcc000001ff00 */
[----:B------:R-:W0:Y:S01]  /*41b0*/  MUFU.EX2 R39, R58 ;  /* 0x0000003a00277308 */ /* 0x000e220000000800 */
[C---:B---3--:R-:W-:Y:S01]  /*41c0*/  FADD.FTZ R7, R37.reuse, R2 ;  /* 0x0000000225077221 */ /* 0x048fe20000010000 */
[----:B------:R-:W-:-:S06]  /*41d0*/  F2FP.F16.F32.PACK_AB R126, R37, R126 ;  /* 0x0000007e257e723e */ /* 0x000fcc00000000ff */
[----:B------:R-:W1:Y:S01]  /*41e0*/  MUFU.EX2 R116, R116 ;  /* 0x0000007400747308 */ /* 0x000e620000000800 */
[----:B--2---:R-:W-:-:S07]  /*41f0*/  FADD.FTZ R2, R114, R7 ;  /* 0x0000000772027221 */ /* 0x004fce0000010000 */
[----:B------:R2:W3:Y:S01]  /*4200*/  MUFU.EX2 R3, R118 ;  /* 0x0000007600037308 */ /* 0x0004e20000000800 */
[C---:B0-----:R-:W-:Y:S01]  /*4210*/  FADD.FTZ R7, R39.reuse, R2 ;  /* 0x0000000227077221 */ /* 0x041fe20000010000 */
[----:B------:R-:W-:Y:S02]  /*4220*/  F2FP.F16.F32.PACK_AB R120, R39, R114 ;  /* 0x000000722778723e */ /* 0x000fe400000000ff */
[----:B------:R-:W-:-:S04]  /*4230*/  CS2R R114, SRZ ;  /* 0x0000000000727805 */ /* 0x000fc8000001ff00 */
[----:B------:R-:W0:Y:S01]  /*4240*/  MUFU.EX2 R32, R32 ;  /* 0x0000002000207308 */ /* 0x000e220000000800 */
[----:B-1----:R-:W-:Y:S01]  /*4250*/  FADD.FTZ R2, R116, R7 ;  /* 0x0000000774027221 */ /* 0x002fe20000010000 */
[----:B--2---:R-:W-:-:S03]  /*4260*/  CS2R R118, SRZ ;  /* 0x0000000000767805 */ /* 0x004fc6000001ff00 */
[C---:B---3--:R-:W-:Y:S01]  /*4270*/  FADD.FTZ R2, R3.reuse, R2 ;  /* 0x0000000203027221 */ /* 0x048fe20000010000 */
[----:B------:R-:W-:Y:S01]  /*4280*/  F2FP.F16.F32.PACK_AB R122, R3, R116 ;  /* 0x00000074037a723e */ /* 0x000fe200000000ff */
[----:B------:R-:W-:Y:S01]  /*4290*/  VIADD R3, R88, 0xfffffffe ;  /* 0xfffffffe58037836 */ /* 0x000fe20000000000 */
[----:B------:R-:W-:Y:S02]  /*42a0*/  CS2R R116, SRZ ;  /* 0x0000000000747805 */ /* 0x000fe4000001ff00 */
[----:B------:R-:W-:Y:S02]  /*42b0*/  CS2R R88, SRZ ;  /* 0x0000000000587805 */ /* 0x000fe4000001ff00 */
[----:B------:R-:W-:Y:S01]  /*42c0*/  ISETP.GE.AND P3, PT, R3, R4, PT ;  /* 0x000000040300720c */ /* 0x000fe20003f66270 */
[C---:B0-----:R-:W-:Y:S01]  /*42d0*/  FADD.FTZ R0, R32.reuse, R45 ;  /* 0x0000002d20007221 */ /* 0x041fe20000010000 */
[----:B------:R-:W-:-:S11]  /*42e0*/  F2FP.F16.F32.PACK_AB R123, R32, R123 ;  /* 0x0000007b207b723e */ /* 0x000fd600000000ff */
[----:B------:R-:W-:Y:S05]  /*42f0*/  @!P3 BRA `(.L_x_2033) ;  /* 0x0000002c0094b947 */ /* 0x000fea0003800000 */
[----:B------:R-:W-:Y:S01]  /*4300*/  IMAD.MOV.U32 R5, RZ, RZ, R10 ;  /* 0x000000ffff057224 */ /* 0x000fe200078e000a */
[----:B------:R-:W-:Y:S01]  /*4310*/  UMOV UR7, UR36 ;  /* 0x0000002400077c82 */ /* 0x000fe20008000000 */
[----:B------:R-:W-:Y:S01]  /*4320*/  IMAD.MOV.U32 R6, RZ, RZ, R51 ;  /* 0x000000ffff067224 */ /* 0x000fe200078e0033 */
[----:B------:R-:W-:Y:S01]  /*4330*/  UMOV UR6, UR37 ;  /* 0x0000002500067c82 */ /* 0x000fe20008000000 */
[----:B------:R-:W-:Y:S01]  /*4340*/  IMAD.MOV.U32 R119, RZ, RZ, RZ ;  /* 0x000000ffff777224 */ /* 0x000fe200078e00ff */
[----:B------:R-:W-:-:S06]  /*4350*/  ULDC UR21, c[0x0][0x9d8] ;  /* 0x0002760000157ab9 */ /* 0x000fcc0000000800 */
.L_x_2042:
        /* <DEDUP_REMOVED lines=9> */
.L_x_2035:
[----:B------:R-:W-:Y:S01]  /*43f0*/  ULEA UR10, UR37, UR38, 0x3 ;  /* 0x00000026250a7291 */ /* 0x000fe2000f8e183f */
[----:B------:R-:W-:-:S05]  /*4400*/  IMAD.U32 R7, RZ, RZ, UR36 ;  /* 0x00000024ff077e24 */ /* 0x000fca000f8e00ff */
[----:B------:R-:W-:-:S04]  /*4410*/  SHF.L.U32 R7, R7, 0x1f, RZ ;  /* 0x0000001f07077819 */ /* 0x000fc800000006ff */
[----:B------:R0:W1:Y:S01]  /*4420*/  SYNCS.PHASECHK.TRANS64.TRYWAIT P3, [UR10+0x16830], R7 ;  /* 0x01683007ff0075a7 */ /* 0x000062000806014a */
[----:B------:R-:W-:Y:S05]  /*4430*/  @!P0 BRA `(.L_x_2036) ;  /* 0x0000000000048947 */ /* 0x000fea0003800000 */
[----:B------:R-:W-:Y:S01]  /*4440*/  BPT.TRAP 0x1 ;  /* 0x000000040000795c */ /* 0x000fe20000300000 */
.L_x_2036:
[----:B-1----:R-:W-:Y:S05]  /*4450*/  @P3 BRA `(.L_x_2034) ;  /* 0x0000000000083947 */ /* 0x002fea0003800000 */
[----:B------:R-:W1:Y:S02]  /*4460*/  SYNCS.PHASECHK.TRANS64.TRYWAIT P3, [UR10+0x16830], R7 ;  /* 0x01683007ff0075a7 */ /* 0x000e64000806014a */
[----:B-1----:R-:W-:Y:S05]  /*4470*/  @!P3 BRA `(.L_x_2037) ;  /* 0x000000e0001cb947 */ /* 0x002fea0003800000 */
.L_x_2034:
        /* <DEDUP_REMOVED lines=8> */
[----:B------:R-:W-:Y:S01]  /*4500*/  UMOV UR24, UR4 ;  /* 0x0000000400187c82 */ /* 0x000fe20008000000 */
[----:B------:R-:W-:Y:S01]  /*4510*/  UMOV UR25, UR5 ;  /* 0x0000000500197c82 */ /* 0x000fe20008000000 */
        /* <DEDUP_REMOVED lines=19> */
.L_x_2039:
[----:B------:R-:W-:Y:S01]  /*4650*/  ULEA UR10, UR6, UR38, 0x3 ;  /* 0x00000026060a7291 */ /* 0x000fe2000f8e183f */
[----:B------:R-:W-:-:S05]  /*4660*/  IMAD.U32 R7, RZ, RZ, UR7 ;  /* 0x00000007ff077e24 */ /* 0x000fca000f8e00ff */
[----:B------:R-:W-:-:S04]  /*4670*/  SHF.L.U32 R7, R7, 0x1f, RZ ;  /* 0x0000001f07077819 */ /* 0x000fc800000006ff */
[----:B------:R0:W1:Y:S01]  /*4680*/  SYNCS.PHASECHK.TRANS64.TRYWAIT P3, [UR10+0x16850], R7 ;  /* 0x01685007ff0075a7 */ /* 0x000062000806014a */
[----:B------:R-:W-:Y:S05]  /*4690*/  @!P0 BRA `(.L_x_2040) ;  /* 0x0000000000048947 */ /* 0x000fea0003800000 */
[----:B------:R-:W-:Y:S01]  /*46a0*/  BPT.TRAP 0x1 ;  /* 0x000000040000795c */ /* 0x000fe20000300000 */
.L_x_2040:
[----:B-1----:R-:W-:Y:S05]  /*46b0*/  @P3 BRA `(.L_x_2038) ;  /* 0x0000000000083947 */ /* 0x002fea0003800000 */
[----:B------:R-:W1:Y:S02]  /*46c0*/  SYNCS.PHASECHK.TRANS64.TRYWAIT P3, [UR10+0x16850], R7 ;  /* 0x01685007ff0075a7 */ /* 0x000e64000806014a */
[----:B-1----:R-:W-:Y:S05]  /*46d0*/  @!P3 BRA `(.L_x_2041) ;  /* 0x000000dc009cb947 */ /* 0x002fea0003800000 */
.L_x_2038:
[----:B------:R-:W-:Y:S01]  /*46e0*/  UIADD3 UR7, UR38, 0x400, URZ ;  /* 0x0000040026077890 */ /* 0x000fe2000fffe03f */
[----:B------:R-:W-:Y:S01]  /*46f0*/  WARPGROUP.ARRIVE ;  /* 0x00000000000079c5 */ /* 0x000fe20000000000 */
[----:B------:R-:W-:Y:S01]  /*4700*/  UMOV UR11, 0x40000040 ;  /* 0x40000040000b7882 */ /* 0x000fe20000000000 */
[----:B------:R-:W-:Y:S01]  /*4710*/  FMUL.FTZ R20, R31, UR21 ;  /* 0x000000151f147c20 */ /* 0x000fe20008410000 */
[----:B------:R-:W-:Y:S01]  /*4720*/  USHF.R.U32.HI UR7, URZ, 0x4, UR7 ;  /* 0x000000043f077899 */ /* 0x000fe20008011607 */
[----:B------:R-:W-:Y:S01]  /*4730*/  FMUL.FTZ R31, R46, UR21 ;  /* 0x000000152e1f7c20 */ /* 0x000fe20008410000 */
[----:B------:R-:W-:Y:S01]  /*4740*/  UMOV UR15, 0x40000040 ;  /* 0x40000040000f7882 */ /* 0x000fe20000000000 */
[----:B------:R-:W2:Y:S01]  /*4750*/  @P2 LDC R46, c[0x0][0x44c] ;  /* 0x00011300ff2e2b82 */ /* 0x000ea20000000800 */
[----:B------:R-:W-:Y:S01]  /*4760*/  ULOP3.LUT UR7, UR7, 0x3fff, URZ, 0xc0, !UPT ;  /* 0x00003fff07077892 */ /* 0x000fe2000f8ec03f */
[----:B01----:R-:W-:Y:S01]  /*4770*/  FMUL.FTZ R7, R24, UR21 ;  /* 0x0000001518077c20 */ /* 0x003fe20008410000 */
[----:B------:R-:W-:Y:S01]  /*4780*/  FMUL.FTZ R24, R34, UR21 ;  /* 0x0000001522187c20 */ /* 0x000fe20008410000 */
[----:B------:R-:W-:Y:S01]  /*4790*/  FMUL.FTZ R34, R51, UR21 ;  /* 0x0000001533227c20 */ /* 0x000fe20008410000 */
[----:B------:R-:W-:Y:S01]  /*47a0*/  ULEA UR10, UR6, UR7, 0xa ;  /* 0x00000007060a7291 */ /* 0x000fe2000f8e503f */
[----:B------:R-:W-:Y:S01]  /*47b0*/  FMUL.FTZ R15, R33, UR21 ;  /* 0x00000015210f7c20 */ /* 0x000fe20008410000 */
[----:B------:R-:W-:Y:S01]  /*47c0*/  FMUL.FTZ R33, R50, UR21 ;  /* 0x0000001532217c20 */ /* 0x000fe20008410000 */
[----:B------:R-:W0:Y:S01]  /*47d0*/  @P2 LDC R51, c[0x0][0x450] ;  /* 0x00011400ff332b82 */ /* 0x000e220000000800 */
[----:B------:R-:W-:Y:S01]  /*47e0*/  UIADD3 UR14, UR10, 0x80, URZ ;  /* 0x000000800a0e7890 */ /* 0x000fe2000fffe03f */
[----:B------:R-:W-:-:S02]  /*47f0*/  IMAD.IADD R50, R152, 0x1, R16 ;  /* 0x0000000198327824 */ /* 0x000fc400078e0210 */
[----:B------:R-:W-:Y:S01]  /*4800*/  FMUL.FTZ R8, R25, UR21 ;  /* 0x0000001519087c20 */ /* 0x000fe20008410000 */
[----:B------:R-:W-:Y:S01]  /*4810*/  FMUL.FTZ R25, R35, UR21 ;  /* 0x0000001523197c20 */ /* 0x000fe20008410000 */
[----:B------:R-:W-:Y:S01]  /*4820*/  FMUL.FTZ R35, R54, UR21 ;  /* 0x0000001536237c20 */ /* 0x000fe20008410000 */
[----:B------:R-:W-:Y:S01]  /*4830*/  HGMMA.64x64x16.F32 R88, R148, gdesc[UR8].tnspB, R88, gsb0 ;  /* 0x40e0000894587df0 */ /* 0x000fe20008000858 */
        /* <DEDUP_REMOVED lines=9> */
[----:B--2---:R-:W-:-:S04]  /*48d0*/  @P2 IMAD.HI.U32 R54, R50, R46, RZ ;  /* 0x0000002e32362227 */ /* 0x004fc800078e00ff */
[----:B------:R-:W-:Y:S01]  /*48e0*/  FMUL.FTZ R29, R42, UR21 ;  /* 0x000000152a1d7c20 */ /* 0x000fe20008410000 */
[----:B------:R-:W-:Y:S01]  /*48f0*/  FMUL.FTZ R42, R63, UR21 ;  /* 0x000000153f2a7c20 */ /* 0x000fe20008410000 */
[----:B------:R-:W-:Y:S01]  /*4900*/  FMUL.FTZ R30, R43, UR21 ;  /* 0x000000152b1e7c20 */ /* 0x000fe20008410000 */
[----:B------:R-:W-:Y:S01]  /*4910*/  IMAD.MOV.U32 R46, RZ, RZ, R50 ;  /* 0x000000ffff2e7224 */ /* 0x000fe200078e0032 */
[----:B------:R-:W1:Y:S01]  /*4920*/  MUFU.TANH R9, R9 ;  /* 0x0000000900097308 */ /* 0x000e620000002400 */
[----:B------:R-:W-:Y:S01]  /*4930*/  FMUL.FTZ R13, R32, UR21 ;  /* 0x00000015200d7c20 */ /* 0x000fe20008410000 */
[----:B------:R-:W-:Y:S01]  /*4940*/  FMUL.FTZ R32, R47, UR21 ;  /* 0x000000152f207c20 */ /* 0x000fe20008410000 */
[----:B0-----:R-:W-:Y:S01]  /*4950*/  @P2 SHF.R.U32.HI R46, RZ, R51, R54 ;  /* 0x00000033ff2e2219 */ /* 0x001fe20000011636 */
[----:B------:R-:W-:Y:S02]  /*4960*/  IMAD.MOV.U32 R54, RZ, RZ, -0x80 ;  /* 0xffffff80ff367424 */ /* 0x000fe400078e00ff */
[----:B------:R-:W-:Y:S01]  /*4970*/  FMUL.FTZ R21, R36, UR21 ;  /* 0x0000001524157c20 */ /* 0x000fe20008410000 */
[----:B------:R-:W-:Y:S01]  /*4980*/  FMUL.FTZ R36, R55, UR21 ;  /* 0x0000001537247c20 */ /* 0x000fe20008410000 */
[----:B------:R-:W-:Y:S01]  /*4990*/  FMUL.FTZ R26, R37, UR21 ;  /* 0x00000015251a7c20 */ /* 0x000fe20008410000 */
[----:B------:R-:W0:Y:S01]  /*49a0*/  SHFL.IDX PT, R62, R46, 0x1, 0x1c1f ;  /* 0x003c1f002e3e7f89 */ /* 0x000e2200000e0000 */
[----:B------:R-:W-:Y:S01]  /*49b0*/  IMAD R54, R3, R54, 0x1 ;  /* 0x0000000103367424 */ /* 0x000fe200078e0236 */
[----:B------:R-:W2:Y:S01]  /*49c0*/  MUFU.TANH R10, R10 ;  /* 0x0000000a000a7308 */ /* 0x000ea20000002400 */
[----:B------:R-:W-:Y:S01]  /*49d0*/  FMUL.FTZ R37, R58, UR21 ;  /* 0x000000153a257c20 */ /* 0x000fe20008410000 */
[----:B------:R-:W-:Y:S01]  /*49e0*/  FMUL.FTZ R38, R59, UR21 ;  /* 0x000000153b267c20 */ /* 0x000fe20008410000 */
[----:B------:R-:W-:Y:S01]  /*49f0*/  FMUL.FTZ R43, R66, UR21 ;  /* 0x00000015422b7c20 */ /* 0x000fe20008410000 */
[----:B------:R-:W-:Y:S01]  /*4a00*/  IADD3 R54, R17, R54, -R22 ;  /* 0x0000003611367210 */ /* 0x000fe20007ffe816 */
[----:B------:R-:W-:Y:S01]  /*4a10*/  FMUL.FTZ R47, R67, UR21 ;  /* 0x00000015432f7c20 */ /* 0x000fe20008410000 */
[----:B------:R-:W-:Y:S01]  /*4a20*/  FMUL.FTZ R51, R71, UR21 ;  /* 0x0000001547337c20 */ /* 0x000fe20008410000 */
[----:B------:R-:W-:Y:S01]  /*4a30*/  FMUL.FTZ R70, R70, UR21 ;  /* 0x0000001546467c20 */ /* 0x000fe20008410000 */
[----:B------:R-:W3:Y:S01]  /*4a40*/  MUFU.TANH R14, R14 ;  /* 0x0000000e000e7308 */ /* 0x000ee20000002400 */
[----:B------:R-:W-:-:S02]  /*4a50*/  IMAD.IADD R54, R54, 0x1, -R18 ;  /* 0x0000000136367824 */ /* 0x000fc400078e0a12 */
        /* <DEDUP_REMOVED lines=8> */
[----:B------:R-:W-:Y:S01]  /*4ae0*/  FMUL.FTZ R71, R87, UR21 ;  /* 0x0000001557477c20 */ /* 0x000fe20008410000 */
[----:B------:R-:W-:Y:S01]  /*4af0*/  FMUL.FTZ R74, R60, UR21 ;  /* 0x000000153c4a7c20 */ /* 0x000fe20008410000 */
[----:B------:R-:W-:Y:S01]  /*4b00*/  FMUL.FTZ R44, R44, UR21 ;  /* 0x000000152c2c7c20 */ /* 0x000fe20008410000 */
[----:B------:R-:W-:Y:S01]  /*4b10*/  FMUL.FTZ R45, R45, UR21 ;  /* 0x000000152d2d7c20 */ /* 0x000fe20008410000 */
[----:B0-----:R-:W-:-:S02]  /*4b20*/  IMAD.IADD R62, R54, 0x1, R62 ;  /* 0x00000001363e7824 */ /* 0x001fc400078e023e */
[----:B------:R-:W-:Y:S01]  /*4b30*/  FMUL.FTZ R48, R48, UR21 ;  /* 0x0000001530307c20 */ /* 0x000fe20008410000 */
[----:B------:R-:W0:Y:S01]  /*4b40*/  MUFU.TANH R25, R25 ;  /* 0x0000001900197308 */ /* 0x000e220000002400 */
[----:B------:R-:W-:Y:S01]  /*4b50*/  FMUL.FTZ R49, R49, UR21 ;  /* 0x0000001531317c20 */ /* 0x000fe20008410000 */
[----:B------:R-:W-:Y:S01]  /*4b60*/  FMUL.FTZ R52, R52, UR21 ;  /* 0x0000001534347c20 */ /* 0x000fe20008410000 */
[C---:B------:R-:W-:Y:S01]  /*4b70*/  ISETP.GT.AND P5, PT, R62.reuse, RZ, PT ;  /* 0x000000ff3e00720c */ /* 0x040fe20003fa4270 */
[----:B------:R-:W-:Y:S01]  /*4b80*/  FMUL.FTZ R53, R53, UR21 ;  /* 0x0000001535357c20 */ /* 0x000fe20008410000 */
[----:B------:R-:W-:Y:S01]  /*4b90*/  ISETP.GT.AND P6, PT, R62, 0x1, PT ;  /* 0x000000013e00780c */ /* 0x000fe20003fc4270 */
[----:B------:R-:W-:Y:S01]  /*4ba0*/  FMUL.FTZ R56, R56, UR21 ;  /* 0x0000001538387c20 */ /* 0x000fe20008410000 */
[----:B-1----:R-:W-:Y:S01]  /*4bb0*/  FSEL R9, R9, -INF , P5 ;  /* 0xff80000009097808 */ /* 0x002fe20002800000 */
[----:B------:R-:W1:Y:S01]  /*4bc0*/  MUFU.TANH R27, R27 ;  /* 0x0000001b001b7308 */ /* 0x000e620000002400 */
[----:B--2---:R-:W-:Y:S01]  /*4bd0*/  FSEL R63, R10, -INF , P6 ;  /* 0xff8000000a3f7808 */ /* 0x004fe20003000000 */
[----:B------:R-:W-:Y:S01]  /*4be0*/  FMUL.FTZ R57, R57, UR21 ;  /* 0x0000001539397c20 */ /* 0x000fe20008410000 */
[----:B------:R-:W-:Y:S01]  /*4bf0*/  ISETP.GT.AND P3, PT, R62, 0x8, PT ;  /* 0x000000083e00780c */ /* 0x000fe20003f64270 */
[----:B------:R-:W-:Y:S01]  /*4c00*/  FMUL.FTZ R64, R64, UR21 ;  /* 0x0000001540407c20 */ /* 0x000fe20008410000 */
[----:B------:R-:W-:Y:S01]  /*4c10*/  FMNMX.FTZ R10, R9, R5, !PT ;  /* 0x00000005090a7209 */ /* 0x000fe20007810000 */
[----:B------:R-:W-:Y:S01]  /*4c20*/  FMUL.FTZ R65, R65, UR21 ;  /* 0x0000001541417c20 */ /* 0x000fe20008410000 */
[----:B------:R-:W-:Y:S01]  /*4c30*/  ISETP.GT.AND P4, PT, R62, 0x9, PT ;  /* 0x000000093e00780c */ /* 0x000fe20003f84270 */
[----:B------:R-:W2:Y:S01]  /*4c40*/  MUFU.TANH R28, R28 ;  /* 0x0000001c001c7308 */ /* 0x000ea20000002400 */
[----:B---3--:R-:W-:Y:S01]  /*4c50*/  FSEL R14, R14, -INF , P3 ;  /* 0xff8000000e0e7808 */ /* 0x008fe20001800000 */
[----:B------:R-:W-:Y:S01]  /*4c60*/  FMUL.FTZ R68, R68, UR21 ;  /* 0x0000001544447c20 */ /* 0x000fe20008410000 */
[----:B------:R-:W-:Y:S01]  /*4c70*/  FMNMX.FTZ R10, R63, R10, !PT ;  /* 0x0000000a3f0a7209 */ /* 0x000fe20007810000 */
[----:B------:R-:W-:Y:S01]  /*4c80*/  FMUL.FTZ R69, R69, UR21 ;  /* 0x0000001545457c20 */ /* 0x000fe20008410000 */
[----:B------:R-:W-:Y:S01]  /*4c90*/  ISETP.GT.AND P5, PT, R62, 0x10, PT ;  /* 0x000000103e00780c */ /* 0x000fe20003fa4270 */
[----:B------:R-:W-:Y:S01]  /*4ca0*/  FMUL.FTZ R72, R72, UR21 ;  /* 0x0000001548487c20 */ /* 0x000fe20008410000 */
[----:B------:R-:W-:Y:S01]  /*4cb0*/  FSEL R20, R20, -INF , P4 ;  /* 0xff80000014147808 */ /* 0x000fe20002000000 */
[----:B------:R-:W3:Y:S01]  /*4cc0*/  MUFU.TANH R29, R29 ;  /* 0x0000001d001d7308 */ /* 0x000ee20000002400 */
[----:B------:R-:W-:Y:S01]  /*4cd0*/  FMNMX.FTZ R10, R14, R10, !PT ;  /* 0x0000000a0e0a7209 */ /* 0x000fe20007810000 */
[----:B------:R-:W-:Y:S01]  /*4ce0*/  FMUL.FTZ R73, R73, UR21 ;  /* 0x0000001549497c20 */ /* 0x000fe20008410000 */
[----:B------:R-:W-:Y:S01]  /*4cf0*/  ISETP.GT.AND P6, PT, R62, 0x11, PT ;  /* 0x000000113e00780c */ /* 0x000fe20003fc4270 */
[----:B------:R-:W-:Y:S01]  /*4d00*/  FMUL.FTZ R75, R76, UR21 ;  /* 0x000000154c4b7c20 */ /* 0x000fe20008410000 */
[----:B------:R-:W-:-:S02]  /*4d10*/  WARPGROUP.DEPBAR.LE gsb0, 0x0 ;  /* 0x00008000000079c5 */ /* 0x000fc40000010000 */
[----:B------:R-:W-:Y:S01]  /*4d20*/  WARPGROUP.ARRIVE ;  /* 0x00000000000079c5 */ /* 0x000fe20000000000 */
[----:B----4-:R-:W-:Y:S01]  /*4d30*/  FSEL R24, R24, -INF , P5 ;  /* 0xff80000018187808 */ /* 0x010fe20002800000 */
[----:B------:R-:W4:Y:S01]  /*4d40*/  MUFU.TANH R30, R30 ;  /* 0x0000001e001e7308 */ /* 0x000f220000002400 */
[----:B------:R-:W-:Y:S01]  /*4d50*/  FMNMX.FTZ R10, R20, R10, !PT ;  /* 0x0000000a140a7209 */ /* 0x000fe20007810000 */
[----:B------:R-:W-:Y:S01]  /*4d60*/  FMUL.FTZ R76, R77, UR21 ;  /* 0x000000154d4c7c20 */ /* 0x000fe20008410000 */
[----:B------:R-:W-:Y:S01]  /*4d70*/  ISETP.GT.AND P3, PT, R62, 0x18, PT ;  /* 0x000000183e00780c */ /* 0x000fe20003f64270 */
[----:B------:R-:W-:Y:S01]  /*4d80*/  HGMMA.64x64x16.F32 R88, R144, gdesc[UR12].tnspB, R88, gsb0 ;  /* 0x40e0000c90587df0 */ /* 0x000fe20008000858 */
[----:B------:R-:W-:Y:S01]  /*4d90*/  UIADD3 UR14, UR10, 0x100, URZ ;  /* 0x000001000a0e7890 */ /* 0x000fe2000fffe03f */
[----:B0-----:R-:W-:Y:S01]  /*4da0*/  FSEL R25, R25, -INF , P6 ;  /* 0xff80000019197808 */ /* 0x001fe20003000000 */
[----:B------:R-:W-:Y:S01]  /*4db0*/  UMOV UR15, 0x40000040 ;  /* 0x40000040000f7882 */ /* 0x000fe20000000000 */
[----:B------:R-:W-:Y:S01]  /*4dc0*/  FMNMX.FTZ R10, R24, R10, !PT ;  /* 0x0000000a180a7209 */ /* 0x000fe20007810000 */
[----:B------:R-:W0:Y:S01]  /*4dd0*/  MUFU.TANH R31, R31 ;  /* 0x0000001f001f7308 */ /* 0x000e220000002400 */
[----:B------:R-:W-:Y:S01]  /*4de0*/  ISETP.GT.AND P4, PT, R62, 0x19, PT ;  /* 0x000000193e00780c */ /* 0x000fe20003f84270 */
[----:B------:R-:W-:Y:S01]  /*4df0*/  FMUL.FTZ R77, R80, UR21 ;  /* 0x00000015504d7c20 */ /* 0x000fe20008410000 */
[----:B-1----:R-:W-:Y:S01]  /*4e00*/  FSEL R27, R27, -INF , P3 ;  /* 0xff8000001b1b7808 */ /* 0x002fe20001800000 */
[----:B------:R-:W-:Y:S01]  /*4e10*/  FMUL.FTZ R81, R81, UR21 ;  /* 0x0000001551517c20 */ /* 0x000fe20008410000 */
[----:B------:R-:W-:Y:S01]  /*4e20*/  FMNMX.FTZ R10, R25, R10, !PT ;  /* 0x0000000a190a7209 */ /* 0x000fe20007810000 */
[----:B------:R-:W-:Y:S01]  /*4e30*/  FMUL.FTZ R80, R85, UR21 ;  /* 0x0000001555507c20 */ /* 0x000fe20008410000 */
[----:B------:R-:W-:Y:S01]  /*4e40*/  ISETP.GT.AND P5, PT, R62, 0x20, PT ;  /* 0x000000203e00780c */ /* 0x000fe20003fa4270 */
[----:B------:R-:W1:Y:S01]  /*4e50*/  MUFU.TANH R32, R32 ;  /* 0x0000002000207308 */ /* 0x000e620000002400 */
[----:B--2---:R-:W-:Y:S01]  /*4e60*/  FSEL R28, R28, -INF , P4 ;  /* 0xff8000001c1c7808 */ /* 0x004fe20002000000 */
[----:B------:R-:W-:Y:S01]  /*4e70*/  UMOV UR11, 0x40000040 ;  /* 0x40000040000b7882 */ /* 0x000fe20000000000 */
[----:B------:R-:W-:Y:S01]  /*4e80*/  FMNMX.FTZ R10, R27, R10, !PT ;  /* 0x0000000a1b0a7209 */ /* 0x000fe20007810000 */
[----:B------:R-:W-:Y:S01]  /*4e90*/  UMOV UR7, UR36 ;  /* 0x0000002400077c82 */ /* 0x000fe20008000000 */
[----:B------:R-:W-:-:S02]  /*4ea0*/  ISETP.GT.AND P6, PT, R62, 0x21, PT ;  /* 0x000000213e00780c */ /* 0x000fc40003fc4270 */
[----:B---3--:R-:W-:Y:S01]  /*4eb0*/  FSEL R29, R29, -INF , P5 ;  /* 0xff8000001d1d7808 */ /* 0x008fe20002800000 */
[----:B------:R-:W2:Y:S01]  /*4ec0*/  MUFU.TANH R33, R33 ;  /* 0x0000002100217308 */ /* 0x000ea20000002400 */
[----:B------:R-:W-:Y:S02]  /*4ed0*/  FMNMX.FTZ R10, R28, R10, !PT ;  /* 0x0000000a1c0a7209 */ /* 0x000fe40007810000 */
[----:B------:R-:W-:Y:S02]  /*4ee0*/  ISETP.GT.AND P3, PT, R62, 0x28, PT ;  /* 0x000000283e00780c */ /* 0x000fe40003f64270 */
[----:B----4-:R-:W-:Y:S02]  /*4ef0*/  FSEL R30, R30, -INF , P6 ;  /* 0xff8000001e1e7808 */ /* 0x010fe40003000000 */
[----:B------:R-:W-:Y:S01]  /*4f00*/  FMNMX.FTZ R10, R29, R10, !PT ;  /* 0x0000000a1d0a7209 */ /* 0x000fe20007810000 */
[----:B------:R-:W3:Y:S01]  /*4f10*/  MUFU.TANH R34, R34 ;  /* 0x0000002200227308 */ /* 0x000ee20000002400 */
[----:B------:R-:W-:-:S02]  /*4f20*/  ISETP.GT.AND P4, PT, R62, 0x29, PT ;  /* 0x000000293e00780c */ /* 0x000fc40003f84270 */
[----:B0-----:R-:W-:Y:S02]  /*4f30*/  FSEL R31, R31, -INF , P3 ;  /* 0xff8000001f1f7808 */ /* 0x001fe40001800000 */
[----:B------:R-:W-:Y:S02]  /*4f40*/  FMNMX.FTZ R10, R30, R10, !PT ;  /* 0x0000000a1e0a7209 */ /* 0x000fe40007810000 */
[----:B------:R-:W-:Y:S01]  /*4f50*/  ISETP.GT.AND P5, PT, R62, 0x30, PT ;  /* 0x000000303e00780c */ /* 0x000fe20003fa4270 */
[----:B------:R-:W0:Y:S01]  /*4f60*/  MUFU.TANH R35, R35 ;  /* 0x0000002300237308 */ /* 0x000e220000002400 */
[----:B-1----:R-:W-:Y:S02]  /*4f70*/  FSEL R32, R32, -INF , P4 ;  /* 0xff80000020207808 */ /* 0x002fe40002000000 */
[----:B------:R-:W-:Y:S02]  /*4f80*/  FMNMX.FTZ R10, R31, R10, !PT ;  /* 0x0000000a1f0a7209 */ /* 0x000fe40007810000 */
[----:B------:R-:W-:-:S02]  /*4f90*/  ISETP.GT.AND P6, PT, R62, 0x31, PT ;  /* 0x000000313e00780c */ /* 0x000fc40003fc4270 */
[----:B--2---:R-:W-:Y:S01]  /*4fa0*/  FSEL R33, R33, -INF , P5 ;  /* 0xff80000021217808 */ /* 0x004fe20002800000 */
[----:B------:R-:W1:Y:S01]  /*4fb0*/  MUFU.TANH R36, R36 ;  /* 0x0000002400247308 */ /* 0x000e620000002400 */
[----:B------:R-:W-:Y:S02]  /*4fc0*/  FMNMX.FTZ R10, R32, R10, !PT ;  /* 0x0000000a200a7209 */ /* 0x000fe40007810000 */
[----:B------:R-:W-:Y:S02]  /*4fd0*/  ISETP.GT.AND P3, PT, R62, 0x38, PT ;  /* 0x000000383e00780c */ /* 0x000fe40003f64270 */
[----:B---3--:R-:W-:Y:S02]  /*4fe0*/  FSEL R34, R34, -INF , P6 ;  /* 0xff80000022227808 */ /* 0x008fe40003000000 */
[----:B------:R-:W-:Y:S01]  /*4ff0*/  FMNMX.FTZ R10, R33, R10, !PT ;  /* 0x0000000a210a7209 */ /* 0x000fe20007810000 */
[----:B------:R-:W2:Y:S01]  /*5000*/  MUFU.TANH R37, R37 ;  /* 0x0000002500257308 */ /* 0x000ea20000002400 */
        /* <DEDUP_REMOVED lines=8> */
[----:B------:R-:W-:Y:S01]  /*5090*/  FMNMX.FTZ R10, R36, R10, !PT ;  /* 0x0000000a240a7209 */ /* 0x000fe20007810000 */
[----:B------:R-:W1:Y:S01]  /*50a0*/  MUFU.TANH R39, R39 ;  /* 0x0000002700277308 */ /* 0x000e620000002400 */
[----:B--2---:R-:W-:Y:S02]  /*50b0*/  FSEL R37, R37, -INF , P5 ;  /* 0xff80000025257808 */ /* 0x004fe40002800000 */
[C---:B------:R-:W-:Y:S02]  /*50c0*/  ISETP.GT.AND P3, PT, R62.reuse, 0x48, PT ;  /* 0x000000483e00780c */ /* 0x040fe40003f64270 */
[----:B------:R-:W-:Y:S02]  /*50d0*/  FMNMX.FTZ R10, R37, R10, !PT ;  /* 0x0000000a250a7209 */ /* 0x000fe40007810000 */
[----:B------:R-:W-:Y:S01]  /*50e0*/  ISETP.GT.AND P4, PT, R62, 0x49, PT ;  /* 0x000000493e00780c */ /* 0x000fe20003f84270 */
[----:B------:R-:W2:Y:S01]  /*50f0*/  MUFU.TANH R42, R42 ;  /* 0x0000002a002a7308 */ /* 0x000ea20000002400 */
[----:B------:R-:W-:-:S02]  /*5100*/  WARPGROUP.DEPBAR.LE gsb0, 0x0 ;  /* 0x00008000000079c5 */ /* 0x000fc40000010000 */
[----:B------:R-:W-:Y:S01]  /*5110*/  WARPGROUP.ARRIVE ;  /* 0x00000000000079c5 */ /* 0x000fe20000000000 */
[----:B0-----:R-:W-:Y:S02]  /*5120*/  FSEL R38, R38, -INF , P6 ;  /* 0xff80000026267808 */ /* 0x001fe40003000000 */
[----:B------:R-:W-:Y:S02]  /*5130*/  ISETP.GT.AND P5, PT, R62, 0x50, PT ;  /* 0x000000503e00780c */ /* 0x000fe40003fa4270 */
[----:B------:R-:W0:Y:S01]  /*5140*/  MUFU.TANH R43, R43 ;  /* 0x0000002b002b7308 */ /* 0x000e220000002400 */
[----:B------:R-:W-:Y:S01]  /*5150*/  HGMMA.64x64x16.F32 R88, R140, gdesc[UR12].tnspB, R88, gsb0 ;  /* 0x40e0000c8c587df0 */ /* 0x000fe20008000858 */
[----:B-1----:R-:W-:Y:S01]  /*5160*/  FSEL R39, R39, -INF , P3 ;  /* 0xff80000027277808 */ /* 0x002fe20001800000 */
[----:B------:R-:W-:Y:S01]  /*5170*/  UIADD3 UR14, UR10, 0x180, URZ ;  /* 0x000001800a0e7890 */ /* 0x000fe2000fffe03f */
[----:B------:R-:W-:Y:S01]  /*5180*/  FMNMX.FTZ R10, R38, R10, !PT ;  /* 0x0000000a260a7209 */ /* 0x000fe20007810000 */
[----:B------:R-:W-:Y:S01]  /*5190*/  UMOV UR15, 0x40000040 ;  /* 0x40000040000f7882 */ /* 0x000fe20000000000 */
[----:B------:R-:W-:-:S02]  /*51a0*/  ISETP.GT.AND P6, PT, R62, 0x51, PT ;  /* 0x000000513e00780c */ /* 0x000fc40003fc4270 */
[----:B------:R-:W1:Y:S01]  /*51b0*/  MUFU.TANH R47, R47 ;  /* 0x0000002f002f7308 */ /* 0x000e620000002400 */
[----:B--2---:R-:W-:Y:S02]  /*51c0*/  FSEL R42, R42, -INF , P4 ;  /* 0xff8000002a2a7808 */ /* 0x004fe40002000000 */
[C---:B------:R-:W-:Y:S02]  /*51d0*/  ISETP.GT.AND P3, PT, R62.reuse, 0x58, PT ;  /* 0x000000583e00780c */ /* 0x040fe40003f64270 */
[----:B------:R-:W-:Y:S02]  /*51e0*/  ISETP.GT.AND P4, PT, R62, 0x59, PT ;  /* 0x000000593e00780c */ /* 0x000fe40003f84270 */
[----:B------:R-:W-:Y:S01]  /*51f0*/  FMNMX.FTZ R10, R39, R10, !PT ;  /* 0x0000000a270a7209 */ /* 0x000fe20007810000 */
[----:B------:R-:W2:Y:S01]  /*5200*/  MUFU.TANH R50, R70 ;  /* 0x0000004600327308 */ /* 0x000ea20000002400 */
[----:B0-----:R-:W-:Y:S02]  /*5210*/  FSEL R43, R43, -INF , P5 ;  /* 0xff8000002b2b7808 */ /* 0x001fe40002800000 */
[----:B------:R-:W-:-:S02]  /*5220*/  FMNMX.FTZ R10, R42, R10, !PT ;  /* 0x0000000a2a0a7209 */ /* 0x000fc40007810000 */
[C---:B------:R-:W-:Y:S02]  /*5230*/  ISETP.GT.AND P5, PT, R62.reuse, 0x60, PT ;  /* 0x000000603e00780c */ /* 0x040fe40003fa4270 */
        /* <DEDUP_REMOVED lines=17> */
[----:B------:R1:W3:Y:S01]  /*5350*/  MUFU.TANH R40, R79 ;  /* 0x0000004f00287308 */ /* 0x0002e20000002400 */
[----:B--2---:R-:W-:Y:S02]  /*5360*/  FSEL R58, R58, -INF , P6 ;  /* 0xff8000003a3a7808 */ /* 0x004fe40003000000 */
[----:B------:R-:W-:Y:S02]  /*5370*/  ISETP.GT.AND P6, PT, R62, 0x71, PT ;  /* 0x000000713e00780c */ /* 0x000fe40003fc4270 */
[----:B------:R-:W-:-:S03]  /*5380*/  FMNMX.FTZ R70, R58, R70, !PT ;  /* 0x000000463a467209 */ /* 0x000fc60007810000 */
[----:B------:R-:W2:Y:S01]  /*5390*/  MUFU.TANH R67, R67 ;  /* 0x0000004300437308 */ /* 0x000ea20000002400 */
[----:B0-----:R-:W-:Y:S01]  /*53a0*/  FSEL R59, R59, -INF , P3 ;  /* 0xff8000003b3b7808 */ /* 0x001fe20001800000 */
[----:B-1----:R-:W-:Y:S01]  /*53b0*/  FMUL.FTZ R79, R84, UR21 ;  /* 0x00000015544f7c20 */ /* 0x002fe20008410000 */
[----:B------:R-:W-:Y:S02]  /*53c0*/  ISETP.GT.AND P3, PT, R62, 0x78, PT ;  /* 0x000000783e00780c */ /* 0x000fe40003f64270 */
[----:B------:R-:W-:-:S03]  /*53d0*/  FMNMX.FTZ R70, R59, R70, !PT ;  /* 0x000000463b467209 */ /* 0x000fc60007810000 */
[----:B------:R0:W-:Y:S01]  /*53e0*/  MUFU.TANH R10, R86 ;  /* 0x00000056000a7308 */ /* 0x0001e20000002400 */
[----:B---3--:R-:W-:Y:S02]  /*53f0*/  FSEL R40, R40, -INF , P4 ;  /* 0xff80000028287808 */ /* 0x008fe40002000000 */
[----:B------:R-:W-:Y:S01]  /*5400*/  ISETP.GT.AND P4, PT, R62, 0x79, PT ;  /* 0x000000793e00780c */ /* 0x000fe20003f84270 */
[----:B------:R-:W-:Y:S01]  /*5410*/  FMUL.FTZ R62, R41, UR21 ;  /* 0x00000015293e7c20 */ /* 0x000fe20008410000 */
[----:B------:R-:W-:Y:S01]  /*5420*/  FMUL.FTZ R41, R82, UR21 ;  /* 0x0000001552297c20 */ /* 0x000fe20008410000 */
[----:B------:R-:W-:Y:S02]  /*5430*/  WARPGROUP.DEPBAR.LE gsb0, 0x0 ;  /* 0x00008000000079c5 */ /* 0x000fe40000010000 */
[----:B------:R-:W-:Y:S01]  /*5440*/  WARPGROUP.ARRIVE ;  /* 0x00000000000079c5 */ /* 0x000fe20000000000 */
[----:B------:R-:W1:Y:S01]  /*5450*/  MUFU.TANH R71, R71 ;  /* 0x0000004700477308 */ /* 0x000e620000002400 */
[----:B--2---:R-:W-:Y:S01]  /*5460*/  FSEL R67, R67, -INF , P6 ;  /* 0xff80000043437808 */ /* 0x004fe20003000000 */
[----:B------:R-:W2:Y:S03]  /*5470*/  SHFL.IDX PT, R82, R46, RZ, 0x1c1f ;  /* 0x001c1fff2e527589 */ /* 0x000ea600000e0000 */
[----:B------:R-:W-:Y:S01]  /*5480*/  HGMMA.64x64x16.F32 R88, R136, gdesc[UR12].tnspB, R88, gsb0 ;  /* 0x40e0000c88587df0 */ /* 0x000fe20008000858 */
[----:B------:R-:W-:-:S02]  /*5490*/  UIADD3 UR14, UR10, 0x200, URZ ;  /* 0x000002000a0e7890 */ /* 0x000fc4000fffe03f */
[----:B0-----:R-:W0:Y:S01]  /*54a0*/  S2R R86, SR_TID.X ;  /* 0x0000000000567919 */ /* 0x001e220000002100 */
[----:B------:R-:W3:Y:S01]  /*54b0*/  MUFU.TANH R41, R41 ;  /* 0x0000002900297308 */ /* 0x000ee20000002400 */
[----:B------:R-:W-:-:S07]  /*54c0*/  UMOV UR15, 0x40000040 ;  /* 0x40000040000f7882 */ /* 0x000fce0000000000 */
[----:B------:R-:W4:Y:S01]  /*54d0*/  MUFU.TANH R7, R7 ;  /* 0x0000000700077308 */ /* 0x000f220000002400 */
[----:B-1----:R-:W-:-:S07]  /*54e0*/  FSEL R71, R71, -INF , P4 ;  /* 0xff80000047477808 */ /* 0x002fce0002000000 */
[----:B------:R-:W-:Y:S01]  /*54f0*/  MUFU.TANH R8, R8 ;  /* 0x0000000800087308 */ /* 0x000fe20000002400 */
[----:B---3--:R-:W-:Y:S01]  /*5500*/  FSEL R60, R41, -INF , P5 ;  /* 0xff800000293c7808 */ /* 0x008fe20002800000 */
[----:B--2---:R-:W-:Y:S01]  /*5510*/  IMAD.IADD R54, R54, 0x1, R82 ;  /* 0x0000000136367824 */ /* 0x004fe200078e0252 */
[----:B------:R-:W-:-:S04]  /*5520*/  FMNMX.FTZ R41, R40, R70, !PT ;  /* 0x0000004628297209 */ /* 0x000fc80007810000 */
[----:B------:R-:W-:Y:S01]  /*5530*/  FMNMX.FTZ R41, R60, R41, !PT ;  /* 0x000000293c297209 */ /* 0x000fe20007810000 */
[----:B------:R1:W-:Y:S01]  /*5540*/  MUFU.TANH R70, R74 ;  /* 0x0000004a00467308 */ /* 0x0003e20000002400 */
[C---:B------:R-:W-:Y:S02]  /*5550*/  ISETP.GT.AND P4, PT, R54.reuse, RZ, PT ;  /* 0x000000ff3600720c */ /* 0x040fe40003f84270 */
[----:B------:R-:W-:Y:S02]  /*5560*/  FMNMX.FTZ R41, R67, R41, !PT ;  /* 0x0000002943297209 */ /* 0x000fe40007810000 */
[----:B------:R-:W-:Y:S02]  /*5570*/  ISETP.GT.AND P5, PT, R54, 0x1, PT ;  /* 0x000000013600780c */ /* 0x000fe40003fa4270 */
[----:B----4-:R-:W-:Y:S01]  /*5580*/  FSEL R7, R7, -INF , P4 ;  /* 0xff80000007077808 */ /* 0x010fe20002000000 */
[----:B------:R-:W2:Y:S01]  /*5590*/  MUFU.TANH R11, R11 ;  /* 0x0000000b000b7308 */ /* 0x000ea20000002400 */
[----:B-1----:R-:W-:Y:S01]  /*55a0*/  FMUL.FTZ R74, R61, UR21 ;  /* 0x000000153d4a7c20 */ /* 0x002fe20008410000 */
[----:B------:R-:W-:-:S02]  /*55b0*/  FSEL R61, R10, -INF , P3 ;  /* 0xff8000000a3d7808 */ /* 0x000fc40001800000 */
[----:B------:R-:W-:Y:S02]  /*55c0*/  ISETP.GT.AND P4, PT, R54, 0x8, PT ;  /* 0x000000083600780c */ /* 0x000fe40003f84270 */
[----:B------:R-:W-:Y:S02]  /*55d0*/  FMNMX.FTZ R10, R61, R41, !PT ;  /* 0x000000293d0a7209 */ /* 0x000fe40007810000 */
[----:B------:R-:W-:Y:S01]  /*55e0*/  MUFU.TANH R12, R12 ;  /* 0x0000000c000c7308 */ /* 0x000fe20000002400 */
[----:B0-----:R-:W-:Y:S02]  /*55f0*/  SHF.R.U32.HI R83, RZ, 0x7, R86 ;  /* 0x00000007ff537819 */ /* 0x001fe40000011656 */
[----:B------:R-:W-:-:S05]  /*5600*/  FMNMX.FTZ R10, R71, R10, !PT ;  /* 0x0000000a470a7209 */ /* 0x000fca0007810000 */
[----:B------:R-:W0:Y:S01]  /*5610*/  SHFL.BFLY PT, R41, R10, 0x2, 0x1f ;  /* 0x0c401f000a297f89 */ /* 0x000e2200000e0000 */
[----:B------:R-:W1:Y:S01]  /*5620*/  MUFU.TANH R13, R13 ;  /* 0x0000000d000d7308 */ /* 0x000e620000002400 */
[----:B--2---:R-:W-:Y:S02]  /*5630*/  FSEL R11, R11, -INF , P4 ;  /* 0xff8000000b0b7808 */ /* 0x004fe40002000000 */
[----:B------:R-:W-:-:S05]  /*5640*/  ISETP.GT.AND P4, PT, R54, 0x10, PT ;  /* 0x000000103600780c */ /* 0x000fca0003f84270 */
[----:B------:R-:W-:Y:S08]  /*5650*/  MUFU.TANH R15, R15 ;  /* 0x0000000f000f7308 */ /* 0x000ff00000002400 */
[----:B------:R-:W2:Y:S01]  /*5660*/  MUFU.TANH R21, R21 ;  /* 0x0000001500157308 */ /* 0x000ea20000002400 */
[----:B-1----:R-:W-:Y:S02]  /*5670*/  FSEL R13, R13, -INF , P4 ;  /* 0xff8000000d0d7808 */ /* 0x002fe40002000000 */
[----:B------:R-:W-:-:S02]  /*5680*/  ISETP.GT.AND P4, PT, R54, 0x18, PT ;  /* 0x000000183600780c */ /* 0x000fc40003f84270 */
[----:B0-----:R-:W-:-:S03]  /*5690*/  FMNMX.FTZ R10, R10, R41, !PT ;  /* 0x000000290a0a7209 */ /* 0x001fc60007810000 */
[----:B------:R-:W-:Y:S01]  /*56a0*/  MUFU.TANH R26, R26 ;  /* 0x0000001a001a7308 */ /* 0x000fe20000002400 */
[----:B------:R-:W0:Y:S01]  /*56b0*/  LDC R41, c[0x0][0x988] ;  /* 0x00026200ff297b82 */ /* 0x000e220000000800 */
[----:B------:R-:W-:Y:S02]  /*56c0*/  WARPGROUP.DEPBAR.LE gsb0, 0x0 ;  /* 0x00008000000079c5 */ /* 0x000fe40000010000 */
[----:B------:R-:W-:Y:S01]  /*56d0*/  WARPGROUP.ARRIVE ;  /* 0x00000000000079c5 */ /* 0x000fe20000000000 */
[----:B------:R-:W1:Y:S03]  /*56e0*/  SHFL.BFLY PT, R78, R10, 0x1, 0x1f ;  /* 0x0c201f000a4e7f89 */ /* 0x000e6600000e0000 */
[----:B------:R-:W3:Y:S01]  /*56f0*/  MUFU.TANH R66, R66 ;  /* 0x0000004200427308 */ /* 0x000ee20000002400 */
[----:B--2---:R-:W-:Y:S01]  /*5700*/  FSEL R21, R21, -INF , P4 ;  /* 0xff80000015157808 */ /* 0x004fe20002000000 */
[----:B------:R-:W-:Y:S01]  /*5710*/  HGMMA.64x64x16.F32 R88, R132, gdesc[UR12].tnspB, R88, gsb0 ;  /* 0x40e0000c84587df0 */ /* 0x000fe20008000858 */
[----:B------:R-:W-:Y:S01]  /*5720*/  UIADD3 UR14, UR10, 0x280, URZ ;  /* 0x000002800a0e7890 */ /* 0x000fe2000fffe03f */
[----:B------:R-:W-:Y:S01]  /*5730*/  ISETP.GT.AND P4, PT, R54, 0x20, PT ;  /* 0x000000203600780c */ /* 0x000fe20003f84270 */
[----:B------:R-:W-:-:S03]  /*5740*/  UMOV UR15, 0x40000040 ;  /* 0x40000040000f7882 */ /* 0x000fc60000000000 */
[----:B------:R-:W-:Y:S08]  /*5750*/  MUFU.TANH R62, R62 ;  /* 0x0000003e003e7308 */ /* 0x000ff00000002400 */
[----:B------:R-:W2:Y:S01]  /*5760*/  MUFU.TANH R44, R44 ;  /* 0x0000002c002c7308 */ /* 0x000ea20000002400 */
[----:B---3--:R-:W-:Y:S02]  /*5770*/  FSEL R66, R66, -INF , P4 ;  /* 0xff80000042427808 */ /* 0x008fe40002000000 */
[----:B------:R-:W-:-:S02]  /*5780*/  ISETP.GT.AND P4, PT, R54, 0x28, PT ;  /* 0x000000283600780c */ /* 0x000fc40003f84270 */
[----:B-1----:R-:W-:-:S03]  /*5790*/  FMNMX.FTZ R10, R10, R78, !PT ;  /* 0x0000004e0a0a7209 */ /* 0x002fc60007810000 */
[----:B------:R-:W1:Y:S01]  /*57a0*/  MUFU.TANH R45, R45 ;  /* 0x0000002d002d7308 */ /* 0x000e620000002400 */
[C---:B------:R-:W-:Y:S01]  /*57b0*/  FSETP.NEU.FTZ.AND P3, PT, R10.reuse, -INF , PT ;  /* 0xff8000000a00780b */ /* 0x040fe20003f7d000 */
[----:B0-----:R-:W-:-:S05]  /*57c0*/  FMUL.FTZ R78, R10, R41 ;  /* 0x000000290a4e7220 */ /* 0x001fca0000410000 */
[----:B------:R-:W-:Y:S01]  /*57d0*/  FSEL R78, R78, RZ, P3 ;  /* 0x000000ff4e4e7208 */ /* 0x000fe20001800000 */
[----:B------:R-:W0:Y:S01]  /*57e0*/  MUFU.TANH R48, R48 ;  /* 0x0000003000307308 */ /* 0x000e220000002400 */
[----:B--2---:R-:W-:Y:S02]  /*57f0*/  FSEL R44, R44, -INF , P4 ;  /* 0xff8000002c2c7808 */ /* 0x004fe40002000000 */
[----:B------:R-:W-:Y:S01]  /*5800*/  ISETP.GT.AND P4, PT, R54, 0x30, PT ;  /* 0x000000303600780c */ /* 0x000fe20003f84270 */
[-CC-:B------:R-:W-:Y:S01]  /*5810*/  FFMA.FTZ R63, R63, R41.reuse, -R78.reuse ;  /* 0x000000293f3f7223 */ /* 0x180fe2000001084e */
[-CC-:B------:R-:W-:Y:S01]  /*5820*/  FFMA.FTZ R149, R9, R41.reuse, -R78.reuse ;  /* 0x0000002909957223 */ /* 0x180fe2000001084e */
[----:B------:R-:W-:Y:S01]  /*5830*/  FSEL R9, R8, -INF , P5 ;  /* 0xff80000008097808 */ /* 0x000fe20002800000 */
[-CC-:B------:R-:W-:Y:S01]  /*5840*/  FFMA.FTZ R139, R35, R41.reuse, -R78.reuse ;  /* 0x00000029238b7223 */ /* 0x180fe2000001084e */
[----:B------:R2:W-:Y:S01]  /*5850*/  MUFU.EX2 R8, R63 ;  /* 0x0000003f00087308 */ /* 0x0005e20000000800 */
[----:B------:R-:W-:Y:S01]  /*5860*/  ISETP.GT.AND P5, PT, R54, 0x9, PT ;  /* 0x000000093600780c */ /* 0x000fe20003fa4270 */
[-CC-:B------:R-:W-:Y:S01]  /*5870*/  FFMA.FTZ R141, R29, R41.reuse, -R78.reuse ;  /* 0x000000291d8d7223 */ /* 0x180fe2000001084e */
[-CC-:B------:R-:W-:Y:S01]  /*5880*/  FFMA.FTZ R29, R36, R41.reuse, -R78.reuse ;  /* 0x00000029241d7223 */ /* 0x180fe2000001084e */
[-CC-:B------:R-:W-:Y:S01]  /*5890*/  FFMA.FTZ R143, R31, R41.reuse, -R78.reuse ;  /* 0x000000291f8f7223 */ /* 0x180fe2000001084e */
[----:B------:R-:W-:Y:S01]  /*58a0*/  FSEL R12, R12, -INF , P5 ;  /* 0xff8000000c0c7808 */ /* 0x000fe20002800000 */
[-CC-:B------:R-:W-:Y:S01]  /*58b0*/  FFMA.FTZ R31, R42, R41.reuse, -R78.reuse ;  /* 0x000000292a1f7223 */ /* 0x180fe2000001084e */
[----:B------:R-:W-:Y:S01]  /*58c0*/  ISETP.GT.AND P5, PT, R54, 0x11, PT ;  /* 0x000000113600780c */ /* 0x000fe20003fa4270 */
[----:B------:R-:W3:Y:S01]  /*58d0*/  MUFU.TANH R49, R49 ;  /* 0x0000003100317308 */ /* 0x000ee20000002400 */
[----:B--2---:R-:W-:Y:S01]  /*58e0*/  FMNMX.FTZ R63, R7, R6, !PT ;  /* 0x00000006073f7209 */ /* 0x004fe20007810000 */
[-CC-:B------:R-:W-:Y:S01]  /*58f0*/  FFMA.FTZ R145, R24, R41.reuse, -R78.reuse ;  /* 0x0000002918917223 */ /* 0x180fe2000001084e */
[----:B------:R-:W-:Y:S01]  /*5900*/  FSEL R15, R15, -INF , P5 ;  /* 0xff8000000f0f7808 */ /* 0x000fe20002800000 */
[--C-:B------:R-:W-:Y:S01]  /*5910*/  FFMA.FTZ R24, R28, R41, -R78.reuse ;  /* 0x000000291c187223 */ /* 0x100fe2000001084e */
[----:B------:R-:W-:Y:S01]  /*5920*/  FMNMX.FTZ R63, R9, R63, !PT ;  /* 0x0000003f093f7209 */ /* 0x000fe20007810000 */
[--C-:B------:R-:W-:Y:S01]  /*5930*/  FFMA.FTZ R28, R34, R41, -R78.reuse ;  /* 0x00000029221c7223 */ /* 0x100fe2000001084e */
[----:B------:R-:W-:Y:S01]  /*5940*/  ISETP.GT.AND P5, PT, R54, 0x19, PT ;  /* 0x000000193600780c */ /* 0x000fe20003fa4270 */
[----:B------:R-:W2:Y:S01]  /*5950*/  MUFU.TANH R52, R52 ;  /* 0x0000003400347308 */ /* 0x000ea20000002400 */
[----:B------:R-:W-:Y:S01]  /*5960*/  FMNMX.FTZ R63, R11, R63, !PT ;  /* 0x0000003f0b3f7209 */ /* 0x000fe20007810000 */
[-CC-:B------:R-:W-:Y:S01]  /*5970*/  FFMA.FTZ R34, R50, R41.reuse, -R78.reuse ;  /* 0x0000002932227223 */ /* 0x180fe2000001084e */
[----:B------:R-:W-:Y:S01]  /*5980*/  FSEL R26, R26, -INF , P5 ;  /* 0xff8000001a1a7808 */ /* 0x000fe20002800000 */
[--C-:B------:R-:W-:Y:S01]  /*5990*/  FFMA.FTZ R137, R33, R41, -R78.reuse ;  /* 0x0000002921897223 */ /* 0x100fe2000001084e */
[----:B------:R-:W-:Y:S01]  /*59a0*/  FMNMX.FTZ R63, R12, R63, !PT ;  /* 0x0000003f0c3f7209 */ /* 0x000fe20007810000 */
[--C-:B------:R-:W-:Y:S01]  /*59b0*/  FFMA.FTZ R33, R47, R41, -R78.reuse ;  /* 0x000000292f217223 */ /* 0x100fe2000001084e */
[----:B------:R-:W-:Y:S01]  /*59c0*/  ISETP.GT.AND P5, PT, R54, 0x21, PT ;  /* 0x000000213600780c */ /* 0x000fe20003fa4270 */
[----:B------:R-:W4:Y:S01]  /*59d0*/  MUFU.TANH R53, R53 ;  /* 0x0000003500357308 */ /* 0x000f220000002400 */
[----:B------:R-:W-:Y:S01]  /*59e0*/  FMNMX.FTZ R63, R13, R63, !PT ;  /* 0x0000003f0d3f7209 */ /* 0x000fe20007810000 */
[-CC-:B------:R-:W-:Y:S01]  /*59f0*/  FFMA.FTZ R151, R14, R41.reuse, -R78.reuse ;  /* 0x000000290e977223 */ /* 0x180fe2000001084e */
[----:B------:R-:W-:Y:S01]  /*5a00*/  FSEL R62, R62, -INF , P5 ;  /* 0xff8000003e3e7808 */ /* 0x000fe20002800000 */
[--C-:B------:R-:W-:Y:S01]  /*5a10*/  FFMA.FTZ R14, R20, R41, -R78.reuse ;  /* 0x00000029140e7223 */ /* 0x100fe2000001084e */
[----:B------:R-:W-:Y:S01]  /*5a20*/  FMNMX.FTZ R63, R15, R63, !PT ;  /* 0x0000003f0f3f7209 */ /* 0x000fe20007810000 */
[--C-:B------:R-:W-:Y:S01]  /*5a30*/  FFMA.FTZ R20, R25, R41, -R78.reuse ;  /* 0x0000002919147223 */ /* 0x100fe2000001084e */
[----:B------:R-:W-:Y:S01]  /*5a40*/  ISETP.GT.AND P5, PT, R54, 0x29, PT ;  /* 0x000000293600780c */ /* 0x000fe20003fa4270 */
[----:B------:R-:W5:Y:S01]  /*5a50*/  MUFU.TANH R56, R56 ;  /* 0x0000003800387308 */ /* 0x000f620000002400 */
[----:B------:R-:W-:Y:S01]  /*5a60*/  FMNMX.FTZ R63, R21, R63, !PT ;  /* 0x0000003f153f7209 */ /* 0x000fe20007810000 */
[-CC-:B------:R-:W-:Y:S01]  /*5a70*/  FFMA.FTZ R147, R27, R41.reuse, -R78.reuse ;  /* 0x000000291b937223 */ /* 0x180fe2000001084e */
[----:B-1----:R-:W-:Y:S01]  /*5a80*/  FSEL R45, R45, -INF , P5 ;  /* 0xff8000002d2d7808 */ /* 0x002fe20002800000 */
[--C-:B------:R-:W-:Y:S01]  /*5a90*/  FFMA.FTZ R25, R30, R41, -R78.reuse ;  /* 0x000000291e197223 */ /* 0x100fe2000001084e */
[----:B------:R-:W-:Y:S01]  /*5aa0*/  FMNMX.FTZ R63, R26, R63, !PT ;  /* 0x0000003f1a3f7209 */ /* 0x000fe20007810000 */
[----:B------:R-:W-:Y:S01]  /*5ab0*/  FFMA.FTZ R27, R32, R41, -R78 ;  /* 0x00000029201b7223 */ /* 0x000fe2000001084e */
[----:B------:R-:W-:Y:S01]  /*5ac0*/  ISETP.GT.AND P5, PT, R54, 0x31, PT ;  /* 0x000000313600780c */ /* 0x000fe20003fa4270 */
[----:B------:R-:W-:-:S02]  /*5ad0*/  WARPGROUP.DEPBAR.LE gsb0, 0x0 ;  /* 0x00008000000079c5 */ /* 0x000fc40000010000 */
[----:B------:R-:W-:Y:S01]  /*5ae0*/  WARPGROUP.ARRIVE ;  /* 0x00000000000079c5 */ /* 0x000fe20000000000 */
[----:B------:R-:W-:Y:S01]  /*5af0*/  FMNMX.FTZ R63, R66, R63, !PT ;  /* 0x0000003f423f7209 */ /* 0x000fe20007810000 */
[----:B------:R-:W1:Y:S01]  /*5b00*/  MUFU.TANH R57, R57 ;  /* 0x0000003900397308 */ /* 0x000e620000002400 */
[----:B0-----:R-:W-:Y:S01]  /*5b10*/  FSEL R48, R48, -INF , P4 ;  /* 0xff80000030307808 */ /* 0x001fe20002000000 */
[--C-:B------:R-:W-:Y:S01]  /*5b20*/  FFMA.FTZ R133, R37, R41, -R78.reuse ;  /* 0x0000002925857223 */ /* 0x100fe2000001084e */
[----:B------:R-:W-:Y:S01]  /*5b30*/  FMNMX.FTZ R63, R62, R63, !PT ;  /* 0x0000003f3e3f7209 */ /* 0x000fe20007810000 */
[----:B------:R-:W-:Y:S01]  /*5b40*/  HGMMA.64x64x16.F32 R88, R128, gdesc[UR12].tnspB, R88, gsb0 ;  /* 0x40e0000c80587df0 */ /* 0x000fe20008000858 */
[----:B------:R-:W-:Y:S01]  /*5b50*/  ISETP.GT.AND P4, PT, R54, 0x38, PT ;  /* 0x000000383600780c */ /* 0x000fe20003f84270 */
[----:B------:R-:W-:Y:S01]  /*5b60*/  UIADD3 UR14, UR10, 0x300, URZ ;  /* 0x000003000a0e7890 */ /* 0x000fe2000fffe03f */
[----:B------:R-:W-:Y:S01]  /*5b70*/  FMNMX.FTZ R63, R44, R63, !PT ;  /* 0x0000003f2c3f7209 */ /* 0x000fe20007810000 */
[----:B------:R-:W0:Y:S01]  /*5b80*/  MUFU.TANH R74, R74 ;  /* 0x0000004a004a7308 */ /* 0x000e220000002400 */
[----:B---3--:R-:W-:Y:S01]  /*5b90*/  FSEL R49, R49, -INF , P5 ;  /* 0xff80000031317808 */ /* 0x008fe20002800000 */
[----:B------:R-:W-:Y:S01]  /*5ba0*/  UMOV UR15, 0x40000040 ;  /* 0x40000040000f7882 */ /* 0x000fe20000000000 */
[----:B------:R-:W-:Y:S01]  /*5bb0*/  FMNMX.FTZ R63, R45, R63, !PT ;  /* 0x0000003f2d3f7209 */ /* 0x000fe20007810000 */
[----:B------:R-:W-:Y:S01]  /*5bc0*/  UIADD3 UR10, UR10, 0x380, URZ ;  /* 0x000003800a0a7890 */ /* 0x000fe2000fffe03f */
[----:B------:R-:W-:Y:S01]  /*5bd0*/  ISETP.GT.AND P5, PT, R54, 0x39, PT ;  /* 0x000000393600780c */ /* 0x000fe20003fa4270 */
[--C-:B------:R-:W-:Y:S01]  /*5be0*/  FFMA.FTZ R30, R38, R41, -R78.reuse ;  /* 0x00000029261e7223 */ /* 0x100fe2000001084e */
[----:B------:R-:W-:Y:S01]  /*5bf0*/  FMNMX.FTZ R63, R48, R63, !PT ;  /* 0x0000003f303f7209 */ /* 0x000fe20007810000 */
[----:B------:R-:W3:Y:S01]  /*5c00*/  MUFU.TANH R64, R64 ;  /* 0x0000004000407308 */ /* 0x000ee20000002400 */
[----:B--2---:R-:W-:Y:S01]  /*5c10*/  FSEL R52, R52, -INF , P4 ;  /* 0xff80000034347808 */ /* 0x004fe20002000000 */
[--C-:B------:R-:W-:Y:S01]  /*5c20*/  FFMA.FTZ R135, R39, R41, -R78.reuse ;  /* 0x0000002927877223 */ /* 0x100fe2000001084e */
[----:B------:R-:W-:Y:S01]  /*5c30*/  FMNMX.FTZ R63, R49, R63, !PT ;  /* 0x0000003f313f7209 */ /* 0x000fe20007810000 */
[-CC-:B------:R-:W-:Y:S01]  /*5c40*/  FFMA.FTZ R32, R43, R41.reuse, -R78.reuse ;  /* 0x000000292b207223 */ /* 0x180fe2000001084e */
[----:B------:R-:W-:Y:S01]  /*5c50*/  ISETP.GT.AND P4, PT, R54, 0x40, PT ;  /* 0x000000403600780c */ /* 0x000fe20003f84270 */
[--C-:B------:R-:W-:Y:S01]  /*5c60*/  FFMA.FTZ R37, R58, R41, -R78.reuse ;  /* 0x000000293a257223 */ /* 0x100fe2000001084e */
[----:B----4-:R-:W-:Y:S01]  /*5c70*/  FSEL R53, R53, -INF , P5 ;  /* 0xff80000035357808 */ /* 0x010fe20002800000 */
[----:B------:R-:W2:Y:S01]  /*5c80*/  MUFU.TANH R65, R65 ;  /* 0x0000004100417308 */ /* 0x000ea20000002400 */
        /* <DEDUP_REMOVED lines=11> */
[----:B------:R-:W-:Y:S01]  /*5d40*/  FFMA.FTZ R71, R71, R41, -R78 ;  /* 0x0000002947477223 */ /* 0x000fe2000001084e */
[----:B------:R-:W-:-:S02]  /*5d50*/  FMNMX.FTZ R63, R56, R63, !PT ;  /* 0x0000003f383f7209 */ /* 0x000fc40007810000 */
[----:B------:R-:W-:Y:S01]  /*5d60*/  ISETP.GT.AND P5, PT, R54, 0x49, PT ;  /* 0x000000493600780c */ /* 0x000fe20003fa4270 */
[----:B------:R-:W1:Y:S01]  /*5d70*/  MUFU.TANH R69, R69 ;  /* 0x0000004500457308 */ /* 0x000e620000002400 */
[----:B------:R-:W-:Y:S02]  /*5d80*/  FSEL R70, R70, -INF , P4 ;  /* 0xff80000046467808 */ /* 0x000fe40002000000 */
[----:B------:R-:W-:Y:S02]  /*5d90*/  FMNMX.FTZ R63, R57, R63, !PT ;  /* 0x0000003f393f7209 */ /* 0x000fe40007810000 */
[----:B------:R-:W-:Y:S02]  /*5da0*/  ISETP.GT.AND P4, PT, R54, 0x50, PT ;  /* 0x000000503600780c */ /* 0x000fe40003f84270 */
[----:B0-----:R-:W-:Y:S01]  /*5db0*/  FSEL R74, R74, -INF , P5 ;  /* 0xff8000004a4a7808 */ /* 0x001fe20002800000 */
[----:B------:R-:W0:Y:S01]  /*5dc0*/  MUFU.TANH R72, R72 ;  /* 0x0000004800487308 */ /* 0x000e220000002400 */
[----:B------:R-:W-:-:S02]  /*5dd0*/  FMNMX.FTZ R63, R70, R63, !PT ;  /* 0x0000003f463f7209 */ /* 0x000fc40007810000 */
[----:B------:R-:W-:Y:S02]  /*5de0*/  ISETP.GT.AND P5, PT, R54, 0x51, PT ;  /* 0x000000513600780c */ /* 0x000fe40003fa4270 */
[----:B---3--:R-:W-:Y:S02]  /*5df0*/  FSEL R64, R64, -INF , P4 ;  /* 0xff80000040407808 */ /* 0x008fe40002000000 */
[----:B------:R-:W-:Y:S01]  /*5e00*/  FMNMX.FTZ R63, R74, R63, !PT ;  /* 0x0000003f4a3f7209 */ /* 0x000fe20007810000 */
[----:B------:R-:W3:Y:S01]  /*5e10*/  MUFU.TANH R73, R73 ;  /* 0x0000004900497308 */ /* 0x000ee20000002400 */
[----:B------:R-:W-:Y:S02]  /*5e20*/  ISETP.GT.AND P4, PT, R54, 0x58, PT ;  /* 0x000000583600780c */ /* 0x000fe40003f84270 */
[----:B--2---:R-:W-:Y:S02]  /*5e30*/  FSEL R65, R65, -INF , P5 ;  /* 0xff80000041417808 */ /* 0x004fe40002800000 */
[----:B------:R-:W-:-:S02]  /*5e40*/  FMNMX.FTZ R63, R64, R63, !PT ;  /* 0x0000003f403f7209 */ /* 0x000fc40007810000 */
[----:B------:R-:W-:Y:S01]  /*5e50*/  ISETP.GT.AND P5, PT, R54, 0x59, PT ;  /* 0x000000593600780c */ /* 0x000fe20003fa4270 */
[----:B------:R-:W2:Y:S01]  /*5e60*/  MUFU.TANH R75, R75 ;  /* 0x0000004b004b7308 */ /* 0x000ea20000002400 */
[----:B----4-:R-:W-:Y:S02]  /*5e70*/  FSEL R68, R68, -INF , P4 ;  /* 0xff80000044447808 */ /* 0x010fe40002000000 */
[----:B------:R-:W-:Y:S02]  /*5e80*/  FMNMX.FTZ R63, R65, R63, !PT ;  /* 0x0000003f413f7209 */ /* 0x000fe40007810000 */
[----:B------:R-:W-:Y:S02]  /*5e90*/  ISETP.GT.AND P4, PT, R54, 0x60, PT ;  /* 0x000000603600780c */ /* 0x000fe40003f84270 */
[----:B-1----:R-:W-:Y:S01]  /*5ea0*/  FSEL R69, R69, -INF , P5 ;  /* 0xff80000045457808 */ /* 0x002fe20002800000 */
[----:B------:R-:W1:Y:S01]  /*5eb0*/  MUFU.TANH R76, R76 ;  /* 0x0000004c004c7308 */ /* 0x000e620000002400 */
[----:B------:R-:W-:-:S02]  /*5ec0*/  FMNMX.FTZ R63, R68, R63, !PT ;  /* 0x0000003f443f7209 */ /* 0x000fc40007810000 */
[----:B------:R-:W-:Y:S02]  /*5ed0*/  ISETP.GT.AND P5, PT, R54, 0x61, PT ;  /* 0x000000613600780c */ /* 0x000fe40003fa4270 */
[----:B0-----:R-:W-:Y:S02]  /*5ee0*/  FSEL R72, R72, -INF , P4 ;  /* 0xff80000048487808 */ /* 0x001fe40002000000 */
[----:B------:R-:W-:Y:S01]  /*5ef0*/  FMNMX.FTZ R63, R69, R63, !PT ;  /* 0x0000003f453f7209 */ /* 0x000fe20007810000 */
[----:B------:R-:W0:Y:S01]  /*5f00*/  MUFU.TANH R77, R77 ;  /* 0x0000004d004d7308 */ /* 0x000e220000002400 */
[----:B------:R-:W-:Y:S01]  /*5f10*/  ISETP.GT.AND P4, PT, R54, 0x68, PT ;  /* 0x000000683600780c */ /* 0x000fe20003f84270 */
[----:B------:R-:W-:Y:S02]  /*5f20*/  WARPGROUP.DEPBAR.LE gsb0, 0x0 ;  /* 0x00008000000079c5 */ /* 0x000fe40000010000 */
[----:B------:R-:W-:Y:S01]  /*5f30*/  WARPGROUP.ARRIVE ;  /* 0x00000000000079c5 */ /* 0x000fe20000000000 */
[----:B---3--:R-:W-:-:S02]  /*5f40*/  FSEL R73, R73, -INF , P5 ;  /* 0xff80000049497808 */ /* 0x008fc40002800000 */
[----:B------:R-:W-:Y:S01]  /*5f50*/  FMNMX.FTZ R63, R72, R63, !PT ;  /* 0x0000003f483f7209 */ /* 0x000fe20007810000 */
[----:B------:R-:W3:Y:S01]  /*5f60*/  MUFU.TANH R46, R81 ;  /* 0x00000051002e7308 */ /* 0x000ee20000002400 */
[C---:B------:R-:W-:Y:S01]  /*5f70*/  ISETP.GT.AND P5, PT, R54.reuse, 0x69, PT ;  /* 0x000000693600780c */ /* 0x040fe20003fa4270 */
[----:B------:R-:W-:Y:S01]  /*5f80*/  HGMMA.64x64x16.F32 R88, R124, gdesc[UR12].tnspB, R88, gsb0 ;  /* 0x40e0000c7c587df0 */ /* 0x000fe20008000858 */
[----:B--2---:R-:W-:Y:S02]  /*5f90*/  FSEL R75, R75, -INF , P4 ;  /* 0xff8000004b4b7808 */ /* 0x004fe40002000000 */
[----:B------:R-:W-:Y:S02]  /*5fa0*/  FMNMX.FTZ R63, R73, R63, !PT ;  /* 0x0000003f493f7209 */ /* 0x000fe40007810000 */
[----:B------:R-:W-:Y:S01]  /*5fb0*/  ISETP.GT.AND P4, PT, R54, 0x70, PT ;  /* 0x000000703600780c */ /* 0x000fe20003f84270 */
[----:B------:R-:W2:Y:S01]  /*5fc0*/  MUFU.TANH R79, R79 ;  /* 0x0000004f004f7308 */ /* 0x000ea20000002400 */
[----:B-1----:R-:W-:-:S02]  /*5fd0*/  FSEL R76, R76, -INF , P5 ;  /* 0xff8000004c4c7808 */ /* 0x002fc40002800000 */
[----:B------:R-:W-:Y:S02]  /*5fe0*/  FMNMX.FTZ R63, R75, R63, !PT ;  /* 0x0000003f4b3f7209 */ /* 0x000fe40007810000 */
[----:B------:R-:W-:Y:S02]  /*5ff0*/  ISETP.GT.AND P5, PT, R54, 0x71, PT ;  /* 0x000000713600780c */ /* 0x000fe40003fa4270 */
[----:B0-----:R-:W-:Y:S01]  /*6000*/  FSEL R77, R77, -INF , P4 ;  /* 0xff8000004d4d7808 */ /* 0x001fe20002000000 */
[----:B------:R-:W0:Y:S01]  /*6010*/  MUFU.TANH R80, R80 ;  /* 0x0000005000507308 */ /* 0x000e220000002400 */
[----:B------:R-:W-:Y:S02]  /*6020*/  FMNMX.FTZ R63, R76, R63, !PT ;  /* 0x0000003f4c3f7209 */ /* 0x000fe40007810000 */
[----:B------:R-:W-:Y:S02]  /*6030*/  ISETP.GT.AND P4, PT, R54, 0x78, PT ;  /* 0x000000783600780c */ /* 0x000fe40003f84270 */
[----:B---3--:R-:W-:-:S02]  /*6040*/  FSEL R46, R46, -INF , P5 ;  /* 0xff8000002e2e7808 */ /* 0x008fc40002800000 */
[----:B------:R-:W-:Y:S01]  /*6050*/  FMNMX.FTZ R63, R77, R63, !PT ;  /* 0x0000003f4d3f7209 */ /* 0x000fe20007810000 */
[----:B------:R-:W-:Y:S01]  /*6060*/  MUFU.EX2 R149, R149 ;  /* 0x0000009500957308 */ /* 0x000fe20000000800 */
[----:B------:R-:W-:Y:S02]  /*6070*/  ISETP.GT.AND P5, PT, R54, 0x79, PT ;  /* 0x000000793600780c */ /* 0x000fe40003fa4270 */
[----:B--2---:R-:W-:Y:S02]  /*6080*/  FSEL R79, R79, -INF , P4 ;  /* 0xff8000004f4f7808 */ /* 0x004fe40002000000 */
[----:B------:R-:W-:Y:S02]  /*6090*/  FMNMX.FTZ R63, R46, R63, !PT ;  /* 0x0000003f2e3f7209 */ /* 0x000fe40007810000 */
[----:B------:R-:W-:Y:S01]  /*60a0*/  MOV R47, UR37 ;  /* 0x00000025002f7c02 */ /* 0x000fe20008000f00 */
[----:B------:R-:W-:Y:S01]  /*60b0*/  MUFU.EX2 R151, R151 ;  /* 0x0000009700977308 */ /* 0x000fe20000000800 */
[----:B0-----:R-:W-:-:S02]  /*60c0*/  FSEL R80, R80, -INF , P5 ;  /* 0xff80000050507808 */ /* 0x001fc40002800000 */
[----:B------:R-:W-:Y:S02]  /*60d0*/  FMNMX.FTZ R35, R79, R63, !PT ;  /* 0x0000003f4f237209 */ /* 0x000fe40007810000 */
[----:B------:R-:W-:Y:S02]  /*60e0*/  @!P1 LEA R47, R47, UR38, 0x3 ;  /* 0x000000262f2f9c11 */ /* 0x000fe4000f8e18ff */
[----:B------:R-:W-:Y:S01]  /*60f0*/  FMNMX.FTZ R35, R80, R35, !PT ;  /* 0x0000002350237209 */ /* 0x000fe20007810000 */
[----:B------:R-:W-:Y:S02]  /*6100*/  MUFU.EX2 R14, R14 ;  /* 0x0000000e000e7308 */ /* 0x000fe40000000800 */
[----:B------:R-:W-:Y:S02]  /*6110*/  @!P1 VIADD R47, R47, 0x16840 ;  /* 0x000168402f2f9836 */ /* 0x000fe40000000000 */
[----:B------:R-:W0:Y:S03]  /*6120*/  SHFL.BFLY PT, R36, R35, 0x2, 0x1f ;  /* 0x0c401f0023247f89 */ /* 0x000e2600000e0000 */
[----:B------:R-:W-:Y:S01]  /*6130*/  @!P1 PRMT R47, RZ, 0x654, R47 ;  /* 0x00000654ff2f9816 */ /* 0x000fe2000000002f */
[----:B------:R-:W-:Y:S08]  /*6140*/  MUFU.EX2 R145, R145 ;  /* 0x0000009100917308 */ /* 0x000ff00000000800 */
[----:B------:R-:W-:Y:S08]  /*6150*/  MUFU.EX2 R20, R20 ;  /* 0x0000001400147308 */ /* 0x000ff00000000800 */
[----:B------:R-:W-:Y:S01]  /*6160*/  MUFU.EX2 R147, R147 ;  /* 0x0000009300937308 */ /* 0x000fe20000000800 */
[----:B0-----:R-:W-:Y:S01]  /*6170*/  FMNMX.FTZ R42, R35, R36, !PT ;  /* 0x00000024232a7209 */ /* 0x001fe20007810000 */
[-CC-:B------:R-:W-:Y:S01]  /*6180*/  FFMA.FTZ R35, R51, R41.reuse, -R78.reuse ;  /* 0x0000002933237223 */ /* 0x180fe2000001084e */
[----:B------:R-:W-:-:S05]  /*6190*/  FFMA.FTZ R36, R55, R41, -R78 ;  /* 0x0000002937247223 */ /* 0x000fca000001084e */
[----:B------:R-:W-:Y:S01]  /*61a0*/  MUFU.EX2 R24, R24 ;  /* 0x0000001800187308 */ /* 0x000fe20000000800 */
[----:B------:R-:W0:Y:S01]  /*61b0*/  SHFL.BFLY PT, R51, R42, 0x1, 0x1f ;  /* 0x0c201f002a337f89 */ /* 0x000e2200000e0000 */
[----:B------:R-:W-:Y:S02]  /*61c0*/  WARPGROUP.DEPBAR.LE gsb0, 0x0 ;  /* 0x00008000000079c5 */ /* 0x000fe40000010000 */
[----:B------:R-:W-:-:S04]  /*61d0*/  WARPGROUP.ARRIVE ;  /* 0x00000000000079c5 */ /* 0x000fc80000000000 */
[----:B------:R-:W-:Y:S02]  /*61e0*/  MUFU.EX2 R141, R141 ;  /* 0x0000008d008d7308 */ /* 0x000fe40000000800 */
[----:B------:R-:W-:Y:S06]  /*61f0*/  HGMMA.64x64x16.F32 R88, R120, gdesc[UR8].tnspB, R88, gsb0 ;  /* 0x40e0000878587df0 */ /* 0x000fec0008000858 */
[----:B------:R-:W-:Y:S01]  /*6200*/  MUFU.EX2 R25, R25 ;  /* 0x0000001900197308 */ /* 0x000fe20000000800 */
[----:B0-----:R-:W-:Y:S01]  /*6210*/  FMNMX.FTZ R51, R42, R51, !PT ;  /* 0x000000332a337209 */ /* 0x001fe20007810000 */
[----:B------:R-:W-:-:S06]  /*6220*/  FFMA.FTZ R42, R67, R41, -R78 ;  /* 0x00000029432a7223 */ /* 0x000fcc000001084e */
[----:B------:R-:W-:Y:S01]  /*6230*/  MUFU.EX2 R143, R143 ;  /* 0x0000008f008f7308 */ /* 0x000fe20000000800 */
[C---:B------:R-:W-:Y:S01]  /*6240*/  FSETP.NEU.FTZ.AND P4, PT, R51.reuse, -INF , PT ;  /* 0xff8000003300780b */ /* 0x040fe20003f9d000 */
[----:B------:R-:W-:-:S05]  /*6250*/  FMUL.FTZ R50, R51, R41 ;  /* 0x0000002933327220 */ /* 0x000fca0000410000 */
[----:B------:R-:W-:Y:S01]  /*6260*/  FSEL R50, R50, RZ, P4 ;  /* 0x000000ff32327208 */ /* 0x000fe20002000000 */
[----:B------:R-:W-:Y:S04]  /*6270*/  MUFU.EX2 R27, R27 ;  /* 0x0000001b001b7308 */ /* 0x000fe80000000800 */
[-CC-:B------:R-:W-:Y:S01]  /*6280*/  FFMA.FTZ R142, R44, R41.reuse, -R50.reuse ;  /* 0x000000292c8e7223 */ /* 0x180fe20000010832 */
[----:B------:R-:W-:Y:S01]  /*6290*/  FSEL R44, R10, RZ, P3 ;  /* 0x000000ff0a2c7208 */ /* 0x000fe20001800000 */
[-CC-:B------:R-:W-:Y:S01]  /*62a0*/  FFMA.FTZ R148, R7, R41.reuse, -R50.reuse ;  /* 0x0000002907947223 */ /* 0x180fe20000010832 */
[-CC-:B------:R-:W-:Y:S01]  /*62b0*/  FFMA.FTZ R150, R11, R41.reuse, -R50.reuse ;  /* 0x000000290b967223 */ /* 0x180fe20000010832 */
[-CC-:B------:R-:W-:Y:S01]  /*62c0*/  FFMA.FTZ R11, R15, R41.reuse, -R50.reuse ;  /* 0x000000290f0b7223 */ /* 0x180fe20000010832 */
[-CC-:B------:R-:W-:Y:S01]  /*62d0*/  FFMA.FTZ R15, R45, R41.reuse, -R50.reuse ;  /* 0x000000292d0f7223 */ /* 0x180fe20000010832 */
[----:B------:R-:W-:Y:S01]  /*62e0*/  FADD.FTZ R44, -R44, R5 ;  /* 0x000000052c2c7221 */ /* 0x000fe20000010100 */
[----:B------:R-:W-:Y:S01]  /*62f0*/  FSEL R5, R51, RZ, P4 ;  /* 0x000000ff33057208 */ /* 0x000fe20002000000 */
[-CC-:B------:R-:W-:Y:S01]  /*6300*/  FFMA.FTZ R7, R9, R41.reuse, -R50.reuse ;  /* 0x0000002909077223 */ /* 0x180fe20000010832 */
[----:B------:R-:W-:Y:S01]  /*6310*/  MUFU.EX2 R148, R148 ;  /* 0x0000009400947308 */ /* 0x000fe20000000800 */
[-C--:B------:R-:W-:Y:S01]  /*6320*/  FMUL.FTZ R45, R44, R41.reuse ;  /* 0x000000292c2d7220 */ /* 0x080fe20000410000 */
[-C--:B------:R-:W-:Y:S01]  /*6330*/  FFMA.FTZ R9, R12, R41.reuse, -R50 ;  /* 0x000000290c097223 */ /* 0x080fe20000010832 */
[----:B------:R-:W-:Y:S01]  /*6340*/  FADD.FTZ R6, -R5, R6 ;  /* 0x0000000605067221 */ /* 0x000fe20000010100 */
[----:B------:R-:W-:Y:S01]  /*6350*/  VIADD R44, R83, 0x9 ;  /* 0x00000009532c7836 */ /* 0x000fe20000000000 */
[----:B------:R-:W-:Y:S01]  /*6360*/  ISETP.GE.U32.AND P3, PT, R86, 0x180, PT ;  /* 0x000001805600780c */ /* 0x000fe20003f66070 */
[-CC-:B------:R-:W-:Y:S01]  /*6370*/  FFMA.FTZ R144, R13, R41.reuse, -R50.reuse ;  /* 0x000000290d907223 */ /* 0x180fe20000010832 */
[-C--:B------:R-:W-:Y:S01]  /*6380*/  FMUL.FTZ R6, R6, R41.reuse ;  /* 0x0000002906067220 */ /* 0x080fe20000410000 */
[----:B------:R0:W-:Y:S01]  /*6390*/  MUFU.EX2 R5, R45 ;  /* 0x0000002d00057308 */ /* 0x0001e20000000800 */
[----:B------:R-:W-:Y:S01]  /*63a0*/  FFMA.FTZ R136, R48, R41, -R50 ;  /* 0x0000002930887223 */ /* 0x000fe20000010832 */
[----:B------:R-:W-:-:S02]  /*63b0*/  IMAD.U32 R48, RZ, RZ, UR6 ;  /* 0x00000006ff307e24 */ /* 0x000fc4000f8e00ff */
[-CC-:B------:R-:W-:Y:S01]  /*63c0*/  FFMA.FTZ R146, R21, R41.reuse, -R50.reuse ;  /* 0x0000002915927223 */ /* 0x180fe20000010832 */
[-CC-:B------:R-:W-:Y:S01]  /*63d0*/  FFMA.FTZ R21, R49, R41.reuse, -R50.reuse ;  /* 0x0000002931157223 */ /* 0x180fe20000010832 */
[-CC-:B------:R-:W-:Y:S01]  /*63e0*/  FFMA.FTZ R12, R26, R41.reuse, -R50.reuse ;  /* 0x000000291a0c7223 */ /* 0x180fe20000010832 */
[-CC-:B------:R-:W-:Y:S01]  /*63f0*/  FFMA.FTZ R140, R66, R41.reuse, -R50.reuse ;  /* 0x00000029428c7223 */ /* 0x180fe20000010832 */
[----:B------:R-:W-:Y:S01]  /*6400*/  @!P1 LEA R48, R48, UR38, 0x3 ;  /* 0x0000002630309c11 */ /* 0x000fe2000f8e18ff */
[----:B------:R-:W1:Y:S01]  /*6410*/  MUFU.EX2 R6, R6 ;  /* 0x0000000600067308 */ /* 0x000e620000000800 */
[----:B0-----:R-:W-:Y:S01]  /*6420*/  SEL R45, R44, 0x9, !P3 ;  /* 0x000000092c2d7807 */ /* 0x001fe20005800000 */
        /* <DEDUP_REMOVED lines=15> */
[----:B-1----:R-:W-:Y:S01]  /*6520*/  FFMA.FTZ R2, R6, R2, R148 ;  /* 0x0000000206027223 */ /* 0x002fe20000010094 */
[-CC-:B------:R-:W-:Y:S01]  /*6530*/  FFMA.FTZ R46, R46, R41.reuse, -R50.reuse ;  /* 0x000000292e2e7223 */ /* 0x180fe20000010832 */
[----:B------:R-:W-:Y:S01]  /*6540*/  FFMA.FTZ R79, R79, R41, -R50 ;  /* 0x000000294f4f7223 */ /* 0x000fe20000010832 */
[C---:B------:R-:W-:Y:S01]  /*6550*/  ISETP.GT.AND P3, PT, R3.reuse, R4, PT ;  /* 0x000000040300720c */ /* 0x040fe20003f64270 */
[----:B------:R-:W-:Y:S01]  /*6560*/  UMOV UR6, UR37 ;  /* 0x0000002500067c82 */ /* 0x000fe20008000000 */
[----:B------:R-:W-:-:S02]  /*6570*/  VIADD R3, R3, 0xffffffff ;  /* 0xffffffff03037836 */ /* 0x000fc40000000000 */
[----:B------:R-:W1:Y:S01]  /*6580*/  MUFU.EX2 R9, R9 ;  /* 0x0000000900097308 */ /* 0x000e620000000800 */
[C---:B0-----:R-:W-:Y:S01]  /*6590*/  FADD.FTZ R49, R7.reuse, R2 ;  /* 0x0000000207317221 */ /* 0x041fe20000010000 */
[----:B------:R-:W-:Y:S01]  /*65a0*/  F2FP.F16.F32.PACK_AB R148, R7, R148 ;  /* 0x000000940794723e */ /* 0x000fe200000000ff */
[----:B------:R-:W-:Y:S02]  /*65b0*/  WARPGROUP.DEPBAR.LE gsb0, 0x0 ;  /* 0x00008000000079c5 */ /* 0x000fe40000010000 */
[----:B------:R0:W-:Y:S06]  /*65c0*/  BAR.ARV R45, 0x100 ;  /* 0x0004002d0000751d */ /* 0x0001ec0000002000 */
[----:B------:R-:W3:Y:S01]  /*65d0*/  MUFU.EX2 R144, R144 ;  /* 0x0000009000907308 */ /* 0x000ee20000000800 */
[----:B------:R4:W-:Y:S01]  /*65e0*/  @!P1 SYNCS.ARRIVE.TRANS64.RED.A1T0 RZ, [R47+URZ], RZ ;  /* 0x000000ff2fff99a7 */ /* 0x0009e2000810043f */
[-C--:B------:R-:W-:Y:S01]  /*65f0*/  FMUL.FTZ R88, R88, R6.reuse ;  /* 0x0000000658587220 */ /* 0x080fe20000410000 */
[-C--:B------:R-:W-:Y:S01]  /*6600*/  FMUL.FTZ R89, R89, R6.reuse ;  /* 0x0000000659597220 */ /* 0x080fe20000410000 */
[-C--:B------:R-:W-:Y:S01]  /*6610*/  FMUL.FTZ R92, R92, R6.reuse ;  /* 0x000000065c5c7220 */ /* 0x080fe20000410000 */
[-C--:B------:R-:W-:Y:S01]  /*6620*/  FMUL.FTZ R93, R93, R6.reuse ;  /* 0x000000065d5d7220 */ /* 0x080fe20000410000 */
[-C--:B------:R-:W-:Y:S01]  /*6630*/  FMUL.FTZ R96, R96, R6.reuse ;  /* 0x0000000660607220 */ /* 0x080fe20000410000 */
[----:B------:R-:W-:Y:S01]  /*6640*/  FMUL.FTZ R97, R97, R6 ;  /* 0x0000000661617220 */ /* 0x000fe20000410000 */
[----:B------:R-:W5:Y:S01]  /*6650*/  MUFU.EX2 R11, R11 ;  /* 0x0000000b000b7308 */ /* 0x000f620000000800 */
[----:B----4-:R-:W-:Y:S01]  /*6660*/  FFMA.FTZ R47, R5, R0, R149 ;  /* 0x00000000052f7223 */ /* 0x010fe20000010095 */
[----:B------:R-:W-:Y:S01]  /*6670*/  F2FP.F16.F32.PACK_AB R149, R8, R149 ;  /* 0x000000950895723e */ /* 0x000fe200000000ff */
[-C--:B------:R-:W-:Y:S01]  /*6680*/  FMUL.FTZ R100, R100, R6.reuse ;  /* 0x0000000664647220 */ /* 0x080fe20000410000 */
[----:B------:R-:W-:Y:S01]  /*6690*/  FMUL.FTZ R101, R101, R6 ;  /* 0x0000000665657220 */ /* 0x000fe20000410000 */
[----:B------:R-:W-:Y:S01]  /*66a0*/  FADD.FTZ R2, R8, R47 ;  /* 0x0000002f08027221 */ /* 0x000fe20000010000 */
[----:B------:R-:W-:-:S02]  /*66b0*/  @!P1 VIADD R47, R48, 0x16860 ;  /* 0x00016860302f9836 */ /* 0x000fc40000000000 */
[----:B--2---:R-:W-:Y:S01]  /*66c0*/  FADD.FTZ R48, R150, R49 ;  /* 0x0000003196307221 */ /* 0x004fe20000010000 */
[----:B------:R-:W2:Y:S01]  /*66d0*/  MUFU.EX2 R146, R146 ;  /* 0x0000009200927308 */ /* 0x000ea20000000800 */
[----:B0-----:R-:W-:Y:S01]  /*66e0*/  FADD.FTZ R45, R151, R2 ;  /* 0x00000002972d7221 */ /* 0x001fe20000010000 */
[C---:B-1----:R-:W-:Y:S01]  /*66f0*/  F2FP.F16.F32.PACK_AB R150, R9.reuse, R150 ;  /* 0x000000960996723e */ /* 0x042fe200000000ff */
[-C--:B------:R-:W-:Y:S01]  /*6700*/  FMUL.FTZ R104, R104, R6.reuse ;  /* 0x0000000668687220 */ /* 0x080fe20000410000 */
[----:B------:R-:W-:Y:S01]  /*6710*/  @!P1 PRMT R2, RZ, 0x654, R47 ;  /* 0x00000654ff029816 */ /* 0x000fe2000000002f */
[----:B------:R-:W-:Y:S01]  /*6720*/  FADD.FTZ R47, R9, R48 ;  /* 0x00000030092f7221 */ /* 0x000fe20000010000 */
[----:B------:R-:W-:Y:S01]  /*6730*/  FADD.FTZ R48, R14, R45 ;  /* 0x0000002d0e307221 */ /* 0x000fe20000010000 */
[----:B------:R-:W-:Y:S01]  /*6740*/  FMUL.FTZ R105, R105, R6 ;  /* 0x0000000669697220 */ /* 0x000fe20000410000 */
[----:B------:R-:W0:Y:S01]  /*6750*/  MUFU.EX2 R12, R12 ;  /* 0x0000000c000c7308 */ /* 0x000e220000000800 */
[----:B---3--:R-:W-:Y:S01]  /*6760*/  FADD.FTZ R52, R144, R47 ;  /* 0x0000002f90347221 */ /* 0x008fe20000010000 */
[----:B------:R-:W-:Y:S01]  /*6770*/  FADD.FTZ R45, R145, R48 ;  /* 0x00000030912d7221 */ /* 0x000fe20000010000 */
[----:B------:R1:W-:Y:S01]  /*6780*/  @!P1 SYNCS.ARRIVE.TRANS64.RED.A1T0 RZ, [R2+URZ], RZ ;  /* 0x000000ff02ff99a7 */ /* 0x0003e2000810043f */
[C---:B-----5:R-:W-:Y:S01]  /*6790*/  F2FP.F16.F32.PACK_AB R144, R11.reuse, R144 ;  /* 0x000000900b90723e */ /* 0x060fe200000000ff */
[----:B------:R-:W-:Y:S01]  /*67a0*/  FADD.FTZ R47, R11, R52 ;  /* 0x000000340b2f7221 */ /* 0x000fe20000010000 */
[----:B------:R-:W-:Y:S01]  /*67b0*/  FADD.FTZ R48, R20, R45 ;  /* 0x0000002d14307221 */ /* 0x000fe20000010000 */
[-C--:B------:R-:W-:Y:S01]  /*67c0*/  FFMA.FTZ R45, R69, R41.reuse, -R50 ;  /* 0x00000029452d7223 */ /* 0x080fe20000010832 */
[----:B------:R-:W3:Y:S01]  /*67d0*/  MUFU.EX2 R140, R140 ;  /* 0x0000008c008c7308 */ /* 0x000ee20000000800 */
[----:B--2---:R-:W-:Y:S01]  /*67e0*/  FADD.FTZ R47, R146, R47 ;  /* 0x0000002f922f7221 */ /* 0x004fe20000010000 */
[----:B------:R-:W-:Y:S01]  /*67f0*/  FADD.FTZ R49, R147, R48 ;  /* 0x0000003093317221 */ /* 0x000fe20000010000 */
[-C--:B-1----:R-:W-:Y:S01]  /*6800*/  FFMA.FTZ R2, R65, R41.reuse, -R50 ;  /* 0x0000002941027223 */ /* 0x082fe20000010832 */
[-C--:B------:R-:W-:Y:S01]  /*6810*/  FMUL.FTZ R108, R108, R6.reuse ;  /* 0x000000066c6c7220 */ /* 0x080fe20000410000 */
[-C--:B------:R-:W-:Y:S01]  /*6820*/  FMUL.FTZ R109, R109, R6.reuse ;  /* 0x000000066d6d7220 */ /* 0x080fe20000410000 */
[----:B------:R-:W-:Y:S01]  /*6830*/  FADD.FTZ R48, R24, R49 ;  /* 0x0000003118307221 */ /* 0x000fe20000010000 */
[----:B------:R-:W-:Y:S01]  /*6840*/  FMUL.FTZ R112, R112, R6 ;  /* 0x0000000670707220 */ /* 0x000fe20000410000 */
[----:B------:R-:W1:Y:S01]  /*6850*/  MUFU.EX2 R13, R13 ;  /* 0x0000000d000d7308 */ /* 0x000e620000000800 */
[C---:B0-----:R-:W-:Y:S01]  /*6860*/  FADD.FTZ R53, R12.reuse, R47 ;  /* 0x0000002f0c357221 */ /* 0x041fe20000010000 */
[----:B------:R-:W-:Y:S01]  /*6870*/  FADD.FTZ R48, R141, R48 ;  /* 0x000000308d307221 */ /* 0x000fe20000010000 */
[-CC-:B------:R-:W-:Y:S01]  /*6880*/  FFMA.FTZ R47, R73, R41.reuse, -R50.reuse ;  /* 0x00000029492f7223 */ /* 0x180fe20000010832 */
[----:B------:R-:W-:Y:S01]  /*6890*/  F2FP.F16.F32.PACK_AB R146, R12, R146 ;  /* 0x000000920c92723e */ /* 0x000fe200000000ff */
[----:B------:R-:W-:Y:S01]  /*68a0*/  FFMA.FTZ R50, R80, R41, -R50 ;  /* 0x0000002950327223 */ /* 0x000fe20000010832 */
[----:B------:R-:W-:Y:S01]  /*68b0*/  FADD.FTZ R48, R25, R48 ;  /* 0x0000003019307221 */ /* 0x000fe20000010000 */
[-C--:B------:R-:W-:Y:S01]  /*68c0*/  FMUL.FTZ R113, R113, R6.reuse ;  /* 0x0000000671717220 */ /* 0x080fe20000410000 */
[----:B------:R-:W0:Y:S01]  /*68d0*/  MUFU.EX2 R142, R142 ;  /* 0x0000008e008e7308 */ /* 0x000e220000000800 */
[----:B---3--:R-:W-:Y:S01]  /*68e0*/  FADD.FTZ R52, R140, R53 ;  /* 0x000000358c347221 */ /* 0x008fe20000010000 */
[----:B------:R-:W-:Y:S01]  /*68f0*/  FADD.FTZ R48, R143, R48 ;  /* 0x000000308f307221 */ /* 0x000fe20000010000 */
[-C--:B------:R-:W-:Y:S01]  /*6900*/  FMUL.FTZ R116, R116, R6.reuse ;  /* 0x0000000674747220 */ /* 0x080fe20000410000 */
[----:B------:R-:W-:Y:S01]  /*6910*/  FMUL.FTZ R117, R117, R6 ;  /* 0x0000000675757220 */ /* 0x000fe20000410000 */
[-C--:B------:R-:W-:Y:S01]  /*6920*/  FMUL.FTZ R90, R90, R5.reuse ;  /* 0x000000055a5a7220 */ /* 0x080fe20000410000 */
[----:B------:R-:W-:Y:S01]  /*6930*/  FADD.FTZ R48, R27, R48 ;  /* 0x000000301b307221 */ /* 0x000fe20000010000 */
[-C--:B------:R-:W-:Y:S01]  /*6940*/  FMUL.FTZ R91, R91, R5.reuse ;  /* 0x000000055b5b7220 */ /* 0x080fe20000410000 */
[----:B------:R-:W2:Y:S01]  /*6950*/  MUFU.EX2 R15, R15 ;  /* 0x0000000f000f7308 */ /* 0x000ea20000000800 */
        /* <DEDUP_REMOVED lines=16> */
[----:B--2---:R-:W-:Y:S01]  /*6a60*/  FADD.FTZ R49, R15, R52 ;  /* 0x000000340f317221 */ /* 0x004fe20000010000 */
[-C--:B------:R-:W-:Y:S01]  /*6a70*/  FMUL.FTZ R118, R118, R5.reuse ;  /* 0x0000000576767220 */ /* 0x080fe20000410000 */
[----:B------:R-:W-:Y:S01]  /*6a80*/  FMUL.FTZ R119, R119, R5 ;  /* 0x0000000577777220 */ /* 0x000fe20000410000 */
[----:B------:R-:W-:Y:S01]  /*6a90*/  F2FP.F16.F32.PACK_AB R151, R14, R151 ;  /* 0x000000970e97723e */ /* 0x000fe200000000ff */
[----:B------:R-:W-:Y:S01]  /*6aa0*/  IMAD.MOV.U32 R5, RZ, RZ, R10 ;  /* 0x000000ffff057224 */ /* 0x000fe200078e000a */
[----:B------:R-:W-:Y:S01]  /*6ab0*/  F2FP.F16.F32.PACK_AB R145, R20, R145 ;  /* 0x000000911491723e */ /* 0x000fe200000000ff */
[----:B------:R-:W-:Y:S01]  /*6ac0*/  IMAD.MOV.U32 R6, RZ, RZ, R51 ;  /* 0x000000ffff067224 */ /* 0x000fe200078e0033 */
[----:B------:R-:W2:Y:S01]  /*6ad0*/  MUFU.EX2 R28, R28 ;  /* 0x0000001c001c7308 */ /* 0x000ea20000000800 */
[----:B-1----:R-:W-:Y:S01]  /*6ae0*/  FADD.FTZ R52, R136, R49 ;  /* 0x0000003188347221 */ /* 0x002fe20000010000 */
[----:B------:R-:W-:-:S02]  /*6af0*/  F2FP.F16.F32.PACK_AB R147, R24, R147 ;  /* 0x000000931893723e */ /* 0x000fc400000000ff */
[----:B------:R-:W-:Y:S02]  /*6b00*/  F2FP.F16.F32.PACK_AB R140, R13, R140 ;  /* 0x0000008c0d8c723e */ /* 0x000fe400000000ff */
[----:B------:R-:W-:Y:S02]  /*6b10*/  F2FP.F16.F32.PACK_AB R141, R25, R141 ;  /* 0x0000008d198d723e */ /* 0x000fe400000000ff */
[----:B------:R-:W1:Y:S01]  /*6b20*/  MUFU.EX2 R21, R21 ;  /* 0x0000001500157308 */ /* 0x000e620000000800 */
[----:B0-----:R-:W-:Y:S01]  /*6b30*/  FADD.FTZ R49, R137, R48 ;  /* 0x0000003089317221 */ /* 0x001fe20000010000 */
[----:B------:R-:W-:Y:S02]  /*6b40*/  F2FP.F16.F32.PACK_AB R142, R15, R142 ;  /* 0x0000008e0f8e723e */ /* 0x000fe400000000ff */
[----:B------:R-:W-:-:S04]  /*6b50*/  F2FP.F16.F32.PACK_AB R143, R27, R143 ;  /* 0x0000008f1b8f723e */ /* 0x000fc800000000ff */
        /* <DEDUP_REMOVED lines=89> */
[----:B0-----:R-:W-:-:S04]  /*70f0*/  FADD.FTZ R11, R122, R11 ;  /* 0x0000000b7a0b7221 */ /* 0x001fc80000010000 */
[C---:B--2---:R-:W-:Y:S01]  /*7100*/  FADD.FTZ R2, R50.reuse, R11 ;  /* 0x0000000b32027221 */ /* 0x044fe20000010000 */
[----:B------:R-:W-:Y:S01]  /*7110*/  F2FP.F16.F32.PACK_AB R122, R50, R122 ;  /* 0x0000007a327a723e */ /* 0x000fe200000000ff */
[C---:B-1----:R-:W-:Y:S01]  /*7120*/  FADD.FTZ R0, R71.reuse, R0 ;  /* 0x0000000047007221 */ /* 0x042fe20000010000 */
[----:B------:R-:W-:Y:S01]  /*7130*/  F2FP.F16.F32.PACK_AB R123, R71, R43 ;  /* 0x0000002b477b723e */ /* 0x000fe200000000ff */
[----:B------:R-:W-:Y:S06]  /*7140*/  @P3 BRA `(.L_x_2042) ;  /* 0xffffffd000843947 */ /* 0x000fec000383ffff */
.L_x_2033:
[----:B------:R-:W-:-:S13]  /*7150*/  ISETP.GE.AND P2, PT, R3, R23, PT ;  /* 0x000000170300720c */ /* 0x000fda0003f46270 */
[----:B------:R-:W-:Y:S05]  /*7160*/  @!P2 BRA `(.L_x_2043) ;  /* 0x000000240040a947 */ /* 0x000fea0003800000 */
[----:B------:R-:W-:Y:S01]  /*7170*/  IMAD.MOV.U32 R4, RZ, RZ, R10 ;  /* 0x000000ffff047224 */ /* 0x000fe200078e000a */
[----:B------:R-:W-:Y:S01]  /*7180*/  UMOV UR7, UR36 ;  /* 0x0000002400077c82 */ /* 0x000fe20008000000 */
[----:B------:R-:W-:Y:S01]  /*7190*/  IMAD.MOV.U32 R5, RZ, RZ, R51 ;  /* 0x000000ffff057224 */ /* 0x000fe200078e0033 */
[----:B------:R-:W-:Y:S01]  /*71a0*/  UMOV UR6, UR37 ;  /* 0x0000002500067c82 */ /* 0x000fe20008000000 */
[----:B------:R-:W-:-:S05]  /*71b0*/  ULDC UR21, c[0x0][0x9d8] ;  /* 0x0002760000157ab9 */ /* 0x000fca0000000800 */
.L_x_2052:
        /* <DEDUP_REMOVED lines=9> */
.L_x_2045:
[----:B------:R-:W-:Y:S01]  /*7250*/  ULEA UR10, UR37, UR38, 0x3 ;  /* 0x00000026250a7291 */ /* 0x000fe2000f8e183f */
[----:B------:R-:W-:-:S05]  /*7260*/  IMAD.U32 R6, RZ, RZ, UR36 ;  /* 0x00000024ff067e24 */ /* 0x000fca000f8e00ff */
[----:B------:R-:W-:-:S04]  /*7270*/  SHF.L.U32 R6, R6, 0x1f, RZ ;  /* 0x0000001f06067819 */ /* 0x000fc800000006ff */
[----:B------:R0:W1:Y:S01]  /*7280*/  SYNCS.PHASECHK.TRANS64.TRYWAIT P2, [UR10+0x16830], R6 ;  /* 0x01683006ff0075a7 */ /* 0x000062000804014a */
[----:B------:R-:W-:Y:S05]  /*7290*/  @!P0 BRA `(.L_x_2046) ;  /* 0x0000000000048947 */ /* 0x000fea0003800000 */
[----:B------:R-:W-:Y:S01]  /*72a0*/  BPT.TRAP 0x1 ;  /* 0x000000040000795c */ /* 0x000fe20000300000 */
.L_x_2046:
[----:B-1----:R-:W-:Y:S05]  /*72b0*/  @P2 BRA `(.L_x_2044) ;  /* 0x0000000000082947 */ /* 0x002fea0003800000 */
[----:B------:R-:W1:Y:S02]  /*72c0*/  SYNCS.PHASECHK.TRANS64.TRYWAIT P2, [UR10+0x16830], R6 ;  /* 0x01683006ff0075a7 */ /* 0x000e64000804014a */
[----:B-1----:R-:W-:Y:S05]  /*72d0*/  @!P2 BRA `(.L_x_2047) ;  /* 0x000000b000b4a947 */ /* 0x002fea0003800000 */
.L_x_2044:
        /* <DEDUP_REMOVED lines=29> */
.L_x_2049:
[----:B------:R-:W-:Y:S01]  /*74b0*/  ULEA UR10, UR6, UR38, 0x3 ;  /* 0x00000026060a7291 */ /* 0x000fe2000f8e183f */
[----:B------:R-:W-:-:S05]  /*74c0*/  IMAD.U32 R6, RZ, RZ, UR7 ;  /* 0x00000007ff067e24 */ /* 0x000fca000f8e00ff */
[----:B------:R-:W-:-:S04]  /*74d0*/  SHF.L.U32 R6, R6, 0x1f, RZ ;  /* 0x0000001f06067819 */ /* 0x000fc800000006ff */
[----:B------:R0:W1:Y:S01]  /*74e0*/  SYNCS.PHASECHK.TRANS64.TRYWAIT P2, [UR10+0x16850], R6 ;  /* 0x01685006ff0075a7 */ /* 0x000062000804014a */
[----:B------:R-:W-:Y:S05]  /*74f0*/  @!P0 BRA `(.L_x_2050) ;  /* 0x0000000000048947 */ /* 0x000fea0003800000 */
[----:B------:R-:W-:Y:S01]  /*7500*/  BPT.TRAP 0x1 ;  /* 0x000000040000795c */ /* 0x000fe20000300000 */
.L_x_2050:
[----:B-1----:R-:W-:Y:S05]  /*7510*/  @P2 BRA `(.L_x_2048) ;  /* 0x0000000000082947 */ /* 0x002fea0003800000 */
[----:B------:R-:W1:Y:S02]  /*7520*/  SYNCS.PHASECHK.TRANS64.TRYWAIT P2, [UR10+0x16850], R6 ;  /* 0x01685006ff0075a7 */ /* 0x000e64000804014a */
[----:B-1----:R-:W-:Y:S05]  /*7530*/  @!P2 BRA `(.L_x_2051) ;  /* 0x000000b00034a947 */ /* 0x002fea0003800000 */
.L_x_2048:
[----:B------:R-:W-:Y:S01]  /*7540*/  UIADD3 UR7, UR38, 0x400, URZ ;  /* 0x0000040026077890 */ /* 0x000fe2000fffe03f */
[----:B------:R-:W-:Y:S01]  /*7550*/  WARPGROUP.ARRIVE ;  /* 0x00000000000079c5 */ /* 0x000fe20000000000 */
[----:B------:R-:W-:Y:S01]  /*7560*/  UMOV UR11, 0x40000040 ;  /* 0x40000040000b7882 */ /* 0x000fe20000000000 */
[----:B------:R-:W-:Y:S01]  /*7570*/  UMOV UR15, 0x40000040 ;  /* 0x40000040000f7882 */ /* 0x000fe20000000000 */
[----:B------:R-:W-:Y:S01]  /*7580*/  USHF.R.U32.HI UR7, URZ, 0x4, UR7 ;  /* 0x000000043f077899 */ /* 0x000fe20008011607 */
[----:B01----:R-:W-:Y:S01]  /*7590*/  FMUL.FTZ R6, R24, UR21 ;  /* 0x0000001518067c20 */ /* 0x003fe20008410000 */
[----:B------:R-:W-:Y:S01]  /*75a0*/  FMUL.FTZ R7, R25, UR21 ;  /* 0x0000001519077c20 */ /* 0x000fe20008410000 */
        /* <DEDUP_REMOVED lines=71> */
[----:B------:R-:W-:Y:S01]  /*7a20*/  UMOV UR11, 0x40000040 ;  /* 0x40000040000b7882 */ /* 0x000fe20000000000 */
[----:B------:R-:W-:-:S04]  /*7a30*/  UMOV UR7, UR36 ;  /* 0x0000002400077c82 */ /* 0x000fc80008000000 */
[----:B------:R-:W0:Y:S01]  /*7a40*/  MUFU.TANH R27, R27 ;  /* 0x0000001b001b7308 */ /* 0x000e220000002400 */
[----:B-1----:R-:W-:Y:S01]  /*7a50*/  FMNMX.FTZ R41, R21, R54, !PT ;  /* 0x0000003615297209 */ /* 0x002fe20007810000 */
[----:B------:R-:W-:Y:S01]  /*7a60*/  FMUL.FTZ R54, R69, UR21 ;  /* 0x0000001545367c20 */ /* 0x000fe20008410000 */
[----:B------:R-:W-:-:S05]  /*7a70*/  FMUL.FTZ R69, R75, UR21 ;  /* 0x000000154b457c20 */ /* 0x000fca0008410000 */
[----:B------:R-:W1:Y:S01]  /*7a80*/  MUFU.TANH R30, R30 ;  /* 0x0000001e001e7308 */ /* 0x000e620000002400 */
[----:B--2---:R-:W-:Y:S01]  /*7a90*/  FMNMX.FTZ R56, R26, R41, !PT ;  /* 0x000000291a387209 */ /* 0x004fe20007810000 */
[----:B------:R-:W-:Y:S02]  /*7aa0*/  WARPGROUP.DEPBAR.LE gsb0, 0x0 ;  /* 0x00008000000079c5 */ /* 0x000fe40000010000 */
[----:B------:R-:W-:-:S04]  /*7ab0*/  WARPGROUP.ARRIVE ;  /* 0x00000000000079c5 */ /* 0x000fc80000000000 */
[----:B------:R-:W2:Y:S01]  /*7ac0*/  MUFU.TANH R31, R31 ;  /* 0x0000001f001f7308 */ /* 0x000ea20000002400 */
[----:B0-----:R-:W-:Y:S01]  /*7ad0*/  FMNMX.FTZ R41, R27, R56, !PT ;  /* 0x000000381b297209 */ /* 0x001fe20007810000 */
[----:B------:R-:W-:Y:S01]  /*7ae0*/  HGMMA.64x64x16.F32 R88, R144, gdesc[UR12].tnspB, R88, gsb0 ;  /* 0x40e0000c90587df0 */ /* 0x000fe20008000858 */
[----:B------:R-:W-:Y:S02]  /*7af0*/  UIADD3 UR14, UR10, 0x100, URZ ;  /* 0x000001000a0e7890 */ /* 0x000fe4000fffe03f */
[----:B-1----:R-:W-:Y:S01]  /*7b00*/  FMNMX.FTZ R56, R30, R41, !PT ;  /* 0x000000291e387209 */ /* 0x002fe20007810000 */
[----:B------:R-:W-:Y:S02]  /*7b10*/  UMOV UR15, 0x40000040 ;  /* 0x40000040000f7882 */ /* 0x000fe40000000000 */
[----:B------:R-:W0:Y:S08]  /*7b20*/  MUFU.TANH R34, R34 ;  /* 0x0000002200227308 */ /* 0x000e300000002400 */
[----:B------:R-:W1:Y:S01]  /*7b30*/  MUFU.TANH R35, R35 ;  /* 0x0000002300237308 */ /* 0x000e620000002400 */
[----:B--2---:R-:W-:Y:S01]  /*7b40*/  FMNMX.FTZ R41, R31, R56, !PT ;  /* 0x000000381f297209 */ /* 0x004fe20007810000 */
[----:B------:R-:W-:Y:S01]  /*7b50*/  FMUL.FTZ R56, R73, UR21 ;  /* 0x0000001549387c20 */ /* 0x000fe20008410000 */
[----:B------:R-:W-:-:S05]  /*7b60*/  FMUL.FTZ R73, R83, UR21 ;  /* 0x0000001553497c20 */ /* 0x000fca0008410000 */
        /* <DEDUP_REMOVED lines=10> */
[----:B------:R-:W-:-:S06]  /*7c10*/  FMUL.FTZ R58, R77, UR21 ;  /* 0x000000154d3a7c20 */ /* 0x000fcc0008410000 */
[----:B------:R-:W1:Y:S01]  /*7c20*/  MUFU.TANH R48, R48 ;  /* 0x0000003000307308 */ /* 0x000e620000002400 */
[----:B--2---:R-:W-:-:S07]  /*7c30*/  FMNMX.FTZ R60, R44, R41, !PT ;  /* 0x000000292c3c7209 */ /* 0x004fce0007810000 */
[----:B------:R-:W2:Y:S01]  /*7c40*/  MUFU.TANH R50, R50 ;  /* 0x0000003200327308 */ /* 0x000ea20000002400 */
[----:B0-----:R-:W-:Y:S01]  /*7c50*/  FMNMX.FTZ R41, R47, R60, !PT ;  /* 0x0000003c2f297209 */ /* 0x001fe20007810000 */
[----:B------:R-:W-:Y:S02]  /*7c60*/  FMUL.FTZ R60, R81, UR21 ;  /* 0x00000015513c7c20 */ /* 0x000fe40008410000 */
[----:B------:R-:W0:Y:S04]  /*7c70*/  S2R R81, SR_TID.X ;  /* 0x0000000000517919 */ /* 0x000e280000002100 */
[----:B------:R-:W3:Y:S01]  /*7c80*/  MUFU.TANH R52, R52 ;  /* 0x0000003400347308 */ /* 0x000ee20000002400 */
[----:B-1----:R-:W-:Y:S01]  /*7c90*/  FMNMX.FTZ R41, R48, R41, !PT ;  /* 0x0000002930297209 */ /* 0x002fe20007810000 */
[----:B------:R-:W-:-:S02]  /*7ca0*/  WARPGROUP.DEPBAR.LE gsb0, 0x0 ;  /* 0x00008000000079c5 */ /* 0x000fc40000010000 */
[----:B------:R-:W-:-:S04]  /*7cb0*/  WARPGROUP.ARRIVE ;  /* 0x00000000000079c5 */ /* 0x000fc80000000000 */
[----:B------:R-:W1:Y:S01]  /*7cc0*/  MUFU.TANH R53, R53 ;  /* 0x0000003500357308 */ /* 0x000e620000002400 */
[----:B--2---:R-:W-:Y:S01]  /*7cd0*/  FMNMX.FTZ R41, R50, R41, !PT ;  /* 0x0000002932297209 */ /* 0x004fe20007810000 */
[----:B------:R-:W-:Y:S01]  /*7ce0*/  HGMMA.64x64x16.F32 R88, R140, gdesc[UR12].tnspB, R88, gsb0 ;  /* 0x40e0000c8c587df0 */ /* 0x000fe20008000858 */
[----:B------:R-:W-:Y:S01]  /*7cf0*/  UIADD3 UR14, UR10, 0x180, URZ ;  /* 0x000001800a0e7890 */ /* 0x000fe2000fffe03f */
[----:B------:R-:W-:-:S04]  /*7d00*/  UMOV UR15, 0x40000040 ;  /* 0x40000040000f7882 */ /* 0x000fc80000000000 */
[----:B------:R-:W2:Y:S01]  /*7d10*/  MUFU.TANH R54, R54 ;  /* 0x0000003600367308 */ /* 0x000ea20000002400 */
[----:B---3--:R-:W-:-:S07]  /*7d20*/  FMNMX.FTZ R62, R52, R41, !PT ;  /* 0x00000029343e7209 */ /* 0x008fce0007810000 */
[----:B------:R-:W3:Y:S01]  /*7d30*/  MUFU.TANH R55, R55 ;  /* 0x0000003700377308 */ /* 0x000ee20000002400 */
[----:B-1----:R-:W-:Y:S02]  /*7d40*/  FMNMX.FTZ R41, R53, R62, !PT ;  /* 0x0000003e35297209 */ /* 0x002fe40007810000 */
[----:B0-----:R-:W-:Y:S02]  /*7d50*/  SHF.R.U32.HI R80, RZ, 0x7, R81 ;  /* 0x00000007ff507819 */ /* 0x001fe40000011651 */
[----:B------:R-:W-:-:S03]  /*7d60*/  ISETP.GE.U32.AND P2, PT, R81, 0x180, PT ;  /* 0x000001805100780c */ /* 0x000fc60003f46070 */
[----:B------:R-:W0:Y:S01]  /*7d70*/  MUFU.TANH R56, R56 ;  /* 0x0000003800387308 */ /* 0x000e220000002400 */
[----:B--2---:R-:W-:-:S07]  /*7d80*/  FMNMX.FTZ R62, R54, R41, !PT ;  /* 0x00000029363e7209 */ /* 0x004fce0007810000 */
[----:B------:R-:W1:Y:S01]  /*7d90*/  MUFU.TANH R57, R57 ;  /* 0x0000003900397308 */ /* 0x000e620000002400 */
[----:B---3--:R-:W-:Y:S01]  /*7da0*/  FMNMX.FTZ R41, R55, R62, !PT ;  /* 0x0000003e37297209 */ /* 0x008fe20007810000 */
        /* <DEDUP_REMOVED lines=13> */
[----:B------:R-:W-:Y:S01]  /*7e80*/  WARPGROUP.ARRIVE ;  /* 0x00000000000079c5 */ /* 0x000fe20000000000 */
[----:B--2---:R-:W-:-:S03]  /*7e90*/  FMNMX.FTZ R51, R61, R66, !PT ;  /* 0x000000423d337209 */ /* 0x004fc60007810000 */
[----:B------:R-:W1:Y:S01]  /*7ea0*/  MUFU.TANH R8, R8 ;  /* 0x0000000800087308 */ /* 0x000e620000002400 */
[----:B------:R-:W-:Y:S01]  /*7eb0*/  FMUL.FTZ R66, R70, UR21 ;  /* 0x0000001546427c20 */ /* 0x000fe20008410000 */
[----:B------:R-:W-:Y:S01]  /*7ec0*/  FMUL.FTZ R70, R78, UR21 ;  /* 0x000000154e467c20 */ /* 0x000fe20008410000 */
[----:B------:R-:W-:Y:S01]  /*7ed0*/  HGMMA.64x64x16.F32 R88, R136, gdesc[UR12].tnspB, R88, gsb0 ;  /* 0x40e0000c88587df0 */ /* 0x000fe20008000858 */
[----:B------:R-:W-:Y:S01]  /*7ee0*/  UIADD3 UR14, UR10, 0x200, URZ ;  /* 0x000002000a0e7890 */ /* 0x000fe2000fffe03f */
[----:B0-----:R-:W-:Y:S01]  /*7ef0*/  FMNMX.FTZ R51, R62, R51, !PT ;  /* 0x000000333e337209 */ /* 0x001fe20007810000 */
[----:B------:R-:W-:Y:S02]  /*7f00*/  UMOV UR15, 0x40000040 ;  /* 0x40000040000f7882 */ /* 0x000fe40000000000 */
[----:B------:R-:W0:Y:S02]  /*7f10*/  MUFU.TANH R9, R9 ;  /* 0x0000000900097308 */ /* 0x000e240000002400 */
[----:B------:R-:W2:Y:S06]  /*7f20*/  SHFL.BFLY PT, R41, R51, 0x2, 0x1f ;  /* 0x0c401f0033297f89 */ /* 0x000eac00000e0000 */
[----:B------:R-:W3:Y:S08]  /*7f30*/  MUFU.TANH R12, R12 ;  /* 0x0000000c000c7308 */ /* 0x000ef00000002400 */
[----:B------:R-:W4:Y:S08]  /*7f40*/  MUFU.TANH R13, R13 ;  /* 0x0000000d000d7308 */ /* 0x000f300000002400 */
[----:B------:R-:W5:Y:S01]  /*7f50*/  MUFU.TANH R17, R17 ;  /* 0x0000001100117308 */ /* 0x000f620000002400 */
[----:B--2---:R-:W-:-:S02]  /*7f60*/  FMNMX.FTZ R51, R51, R41, !PT ;  /* 0x0000002933337209 */ /* 0x004fc40007810000 */
[----:B------:R-:W2:Y:S03]  /*7f70*/  LDC R41, c[0x0][0x988] ;  /* 0x00026200ff297b82 */ /* 0x000ea60000000800 */
[----:B------:R-:W1:Y:S02]  /*7f80*/  SHFL.BFLY PT, R75, R51, 0x1, 0x1f ;  /* 0x0c201f00334b7f89 */ /* 0x000e6400000e0000 */
[----:B------:R-:W5:Y:S08]  /*7f90*/  MUFU.TANH R18, R18 ;  /* 0x0000001200127308 */ /* 0x000f700000002400 */
[----:B------:R-:W5:Y:S08]  /*7fa0*/  MUFU.TANH R24, R24 ;  /* 0x0000001800187308 */ /* 0x000f700000002400 */
[----:B------:R-:W5:Y:S01]  /*7fb0*/  MUFU.TANH R25, R25 ;  /* 0x0000001900197308 */ /* 0x000f620000002400 */
[----:B-1----:R-:W-:-:S07]  /*7fc0*/  FMNMX.FTZ R51, R51, R75, !PT ;  /* 0x0000004b33337209 */ /* 0x002fce0007810000 */
[----:B------:R-:W1:Y:S01]  /*7fd0*/  MUFU.TANH R28, R28 ;  /* 0x0000001c001c7308 */ /* 0x000e620000002400 */
[----:B------:R-:W-:Y:S01]  /*7fe0*/  FMUL.FTZ R75, R87, UR21 ;  /* 0x00000015574b7c20 */ /* 0x000fe20008410000 */
[----:B------:R-:W-:-:S04]  /*7ff0*/  FADD.FTZ R76, -R51, R5 ;  /* 0x00000005334c7221 */ /* 0x000fc80000010100 */
[-C--:B--2---:R-:W-:Y:S01]  /*8000*/  FMUL.FTZ R5, R76, R41.reuse ;  /* 0x000000294c057220 */ /* 0x084fe20000410000 */
[-C--:B------:R-:W-:Y:S01]  /*8010*/  FMUL.FTZ R76, R51, R41.reuse ;  /* 0x00000029334c7220 */ /* 0x080fe20000410000 */
[----:B------:R-:W2:Y:S03]  /*8020*/  MUFU.TANH R29, R29 ;  /* 0x0000001d001d7308 */ /* 0x000ea60000002400 */
[-CC-:B------:R-:W-:Y:S01]  /*8030*/  FFMA.FTZ R150, R10, R41.reuse, -R76.reuse ;  /* 0x000000290a967223 */ /* 0x180fe2000001084c */
[----:B------:R-:W-:Y:S01]  /*8040*/  FMNMX.FTZ R10, R8, R4, !PT ;  /* 0x00000004080a7209 */ /* 0x000fe20007810000 */
[-CC-:B------:R-:W-:Y:S01]  /*8050*/  FFMA.FTZ R148, R6, R41.reuse, -R76.reuse ;  /* 0x0000002906947223 */ /* 0x180fe2000001084c */
[-CC-:B------:R-:W-:Y:S01]  /*8060*/  FFMA.FTZ R6, R7, R41.reuse, -R76.reuse ;  /* 0x0000002907067223 */ /* 0x180fe2000001084c */
[----:B------:R-:W-:Y:S02]  /*8070*/  WARPGROUP.DEPBAR.LE gsb0, 0x0 ;  /* 0x00008000000079c5 */ /* 0x000fe40000010000 */
[----:B------:R-:W-:Y:S01]  /*8080*/  WARPGROUP.ARRIVE ;  /* 0x00000000000079c5 */ /* 0x000fe20000000000 */
[-CC-:B------:R-:W-:Y:S01]  /*8090*/  FFMA.FTZ R7, R11, R41.reuse, -R76.reuse ;  /* 0x000000290b077223 */ /* 0x180fe2000001084c */
[----:B0-----:R-:W-:Y:S01]  /*80a0*/  FMNMX.FTZ R11, R9, R10, !PT ;  /* 0x0000000a090b7209 */ /* 0x001fe20007810000 */
[----:B------:R-:W0:Y:S01]  /*80b0*/  MUFU.TANH R32, R32 ;  /* 0x0000002000207308 */ /* 0x000e220000002400 */
[-CC-:B------:R-:W-:Y:S01]  /*80c0*/  FFMA.FTZ R140, R26, R41.reuse, -R76.reuse ;  /* 0x000000291a8c7223 */ /* 0x180fe2000001084c */
[--C-:B------:R-:W-:Y:S01]  /*80d0*/  FFMA.FTZ R26, R39, R41, -R76.reuse ;  /* 0x00000029271a7223 */ /* 0x100fe2000001084c */
[----:B------:R-:W-:Y:S01]  /*80e0*/  HGMMA.64x64x16.F32 R88, R132, gdesc[UR12].tnspB, R88, gsb0 ;  /* 0x40e0000c84587df0 */ /* 0x000fe20008000858 */
[----:B------:R-:W-:Y:S01]  /*80f0*/  UIADD3 UR14, UR10, 0x280, URZ ;  /* 0x000002800a0e7890 */ /* 0x000fe2000fffe03f */
[----:B---3--:R-:W-:Y:S01]  /*8100*/  FMNMX.FTZ R10, R12, R11, !PT ;  /* 0x0000000b0c0a7209 */ /* 0x008fe20007810000 */
[----:B------:R-:W-:Y:S01]  /*8110*/  UMOV UR15, 0x40000040 ;  /* 0x40000040000f7882 */ /* 0x000fe20000000000 */
[-CC-:B------:R-:W-:Y:S01]  /*8120*/  FFMA.FTZ R136, R34, R41.reuse, -R76.reuse ;  /* 0x0000002922887223 */ /* 0x180fe2000001084c */
[----:B------:R-:W3:Y:S01]  /*8130*/  MUFU.TANH R33, R33 ;  /* 0x0000002100217308 */ /* 0x000ee20000002400 */
[----:B----4-:R-:W-:Y:S01]  /*8140*/  FMNMX.FTZ R10, R13, R10, !PT ;  /* 0x0000000a0d0a7209 */ /* 0x010fe20007810000 */
[-CC-:B------:R-:W-:Y:S01]  /*8150*/  FFMA.FTZ R34, R53, R41.reuse, -R76.reuse ;  /* 0x0000002935227223 */ /* 0x180fe2000001084c */
[-CC-:B------:R-:W-:Y:S01]  /*8160*/  FFMA.FTZ R144, R14, R41.reuse, -R76.reuse ;  /* 0x000000290e907223 */ /* 0x180fe2000001084c */
[-CC-:B------:R-:W-:Y:S01]  /*8170*/  FFMA.FTZ R146, R20, R41.reuse, -R76.reuse ;  /* 0x0000002914927223 */ /* 0x180fe2000001084c */
[----:B-----5:R-:W-:Y:S01]  /*8180*/  FMNMX.FTZ R11, R17, R10, !PT ;  /* 0x0000000a110b7209 */ /* 0x020fe20007810000 */
[-CC-:B------:R-:W-:Y:S01]  /*8190*/  FFMA.FTZ R14, R21, R41.reuse, -R76.reuse ;  /* 0x00000029150e7223 */ /* 0x180fe2000001084c */
[--C-:B------:R-:W-:Y:S01]  /*81a0*/  FFMA.FTZ R20, R31, R41, -R76.reuse ;  /* 0x000000291f147223 */ /* 0x100fe2000001084c */
[----:B------:R-:W4:Y:S01]  /*81b0*/  MUFU.TANH R36, R36 ;  /* 0x0000002400247308 */ /* 0x000f220000002400 */
[----:B------:R-:W-:Y:S01]  /*81c0*/  FMNMX.FTZ R11, R18, R11, !PT ;  /* 0x0000000b120b7209 */ /* 0x000fe20007810000 */
[-CC-:B------:R-:W-:Y:S01]  /*81d0*/  FFMA.FTZ R21, R35, R41.reuse, -R76.reuse ;  /* 0x0000002923157223 */ /* 0x180fe2000001084c */
[-CC-:B------:R-:W-:Y:S01]  /*81e0*/  FFMA.FTZ R31, R52, R41.reuse, -R76.reuse ;  /* 0x00000029341f7223 */ /* 0x180fe2000001084c */
[--C-:B------:R-:W-:Y:S01]  /*81f0*/  FFMA.FTZ R35, R54, R41, -R76.reuse ;  /* 0x0000002936237223 */ /* 0x100fe2000001084c */
[----:B------:R-:W-:Y:S01]  /*8200*/  FMNMX.FTZ R10, R24, R11, !PT ;  /* 0x0000000b180a7209 */ /* 0x000fe20007810000 */
[-CC-:B------:R-:W-:Y:S01]  /*8210*/  FFMA.FTZ R77, R15, R41.reuse, -R76.reuse ;  /* 0x000000290f4d7223 */ /* 0x180fe2000001084c */
[-CC-:B------:R-:W-:Y:S01]  /*8220*/  FFMA.FTZ R15, R27, R41.reuse, -R76.reuse ;  /* 0x000000291b0f7223 */ /* 0x180fe2000001084c */
[----:B------:R-:W5:Y:S01]  /*8230*/  MUFU.TANH R37, R37 ;  /* 0x0000002500257308 */ /* 0x000f620000002400 */
[----:B------:R-:W-:Y:S01]  /*8240*/  FMNMX.FTZ R11, R25, R10, !PT ;  /* 0x0000000a190b7209 */ /* 0x000fe20007810000 */
[-CC-:B------:R-:W-:Y:S01]  /*8250*/  FFMA.FTZ R142, R30, R41.reuse, -R76.reuse ;  /* 0x000000291e8e7223 */ /* 0x180fe2000001084c */
[-CC-:B------:R-:W-:Y:S01]  /*8260*/  FFMA.FTZ R138, R38, R41.reuse, -R76.reuse ;  /* 0x00000029268a7223 */ /* 0x180fe2000001084c */
[--C-:B------:R-:W-:Y:S01]  /*8270*/  FFMA.FTZ R27, R44, R41, -R76.reuse ;  /* 0x000000292c1b7223 */ /* 0x100fe2000001084c */
[----:B-1----:R-:W-:Y:S01]  /*8280*/  FMNMX.FTZ R10, R28, R11, !PT ;  /* 0x0000000b1c0a7209 */ /* 0x002fe20007810000 */
[-CC-:B------:R-:W-:Y:S01]  /*8290*/  FFMA.FTZ R30, R48, R41.reuse, -R76.reuse ;  /* 0x00000029301e7223 */ /* 0x180fe2000001084c */
[-CC-:B------:R-:W-:Y:S01]  /*82a0*/  FFMA.FTZ R38, R55, R41.reuse, -R76.reuse ;  /* 0x0000002937267223 */ /* 0x180fe2000001084c */
[----:B------:R-:W1:Y:S01]  /*82b0*/  MUFU.TANH R40, R40 ;  /* 0x0000002800287308 */ /* 0x000e620000002400 */
[----:B--2---:R-:W-:Y:S01]  /*82c0*/  FMNMX.FTZ R11, R29, R10, !PT ;  /* 0x0000000a1d0b7209 */ /* 0x004fe20007810000 */
[-CC-:B------:R-:W-:Y:S01]  /*82d0*/  FFMA.FTZ R44, R58, R41.reuse, -R76.reuse ;  /* 0x000000293a2c7223 */ /* 0x180fe2000001084c */
[-CC-:B------:R-:W-:Y:S01]  /*82e0*/  FFMA.FTZ R48, R60, R41.reuse, -R76.reuse ;  /* 0x000000293c307223 */ /* 0x180fe2000001084c */
[--C-:B------:R-:W-:Y:S01]  /*82f0*/  FFMA.FTZ R61, R61, R41, -R76.reuse ;  /* 0x000000293d3d7223 */ /* 0x100fe2000001084c */
[----:B0-----:R-:W-:Y:S01]  /*8300*/  FMNMX.FTZ R10, R32, R11, !PT ;  /* 0x0000000b200a7209 */ /* 0x001fe20007810000 */
[----:B------:R-:W-:-:S02]  /*8310*/  FFMA.FTZ R62, R62, R41, -R76 ;  /* 0x000000293e3e7223 */ /* 0x000fc4000001084c */
[----:B------:R-:W0:Y:S01]  /*8320*/  MUFU.TANH R42, R42 ;  /* 0x0000002a002a7308 */ /* 0x000e220000002400 */
[----:B---3--:R-:W-:-:S04]  /*8330*/  FMNMX.FTZ R11, R33, R10, !PT ;  /* 0x0000000a210b7209 */ /* 0x008fc80007810000 */
[----:B----4-:R-:W-:-:S03]  /*8340*/  FMNMX.FTZ R10, R36, R11, !PT ;  /* 0x0000000b240a7209 */ /* 0x010fc60007810000 */
[----:B------:R-:W2:Y:S01]  /*8350*/  MUFU.TANH R45, R45 ;  /* 0x0000002d002d7308 */ /* 0x000ea20000002400 */
[----:B-----5:R-:W-:-:S04]  /*8360*/  FMNMX.FTZ R11, R37, R10, !PT ;  /* 0x0000000a250b7209 */ /* 0x020fc80007810000 */
[----:B-1----:R-:W-:-:S03]  /*8370*/  FMNMX.FTZ R11, R40, R11, !PT ;  /* 0x0000000b280b7209 */ /* 0x002fc60007810000 */
[----:B------:R-:W1:Y:S01]  /*8380*/  MUFU.TANH R46, R46 ;  /* 0x0000002e002e7308 */ /* 0x000e620000002400 */
[----:B0-----:R-:W-:-:S07]  /*8390*/  FMNMX.FTZ R10, R42, R11, !PT ;  /* 0x0000000b2a0a7209 */ /* 0x001fce0007810000 */
[----:B------:R-:W0:Y:S01]  /*83a0*/  MUFU.TANH R49, R49 ;  /* 0x0000003100317308 */ /* 0x000e220000002400 */
[----:B--2---:R-:W-:-:S07]  /*83b0*/  FMNMX.FTZ R11, R45, R10, !PT ;  /* 0x0000000a2d0b7209 */ /* 0x004fce0007810000 */
[----:B------:R-:W2:Y:S01]  /*83c0*/  MUFU.TANH R63, R63 ;  /* 0x0000003f003f7308 */ /* 0x000ea20000002400 */
[----:B-1----:R-:W-:-:S07]  /*83d0*/  FMNMX.FTZ R10, R46, R11, !PT ;  /* 0x0000000b2e0a7209 */ /* 0x002fce0007810000 */
[----:B------:R-:W1:Y:S01]  /*83e0*/  MUFU.TANH R64, R64 ;  /* 0x0000004000407308 */ /* 0x000e620000002400 */
[----:B------:R-:W-:Y:S02]  /*83f0*/  WARPGROUP.DEPBAR.LE gsb0, 0x0 ;  /* 0x00008000000079c5 */ /* 0x000fe40000010000 */
[----:B------:R-:W-:Y:S01]  /*8400*/  WARPGROUP.ARRIVE ;  /* 0x00000000000079c5 */ /* 0x000fe20000000000 */
[----:B0-----:R-:W-:Y:S01]  /*8410*/  FMNMX.FTZ R10, R49, R10, !PT ;  /* 0x0000000a310a7209 */ /* 0x001fe20007810000 */
[-CC-:B------:R-:W-:Y:S01]  /*8420*/  FFMA.FTZ R132, R43, R41.reuse, -R76.reuse ;  /* 0x000000292b847223 */ /* 0x180fe2000001084c */
[-CC-:B------:R-:W-:Y:S01]  /*8430*/  FFMA.FTZ R134, R47, R41.reuse, -R76.reuse ;  /* 0x000000292f867223 */ /* 0x180fe2000001084c */
[-CC-:B------:R-:W-:Y:S01]  /*8440*/  FFMA.FTZ R43, R57, R41.reuse, -R76.reuse ;  /* 0x00000029392b7223 */ /* 0x180fe2000001084c */
[----:B------:R-:W0:Y:S01]  /*8450*/  MUFU.TANH R65, R65 ;  /* 0x0000004100417308 */ /* 0x000e220000002400 */
[----:B------:R-:W-:Y:S01]  /*8460*/  HGMMA.64x64x16.F32 R88, R128, gdesc[UR12].tnspB, R88, gsb0 ;  /* 0x40e0000c80587df0 */ /* 0x000fe20008000858 */
[----:B------:R-:W-:Y:S01]  /*8470*/  UIADD3 UR14, UR10, 0x300, URZ ;  /* 0x000003000a0e7890 */ /* 0x000fe2000fffe03f */
[----:B--2---:R-:W-:Y:S01]  /*8480*/  FMNMX.FTZ R11, R63, R10, !PT ;  /* 0x0000000a3f0b7209 */ /* 0x004fe20007810000 */
[----:B------:R-:W-:Y:S01]  /*8490*/  UMOV UR15, 0x40000040 ;  /* 0x40000040000f7882 */ /* 0x000fe20000000000 */
[----:B------:R-:W-:Y:S01]  /*84a0*/  UIADD3 UR10, UR10, 0x380, URZ ;  /* 0x000003800a0a7890 */ /* 0x000fe2000fffe03f */
[----:B------:R-:W-:-:S02]  /*84b0*/  FFMA.FTZ R47, R59, R41, -R76 ;  /* 0x000000293b2f7223 */ /* 0x000fc4000001084c */
        /* <DEDUP_REMOVED lines=22> */
[----:B------:R-:W-:Y:S03]  /*8620*/  HGMMA.64x64x16.F32 R88, R124, gdesc[UR12].tnspB, R88, gsb0 ;  /* 0x40e0000c7c587df0 */ /* 0x000fe60008000858 */
[----:B0-----:R-:W-:Y:S01]  /*8630*/  FMNMX.FTZ R10, R74, R11, !PT ;  /* 0x0000000b4a0a7209 */ /* 0x001fe20007810000 */
[----:B------:R-:W-:Y:S02]  /*8640*/  FFMA.FTZ R11, R50, R41, -R76 ;  /* 0x00000029320b7223 */ /* 0x000fe4000001084c */
[----:B------:R-:W-:Y:S01]  /*8650*/  MUFU.EX2 R5, R5 ;  /* 0x0000000500057308 */ /* 0x000fe20000000800 */
[----:B--2---:R-:W-:-:S07]  /*8660*/  FMNMX.FTZ R10, R75, R10, !PT ;  /* 0x0000000a4b0a7209 */ /* 0x004fce0007810000 */
[----:B------:R-:W-:Y:S01]  /*8670*/  MUFU.EX2 R148, R148 ;  /* 0x0000009400947308 */ /* 0x000fe20000000800 */
[----:B------:R-:W0:Y:S07]  /*8680*/  SHFL.BFLY PT, R39, R10, 0x2, 0x1f ;  /* 0x0c401f000a277f89 */ /* 0x000e2e00000e0000 */
[----:B------:R-:W-:Y:S08]  /*8690*/  MUFU.EX2 R6, R6 ;  /* 0x0000000600067308 */ /* 0x000ff00000000800 */
[----:B------:R-:W-:Y:S08]  /*86a0*/  MUFU.EX2 R150, R150 ;  /* 0x0000009600967308 */ /* 0x000ff00000000800 */
[----:B------:R-:W-:Y:S01]  /*86b0*/  MUFU.EX2 R7, R7 ;  /* 0x0000000700077308 */ /* 0x000fe20000000800 */
[----:B0-----:R-:W-:Y:S01]  /*86c0*/  FMNMX.FTZ R50, R10, R39, !PT ;  /* 0x000000270a327209 */ /* 0x001fe20007810000 */
[----:B------:R-:W-:-:S06]  /*86d0*/  FFMA.FTZ R39, R56, R41, -R76 ;  /* 0x0000002938277223 */ /* 0x000fcc000001084c */
[----:B------:R-:W-:Y:S01]  /*86e0*/  MUFU.EX2 R144, R144 ;  /* 0x0000009000907308 */ /* 0x000fe20000000800 */
[----:B------:R-:W0:Y:S07]  /*86f0*/  SHFL.BFLY PT, R53, R50, 0x1, 0x1f ;  /* 0x0c201f0032357f89 */ /* 0x000e2e00000e0000 */
[----:B------:R-:W-:Y:S08]  /*8700*/  MUFU.EX2 R77, R77 ;  /* 0x0000004d004d7308 */ /* 0x000ff00000000800 */
[----:B------:R-:W-:Y:S08]  /*8710*/  MUFU.EX2 R146, R146 ;  /* 0x0000009200927308 */ /* 0x000ff00000000800 */
[----:B------:R-:W-:Y:S01]  /*8720*/  MUFU.EX2 R14, R14 ;  /* 0x0000000e000e7308 */ /* 0x000fe20000000800 */
[----:B0-----:R-:W-:-:S05]  /*8730*/  FMNMX.FTZ R10, R50, R53, !PT ;  /* 0x00000035320a7209 */ /* 0x001fca0007810000 */
        /* <DEDUP_REMOVED lines=9> */
[----:B------:R-:W-:Y:S01]  /*87d0*/  IMAD.U32 R29, RZ, RZ, UR37 ;  /* 0x00000025ff1d7e24 */ /* 0x000fe2000f8e00ff */
[----:B------:R-:W-:Y:S01]  /*87e0*/  HGMMA.64x64x16.F32 R88, R120, gdesc[UR8].tnspB, R88, gsb0 ;  /* 0x40e0000878587df0 */ /* 0x000fe20008000858 */
[-CC-:B------:R-:W-:Y:S01]  /*87f0*/  FFMA.FTZ R8, R9, R41.reuse, -R54.reuse ;  /* 0x0000002909087223 */ /* 0x180fe20000010836 */
[----:B------:R-:W-:Y:S01]  /*8800*/  MUFU.EX2 R52, R52 ;  /* 0x0000003400347308 */ /* 0x000fe20000000800 */
[-CC-:B------:R-:W-:Y:S01]  /*8810*/  FFMA.FTZ R151, R12, R41.reuse, -R54.reuse ;  /* 0x000000290c977223 */ /* 0x180fe20000010836 */
[----:B------:R-:W-:Y:S01]  /*8820*/  @!P1 LEA R29, R29, UR38, 0x3 ;  /* 0x000000261d1d9c11 */ /* 0x000fe2000f8e18ff */
[----:B------:R-:W-:Y:S01]  /*8830*/  FFMA.FTZ R141, R28, R41, -R54 ;  /* 0x000000291c8d7223 */ /* 0x000fe20000010836 */
[----:B------:R-:W-:-:S02]  /*8840*/  VIADD R28, R80, 0x9 ;  /* 0x00000009501c7836 */ /* 0x000fc40000000000 */
[-CC-:B------:R-:W-:Y:S01]  /*8850*/  FFMA.FTZ R9, R13, R41.reuse, -R54.reuse ;  /* 0x000000290d097223 */ /* 0x180fe20000010836 */
[-CC-:B------:R-:W-:Y:S01]  /*8860*/  FFMA.FTZ R143, R32, R41.reuse, -R54.reuse ;  /* 0x00000029208f7223 */ /* 0x180fe20000010836 */
[----:B------:R-:W-:Y:S01]  /*8870*/  @!P1 VIADD R29, R29, 0x16840 ;  /* 0x000168401d1d9836 */ /* 0x000fe20000000000 */
[----:B------:R-:W0:Y:S01]  /*8880*/  MUFU.EX2 R149, R149 ;  /* 0x0000009500957308 */ /* 0x000e220000000800 */
[----:B------:R-:W-:Y:S01]  /*8890*/  SEL R32, R28, 0x9, !P2 ;  /* 0x000000091c207807 */ /* 0x000fe20005000000 */
[-CC-:B------:R-:W-:Y:S01]  /*88a0*/  FFMA.FTZ R12, R18, R41.reuse, -R54.reuse ;  /* 0x00000029120c7223 */ /* 0x180fe20000010836 */
[-CC-:B------:R-:W-:Y:S01]  /*88b0*/  FFMA.FTZ R18, R33, R41.reuse, -R54.reuse ;  /* 0x0000002921127223 */ /* 0x180fe20000010836 */
[----:B------:R-:W-:Y:S01]  /*88c0*/  @!P1 PRMT R29, RZ, 0x654, R29 ;  /* 0x00000654ff1d9816 */ /* 0x000fe2000000001d */
[-CC-:B------:R-:W-:Y:S01]  /*88d0*/  FFMA.FTZ R137, R36, R41.reuse, -R54.reuse ;  /* 0x0000002924897223 */ /* 0x180fe20000010836 */
[----:B------:R-:W-:Y:S01]  /*88e0*/  MOV R36, UR6 ;  /* 0x0000000600247c02 */ /* 0x000fe20008000f00 */
[-CC-:B------:R-:W-:Y:S01]  /*88f0*/  FFMA.FTZ R147, R24, R41.reuse, -R54.reuse ;  /* 0x0000002918937223 */ /* 0x180fe20000010836 */
[----:B------:R-:W1:Y:S01]  /*8900*/  MUFU.EX2 R8, R8 ;  /* 0x0000000800087308 */ /* 0x000e620000000800 */
[-CC-:B------:R-:W-:Y:S01]  /*8910*/  FFMA.FTZ R13, R25, R41.reuse, -R54.reuse ;  /* 0x00000029190d7223 */ /* 0x180fe20000010836 */
[-CC-:B------:R-:W-:Y:S01]  /*8920*/  FFMA.FTZ R24, R37, R41.reuse, -R54.reuse ;  /* 0x0000002925187223 */ /* 0x180fe20000010836 */
[-CC-:B------:R-:W-:Y:S01]  /*8930*/  FFMA.FTZ R139, R40, R41.reuse, -R54.reuse ;  /* 0x00000029288b7223 */ /* 0x180fe20000010836 */
[-CC-:B------:R-:W-:Y:S01]  /*8940*/  FFMA.FTZ R25, R42, R41.reuse, -R54.reuse ;  /* 0x000000292a197223 */ /* 0x180fe20000010836 */
[-CC-:B------:R-:W-:Y:S01]  /*8950*/  FFMA.FTZ R133, R45, R41.reuse, -R54.reuse ;  /* 0x000000292d857223 */ /* 0x180fe20000010836 */
[-CC-:B------:R-:W-:Y:S01]  /*8960*/  FFMA.FTZ R28, R46, R41.reuse, -R54.reuse ;  /* 0x000000292e1c7223 */ /* 0x180fe20000010836 */
[-CC-:B------:R-:W-:Y:S01]  /*8970*/  FFMA.FTZ R135, R49, R41.reuse, -R54.reuse ;  /* 0x0000002931877223 */ /* 0x180fe20000010836 */
[----:B------:R-:W2:Y:S01]  /*8980*/  MUFU.EX2 R151, R151 ;  /* 0x0000009700977308 */ /* 0x000ea20000000800 */
[----:B0-----:R-:W-:Y:S01]  /*8990*/  FFMA.FTZ R33, R52, R0, R149 ;  /* 0x0000000034217223 */ /* 0x001fe20000010095 */
[----:B------:R-:W-:Y:S01]  /*89a0*/  @!P1 LEA R0, R36, UR38, 0x3 ;  /* 0x0000002624009c11 */ /* 0x000fe2000f8e18ff */
[-CC-:B------:R-:W-:Y:S01]  /*89b0*/  FFMA.FTZ R129, R64, R41.reuse, -R54.reuse ;  /* 0x0000002940817223 */ /* 0x180fe20000010836 */
[-CC-:B------:R-:W-:Y:S01]  /*89c0*/  FFMA.FTZ R131, R66, R41.reuse, -R54.reuse ;  /* 0x0000002942837223 */ /* 0x180fe20000010836 */
[-CC-:B------:R-:W-:Y:S01]  /*89d0*/  FFMA.FTZ R125, R68, R41.reuse, -R54.reuse ;  /* 0x00000029447d7223 */ /* 0x180fe20000010836 */
[-CC-:B------:R-:W-:Y:S01]  /*89e0*/  FFMA.FTZ R69, R69, R41.reuse, -R54.reuse ;  /* 0x0000002945457223 */ /* 0x180fe20000010836 */
[--C-:B------:R-:W-:Y:S01]  /*89f0*/  FFMA.FTZ R70, R70, R41, -R54.reuse ;  /* 0x0000002946467223 */ /* 0x100fe20000010836 */
[----:B------:R-:W0:Y:S01]  /*8a00*/  MUFU.EX2 R9, R9 ;  /* 0x0000000900097308 */ /* 0x000e220000000800 */
[----:B-1----:R-:W-:Y:S01]  /*8a10*/  F2FP.F16.F32.PACK_AB R149, R8, R149 ;  /* 0x000000950895723e */ /* 0x002fe200000000ff */
[-CC-:B------:R-:W-:Y:S01]  /*8a20*/  FFMA.FTZ R71, R71, R41.reuse, -R54.reuse ;  /* 0x0000002947477223 */ /* 0x180fe20000010836 */
[-CC-:B------:R-:W-:Y:S01]  /*8a30*/  FFMA.FTZ R72, R72, R41.reuse, -R54.reuse ;  /* 0x0000002948487223 */ /* 0x180fe20000010836 */
[-CC-:B------:R-:W-:Y:S01]  /*8a40*/  FFMA.FTZ R73, R73, R41.reuse, -R54.reuse ;  /* 0x0000002949497223 */ /* 0x180fe20000010836 */
[----:B------:R-:W-:Y:S01]  /*8a50*/  FFMA.FTZ R74, R74, R41, -R54 ;  /* 0x000000294a4a7223 */ /* 0x000fe20000010836 */
[C---:B------:R-:W-:Y:S01]  /*8a60*/  ISETP.GT.AND P2, PT, R3.reuse, R23, PT ;  /* 0x000000170300720c */ /* 0x040fe20003f44270 */
[----:B------:R-:W-:Y:S01]  /*8a70*/  UMOV UR6, UR37 ;  /* 0x0000002500067c82 */ /* 0x000fe20008000000 */
[----:B------:R-:W1:Y:S01]  /*8a80*/  MUFU.EX2 R145, R145 ;  /* 0x0000009100917308 */ /* 0x000e620000000800 */
[----:B------:R-:W-:-:S07]  /*8a90*/  VIADD R3, R3, 0xffffffff ;  /* 0xffffffff03037836 */ /* 0x000fce0000000000 */
[----:B------:R-:W3:Y:S08]  /*8aa0*/  MUFU.EX2 R12, R12 ;  /* 0x0000000c000c7308 */ /* 0x000ef00000000800 */
[----:B------:R-:W4:Y:S08]  /*8ab0*/  MUFU.EX2 R147, R147 ;  /* 0x0000009300937308 */ /* 0x000f300000000800 */
[----:B------:R-:W5:Y:S08]  /*8ac0*/  MUFU.EX2 R13, R13 ;  /* 0x0000000d000d7308 */ /* 0x000f700000000800 */
[----:B------:R-:W5:Y:S01]  /*8ad0*/  MUFU.EX2 R141, R141 ;  /* 0x0000008d008d7308 */ /* 0x000f620000000800 */
[----:B------:R-:W-:-:S02]  /*8ae0*/  WARPGROUP.DEPBAR.LE gsb0, 0x0 ;  /* 0x00008000000079c5 */ /* 0x000fc40000010000 */
[----:B------:R0:W-:Y:S06]  /*8af0*/  BAR.ARV R32, 0x100 ;  /* 0x000400200000751d */ /* 0x0001ec0000002000 */
[----:B------:R2:W-:Y:S01]  /*8b00*/  @!P1 SYNCS.ARRIVE.TRANS64.RED.A1T0 RZ, [R29+URZ], RZ ;  /* 0x000000ff1dff99a7 */ /* 0x0005e2000810043f */
[----:B------:R-:W-:Y:S01]  /*8b10*/  MUFU.EX2 R15, R15 ;  /* 0x0000000f000f7308 */ /* 0x000fe20000000800 */
[-C--:B------:R-:W-:Y:S01]  /*8b20*/  FMUL.FTZ R88, R88, R5.reuse ;  /* 0x0000000558587220 */ /* 0x080fe20000410000 */
[-C--:B------:R-:W-:Y:S01]  /*8b30*/  FMUL.FTZ R89, R89, R5.reuse ;  /* 0x0000000559597220 */ /* 0x080fe20000410000 */
[-C--:B------:R-:W-:Y:S01]  /*8b40*/  FMUL.FTZ R92, R92, R5.reuse ;  /* 0x000000055c5c7220 */ /* 0x080fe20000410000 */
[-C--:B------:R-:W-:Y:S01]  /*8b50*/  FMUL.FTZ R93, R93, R5.reuse ;  /* 0x000000055d5d7220 */ /* 0x080fe20000410000 */
[-C--:B------:R-:W-:Y:S01]  /*8b60*/  FMUL.FTZ R96, R96, R5.reuse ;  /* 0x0000000560607220 */ /* 0x080fe20000410000 */
[----:B------:R-:W-:Y:S01]  /*8b70*/  FMUL.FTZ R97, R97, R5 ;  /* 0x0000000561617220 */ /* 0x000fe20000410000 */
[----:B--2---:R-:W-:Y:S01]  /*8b80*/  FFMA.FTZ R29, R5, R2, R148 ;  /* 0x00000002051d7223 */ /* 0x004fe20000010094 */
[----:B------:R-:W-:Y:S01]  /*8b90*/  FADD.FTZ R2, R8, R33 ;  /* 0x0000002108027221 */ /* 0x000fe20000010000 */
[----:B------:R-:W-:Y:S01]  /*8ba0*/  @!P1 VIADD R33, R0, 0x16860 ;  /* 0x0001686000219836 */ /* 0x000fe20000000000 */
[----:B------:R-:W2:Y:S01]  /*8bb0*/  MUFU.EX2 R17, R17 ;  /* 0x0000001100117308 */ /* 0x000ea20000000800 */
[C---:B------:R-:W-:Y:S01]  /*8bc0*/  FADD.FTZ R29, R6.reuse, R29 ;  /* 0x0000001d061d7221 */ /* 0x040fe20000010000 */
[----:B------:R-:W-:Y:S01]  /*8bd0*/  FADD.FTZ R2, R151, R2 ;  /* 0x0000000297027221 */ /* 0x000fe20000010000 */
[----:B------:R-:W-:Y:S01]  /*8be0*/  F2FP.F16.F32.PACK_AB R148, R6, R148 ;  /* 0x000000940694723e */ /* 0x000fe200000000ff */
[----:B------:R-:W-:Y:S01]  /*8bf0*/  FFMA.FTZ R0, R63, R41, -R54 ;  /* 0x000000293f007223 */ /* 0x000fe20000010836 */
[----:B0-----:R-:W-:Y:S01]  /*8c00*/  FADD.FTZ R32, R150, R29 ;  /* 0x0000001d96207221 */ /* 0x001fe20000010000 */
[----:B------:R-:W-:Y:S01]  /*8c10*/  FADD.FTZ R2, R9, R2 ;  /* 0x0000000209027221 */ /* 0x000fe20000010000 */
[----:B------:R-:W-:Y:S01]  /*8c20*/  @!P1 PRMT R33, RZ, 0x654, R33 ;  /* 0x00000654ff219816 */ /* 0x000fe20000000021 */
[----:B------:R-:W-:Y:S01]  /*8c30*/  MUFU.EX2 R142, R142 ;  /* 0x0000008e008e7308 */ /* 0x000fe20000000800 */
[C---:B------:R-:W-:Y:S01]  /*8c40*/  FADD.FTZ R29, R7.reuse, R32 ;  /* 0x00000020071d7221 */ /* 0x040fe20000010000 */
[----:B------:R-:W-:Y:S01]  /*8c50*/  F2FP.F16.F32.PACK_AB R150, R7, R150 ;  /* 0x000000960796723e */ /* 0x000fe200000000ff */
[----:B------:R0:W-:Y:S01]  /*8c60*/  @!P1 SYNCS.ARRIVE.TRANS64.RED.A1T0 RZ, [R33+URZ], RZ ;  /* 0x000000ff21ff99a7 */ /* 0x0001e2000810043f */
[----:B------:R-:W-:Y:S01]  /*8c70*/  F2FP.F16.F32.PACK_AB R151, R9, R151 ;  /* 0x000000970997723e */ /* 0x000fe200000000ff */
[----:B------:R-:W-:Y:S01]  /*8c80*/  FADD.FTZ R32, R144, R29 ;  /* 0x0000001d90207221 */ /* 0x000fe20000010000 */
[----:B-1----:R-:W-:Y:S01]  /*8c90*/  FADD.FTZ R29, R145, R2 ;  /* 0x00000002911d7221 */ /* 0x002fe20000010000 */
[----:B------:R-:W-:Y:S01]  /*8ca0*/  FFMA.FTZ R2, R65, R41, -R54 ;  /* 0x0000002941027223 */ /* 0x000fe20000010836 */
[----:B------:R-:W1:Y:S01]  /*8cb0*/  MUFU.EX2 R143, R143 ;  /* 0x0000008f008f7308 */ /* 0x000e620000000800 */
[C---:B---3--:R-:W-:Y:S01]  /*8cc0*/  F2FP.F16.F32.PACK_AB R145, R12.reuse, R145 ;  /* 0x000000910c91723e */ /* 0x048fe200000000ff */
[----:B------:R-:W-:Y:S01]  /*8cd0*/  FADD.FTZ R36, R12, R29 ;  /* 0x0000001d0c247221 */ /* 0x000fe20000010000 */
[----:B0-----:R-:W-:Y:S01]  /*8ce0*/  FADD.FTZ R33, R77, R32 ;  /* 0x000000204d217221 */ /* 0x001fe20000010000 */
[-CC-:B------:R-:W-:Y:S01]  /*8cf0*/  FFMA.FTZ R32, R67, R41.reuse, -R54.reuse ;  /* 0x0000002943207223 */ /* 0x180fe20000010836 */
[----:B------:R-:W-:Y:S01]  /*8d00*/  FFMA.FTZ R54, R75, R41, -R54 ;  /* 0x000000294b367223 */ /* 0x000fe20000010836 */
[----:B----4-:R-:W-:Y:S01]  /*8d10*/  FADD.FTZ R36, R147, R36 ;  /* 0x0000002493247221 */ /* 0x010fe20000010000 */
[----:B------:R-:W-:Y:S01]  /*8d20*/  FADD.FTZ R33, R146, R33 ;  /* 0x0000002192217221 */ /* 0x000fe20000010000 */
[----:B------:R-:W0:Y:S01]  /*8d30*/  MUFU.EX2 R20, R20 ;  /* 0x0000001400147308 */ /* 0x000e220000000800 */
[-C--:B------:R-:W-:Y:S01]  /*8d40*/  FMUL.FTZ R100, R100, R5.reuse ;  /* 0x0000000564647220 */ /* 0x080fe20000410000 */
[----:B-----5:R-:W-:Y:S01]  /*8d50*/  FADD.FTZ R36, R13, R36 ;  /* 0x000000240d247221 */ /* 0x020fe20000010000 */
[----:B------:R-:W-:Y:S01]  /*8d60*/  FADD.FTZ R33, R14, R33 ;  /* 0x000000210e217221 */ /* 0x000fe20000010000 */
[-C--:B------:R-:W-:Y:S01]  /*8d70*/  FMUL.FTZ R101, R101, R5.reuse ;  /* 0x0000000565657220 */ /* 0x080fe20000410000 */
[-C--:B------:R-:W-:Y:S01]  /*8d80*/  FMUL.FTZ R104, R104, R5.reuse ;  /* 0x0000000568687220 */ /* 0x080fe20000410000 */
[----:B------:R-:W-:Y:S01]  /*8d90*/  FADD.FTZ R36, R141, R36 ;  /* 0x000000248d247221 */ /* 0x000fe20000010000 */
[----:B------:R-:W-:Y:S01]  /*8da0*/  FADD.FTZ R40, R140, R33 ;  /* 0x000000218c287221 */ /* 0x000fe20000010000 */
[----:B------:R-:W3:Y:S01]  /*8db0*/  MUFU.EX2 R18, R18 ;  /* 0x0000001200127308 */ /* 0x000ee20000000800 */
[-C--:B------:R-:W-:Y:S01]  /*8dc0*/  FMUL.FTZ R105, R105, R5.reuse ;  /* 0x0000000569697220 */ /* 0x080fe20000410000 */
[----:B--2---:R-:W-:Y:S01]  /*8dd0*/  FADD.FTZ R36, R17, R36 ;  /* 0x0000002411247221 */ /* 0x004fe20000010000 */
[----:B------:R-:W-:Y:S01]  /*8de0*/  FADD.FTZ R29, R15, R40 ;  /* 0x000000280f1d7221 */ /* 0x000fe20000010000 */
[-C--:B------:R-:W-:Y:S01]  /*8df0*/  FMUL.FTZ R108, R108, R5.reuse ;  /* 0x000000056c6c7220 */ /* 0x080fe20000410000 */
[-C--:B------:R-:W-:Y:S01]  /*8e00*/  FMUL.FTZ R109, R109, R5.reuse ;  /* 0x000000056d6d7220 */ /* 0x080fe20000410000 */
[----:B-1----:R-:W-:Y:S01]  /*8e10*/  FADD.FTZ R33, R143, R36 ;  /* 0x000000248f217221 */ /* 0x002fe20000010000 */
[----:B------:R-:W-:Y:S01]  /*8e20*/  FADD.FTZ R29, R142, R29 ;  /* 0x0000001d8e1d7221 */ /* 0x000fe20000010000 */
[----:B------:R-:W1:Y:S01]  /*8e30*/  MUFU.EX2 R136, R136 ;  /* 0x0000008800887308 */ /* 0x000e620000000800 */
[-C--:B------:R-:W-:Y:S01]  /*8e40*/  FMUL.FTZ R112, R112, R5.reuse ;  /* 0x0000000570707220 */ /* 0x080fe20000410000 */
[-C--:B------:R-:W-:Y:S01]  /*8e50*/  FMUL.FTZ R113, R113, R5.reuse ;  /* 0x0000000571717220 */ /* 0x080fe20000410000 */
[----:B0-----:R-:W-:Y:S01]  /*8e60*/  FADD.FTZ R29, R20, R29 ;  /* 0x0000001d141d7221 */ /* 0x001fe20000010000 */
[-C--:B------:R-:W-:Y:S01]  /*8e70*/  FMUL.FTZ R116, R116, R5.reuse ;  /* 0x0000000574747220 */ /* 0x080fe20000410000 */
[----:B------:R-:W-:Y:S01]  /*8e80*/  FMUL.FTZ R117, R117, R5 ;  /* 0x0000000575757220 */ /* 0x000fe20000410000 */
[----:B------:R-:W-:Y:S01]  /*8e90*/  F2FP.F16.F32.PACK_AB R144, R77, R144 ;  /* 0x000000904d90723e */ /* 0x000fe200000000ff */
[----:B------:R-:W-:Y:S01]  /*8ea0*/  FMUL.FTZ R90, R90, R52 ;  /* 0x000000345a5a7220 */ /* 0x000fe20000410000 */
[----:B------:R-:W0:Y:S01]  /*8eb0*/  MUFU.EX2 R137, R137 ;  /* 0x0000008900897308 */ /* 0x000e220000000800 */
[----:B---3--:R-:W-:Y:S01]  /*8ec0*/  FADD.FTZ R36, R18, R33 ;  /* 0x0000002112247221 */ /* 0x008fe20000010000 */
[----:B------:R-:W-:Y:S01]  /*8ed0*/  F2FP.F16.F32.PACK_AB R146, R14, R146 ;  /* 0x000000920e92723e */ /* 0x000fe200000000ff */
[-C--:B------:R-:W-:Y:S01]  /*8ee0*/  FMUL.FTZ R91, R91, R52.reuse ;  /* 0x000000345b5b7220 */ /* 0x080fe20000410000 */
[----:B------:R-:W-:Y:S01]  /*8ef0*/  F2FP.F16.F32.PACK_AB R147, R13, R147 ;  /* 0x000000930d93723e */ /* 0x000fe200000000ff */
[----:B------:R-:W-:Y:S01]  /*8f00*/  FMUL.FTZ R94, R94, R52 ;  /* 0x000000345e5e7220 */ /* 0x000fe20000410000 */
[----:B------:R-:W-:Y:S01]  /*8f10*/  F2FP.F16.F32.PACK_AB R140, R15, R140 ;  /* 0x0000008c0f8c723e */ /* 0x000fe200000000ff */
[-C--:B------:R-:W-:Y:S01]  /*8f20*/  FMUL.FTZ R95, R95, R52.reuse ;  /* 0x000000345f5f7220 */ /* 0x080fe20000410000 */
[----:B------:R-:W2:Y:S01]  /*8f30*/  MUFU.EX2 R21, R21 ;  /* 0x0000001500157308 */ /* 0x000ea20000000800 */
[----:B-1----:R-:W-:Y:S01]  /*8f40*/  FADD.FTZ R40, R136, R29 ;  /* 0x0000001d88287221 */ /* 0x002fe20000010000 */
[----:B------:R-:W-:Y:S01]  /*8f50*/  F2FP.F16.F32.PACK_AB R141, R17, R141 ;  /* 0x0000008d118d723e */ /* 0x000fe200000000ff */
[----:B------:R-:W-:Y:S01]  /*8f60*/  FMUL.FTZ R98, R98, R52 ;  /* 0x0000003462627220 */ /* 0x000fe20000410000 */
        /* <DEDUP_REMOVED lines=13> */
[C---:B--2---:R-:W-:Y:S01]  /*9040*/  FADD.FTZ R7, R21.reuse, R40 ;  /* 0x0000002815077221 */ /* 0x044fe20000010000 */
[----:B------:R-:W-:Y:S01]  /*9050*/  F2FP.F16.F32.PACK_AB R136, R21, R136 ;  /* 0x000000881588723e */ /* 0x000fe200000000ff */
[-C--:B------:R-:W-:Y:S01]  /*9060*/  FMUL.FTZ R115, R115, R52.reuse ;  /* 0x0000003473737220 */ /* 0x080fe20000410000 */
[-C--:B------:R-:W-:Y:S01]  /*9070*/  FMUL.FTZ R118, R118, R52.reuse ;  /* 0x0000003476767220 */ /* 0x080fe20000410000 */
[----:B------:R-:W-:Y:S01]  /*9080*/  FMUL.FTZ R119, R119, R52 ;  /* 0x0000003477777220 */ /* 0x000fe20000410000 */
[----:B------:R-:W-:-:S02]  /*9090*/  IMAD.MOV.U32 R5, RZ, RZ, R51 ;  /* 0x000000ffff057224 */ /* 0x000fc400078e0033 */
        /* <DEDUP_REMOVED lines=86> */
[----:B0-----:R-:W-:Y:S01]  /*9600*/  FADD.FTZ R7, R74, R7 ;  /* 0x000000074a077221 */ /* 0x001fe20000010000 */
[C---:B--2---:R-:W-:Y:S01]  /*9610*/  FADD.FTZ R2, R4.reuse, R9 ;  /* 0x0000000904027221 */ /* 0x044fe20000010000 */
[----:B------:R-:W-:Y:S01]  /*9620*/  F2FP.F16.F32.PACK_AB R122, R4, R50 ;  /* 0x00000032047a723e */ /* 0x000fe200000000ff */
[----:B------:R-:W-:Y:S02]  /*9630*/  IMAD.MOV.U32 R4, RZ, RZ, R10 ;  /* 0x000000ffff047224 */ /* 0x000fe400078e000a */
[C---:B-1----:R-:W-:Y:S01]  /*9640*/  FADD.FTZ R0, R54.reuse, R7 ;  /* 0x0000000736007221 */ /* 0x042fe20000010000 */
[----:B------:R-:W-:Y:S01]  /*9650*/  F2FP.F16.F32.PACK_AB R123, R54, R74 ;  /* 0x0000004a367b723e */ /* 0x000fe200000000ff */
[----:B------:R-:W-:Y:S06]  /*9660*/  @P2 BRA `(.L_x_2052) ;  /* 0xffffffd800d42947 */ /* 0x000fec000383ffff */
.L_x_2043:
[----:B------:R-:W-:Y:S06]  /*9670*/  BAR.ARV 0x8, 0x200 ;  /* 0x0208000000007b1d */ /* 0x000fec0000002000 */
[----:B------:R-:W-:Y:S05]  /*9680*/  @!P0 BRA `(.L_x_2053) ;  /* 0x0000000000048947 */ /* 0x000fea0003800000 */
[----:B------:R-:W-:Y:S01]  /*9690*/  BPT.TRAP 0x1 ;  /* 0x000000040000795c */ /* 0x000fe20000300000 */
.L_x_2053:
[----:B------:R-:W-:Y:S01]  /*96a0*/  ULEA UR5, UR37, UR38, 0x3 ;  /* 0x0000002625057291 */ /* 0x000fe2000f8e183f */
[----:B------:R-:W-:-:S05]  /*96b0*/  IMAD.U32 R3, RZ, RZ, UR36 ;  /* 0x00000024ff037e24 */ /* 0x000fca000f8e00ff */
[----:B------:R-:W-:-:S04]  /*96c0*/  SHF.L.U32 R3, R3, 0x1f, RZ ;  /* 0x0000001f03037819 */ /* 0x000fc800000006ff */
[----:B------:R0:W1:Y:S01]  /*96d0*/  SYNCS.PHASECHK.TRANS64.TRYWAIT P2, [UR5+0x16850], R3 ;  /* 0x01685003ff0075a7 */ /* 0x0000620008040145 */
[----:B------:R-:W-:Y:S05]  /*96e0*/  @!P0 BRA `(.L_x_2054) ;  /* 0x0000000000048947 */ /* 0x000fea0003800000 */
[----:B------:R-:W-:Y:S01]  /*96f0*/  BPT.TRAP 0x1 ;  /* 0x000000040000795c */ /* 0x000fe20000300000 */
.L_x_2054:
[----:B-1----:R-:W-:Y:S05]  /*9700*/  @P2 BRA `(.L_x_2055) ;  /* 0x0000000000082947 */ /* 0x002fea0003800000 */
[----:B------:R-:W1:Y:S02]  /*9710*/  SYNCS.PHASECHK.TRANS64.TRYWAIT P0, [UR5+0x16850], R3 ;  /* 0x01685003ff0075a7 */ /* 0x000e640008000145 */
[----:B-1----:R-:W-:Y:S05]  /*9720*/  @!P0 BRA `(.L_x_2056) ;  /* 0x0000008c00d08947 */ /* 0x002fea0003800000 */
.L_x_2055:
[----:B------:R-:W-:Y:S01]  /*9730*/  UIADD3 UR38, UR38, 0x400, URZ ;  /* 0x0000040026267890 */ /* 0x000fe2000fffe03f */
[----:B------:R-:W2:Y:S01]  /*9740*/  LDL.LU R13, [R1+0x24] ;  /* 0x00002400010d7983 */ /* 0x000ea20000300800 */
[----:B------:R-:W-:Y:S01]  /*9750*/  WARPGROUP.ARRIVE ;  /* 0x00000000000079c5 */ /* 0x000fe20000000000 */
[----:B------:R-:W-:Y:S01]  /*9760*/  UMOV UR7, 0x40000040 ;  /* 0x4000004000077882 */ /* 0x000fe20000000000 */
[----:B------:R-:W-:Y:S01]  /*9770*/  USHF.R.U32.HI UR38, URZ, 0x4, UR38 ;  /* 0x000000043f267899 */ /* 0x000fe20008011626 */
[----:B01----:R-:W0:Y:S01]  /*9780*/  SHFL.BFLY PT, R3, R2, 0x2, 0x1f ;  /* 0x0c401f0002037f89 */ /* 0x003e2200000e0000 */
[----:B------:R-:W-:Y:S02]  /*9790*/  IMAD.U32 R8, RZ, RZ, UR5 ;  /* 0x00000005ff087e24 */ /* 0x000fe4000f8e00ff */
[----:B------:R-:W-:Y:S01]  /*97a0*/  ULOP3.LUT UR4, UR38, 0x3fff, URZ, 0xc0, !UPT ;  /* 0x00003fff26047892 */ /* 0x000fe2000f8ec03f */
[----:B------:R-:W1:Y:S01]  /*97b0*/  SHFL.BFLY PT, R5, R0, 0x2, 0x1f ;  /* 0x0c401f0000057f89 */ /* 0x000e6200000e0000 */
[----:B------:R-:W-:-:S02]  /*97c0*/  @!P1 VIADD R8, R8, 0x16860 ;  /* 0x0001686008089836 */ /* 0x000fc40000000000 */
[----:B------:R-:W-:Y:S01]  /*97d0*/  ULEA UR4, UR37, UR4, 0xa ;  /* 0x0000000425047291 */ /* 0x000fe2000f8e503f */
[----:B------:R-:W-:Y:S01]  /*97e0*/  IMAD.MOV.U32 R28, RZ, RZ, -0x800000 ;  /* 0xff800000ff1c7424 */ /* 0x000fe200078e00ff */
[----:B------:R-:W-:Y:S01]  /*97f0*/  UIADD3 UR37, UR37, 0x1, URZ ;  /* 0x0000000125257890 */ /* 0x000fe2000fffe03f */
[----:B------:R-:W-:-:S03]  /*9800*/  @!P1 PRMT R8, RZ, 0x654, R8 ;  /* 0x00000654ff089816 */ /* 0x000fc60000000008 */
[----:B------:R-:W-:Y:S01]  /*9810*/  UISETP.NE.AND UP0, UPT, UR37, 0x2, UPT ;  /* 0x000000022500788c */ /* 0x000fe2000bf05270 */
[----:B------:R-:W-:Y:S02]  /*9820*/  UMOV UR6, UR4 ;  /* 0x0000000400067c82 */ /* 0x000fe40008000000 */
[----:B------:R-:W-:Y:S01]  /*9830*/  HGMMA.64x64x16.F32 R88, R148, gdesc[UR4].tnspB, R88, gsb0 ;  /* 0x40e0000494587df0 */ /* 0x000fe20008000858 */
[----:B------:R-:W-:Y:S01]  /*9840*/  UIADD3 UR6, UR4, 0x80, URZ ;  /* 0x0000008004067890 */ /* 0x000fe2000fffe03f */
[----:B------:R-:W-:Y:S01]  /*9850*/  UMOV UR7, 0x40000040 ;  /* 0x4000004000077882 */ /* 0x000fe20000000000 */
[----:B------:R-:W-:Y:S01]  /*9860*/  USEL UR37, UR37, URZ, UP0 ;  /* 0x0000003f25257287 */ /* 0x000fe20008000000 */
[----:B0-----:R-:W-:Y:S01]  /*9870*/  FADD.FTZ R3, R3, R2 ;  /* 0x0000000203037221 */ /* 0x001fe20000010000 */
[----:B-1----:R-:W-:-:S04]  /*9880*/  FADD.FTZ R5, R5, R0 ;  /* 0x0000000005057221 */ /* 0x002fc80000010000 */
[----:B------:R-:W0:Y:S01]  /*9890*/  SHFL.BFLY PT, R4, R3, 0x1, 0x1f ;  /* 0x0c201f0003047f89 */ /* 0x000e2200000e0000 */
[----:B------:R-:W-:-:S03]  /*98a0*/  IMAD.MOV.U32 R0, RZ, RZ, -0x800000 ;  /* 0xff800000ff007424 */ /* 0x000fc600078e00ff */
[----:B------:R-:W1:Y:S01]  /*98b0*/  SHFL.BFLY PT, R6, R5, 0x1, 0x1f ;  /* 0x0c201f0005067f89 */ /* 0x000e6200000e0000 */
[----:B0-----:R-:W-:Y:S01]  /*98c0*/  FADD.FTZ R9, R3, R4 ;  /* 0x0000000403097221 */ /* 0x001fe20000010000 */
[----:B-1----:R-:W-:-:S04]  /*98d0*/  FADD.FTZ R11, R5, R6 ;  /* 0x00000006050b7221 */ /* 0x002fc80000010000 */
[----:B------:R-:W-:Y:S02]  /*98e0*/  FSETP.NE.FTZ.AND P0, PT, R9, RZ, PT ;  /* 0x000000ff0900720b */ /* 0x000fe40003f15000 */
[----:B------:R-:W-:Y:S02]  /*98f0*/  CS2R R4, SRZ ;  /* 0x0000000000047805 */ /* 0x000fe4000001ff00 */
[----:B------:R-:W-:-:S09]  /*9900*/  FSETP.NE.FTZ.AND P2, PT, R11, RZ, PT ;  /* 0x000000ff0b00720b */ /* 0x000fd20003f55000 */
[----:B------:R-:W0:Y:S01]  /*9910*/  @P0 MUFU.LG2 R6, R9 ;  /* 0x0000000900060308 */ /* 0x000e220000000c00 */
[----:B------:R-:W-:-:S03]  /*9920*/  @P0 FMUL.FTZ R2, R41, 0.69314718246459960938 ;  /* 0x3f31721829020820 */ /* 0x000fc60000410000 */
[----:B------:R-:W-:-:S04]  /*9930*/  @P2 FMUL.FTZ R12, R41, 0.69314718246459960938 ;  /* 0x3f317218290c2820 */ /* 0x000fc80000410000 */
        /* <DEDUP_REMOVED lines=10> */
[----:B------:R-:W-:Y:S01]  /*99e0*/  UIADD3 UR6, UR4, 0x100, URZ ;  /* 0x0000010004067890 */ /* 0x000fe2000fffe03f */
[----:B------:R-:W-:Y:S01]  /*99f0*/  @P2 FFMA.FTZ R0, R12, R10, R7 ;  /* 0x0000000a0c002223 */ /* 0x000fe20000010007 */
        /* <DEDUP_REMOVED lines=11> */
[----:B--2---:R-:W-:-:S05]  /*9ab0*/  VIADD R13, R13, 0x1 ;  /* 0x000000010d0d7836 */ /* 0x004fca0000000000 */
[----:B------:R1:W-:Y:S01]  /*9ac0*/  STL [R1+0x24], R13 ;  /* 0x0000240d01007387 */ /* 0x0003e20000100800 */
        /* <DEDUP_REMOVED lines=55> */
.L_x_2026:
[----:B------:R-:W0:Y:S01]  /*9e40*/  S2R R4, SR_CgaCtaId ;  /* 0x0000000000047919 */ /* 0x000e220000008800 */
[----:B------:R-:W-:Y:S01]  /*9e50*/  MOV R17, 0x400 ;  /* 0x0000040000117802 */ /* 0x000fe20000000f00 */
[----:B------:R-:W-:Y:S01]  /*9e60*/  BSSY B0, `(.L_x_2057) ;  /* 0x000022c000007945 */ /* 0x000fe20003800000 */
[----:B------:R-:W-:Y:S02]  /*9e70*/  BAR.SYNC.DEFER_BLOCKING 0x5, 0x200 ;  /* 0x0148000000007b1d */ /* 0x000fe40000010000 */
[----:B0-----:R-:W-:-:S05]  /*9e80*/  LEA R17, R4, R17, 0x18 ;  /* 0x0000001104117211 */ /* 0x001fca00078ec0ff */
[----:B------:R0:W1:Y:S01]  /*9e90*/  LDS.128 R4, [R17+0x168d0] ;  /* 0x0168d00011047984 */ /* 0x0000620000000c00 */
[----:B------:R-:W-:Y:S06]  /*9ea0*/  BAR.ARV 0x4, 0x200 ;  /* 0x0108000000007b1d */ /* 0x000fec0000002000 */
[----:B------:R-:W-:Y:S05]  /*9eb0*/  @P0 BRA `(.L_x_2058) ;  /* 0x0000001800240947 */ /* 0x000fea0003800000 */
[----:B------:R-:W2:Y:S01]  /*9ec0*/  LDL R8, [R1+0x48] ;  /* 0x0000480001087983 */ /* 0x000ea20000100800 */
[----:B------:R-:W3:Y:S01]  /*9ed0*/  LDC.64 R32, c[0x0][0xc00] ;  /* 0x00030000ff207b82 */ /* 0x000ee20000000a00 */
[----:B-1----:R-:W1:Y:S01]  /*9ee0*/  S2R R4, SR_SWINHI ;  /* 0x0000000000047919 */ /* 0x002e620000002f00 */
[----:B------:R-:W-:Y:S02]  /*9ef0*/  F2FP.F16.F32.PACK_AB R24, R3, R2 ;  /* 0x000000020318723e */ /* 0x000fe400000000ff */
[----:B------:R-:W-:Y:S01]  /*9f00*/  F2FP.F16.F32.PACK_AB R25, R91, R90 ;  /* 0x0000005a5b19723e */ /* 0x000fe200000000ff */
[----:B------:R-:W4:Y:S01]  /*9f10*/  LDL.LU R38, [R1] ;  /* 0x0000000001267983 */ /* 0x000f220000300800 */
[----:B------:R-:W-:Y:S02]  /*9f20*/  F2FP.F16.F32.PACK_AB R26, R93, R92 ;  /* 0x0000005c5d1a723e */ /* 0x000fe400000000ff */
[----:B------:R-:W-:Y:S01]  /*9f30*/  F2FP.F16.F32.PACK_AB R27, R95, R94 ;  /* 0x0000005e5f1b723e */ /* 0x000fe200000000ff */
[----:B------:R-:W-:Y:S01]  /*9f40*/  IMAD.SHL.U32 R35, R153, 0x4, RZ ;  /* 0x0000000499237824 */ /* 0x000fe200078e00ff */
[----:B------:R-:W4:Y:S01]  /*9f50*/  LDL R40, [R1+0x1c] ;  /* 0x00001c0001287983 */ /* 0x000f220000100800 */
[----:B------:R-:W-:Y:S01]  /*9f60*/  ULDC.64 UR4, c[0x0][0xc08] ;  /* 0x0003020000047ab9 */ /* 0x000fe20000000a00 */
[----:B------:R-:W-:-:S02]  /*9f70*/  MOV R20, R17 ;  /* 0x0000001100147202 */ /* 0x000fc40000000f00 */
[----:B-1----:R-:W-:Y:S01]  /*9f80*/  MOV R21, R4 ;  /* 0x0000000400157202 */ /* 0x002fe20000000f00 */
[----:B------:R-:W-:Y:S02]  /*9f90*/  BAR.SYNC.DEFER_BLOCKING 0x1, 0x180 ;  /* 0x0046000000007b1d */ /* 0x000fe40000010000 */
[----:B--2---:R-:W-:-:S03]  /*9fa0*/  IMAD.WIDE R8, R8, 0x2, R20 ;  /* 0x0000000208087825 */ /* 0x004fc600078e0214 */
[----:B------:R-:W-:-:S04]  /*9fb0*/  LOP3.LUT R11, R8, 0x380, RZ, 0xc0, !PT ;  /* 0x00000380080b7812 */ /* 0x000fc800078ec0ff */
[----:B------:R-:W-:Y:S02]  /*9fc0*/  SHF.R.U64 R11, R11, 0x3, RZ ;  /* 0x000000030b0b7819 */ /* 0x000fe400000012ff */
[C---:B------:R-:W-:Y:S02]  /*9fd0*/  IADD3 R10, P0, R8.reuse, 0x60, RZ ;  /* 0x00000060080a7810 */ /* 0x040fe40007f1e0ff */
[C---:B------:R-:W-:Y:S02]  /*9fe0*/  IADD3 R31, P1, R8.reuse, 0x40, RZ ;  /* 0x00000040081f7810 */ /* 0x040fe40007f3e0ff */
[----:B------:R-:W-:Y:S02]  /*9ff0*/  IADD3 R29, P2, R8, 0x20, RZ ;  /* 0x00000020081d7810 */ /* 0x000fe40007f5e0ff */
[----:B------:R-:W-:Y:S01]  /*a000*/  LOP3.LUT R8, R11, R8, RZ, 0x3c, !PT ;  /* 0x000000080b087212 */ /* 0x000fe200078e3cff */
[--C-:B------:R-:W-:Y:S02]  /*a010*/  IMAD.X R11, RZ, RZ, R9.reuse, P0 ;  /* 0x000000ffff0b7224 */ /* 0x100fe400000e0609 */
[--C-:B------:R-:W-:Y:S01]  /*a020*/  IMAD.X R13, RZ, RZ, R9.reuse, P1 ;  /* 0x000000ffff0d7224 */ /* 0x100fe200008e0609 */
[----:B------:R-:W-:Y:S01]  /*a030*/  MOV R23, R8 ;  /* 0x0000000800177202 */ /* 0x000fe20000000f00 */
[----:B------:R-:W-:Y:S01]  /*a040*/  IMAD.X R15, RZ, RZ, R9, P2 ;  /* 0x000000ffff0f7224 */ /* 0x000fe200010e0609 */
[----:B------:R-:W-:-:S02]  /*a050*/  LOP3.LUT R9, R10, 0x380, RZ, 0xc0, !PT ;  /* 0x000003800a097812 */ /* 0x000fc400078ec0ff */
[----:B------:R-:W-:Y:S02]  /*a060*/  LOP3.LUT R8, R31, 0x380, RZ, 0xc0, !PT ;  /* 0x000003801f087812 */ /* 0x000fe400078ec0ff */
[----:B------:R-:W-:Y:S02]  /*a070*/  LOP3.LUT R4, R29, 0x380, RZ, 0xc0, !PT ;  /* 0x000003801d047812 */ /* 0x000fe400078ec0ff */
[----:B------:R-:W-:Y:S02]  /*a080*/  SHF.R.U64 R9, R9, 0x3, RZ ;  /* 0x0000000309097819 */ /* 0x000fe400000012ff */
[----:B------:R-:W-:Y:S02]  /*a090*/  SHF.R.U64 R8, R8, 0x3, RZ ;  /* 0x0000000308087819 */ /* 0x000fe400000012ff */
[----:B------:R-:W-:Y:S02]  /*a0a0*/  SHF.R.U64 R4, R4, 0x3, RZ ;  /* 0x0000000304047819 */ /* 0x000fe400000012ff */
[----:B------:R-:W-:-:S02]  /*a0b0*/  LOP3.LUT R10, R9, R10, RZ, 0x3c, !PT ;  /* 0x0000000a090a7212 */ /* 0x000fc400078e3cff */
[----:B------:R-:W-:Y:S02]  /*a0c0*/  LOP3.LUT R12, R8, R31, RZ, 0x3c, !PT ;  /* 0x0000001f080c7212 */ /* 0x000fe400078e3cff */
[----:B------:R-:W-:Y:S02]  /*a0d0*/  LOP3.LUT R14, R4, R29, RZ, 0x3c, !PT ;  /* 0x0000001d040e7212 */ /* 0x000fe400078e3cff */
[----:B------:R-:W-:Y:S01]  /*a0e0*/  MOV R4, R10 ;  /* 0x0000000a00047202 */ /* 0x000fe20000000f00 */
[----:B------:R1:W-:Y:S01]  /*a0f0*/  STSM.16.M88.4 [R23], R24 ;  /* 0x0000001817007844 */ /* 0x0003e20000000200 */
[----:B------:R-:W-:Y:S02]  /*a100*/  MOV R18, R12 ;  /* 0x0000000c00127202 */ /* 0x000fe40000000f00 */
        /* <DEDUP_REMOVED lines=8> */
[----:B------:R-:W-:Y:S02]  /*a190*/  F2FP.F16.F32.PACK_AB R15, R111, R110 ;  /* 0x0000006e6f0f723e */ /* 0x000fe400000000ff */
[----:B-1----:R-:W-:Y:S02]  /*a1a0*/  F2FP.F16.F32.PACK_AB R24, R113, R112 ;  /* 0x000000707118723e */ /* 0x002fe400000000ff */
[----:B------:R-:W-:Y:S02]  /*a1b0*/  F2FP.F16.F32.PACK_AB R25, R115, R114 ;  /* 0x000000727319723e */ /* 0x000fe400000000ff */
[----:B------:R-:W-:Y:S02]  /*a1c0*/  F2FP.F16.F32.PACK_AB R26, R117, R116 ;  /* 0x00000074751a723e */ /* 0x000fe400000000ff */
[----:B------:R-:W-:Y:S01]  /*a1d0*/  F2FP.F16.F32.PACK_AB R27, R119, R118 ;  /* 0x00000076771b723e */ /* 0x000fe200000000ff */
[----:B------:R1:W-:Y:S04]  /*a1e0*/  STSM.16.M88.4 [R29], R8 ;  /* 0x000000081d007844 */ /* 0x0003e80000000200 */
[----:B------:R-:W-:Y:S04]  /*a1f0*/  STSM.16.M88.4 [R18], R12 ;  /* 0x0000000c12007844 */ /* 0x000fe80000000200 */
[----:B------:R2:W-:Y:S01]  /*a200*/  STSM.16.M88.4 [R4], R24 ;  /* 0x0000001804007844 */ /* 0x0005e20000000200 */
[----:B---3--:R-:W-:-:S04]  /*a210*/  ISETP.NE.U32.AND P0, PT, R32, RZ, PT ;  /* 0x000000ff2000720c */ /* 0x008fc80003f05070 */
[----:B------:R-:W-:Y:S02]  /*a220*/  ISETP.NE.AND.EX P0, PT, R33, RZ, PT, P0 ;  /* 0x000000ff2100720c */ /* 0x000fe40003f05300 */
[----:B----4-:R-:W-:Y:S01]  /*a230*/  SHF.L.U64.HI R36, R153, 0x2, R38 ;  /* 0x0000000299247819 */ /* 0x010fe20000010226 */
[----:B-1----:R-:W1:Y:S08]  /*a240*/  LDC.64 R8, c[0x0][0xba8] ;  /* 0x0002ea00ff087b82 */ /* 0x002e700000000a00 */
[----:B------:R-:W-:Y:S01]  /*a250*/  BAR.SYNC.DEFER_BLOCKING 0x1, 0x180 ;  /* 0x0046000000007b1d */ /* 0x000fe20000010000 */
[----:B------:R-:W-:-:S02]  /*a260*/  IADD3 R30, P1, R35, R32, RZ ;  /* 0x00000020231e7210 */ /* 0x000fc40007f3e0ff */
[----:B------:R-:W-:-:S03]  /*a270*/  MOV R23, RZ ;  /* 0x000000ff00177202 */ /* 0x000fc60000000f00 */
[----:B------:R-:W-:Y:S02]  /*a280*/  IMAD.X R31, R36, 0x1, R33, P1 ;  /* 0x00000001241f7824 */ /* 0x000fe400008e0621 */
[----:B--2---:R-:W2:Y:S08]  /*a290*/  LDC R4, c[0x0][0xad4] ;  /* 0x0002b500ff047b82 */ /* 0x004eb00000000800 */
[----:B------:R-:W3:Y:S01]  /*a2a0*/  LDC R18, c[0x0][0xbe8] ;  /* 0x0002fa00ff127b82 */ /* 0x000ee20000000800 */
[----:B------:R-:W4:Y:S01]  /*a2b0*/  @P0 LDG.E R23, desc[UR40][R30.64] ;  /* 0x000000281e170981 */ /* 0x000f22000c1e1900 */
[----:B------:R-:W-:-:S04]  /*a2c0*/  ISETP.NE.U32.AND P1, PT, RZ, UR4, PT ;  /* 0x00000004ff007c0c */ /* 0x000fc8000bf25070 */
[----:B------:R-:W-:Y:S01]  /*a2d0*/  ISETP.NE.AND.EX P1, PT, RZ, UR5, PT, P1 ;  /* 0x00000005ff007c0c */ /* 0x000fe2000bf25310 */
[----:B------:R-:W-:-:S12]  /*a2e0*/  IMAD.MOV.U32 R26, RZ, RZ, 0x9b8 ;  /* 0x000009b8ff1a7424 */ /* 0x000fd800078e00ff */
[----:B------:R-:W-:-:S04]  /*a2f0*/  @P1 IADD3 R34, P2, R35, UR4, RZ ;  /* 0x0000000423221c10 */ /* 0x000fc8000ff5e0ff */
[----:B------:R-:W-:Y:S02]  /*a300*/  @P1 IADD3.X R35, R36, UR5, RZ, P2, !PT ;  /* 0x0000000524231c10 */ /* 0x000fe400097fe4ff */
[----:B------:R-:W-:-:S04]  /*a310*/  ISETP.NE.AND P2, PT, R155, RZ, PT ;  /* 0x000000ff9b00720c */ /* 0x000fc80003f45270 */
[----:B--2---:R-:W-:-:S04]  /*a320*/  SEL R4, R155, R4, P2 ;  /* 0x000000049b047207 */ /* 0x004fc80001000000 */
[----:B------:R-:W-:Y:S02]  /*a330*/  ISETP.GT.AND P3, PT, R4, 0x1, PT ;  /* 0x000000010400780c */ /* 0x000fe40003f64270 */
[----:B---3--:R-:W-:Y:S02]  /*a340*/  ISETP.NE.AND P4, PT, R18, 0x1, PT ;  /* 0x000000011200780c */ /* 0x008fe40003f85270 */
[----:B------:R-:W-:-:S04]  /*a350*/  SEL R26, R26, 0x978, P3 ;  /* 0x000009781a1a7807 */ /* 0x000fc80001800000 */
[----:B------:R-:W2:Y:S01]  /*a360*/  LDC.64 R14, c[0x0][R26+0x220] ;  /* 0x000088001a0e7b82 */ /* 0x000ea20000000a00 */
[----:B------:R-:W-:-:S07]  /*a370*/  ISETP.NE.U32.AND P2, PT, R32, RZ, PT ;  /* 0x000000ff2000720c */ /* 0x000fce0003f45070 */
[----:B------:R-:W3:Y:S01]  /*a380*/  LDC.64 R12, c[0x0][R26+0x218] ;  /* 0x000086001a0c7b82 */ /* 0x000ee20000000a00 */
[----:B------:R-:W-:-:S07]  /*a390*/  ISETP.NE.AND.EX P2, PT, R33, RZ, PT, P2 ;  /* 0x000000ff2100720c */ /* 0x000fce0003f45320 */
[----:B------:R-:W0:Y:S01]  /*a3a0*/  @P4 LDC R32, c[0x0][0xbec] ;  /* 0x0002fb00ff204b82 */ /* 0x000e220000000800 */
[----:B------:R-:W-:Y:S01]  /*a3b0*/  ULDC UR4, c[0x0][0xa88] ;  /* 0x0002a20000047ab9 */ /* 0x000fe20000000800 */
[----:B------:R-:W-:-:S06]  /*a3c0*/  SEL R153, R153, RZ, !P2 ;  /* 0x000000ff99997207 */ /* 0x000fcc0005000000 */
[----:B------:R-:W0:Y:S01]  /*a3d0*/  @P4 LDC R37, c[0x0][0xbf0] ;  /* 0x0002fc00ff254b82 */ /* 0x000e220000000800 */
[----:B------:R-:W-:Y:S01]  /*a3e0*/  IMAD.U32 R29, RZ, RZ, UR4 ;  /* 0x00000004ff1d7e24 */ /* 0x000fe2000f8e00ff */
[----:B------:R-:W-:-:S06]  /*a3f0*/  SEL R25, R38, RZ, !P2 ;  /* 0x000000ff26197207 */ /* 0x000fcc0005000000 */
[----:B------:R-:W0:Y:S01]  /*a400*/  LDC.64 R10, c[0x0][R26+0x228] ;  /* 0x00008a001a0a7b82 */ /* 0x000e220000000a00 */
[----:B--2---:R-:W-:Y:S01]  /*a410*/  IMAD R4, R15, R153, RZ ;  /* 0x000000990f047224 */ /* 0x004fe200078e02ff */
[----:B------:R2:W5:Y:S01]  /*a420*/  @P1 LDG.E R29, desc[UR40][R34.64] ;  /* 0x00000028221d1981 */ /* 0x000562000c1e1900 */
[----:B---3--:R-:W-:Y:S02]  /*a430*/  IMAD R33, R13, R154, RZ ;  /* 0x0000009a0d217224 */ /* 0x008fe400078e02ff */
[----:B------:R-:W-:-:S03]  /*a440*/  IMAD.IADD R39, R152, 0x1, R16 ;  /* 0x0000000198277824 */ /* 0x000fc600078e0210 */
[----:B-1----:R-:W1:Y:S01]  /*a450*/  @!P3 LDC R8, c[0x0][0xb50] ;  /* 0x0002d400ff08bb82 */ /* 0x002e620000000800 */
[----:B--2---:R-:W-:Y:S02]  /*a460*/  IMAD R35, R14, R25, R4 ;  /* 0x000000190e237224 */ /* 0x004fe400078e0204 */
[----:B------:R-:W-:-:S05]  /*a470*/  IMAD.WIDE.U32 R24, R12, R154, RZ ;  /* 0x0000009a0c187225 */ /* 0x000fca00078e00ff */
[----:B------:R-:W2:Y:S01]  /*a480*/  LDC.64 R12, c[0x0][R26+0x210] ;  /* 0x000084001a0c7b82 */ /* 0x000ea20000000a00 */
[----:B------:R-:W-:Y:S01]  /*a490*/  IMAD.WIDE.U32 R14, R14, R153, RZ ;  /* 0x000000990e0e7225 */ /* 0x000fe200078e00ff */
[----:B------:R-:W-:-:S03]  /*a4a0*/  SEL R27, R40, RZ, P3 ;  /* 0x000000ff281b7207 */ /* 0x000fc60001800000 */
[----:B0-----:R-:W-:-:S03]  /*a4b0*/  @P4 IMAD.HI.U32 R4, R39, R32, RZ ;  /* 0x0000002027044227 */ /* 0x001fc600078e00ff */
[----:B------:R-:W0:Y:S01]  /*a4c0*/  @!P3 LDC R9, c[0x0][0xb54] ;  /* 0x0002d500ff09bb82 */ /* 0x000e220000000800 */
[----:B------:R-:W-:Y:S02]  /*a4d0*/  IMAD.IADD R35, R15, 0x1, R35 ;  /* 0x000000010f237824 */ /* 0x000fe400078e0223 */
[----:B------:R-:W-:Y:S01]  /*a4e0*/  IMAD.MOV.U32 R15, RZ, RZ, R39 ;  /* 0x000000ffff0f7224 */ /* 0x000fe200078e0027 */
[----:B------:R-:W-:Y:S01]  /*a4f0*/  @P4 SHF.R.U32.HI R15, RZ, R37, R4 ;  /* 0x00000025ff0f4219 */ /* 0x000fe20000011604 */
[----:B------:R-:W-:Y:S02]  /*a500*/  IMAD.IADD R25, R25, 0x1, R33 ;  /* 0x0000000119197824 */ /* 0x000fe400078e0221 */
[-C--:B------:R-:W-:Y:S02]  /*a510*/  IMAD R33, R11, R27.reuse, RZ ;  /* 0x0000001b0b217224 */ /* 0x080fe400078e02ff */
[----:B------:R-:W-:Y:S01]  /*a520*/  IMAD.WIDE.U32 R10, R10, R27, RZ ;  /* 0x0000001b0a0a7225 */ /* 0x000fe200078e00ff */
[----:B------:R-:W-:-:S03]  /*a530*/  SHF.R.S32.HI R4, RZ, 0x1f, R15 ;  /* 0x0000001fff047819 */ /* 0x000fc6000001140f */
[----:B------:R-:W-:Y:S02]  /*a540*/  IMAD.MOV R27, RZ, RZ, -R15 ;  /* 0x000000ffff1b7224 */ /* 0x000fe400078e0a0f */
[----:B------:R-:W-:Y:S01]  /*a550*/  IMAD.IADD R33, R11, 0x1, R33 ;  /* 0x000000010b217824 */ /* 0x000fe200078e0221 */
[--C-:B----4-:R-:W-:Y:S02]  /*a560*/  IADD3 R14, P2, P5, R14, R24, R23.reuse ;  /* 0x000000180e0e7210 */ /* 0x110fe40007d5e017 */
[----:B------:R-:W-:-:S04]  /*a570*/  SHF.R.S32.HI R32, RZ, 0x1f, R23 ;  /* 0x0000001fff207819 */ /* 0x000fc80000011417 */
[----:B------:R-:W-:Y:S02]  /*a580*/  IADD3.X R25, R35, R25, R32, P2, P5 ;  /* 0x0000001923197210 */ /* 0x000fe400017ea420 */
[----:B------:R-:W-:Y:S01]  /*a590*/  IADD3 R10, P2, P5, R15, R14, R10 ;  /* 0x0000000e0f0a7210 */ /* 0x000fe20007d5e00a */
[----:B------:R-:W-:-:S03]  /*a5a0*/  IMAD R15, R18, R27, R39 ;  /* 0x0000001b120f7224 */ /* 0x000fc600078e0227 */
[----:B------:R-:W-:Y:S01]  /*a5b0*/  IADD3.X R11, R4, R25, R33, P2, P5 ;  /* 0x00000019040b7210 */ /* 0x000fe200017ea421 */
[----:B--2---:R-:W-:Y:S01]  /*a5c0*/  IMAD R4, R13, R15, RZ ;  /* 0x0000000f0d047224 */ /* 0x004fe200078e02ff */
[----:B------:R-:W-:-:S05]  /*a5d0*/  SHF.R.S32.HI R25, RZ, 0x1f, R15 ;  /* 0x0000001fff197819 */ /* 0x000fca000001140f */
[C---:B------:R-:W-:Y:S02]  /*a5e0*/  IMAD R25, R12.reuse, R25, R4 ;  /* 0x000000190c197224 */ /* 0x040fe400078e0204 */
[----:B------:R-:W-:-:S04]  /*a5f0*/  IMAD.WIDE.U32 R12, R12, R15, R10 ;  /* 0x0000000f0c0c7225 */ /* 0x000fc800078e000a */
[----:B------:R-:W-:Y:S01]  /*a600*/  IMAD.IADD R4, R13, 0x1, R25 ;  /* 0x000000010d047824 */ /* 0x000fe200078e0219 */
[----:B-1----:R-:W-:-:S04]  /*a610*/  LEA R13, P2, R12, R8, 0x2 ;  /* 0x000000080c0d7211 */ /* 0x002fc800078410ff */
[----:B0-----:R-:W-:Y:S01]  /*a620*/  LEA.HI.X R12, R12, R9, R4, 0x2, P2 ;  /* 0x000000090c0c7211 */ /* 0x001fe200010f1404 */
[----:B------:R-:W-:Y:S08]  /*a630*/  @P1 BRA `(.L_x_2059) ;  /* 0x0000000000101947 */ /* 0x000ff00003800000 */
[----:B------:R-:W-:Y:S05]  /*a640*/  @!P0 BRA `(.L_x_2059) ;  /* 0x00000000000c8947 */ /* 0x000fea0003800000 */
[----:B------:R-:W2:Y:S04]  /*a650*/  LDG.E R4, desc[UR40][R30.64] ;  /* 0x000000281e047981 */ /* 0x000ea8000c1e1900 */
[----:B-----5:R-:W2:Y:S02]  /*a660*/  LDG.E R29, desc[UR40][R30.64+0x4] ;  /* 0x000004281e1d7981 */ /* 0x020ea4000c1e1900 */
[----:B--2---:R-:W-:-:S07]  /*a670*/  IMAD.IADD R29, R29, 0x1, -R4 ;  /* 0x000000011d1d7824 */ /* 0x004fce00078e0a04 */
.L_x_2059:
        /* <DEDUP_REMOVED lines=9> */
[----:B------:R-:W-:-:S05]  /*a710*/  LOP3.LUT R14, R14, 0xffffff80, RZ, 0xc0, !PT ;  /* 0xffffff800e0e7812 */ /* 0x000fca00078ec0ff */
[----:B------:R-:W-:-:S05]  /*a720*/  IMAD.IADD R14, R15, 0x1, -R14 ;  /* 0x000000010f0e7824 */ /* 0x000fca00078e0a0e */
[----:B------:R-:W-:Y:S01]  /*a730*/  LOP3.LUT P0, RZ, R14, 0x3, RZ, 0xc0, !PT ;  /* 0x000000030eff7812 */ /* 0x000fe2000780c0ff */
[----:B--2---:R-:W-:Y:S02]  /*a740*/  IMAD.IADD R25, R4, 0x1, R16 ;  /* 0x0000000104197824 */ /* 0x004fe400078e0210 */
[----:B-----5:R-:W-:Y:S02]  /*a750*/  IMAD R4, R29, R18, RZ ;  /* 0x000000121d047224 */ /* 0x020fe400078e02ff */
[----:B------:R-:W-:-:S03]  /*a760*/  VIADD R27, R25, 0x8 ;  /* 0x00000008191b7836 */ /* 0x000fc60000000000 */
[-C--:B------:R-:W-:Y:S02]  /*a770*/  ISETP.GE.OR P1, PT, R25, R4.reuse, P0 ;  /* 0x000000041900720c */ /* 0x080fe40000726670 */
[----:B------:R-:W-:-:S11]  /*a780*/  ISETP.GE.OR P0, PT, R27, R4, P0 ;  /* 0x000000041b00720c */ /* 0x000fd60000706670 */
[----:B0-----:R0:W-:Y:S04]  /*a790*/  @!P1 ST.E desc[UR40][R8.64], R28 ;  /* 0x0000001c08009985 */ /* 0x0011e8000c101928 */
[----:B------:R0:W-:Y:S01]  /*a7a0*/  @!P0 ST.E desc[UR40][R10.64], R0 ;  /* 0x000000000a008985 */ /* 0x0001e2000c101928 */
[----:B------:R-:W-:Y:S05]  /*a7b0*/  @P3 BRA `(.L_x_2060) ;  /* 0x0000000400b83947 */ /* 0x000fea0003800000 */
[----:B------:R-:W1:Y:S01]  /*a7c0*/  S2R R14, SR_TID.X ;  /* 0x00000000000e7919 */ /* 0x000e620000002100 */
[----:B------:R-:W2:Y:S01]  /*a7d0*/  @P4 LDC R33, c[0x0][0xbec] ;  /* 0x0002fb00ff214b82 */ /* 0x000ea20000000800 */
[----:B------:R-:W-:-:S07]  /*a7e0*/  ULDC.64 UR4, c[0x0][0xaa0] ;  /* 0x0002a80000047ab9 */ /* 0x000fce0000000a00 */
[----:B------:R-:W3:Y:S01]  /*a7f0*/  @P4 LDC R35, c[0x0][0xbf0] ;  /* 0x0002fc00ff234b82 */ /* 0x000ee20000000800 */
[----:B-1----:R-:W-:-:S05]  /*a800*/  VIADD R14, R14, 0xffffff80 ;  /* 0xffffff800e0e7836 */ /* 0x002fca0000000000 */
[----:B------:R-:W-:-:S04]  /*a810*/  SHF.R.S32.HI R34, RZ, 0x1f, R14 ;  /* 0x0000001fff227819 */ /* 0x000fc8000001140e */
[----:B------:R-:W-:-:S04]  /*a820*/  LEA.HI R34, R34, R14, RZ, 0x3 ;  /* 0x0000000e22227211 */ /* 0x000fc800078f18ff */
[----:B------:R-:W-:-:S04]  /*a830*/  SHF.R.S32.HI R34, RZ, 0x3, R34 ;  /* 0x00000003ff227819 */ /* 0x000fc80000011422 */
[----:B------:R-:W-:-:S05]  /*a840*/  LEA R3, R34, R157, 0x6 ;  /* 0x0000009d22037211 */ /* 0x000fca00078e30ff */
[----:B------:R-:W-:-:S03]  /*a850*/  IMAD.WIDE R20, R3, 0x2, R20 ;  /* 0x0000000203147825 */ /* 0x000fc600078e0214 */
[C---:B------:R-:W-:Y:S02]  /*a860*/  IADD3 R25, P0, R20.reuse, 0x1800, RZ ;  /* 0x0000180014197810 */ /* 0x040fe40007f1e0ff */
[C---:B------:R-:W-:Y:S02]  /*a870*/  IADD3 R29, P1, R20.reuse, 0x3000, RZ ;  /* 0x00003000141d7810 */ /* 0x040fe40007f3e0ff */
[----:B------:R-:W-:Y:S02]  /*a880*/  LOP3.LUT R13, R20, 0x380, RZ, 0xc0, !PT ;  /* 0x00000380140d7812 */ /* 0x000fe400078ec0ff */
[----:B------:R-:W-:Y:S02]  /*a890*/  LOP3.LUT R24, R25, 0x380, RZ, 0xc0, !PT ;  /* 0x0000038019187812 */ /* 0x000fe400078ec0ff */
[----:B0-----:R-:W-:Y:S02]  /*a8a0*/  LOP3.LUT R28, R29, 0x380, RZ, 0xc0, !PT ;  /* 0x000003801d1c7812 */ /* 0x001fe400078ec0ff */
        /* <DEDUP_REMOVED lines=9> */
[----:B------:R-:W4:Y:S04]  /*a940*/  LD.E.128 R12, desc[UR40][R12.64] ;  /* 0x000000280c0c7980 */ /* 0x000f28000c101d00 */
[----:B------:R-:W4:Y:S04]  /*a950*/  LD.E.128 R24, desc[UR40][R24.64] ;  /* 0x0000002818187980 */ /* 0x000f28000c101d00 */
[----:B------:R-:W4:Y:S01]  /*a960*/  LD.E.128 R28, desc[UR40][R28.64] ;  /* 0x000000281c1c7980 */ /* 0x000f22000c101d00 */
[----:B------:R-:W-:-:S04]  /*a970*/  IADD3 R3, P0, R20, 0x4800, RZ ;  /* 0x0000480014037810 */ /* 0x000fc80007f1e0ff */
[----:B------:R-:W-:Y:S01]  /*a980*/  LOP3.LUT R0, R3, 0x380, RZ, 0xc0, !PT ;  /* 0x0000038003007812 */ /* 0x000fe200078ec0ff */
[----:B------:R-:W-:Y:S02]  /*a990*/  IMAD R32, R32, UR4, RZ ;  /* 0x0000000420207c24 */ /* 0x000fe4000f8e02ff */
[----:B------:R-:W-:Y:S01]  /*a9a0*/  IMAD.X R9, RZ, RZ, R21, P0 ;  /* 0x000000ffff097224 */ /* 0x000fe200000e0615 */
[----:B------:R-:W-:Y:S01]  /*a9b0*/  SHF.R.U64 R0, R0, 0x3, RZ ;  /* 0x0000000300007819 */ /* 0x000fe200000012ff */
[----:B------:R-:W-:-:S03]  /*a9c0*/  IMAD R21, R23, UR5, R32 ;  /* 0x0000000517157c24 */ /* 0x000fc6000f8e0220 */
[----:B------:R-:W-:Y:S01]  /*a9d0*/  LOP3.LUT R8, R0, R3, RZ, 0x3c, !PT ;  /* 0x0000000300087212 */ /* 0x000fe200078e3cff */
[----:B------:R-:W-:Y:S01]  /*a9e0*/  IMAD.WIDE.U32 R2, R23, UR4, RZ ;  /* 0x0000000417027c25 */ /* 0x000fe2000f8e00ff */
[----:B------:R-:W-:-:S03]  /*a9f0*/  ULDC.64 UR4, c[0x0][0xae8] ;  /* 0x0002ba0000047ab9 */ /* 0x000fc60000000a00 */
[----:B------:R-:W-:Y:S01]  /*aa00*/  IMAD.IADD R3, R3, 0x1, R21 ;  /* 0x0000000103037824 */ /* 0x000fe200078e0215 */
[----:B------:R-:W-:Y:S01]  /*aa10*/  SHF.R.S32.HI R20, RZ, 0x1f, R153 ;  /* 0x0000001fff147819 */ /* 0x000fe20000011499 */
[----:B------:R-:W-:Y:S01]  /*aa20*/  IMAD R21, R156, 0x30, R34 ;  /* 0x000000309c157824 */ /* 0x000fe200078e0222 */
[----:B------:R-:W5:Y:S01]  /*aa30*/  LD.E.128 R8, desc[UR40][R8.64] ;  /* 0x0000002808087980 */ /* 0x000f62000c101d00 */
[----:B------:R-:W-:Y:S01]  /*aa40*/  IMAD.WIDE.U32 R2, R154, UR4, R2 ;  /* 0x000000049a027c25 */ /* 0x000fe2000f8e0002 */
[----:B------:R-:W-:Y:S01]  /*aa50*/  SHF.R.S32.HI R37, RZ, 0x1f, R157 ;  /* 0x0000001fff257819 */ /* 0x000fe2000001149d */
[----:B------:R-:W-:Y:S01]  /*aa60*/  @!PT LDS RZ, [RZ] ;  /* 0x00000000fffff984 */ /* 0x000fe20000000800 */
[----:B------:R-:W-:Y:S01]  /*aa70*/  @!PT LDS RZ, [RZ] ;  /* 0x00000000fffff984 */ /* 0x000fe20000000800 */
[----:B------:R-:W-:Y:S01]  /*aa80*/  @!PT LDS RZ, [RZ] ;  /* 0x00000000fffff984 */ /* 0x000fe20000000800 */
[----:B------:R-:W-:Y:S01]  /*aa90*/  @!PT LDS RZ, [RZ] ;  /* 0x00000000fffff984 */ /* 0x000fe20000000800 */
[----:B------:R0:W-:Y:S06]  /*aaa0*/  MEMBAR.ALL.CTA ;  /* 0x0000000000007992 */ /* 0x0001ec0000008000 */
[----:B0-----:R-:W0:Y:S01]  /*aab0*/  FENCE.VIEW.ASYNC.S ;  /* 0x00000000000073c6 */ /* 0x001e220000000000 */
[----:B------:R-:W-:-:S02]  /*aac0*/  IMAD.IADD R32, R16, 0x1, R21 ;  /* 0x0000000110207824 */ /* 0x000fc400078e0215 */
[----:B------:R-:W-:Y:S01]  /*aad0*/  IMAD R3, R154, UR5, R3 ;  /* 0x000000059a037c24 */ /* 0x000fe2000f8e0203 */
[----:B------:R-:W-:Y:S01]  /*aae0*/  ULDC.64 UR4, c[0x0][0xaf0] ;  /* 0x0002bc0000047ab9 */ /* 0x000fe20000000a00 */
[----:B--2---:R-:W-:-:S04]  /*aaf0*/  @P4 IMAD.HI.U32 R0, R32, R33, RZ ;  /* 0x0000002120004227 */ /* 0x004fc800078e00ff */
[----:B------:R-:W-:Y:S01]  /*ab00*/  IMAD.MOV.U32 R21, RZ, RZ, R32 ;  /* 0x000000ffff157224 */ /* 0x000fe200078e0020 */
[----:B---3--:R-:W-:Y:S01]  /*ab10*/  @P4 SHF.R.U32.HI R21, RZ, R35, R0 ;  /* 0x00000023ff154219 */ /* 0x008fe20000011600 */
[----:B------:R-:W-:Y:S02]  /*ab20*/  IMAD R20, R20, UR4, RZ ;  /* 0x0000000414147c24 */ /* 0x000fe4000f8e02ff */
[----:B------:R-:W-:Y:S01]  /*ab30*/  IMAD.WIDE.U32 R2, R153, UR4, R2 ;  /* 0x0000000499027c25 */ /* 0x000fe2000f8e0002 */
[----:B------:R-:W-:-:S03]  /*ab40*/  SHF.R.S32.HI R0, RZ, 0x1f, R21 ;  /* 0x0000001fff007819 */ /* 0x000fc60000011415 */
[----:B------:R-:W-:Y:S01]  /*ab50*/  IMAD R23, R153, UR5, R20 ;  /* 0x0000000599177c24 */ /* 0x000fe2000f8e0214 */
[----:B------:R-:W-:Y:S01]  /*ab60*/  ULDC.64 UR4, c[0x0][0xae0] ;  /* 0x0002b80000047ab9 */ /* 0x000fe20000000a00 */
[----:B------:R-:W-:Y:S02]  /*ab70*/  IMAD.MOV R33, RZ, RZ, -R21 ;  /* 0x000000ffff217224 */ /* 0x000fe400078e0a15 */
[----:B------:R-:W-:Y:S02]  /*ab80*/  IMAD.IADD R3, R3, 0x1, R23 ;  /* 0x0000000103037824 */ /* 0x000fe400078e0217 */
[----:B------:R-:W-:Y:S02]  /*ab90*/  IMAD R0, R0, UR4, RZ ;  /* 0x0000000400007c24 */ /* 0x000fe4000f8e02ff */
[----:B------:R-:W-:Y:S02]  /*aba0*/  IMAD R23, R18, R33, R32 ;  /* 0x0000002112177224 */ /* 0x000fe400078e0220 */
[----:B------:R-:W-:-:S02]  /*abb0*/  IMAD R33, R21, UR5, R0 ;  /* 0x0000000515217c24 */ /* 0x000fc4000f8e0200 */
[----:B------:R-:W-:Y:S01]  /*abc0*/  IMAD.WIDE.U32 R2, R21, UR4, R2 ;  /* 0x0000000415027c25 */ /* 0x000fe2000f8e0002 */
[----:B------:R-:W-:Y:S01]  /*abd0*/  SHF.R.S32.HI R0, RZ, 0x1f, R23 ;  /* 0x0000001fff007819 */ /* 0x000fe20000011417 */
[----:B------:R-:W-:Y:S02]  /*abe0*/  ULDC.64 UR4, c[0x0][0xad8] ;  /* 0x0002b60000047ab9 */ /* 0x000fe40000000a00 */
[----:B------:R-:W-:Y:S02]  /*abf0*/  IMAD.IADD R3, R3, 0x1, R33 ;  /* 0x0000000103037824 */ /* 0x000fe400078e0221 */
[----:B------:R-:W-:Y:S02]  /*ac00*/  IMAD R0, R0, UR4, RZ ;  /* 0x0000000400007c24 */ /* 0x000fe4000f8e02ff */
[----:B------:R-:W-:-:S04]  /*ac10*/  IMAD.WIDE.U32 R2, R23, UR4, R2 ;  /* 0x0000000417027c25 */ /* 0x000fc8000f8e0002 */
[----:B------:R-:W-:Y:S01]  /*ac20*/  IMAD R21, R23, UR5, R0 ;  /* 0x0000000517157c24 */ /* 0x000fe2000f8e0200 */
[----:B------:R-:W-:Y:S01]  /*ac30*/  ULDC.64 UR4, c[0x0][0xa80] ;  /* 0x0002a00000047ab9 */ /* 0x000fe20000000a00 */
[----:B------:R-:W-:Y:S01]  /*ac40*/  IMAD.IADD R23, R34, 0x1, R16 ;  /* 0x0000000122177824 */ /* 0x000fe200078e0210 */
[C---:B------:R-:W-:Y:S01]  /*ac50*/  LEA R0, P0, R2.reuse, UR4, 0x1 ;  /* 0x0000000402007c11 */ /* 0x040fe2000f8008ff */
[----:B------:R-:W-:Y:S01]  /*ac60*/  IMAD.IADD R3, R3, 0x1, R21 ;  /* 0x0000000103037824 */ /* 0x000fe200078e0215 */
[----:B------:R-:W-:Y:S01]  /*ac70*/  ULDC UR4, c[0x0][0xac8] ;  /* 0x0002b20000047ab9 */ /* 0x000fe20000000800 */
[C---:B------:R-:W-:Y:S02]  /*ac80*/  VIADD R21, R23.reuse, 0x60 ;  /* 0x0000006017157836 */ /* 0x040fe40000000000 */
[----:B0-----:R-:W0:Y:S01]  /*ac90*/  SHFL.IDX PT, R20, R0, 0x1, 0x181f ;  /* 0x00381f0000147f89 */ /* 0x001e2200000e0000 */
[----:B------:R-:W-:Y:S01]  /*aca0*/  LEA.HI.X R18, R2, UR5, R3, 0x1, P0 ;  /* 0x0000000502127c11 */ /* 0x000fe200080f0c03 */
[----:B------:R-:W-:Y:S01]  /*acb0*/  VIADD R3, R23, 0x30 ;  /* 0x0000003017037836 */ /* 0x000fe20000000000 */
[----:B------:R-:W-:Y:S01]  /*acc0*/  ISETP.GE.AND P0, PT, R157, UR4, PT ;  /* 0x000000049d007c0c */ /* 0x000fe2000bf06270 */
[----:B------:R-:W1:Y:S01]  /*acd0*/  SHFL.IDX PT, R2, R0, RZ, 0x181f ;  /* 0x00181fff00027589 */ /* 0x000e6200000e0000 */
[----:B------:R-:W-:-:S02]  /*ace0*/  VIADD R17, R17, 0x16820 ;  /* 0x0001682011117836 */ /* 0x000fc40000000000 */
[-C--:B------:R-:W-:Y:S01]  /*acf0*/  ISETP.GE.OR P1, PT, R23, R4.reuse, P0 ;  /* 0x000000041700720c */ /* 0x080fe20000726670 */
[----:B------:R-:W2:Y:S01]  /*ad00*/  SHFL.IDX PT, R38, R0, 0x2, 0x181f ;  /* 0x00581f0000267f89 */ /* 0x000ea200000e0000 */
[-C--:B------:R-:W-:Y:S02]  /*ad10*/  ISETP.GE.OR P2, PT, R3, R4.reuse, P0 ;  /* 0x000000040300720c */ /* 0x080fe40000746670 */
[-C--:B------:R-:W-:Y:S01]  /*ad20*/  ISETP.GE.OR P3, PT, R21, R4.reuse, P0 ;  /* 0x000000041500720c */ /* 0x080fe20000766670 */
[----:B------:R-:W3:Y:S01]  /*ad30*/  SHFL.IDX PT, R32, R18, RZ, 0x181f ;  /* 0x00181fff12207589 */ /* 0x000ee200000e0000 */
[----:B------:R-:W-:Y:S02]  /*ad40*/  PRMT R17, RZ, 0x654, R17 ;  /* 0x00000654ff117816 */ /* 0x000fe40000000011 */
[----:B------:R-:W-:Y:S01]  /*ad50*/  IADD3 R23, R23, 0x90, RZ ;  /* 0x0000009017177810 */ /* 0x000fe20007ffe0ff */
[----:B------:R-:W3:Y:S01]  /*ad60*/  SHFL.IDX PT, R34, R18, 0x1, 0x181f ;  /* 0x00381f0012227f89 */ /* 0x000ee200000e0000 */
[----:B------:R3:W-:Y:S02]  /*ad70*/  SYNCS.ARRIVE.TRANS64.RED.A1T0 RZ, [R17+URZ], RZ ;  /* 0x000000ff11ff79a7 */ /* 0x0007e4000810043f */
[----:B------:R-:W-:Y:S01]  /*ad80*/  ISETP.GE.OR P0, PT, R23, R4, P0 ;  /* 0x000000041700720c */ /* 0x000fe20000706670 */
[----:B------:R-:W3:Y:S02]  /*ad90*/  SHFL.IDX PT, R36, R18, 0x2, 0x181f ;  /* 0x00581f0012247f89 */ /* 0x000ee400000e0000 */
[----:B0-----:R-:W-:-:S02]  /*ada0*/  @!P2 LEA R16, P5, R157, R20, 0x1 ;  /* 0x000000149d10a211 */ /* 0x001fc400078a08ff */
[----:B------:R-:W0:Y:S01]  /*adb0*/  SHFL.IDX PT, R0, R0, 0x3, 0x181f ;  /* 0x00781f0000007f89 */ /* 0x000e2200000e0000 */
[----:B-1----:R-:W-:-:S03]  /*adc0*/  @!P1 LEA R2, P4, R157, R2, 0x1 ;  /* 0x000000029d029211 */ /* 0x002fc600078808ff */
[----:B------:R-:W1:Y:S01]  /*add0*/  SHFL.IDX PT, R18, R18, 0x3, 0x181f ;  /* 0x00781f0012127f89 */ /* 0x000e6200000e0000 */
[C---:B--2---:R-:W-:Y:S02]  /*ade0*/  @!P3 LEA R20, P6, R157.reuse, R38, 0x1 ;  /* 0x000000269d14b211 */ /* 0x044fe400078c08ff */
[C-C-:B---3--:R-:W-:Y:S02]  /*adf0*/  @!P1 LEA.HI.X R3, R157.reuse, R32, R37.reuse, 0x1, P4 ;  /* 0x000000209d039211 */ /* 0x148fe400020f0c25 */
[C-C-:B------:R-:W-:Y:S02]  /*ae00*/  @!P2 LEA.HI.X R17, R157.reuse, R34, R37.reuse, 0x1, P5 ;  /* 0x000000229d11a211 */ /* 0x140fe400028f0c25 */
[----:B------:R-:W-:Y:S01]  /*ae10*/  @!P3 LEA.HI.X R21, R157, R36, R37, 0x1, P6 ;  /* 0x000000249d15b211 */ /* 0x000fe200030f0c25 */
[----:B----4-:R2:W-:Y:S04]  /*ae20*/  @!P1 ST.E.128 desc[UR40][R2.64], R12 ;  /* 0x0000000c02009985 */ /* 0x0105e8000c101d28 */
[----:B------:R2:W-:Y:S04]  /*ae30*/  @!P2 ST.E.128 desc[UR40][R16.64], R24 ;  /* 0x000000181000a985 */ /* 0x0005e8000c101d28 */
[----:B------:R2:W-:Y:S01]  /*ae40*/  @!P3 ST.E.128 desc[UR40][R20.64], R28 ;  /* 0x0000001c1400b985 */ /* 0x0005e2000c101d28 */
[----:B01----:R-:W-:Y:S05]  /*ae50*/  @P0 BRA `(.L_x_2061) ;  /* 0x0000001000b00947 */ /* 0x003fea0003800000 */
[----:B--2---:R-:W-:-:S04]  /*ae60*/  LEA R2, P0, R157, R0, 0x1 ;  /* 0x000000009d027211 */ /* 0x004fc800078008ff */
[----:B------:R-:W-:-:S05]  /*ae70*/  LEA.HI.X R3, R157, R18, R37, 0x1, P0 ;  /* 0x000000129d037211 */ /* 0x000fca00000f0c25 */
[----:B-----5:R0:W-:Y:S01]  /*ae80*/  ST.E.128 desc[UR40][R2.64], R8 ;  /* 0x0000000802007985 */ /* 0x0201e2000c101d28 */
[----:B------:R-:W-:Y:S05]  /*ae90*/  BRA `(.L_x_2061) ;  /* 0x0000001000a07947 */ /* 0x000fea0003800000 */
.L_x_2060:
[----:B0-----:R-:W0:Y:S01]  /*aea0*/  @P4 LDC R10, c[0x0][0xbec] ;  /* 0x0002fb00ff0a4b82 */ /* 0x001e220000000800 */
[----:B------:R-:W-:Y:S01]  /*aeb0*/  ULDC.64 UR4, c[0x0][0xb08] ;  /* 0x0002c20000047ab9 */ /* 0x000fe20000000a00 */
[----:B------:R-:W-:Y:S01]  /*aec0*/  SHF.R.S32.HI R0, RZ, 0x1f, R153 ;  /* 0x0000001fff007819 */ /* 0x000fe20000011499 */
[----:B------:R-:W-:Y:S01]  /*aed0*/  IMAD R32, R32, UR4, RZ ;  /* 0x0000000420207c24 */ /* 0x000fe2000f8e02ff */
[----:B------:R-:W-:Y:S01]  /*aee0*/  ULDC.64 UR6, c[0x0][0xb30] ;  /* 0x0002cc0000067ab9 */ /* 0x000fe20000000a00 */
[----:B------:R-:W-:Y:S01]  /*aef0*/  IMAD.WIDE.U32 R8, R23, UR4, RZ ;  /* 0x0000000417087c25 */ /* 0x000fe2000f8e00ff */
[----:B------:R-:W-:Y:S01]  /*af00*/  ISETP.GE.AND P0, PT, R25, R4, PT ;  /* 0x000000041900720c */ /* 0x000fe20003f06270 */
[----:B------:R-:W-:Y:S01]  /*af10*/  BSSY B1, `(.L_x_2062) ;  /* 0x000005d000017945 */ /* 0x000fe20003800000 */
[----:B------:R-:W1:Y:S01]  /*af20*/  @P4 LDC R15, c[0x0][0xbf0] ;  /* 0x0002fc00ff0f4b82 */ /* 0x000e620000000800 */
[----:B------:R-:W-:Y:S01]  /*af30*/  IMAD R23, R23, UR5, R32 ;  /* 0x0000000517177c24 */ /* 0x000fe2000f8e0220 */
[----:B------:R-:W-:Y:S01]  /*af40*/  ULDC.64 UR4, c[0x0][0xb38] ;  /* 0x0002ce0000047ab9 */ /* 0x000fe20000000a00 */
[----:B------:R-:W-:Y:S01]  /*af50*/  IMAD.MOV.U32 R11, RZ, RZ, R39 ;  /* 0x000000ffff0b7224 */ /* 0x000fe200078e0027 */
[----:B------:R-:W-:Y:S01]  /*af60*/  IADD3 R20, R22, 0x18, RZ ;  /* 0x0000001816147810 */ /* 0x000fe20007ffe0ff */
[----:B------:R-:W-:-:S02]  /*af70*/  IMAD.IADD R9, R9, 0x1, R23 ;  /* 0x0000000109097824 */ /* 0x000fc400078e0217 */
[----:B------:R-:W-:Y:S02]  /*af80*/  VIADD R17, R17, 0x16820 ;  /* 0x0001682011117836 */ /* 0x000fe40000000000 */
[----:B------:R-:W-:-:S03]  /*af90*/  IMAD.WIDE.U32 R8, R154, UR4, R8 ;  /* 0x000000049a087c25 */ /* 0x000fc6000f8e0008 */
[----:B------:R-:W-:Y:S01]  /*afa0*/  PRMT R17, RZ, 0x654, R17 ;  /* 0x00000654ff117816 */ /* 0x000fe20000000011 */
[----:B------:R-:W-:Y:S01]  /*afb0*/  IMAD R9, R154, UR5, R9 ;  /* 0x000000059a097c24 */ /* 0x000fe2000f8e0209 */
[----:B------:R-:W-:Y:S01]  /*afc0*/  ULDC.64 UR4, c[0x0][0xb40] ;  /* 0x0002d00000047ab9 */ /* 0x000fe20000000a00 */
[----:B------:R-:W-:Y:S01]  /*afd0*/  VIADD R24, R22, 0x38 ;  /* 0x0000003816187836 */ /* 0x000fe20000000000 */
[----:B------:R2:W-:Y:S01]  /*afe0*/  SYNCS.ARRIVE.TRANS64.RED.A1T0 RZ, [R17+URZ], RZ ;  /* 0x000000ff11ff79a7 */ /* 0x0005e2000810043f */
        /* <DEDUP_REMOVED lines=23> */
[----:B------:R-:W-:Y:S01]  /*b160*/  IMAD.IADD R9, R9, 0x1, R11 ;  /* 0x0000000109097824 */ /* 0x000fe200078e020b */
[----:B------:R-:W-:Y:S01]  /*b170*/  LEA R0, P1, R8, UR4, 0x2 ;  /* 0x0000000408007c11 */ /* 0x000fe2000f8210ff */
[C---:B------:R-:W-:Y:S02]  /*b180*/  VIADD R28, R22.reuse, 0x30 ;  /* 0x00000030161c7836 */ /* 0x040fe40000000000 */
[----:B------:R-:W-:Y:S01]  /*b190*/  VIADD R30, R22, 0x28 ;  /* 0x00000028161e7836 */ /* 0x000fe20000000000 */
[----:B------:R-:W-:Y:S01]  /*b1a0*/  LEA.HI.X R18, R8, UR5, R9, 0x2, P1 ;  /* 0x0000000508127c11 */ /* 0x000fe200088f1409 */
[C---:B------:R-:W-:Y:S01]  /*b1b0*/  VIADD R32, R22.reuse, 0x20 ;  /* 0x0000002016207836 */ /* 0x040fe20000000000 */
[----:B------:R2:W0:Y:S01]  /*b1c0*/  SHFL.IDX PT, R10, R0, RZ, 0x1c1f ;  /* 0x001c1fff000a7589 */ /* 0x00042200000e0000 */
[C---:B------:R-:W-:Y:S01]  /*b1d0*/  VIADD R21, R22.reuse, 0x18 ;  /* 0x0000001816157836 */ /* 0x040fe20000000000 */
[----:B------:R-:W-:Y:S01]  /*b1e0*/  SHF.R.S32.HI R28, RZ, 0x1f, R28 ;  /* 0x0000001fff1c7819 */ /* 0x000fe2000001141c */
[C---:B------:R-:W-:Y:S01]  /*b1f0*/  VIADD R34, R22.reuse, 0x10 ;  /* 0x0000001016227836 */ /* 0x040fe20000000000 */
[----:B------:R2:W1:Y:S01]  /*b200*/  SHFL.IDX PT, R11, R18, RZ, 0x1c1f ;  /* 0x001c1fff120b7589 */ /* 0x00046200000e0000 */
        /* <DEDUP_REMOVED lines=10> */
[----:B------:R-:W-:-:S02]  /*b2b0*/  VIADD R33, R22, 0x10 ;  /* 0x0000001016217836 */ /* 0x000fc40000000000 */
[----:B------:R-:W-:Y:S01]  /*b2c0*/  VIADD R35, R22, 0x8 ;  /* 0x0000000816237836 */ /* 0x000fe20000000000 */
[----:B--2---:R-:W-:Y:S06]  /*b2d0*/  @P0 BRA `(.L_x_2063) ;  /* 0x0000000000800947 */ /* 0x004fec0003800000 */
[----:B------:R-:W-:Y:S02]  /*b2e0*/  ULDC UR4, c[0x0][0xac8] ;  /* 0x0002b20000047ab9 */ /* 0x000fe40000000800 */
[----:B------:R-:W-:Y:S02]  /*b2f0*/  ISETP.GE.AND P1, PT, R35, UR4, PT ;  /* 0x0000000423007c0c */ /* 0x000fe4000bf26270 */
[----:B------:R-:W-:Y:S02]  /*b300*/  ISETP.GE.AND P0, PT, R22, UR4, PT ;  /* 0x0000000416007c0c */ /* 0x000fe4000bf06270 */
[----:B------:R-:W-:Y:S02]  /*b310*/  ISETP.GE.AND P5, PT, R33, UR4, PT ;  /* 0x0000000421007c0c */ /* 0x000fe4000bfa6270 */
[----:B------:R-:W-:-:S07]  /*b320*/  ISETP.GE.AND P3, PT, R20, UR4, PT ;  /* 0x0000000414007c0c */ /* 0x000fce000bf66270 */
[CC--:B0-----:R-:W-:Y:S02]  /*b330*/  @!P1 LEA R12, P2, R35.reuse, R10.reuse, 0x2 ;  /* 0x0000000a230c9211 */ /* 0x0c1fe400078410ff */
[----:B-1----:R-:W-:Y:S02]  /*b340*/  @!P0 IMAD.WIDE R8, R22, 0x4, R10 ;  /* 0x0000000416088825 */ /* 0x002fe400078e020a */
        /* <DEDUP_REMOVED lines=9> */
[CC--:B------:R-:W-:Y:S01]  /*b3e0*/  @!P3 LEA R16, P6, R20.reuse, R10.reuse, 0x2 ;  /* 0x0000000a1410b211 */ /* 0x0c0fe200078c10ff */
[----:B------:R2:W-:Y:S01]  /*b3f0*/  @!P5 ST.E.64 desc[UR40][R14.64], R96 ;  /* 0x000000600e00d985 */ /* 0x0005e2000c101b28 */
[----:B0-----:R-:W-:Y:S02]  /*b400*/  @!P2 LEA R2, P5, R31, R10, 0x2 ;  /* 0x0000000a1f02a211 */ /* 0x001fe400078a10ff */
[----:B------:R-:W-:-:S03]  /*b410*/  @!P3 LEA.HI.X R17, R20, R11, R21, 0x2, P6 ;  /* 0x0000000b1411b211 */ /* 0x000fc600030f1415 */
[-C--:B------:R-:W-:Y:S02]  /*b420*/  @!P1 LEA R8, P6, R29, R10.reuse, 0x2 ;  /* 0x0000000a1d089211 */ /* 0x080fe400078c10ff */
[-C--:B------:R-:W-:Y:S01]  /*b430*/  @!P2 LEA.HI.X R3, R31, R11.reuse, R32, 0x2, P5 ;  /* 0x0000000b1f03a211 */ /* 0x080fe200028f1420 */
        /* <DEDUP_REMOVED lines=10> */
.L_x_2063:
[----:B------:R-:W-:Y:S05]  /*b4e0*/  BSYNC B1 ;  /* 0x0000000000017941 */ /* 0x000fea0003800000 */
.L_x_2062:
[----:B------:R-:W-:Y:S01]  /*b4f0*/  ISETP.GE.AND P0, PT, R27, R4, PT ;  /* 0x000000041b00720c */ /* 0x000fe20003f06270 */
[----:B--2---:R2:W3:Y:S04]  /*b500*/  SHFL.IDX PT, R9, R18, 0x1, 0x1c1f ;  /* 0x003c1f0012097f89 */ /* 0x0044e800000e0000 */
[----:B------:R2:W4:Y:S08]  /*b510*/  SHFL.IDX PT, R8, R0, 0x1, 0x1c1f ;  /* 0x003c1f0000087f89 */ /* 0x00053000000e0000 */
[----:B--2---:R-:W-:Y:S05]  /*b520*/  @P0 BRA `(.L_x_2061) ;  /* 0x0000000800fc0947 */ /* 0x004fea0003800000 */
[----:B------:R-:W-:Y:S02]  /*b530*/  ULDC UR4, c[0x0][0xac8] ;  /* 0x0002b20000047ab9 */ /* 0x000fe40000000800 */
[----:B------:R-:W-:Y:S02]  /*b540*/  ISETP.GE.AND P0, PT, R22, UR4, PT ;  /* 0x0000000416007c0c */ /* 0x000fe4000bf06270 */
[----:B------:R-:W-:Y:S02]  /*b550*/  ISETP.GE.AND P5, PT, R35, UR4, PT ;  /* 0x0000000423007c0c */ /* 0x000fe4000bfa6270 */
[----:B------:R-:W-:Y:S02]  /*b560*/  ISETP.GE.AND P3, PT, R33, UR4, PT ;  /* 0x0000000421007c0c */ /* 0x000fe4000bf66270 */
[----:B------:R-:W-:Y:S02]  /*b570*/  ISETP.GE.AND P2, PT, R20, UR4, PT ;  /* 0x0000000414007c0c */ /* 0x000fe4000bf46270 */
[----:B------:R-:W-:-:S05]  /*b580*/  ISETP.GE.AND P1, PT, R31, UR4, PT ;  /* 0x000000041f007c0c */ /* 0x000fca000bf26270 */
[----:B---34-:R-:W-:Y:S02]  /*b590*/  @!P0 IMAD.WIDE R2, R22, 0x4, R8 ;  /* 0x0000000416028825 */ /* 0x018fe400078e0208 */
[-C--:B0-----:R-:W-:Y:S02]  /*b5a0*/  @!P5 LEA R10, P4, R35, R8.reuse, 0x2 ;  /* 0x00000008230ad211 */ /* 0x081fe400078810ff */
[----:B------:R-:W-:Y:S01]  /*b5b0*/  @!P3 LEA R12, P6, R33, R8, 0x2 ;  /* 0x00000008210cb211 */ /* 0x000fe200078c10ff */
[----:B------:R0:W-:Y:S01]  /*b5c0*/  @!P0 ST.E.64 desc[UR40][R2.64], R90 ;  /* 0x0000005a02008985 */ /* 0x0001e2000c101b28 */
[----:B------:R-:W-:Y:S02]  /*b5d0*/  ISETP.GE.AND P0, PT, R29, UR4, PT ;  /* 0x000000041d007c0c */ /* 0x000fe4000bf06270 */
[----:B-1----:R-:W-:Y:S02]  /*b5e0*/  @!P5 LEA.HI.X R11, R35, R9, R36, 0x2, P4 ;  /* 0x00000009230bd211 */ /* 0x002fe400020f1424 */
        /* <DEDUP_REMOVED lines=22> */
.L_x_2058:
[----:B------:R-:W2:Y:S01]  /*b750*/  LDC.64 R8, c[0x0][0xc00] ;  /* 0x00030000ff087b82 */ /* 0x000ea20000000a00 */
[----:B------:R-:W-:Y:S01]  /*b760*/  ULDC.64 UR4, c[0x0][0xc08] ;  /* 0x0003020000047ab9 */ /* 0x000fe20000000a00 */
[----:B0-----:R-:W-:Y:S01]  /*b770*/  IMAD.MOV.U32 R17, RZ, RZ, RZ ;  /* 0x000000ffff117224 */ /* 0x001fe200078e00ff */
[----:B------:R-:W-:-:S04]  /*b780*/  ISETP.NE.U32.AND P0, PT, RZ, UR4, PT ;  /* 0x00000004ff007c0c */ /* 0x000fc8000bf05070 */
[----:B------:R-:W-:Y:S01]  /*b790*/  ISETP.NE.AND.EX P1, PT, RZ, UR5, PT, P0 ;  /* 0x00000005ff007c0c */ /* 0x000fe2000bf25300 */
[----:B------:R-:W0:Y:S01]  /*b7a0*/  LDC.64 R2, c[0x0][0xc00] ;  /* 0x00030000ff027b82 */ /* 0x000e220000000a00 */
[----:B--2---:R-:W-:-:S04]  /*b7b0*/  ISETP.NE.U32.AND P0, PT, R8, RZ, PT ;  /* 0x000000ff0800720c */ /* 0x004fc80003f05070 */
[----:B------:R-:W-:-:S07]  /*b7c0*/  ISETP.NE.AND.EX P0, PT, R9, RZ, PT, P0 ;  /* 0x000000ff0900720c */ /* 0x000fce0003f05300 */
[----:B------:R-:W2:Y:S01]  /*b7d0*/  @P1 LDC.64 R8, c[0x0][0xc08] ;  /* 0x00030200ff081b82 */ /* 0x000ea20000000a00 */
[----:B------:R-:W-:Y:S01]  /*b7e0*/  ULDC UR4, c[0x0][0xa88] ;  /* 0x0002a20000047ab9 */ /* 0x000fe20000000800 */
[----:B0-----:R-:W-:-:S04]  /*b7f0*/  IMAD.WIDE R10, R153, 0x4, R2 ;  /* 0x00000004990a7825 */ /* 0x001fc800078e0202 */
[----:B------:R-:W-:Y:S01]  /*b800*/  IMAD.U32 R0, RZ, RZ, UR4 ;  /* 0x00000004ff007e24 */ /* 0x000fe2000f8e00ff */
[----:B------:R0:W5:Y:S01]  /*b810*/  @P0 LDG.E R17, desc[UR40][R10.64] ;  /* 0x000000280a110981 */ /* 0x000162000c1e1900 */
[----:B-1----:R-:W1:Y:S01]  /*b820*/  S2R R4, SR_TID.X ;  /* 0x0000000000047919 */ /* 0x002e620000002100 */
[----:B--2---:R-:W-:-:S05]  /*b830*/  @P1 IMAD.WIDE R2, R153, 0x4, R8 ;  /* 0x0000000499021825 */ /* 0x004fca00078e0208 */
[----:B------:R0:W5:Y:S01]  /*b840*/  @P1 LDG.E R0, desc[UR40][R2.64] ;  /* 0x0000002802001981 */ /* 0x000162000c1e1900 */
[----:B------:R-:W-:-:S13]  /*b850*/  ISETP.NE.AND P2, PT, R155, RZ, PT ;  /* 0x000000ff9b00720c */ /* 0x000fda0003f45270 */
[----:B------:R-:W2:Y:S01]  /*b860*/  @!P2 LDC R155, c[0x0][0xad4] ;  /* 0x0002b500ff9bab82 */ /* 0x000ea20000000800 */
[----:B-1----:R-:W-:-:S05]  /*b870*/  VIADD R26, R4, 0xffffff80 ;  /* 0xffffff80041a7836 */ /* 0x002fca0000000000 */
[----:B------:R-:W-:Y:S02]  /*b880*/  ISETP.GT.AND P3, PT, R26, 0xbf, PT ;  /* 0x000000bf1a00780c */ /* 0x000fe40003f64270 */
[----:B--2---:R-:W-:Y:S01]  /*b890*/  ISETP.GT.AND P2, PT, R155, 0x1, PT ;  /* 0x000000019b00780c */ /* 0x004fe20003f44270 */
[----:B0-----:R-:W-:-:S12]  /*b8a0*/  @P1 BRA `(.L_x_2064) ;  /* 0x0000000000101947 */ /* 0x001fd80003800000 */
[----:B------:R-:W-:Y:S05]  /*b8b0*/  @!P0 BRA `(.L_x_2064) ;  /* 0x00000000000c8947 */ /* 0x000fea0003800000 */
[----:B------:R-:W2:Y:S04]  /*b8c0*/  LDG.E R3, desc[UR40][R10.64] ;  /* 0x000000280a037981 */ /* 0x000ea8000c1e1900 */
[----:B-----5:R-:W2:Y:S02]  /*b8d0*/  LDG.E R0, desc[UR40][R10.64+0x4] ;  /* 0x000004280a007981 */ /* 0x020ea4000c1e1900 */
[----:B--2---:R-:W-:-:S07]  /*b8e0*/  IMAD.IADD R0, R0, 0x1, -R3 ;  /* 0x0000000100007824 */ /* 0x004fce00078e0a03 */
.L_x_2064:
[----:B------:R-:W2:Y:S01]  /*b8f0*/  LDL.LU R2, [R1] ;  /* 0x0000000001027983 */ /* 0x000ea20000300800 */
[----:B------:R-:W-:Y:S01]  /*b900*/  BSSY B1, `(.L_x_2065) ;  /* 0x0000036000017945 */ /* 0x000fe20003800000 */
[----:B------:R-:W-:Y:S02]  /*b910*/  SEL R153, R153, RZ, !P0 ;  /* 0x000000ff99997207 */ /* 0x000fe40004000000 */
[----:B-----5:R-:W-:Y:S02]  /*b920*/  SHF.R.S32.HI R20, RZ, 0x1f, R17 ;  /* 0x0000001fff147819 */ /* 0x020fe40000011411 */
[----:B--2---:R-:W-:Y:S01]  /*b930*/  SEL R24, R2, RZ, !P0 ;  /* 0x000000ff02187207 */ /* 0x004fe20004000000 */
[----:B------:R-:W-:Y:S06]  /*b940*/  @P3 BRA `(.L_x_2066) ;  /* 0x0000000000c43947 */ /* 0x000fec0003800000 */
[----:B------:R-:W0:Y:S01]  /*b950*/  LDC R31, c[0x0][0xbe8] ;  /* 0x0002fa00ff1f7b82 */ /* 0x000e220000000800 */
[----:B------:R-:W-:Y:S01]  /*b960*/  IADD3 R27, R16, -0x80, R4 ;  /* 0xffffff80101b7810 */ /* 0x000fe20007ffe004 */
[----:B0-----:R-:W-:-:S05]  /*b970*/  IMAD R2, R0, R31, RZ ;  /* 0x0000001f00027224 */ /* 0x001fca00078e02ff */
[----:B------:R-:W-:-:S13]  /*b980*/  ISETP.GE.AND P0, PT, R27, R2, PT ;  /* 0x000000021b00720c */ /* 0x000fda0003f06270 */
[----:B------:R-:W-:Y:S05]  /*b990*/  @P0 BRA `(.L_x_2066) ;  /* 0x0000000000b00947 */ /* 0x000fea0003800000 */
[----:B------:R-:W2:Y:S01]  /*b9a0*/  LDL.LU R30, [R1+0x1c] ;  /* 0x00001c00011e7983 */ /* 0x000ea20000300800 */
[----:B------:R-:W-:Y:S01]  /*b9b0*/  ISETP.NE.AND P1, PT, R31, 0x1, PT ;  /* 0x000000011f00780c */ /* 0x000fe20003f25270 */
[----:B------:R-:W-:Y:S01]  /*b9c0*/  IMAD.MOV.U32 R18, RZ, RZ, 0x9b8 ;  /* 0x000009b8ff127424 */ /* 0x000fe200078e00ff */
[----:B------:R-:W-:Y:S01]  /*b9d0*/  ISETP.GT.AND P0, PT, R155, 0x1, PT ;  /* 0x000000019b00780c */ /* 0x000fe20003f04270 */
[----:B------:R-:W0:Y:S01]  /*b9e0*/  LDC.64 R28, c[0x0][0xba8] ;  /* 0x0002ea00ff1c7b82 */ /* 0x000e220000000a00 */
[----:B------:R-:W-:Y:S02]  /*b9f0*/  IMAD.MOV.U32 R21, RZ, RZ, R27 ;  /* 0x000000ffff157224 */ /* 0x000fe400078e001b */
[----:B------:R-:W-:-:S05]  /*ba00*/  SEL R18, R18, 0x978, P0 ;  /* 0x0000097812127807 */ /* 0x000fca0000000000 */
[----:B------:R-:W1:Y:S08]  /*ba10*/  LDC.64 R8, c[0x0][R18+0x220] ;  /* 0x0000880012087b82 */ /* 0x000e700000000a00 */
[----:B------:R-:W3:Y:S08]  /*ba20*/  @P1 LDC R4, c[0x0][0xbec] ;  /* 0x0002fb00ff041b82 */ /* 0x000ef00000000800 */
[----:B------:R-:W4:Y:S08]  /*ba30*/  LDC.64 R2, c[0x0][R18+0x218] ;  /* 0x0000860012027b82 */ /* 0x000f300000000a00 */
[----:B------:R-:W5:Y:S01]  /*ba40*/  @P1 LDC R25, c[0x0][0xbf0] ;  /* 0x0002fc00ff191b82 */ /* 0x000f620000000800 */
[----:B-1----:R-:W-:-:S02]  /*ba50*/  IMAD R9, R9, R153, RZ ;  /* 0x0000009909097224 */ /* 0x002fc400078e02ff */
[----:B------:R-:W-:-:S05]  /*ba60*/  IMAD.WIDE.U32 R14, R8, R153, RZ ;  /* 0x00000099080e7225 */ /* 0x000fca00078e00ff */
[----:B------:R-:W1:Y:S01]  /*ba70*/  LDC.64 R10, c[0x0][R18+0x228] ;  /* 0x00008a00120a7b82 */ /* 0x000e620000000a00 */
[----:B---3--:R-:W-:-:S07]  /*ba80*/  @P1 IMAD.HI.U32 R4, R27, R4, RZ ;  /* 0x000000041b041227 */ /* 0x008fce00078e00ff */
[----:B------:R-:W3:Y:S01]  /*ba90*/  LDC.64 R12, c[0x0][R18+0x210] ;  /* 0x00008400120c7b82 */ /* 0x000ee20000000a00 */
[-C--:B----4-:R-:W-:Y:S02]  /*baa0*/  IMAD R23, R3, R154.reuse, RZ ;  /* 0x0000009a03177224 */ /* 0x090fe400078e02ff */
[----:B------:R-:W-:-:S04]  /*bab0*/  IMAD.WIDE.U32 R2, R2, R154, RZ ;  /* 0x0000009a02027225 */ /* 0x000fc800078e00ff */
[----:B------:R-:W-:Y:S01]  /*bac0*/  IMAD.IADD R23, R3, 0x1, R23 ;  /* 0x0000000103177824 */ /* 0x000fe200078e0217 */
[----:B-----5:R-:W-:Y:S01]  /*bad0*/  @P1 SHF.R.U32.HI R21, RZ, R25, R4 ;  /* 0x00000019ff151219 */ /* 0x020fe20000011604 */
[----:B------:R-:W-:Y:S01]  /*bae0*/  IMAD R25, R8, R24, R9 ;  /* 0x0000001808197224 */ /* 0x000fe200078e0209 */
[----:B0-----:R-:W0:Y:S01]  /*baf0*/  @!P0 LDC R28, c[0x0][0xb50] ;  /* 0x0002d400ff1c8b82 */ /* 0x001e220000000800 */
[----:B------:R-:W-:Y:S02]  /*bb00*/  IADD3 R4, P1, P3, R14, R2, R17 ;  /* 0x000000020e047210 */ /* 0x000fe40007b3e011 */
[----:B------:R-:W-:Y:S02]  /*bb10*/  IMAD.MOV R8, RZ, RZ, -R21 ;  /* 0x000000ffff087224 */ /* 0x000fe400078e0a15 */
[----:B------:R-:W-:-:S03]  /*bb20*/  IMAD.IADD R25, R15, 0x1, R25 ;  /* 0x000000010f197824 */ /* 0x000fc600078e0219 */
[----:B------:R-:W4:Y:S01]  /*bb30*/  @!P0 LDC R29, c[0x0][0xb54] ;  /* 0x0002d500ff1d8b82 */ /* 0x000f220000000800 */
[----:B--2---:R-:W-:-:S05]  /*bb40*/  SEL R9, R30, RZ, P0 ;  /* 0x000000ff1e097207 */ /* 0x004fca0000000000 */
[----:B-1----:R-:W-:-:S04]  /*bb50*/  IMAD.WIDE.U32 R2, R10, R9, RZ ;  /* 0x000000090a027225 */ /* 0x002fc800078e00ff */
[----:B------:R-:W-:Y:S02]  /*bb60*/  IMAD R11, R11, R9, RZ ;  /* 0x000000090b0b7224 */ /* 0x000fe400078e02ff */
[----:B------:R-:W-:Y:S01]  /*bb70*/  IMAD R9, R31, R8, R27 ;  /* 0x000000081f097224 */ /* 0x000fe200078e021b */
[----:B------:R-:W-:Y:S01]  /*bb80*/  IADD3.X R8, R25, R23, R20, P1, P3 ;  /* 0x0000001719087210 */ /* 0x000fe20000fe6414 */
[----:B------:R-:W-:Y:S01]  /*bb90*/  IMAD.IADD R11, R3, 0x1, R11 ;  /* 0x00000001030b7824 */ /* 0x000fe200078e020b */
[----:B------:R-:W-:Y:S01]  /*bba0*/  IADD3 R2, P0, P1, R21, R4, R2 ;  /* 0x0000000415027210 */ /* 0x000fe2000791e002 */
[----:B---3--:R-:W-:Y:S01]  /*bbb0*/  IMAD R4, R13, R9, RZ ;  /* 0x000000090d047224 */ /* 0x008fe200078e02ff */
[----:B------:R-:W-:-:S04]  /*bbc0*/  SHF.R.S32.HI R21, RZ, 0x1f, R21 ;  /* 0x0000001fff157819 */ /* 0x000fc80000011415 */
[----:B------:R-:W-:Y:S02]  /*bbd0*/  IADD3.X R3, R21, R8, R11, P0, P1 ;  /* 0x0000000815037210 */ /* 0x000fe400007e240b */
[----:B------:R-:W-:Y:S01]  /*bbe0*/  SHF.R.S32.HI R11, RZ, 0x1f, R9 ;  /* 0x0000001fff0b7819 */ /* 0x000fe20000011409 */
[----:B------:R-:W-:-:S04]  /*bbf0*/  IMAD.WIDE.U32 R2, R12, R9, R2 ;  /* 0x000000090c027225 */ /* 0x000fc800078e0002 */
[----:B------:R-:W-:Y:S01]  /*bc00*/  IMAD R11, R12, R11, R4 ;  /* 0x0000000b0c0b7224 */ /* 0x000fe200078e0204 */
[----:B0-----:R-:W-:-:S04]  /*bc10*/  LEA R8, P0, R2, R28, 0x2 ;  /* 0x0000001c02087211 */ /* 0x001fc800078010ff */
[----:B------:R-:W-:-:S04]  /*bc20*/  IADD3 R3, R3, R11, RZ ;  /* 0x0000000b03037210 */ /* 0x000fc80007ffe0ff */
[----:B----4-:R-:W-:Y:S01]  /*bc30*/  LEA.HI.X R9, R2, R29, R3, 0x2, P0 ;  /* 0x0000001d02097211 */ /* 0x010fe200000f1403 */
[----:B------:R-:W-:-:S05]  /*bc40*/  IMAD.MOV.U32 R3, RZ, RZ, -0x800000 ;  /* 0xff800000ff037424 */ /* 0x000fca00078e00ff */
[----:B------:R0:W-:Y:S02]  /*bc50*/  STG.E desc[UR40][R8.64], R3 ;  /* 0x0000000308007986 */ /* 0x0001e4000c101928 */
.L_x_2066:
[----:B------:R-:W-:Y:S05]  /*bc60*/  BSYNC B1 ;  /* 0x0000000000017941 */ /* 0x000fea0003800000 */
.L_x_2065:
[----:B------:R-:W-:Y:S05]  /*bc70*/  @P2 BRA `(.L_x_2061) ;  /* 0x0000000400282947 */ /* 0x000fea0003800000 */
[----:B------:R-:W1:Y:S01]  /*bc80*/  LDC R15, c[0x0][0xbe8] ;  /* 0x0002fa00ff0f7b82 */ /* 0x000e620000000800 */
[----:B------:R-:W-:Y:S01]  /*bc90*/  SHF.R.S32.HI R14, RZ, 0x1f, R26 ;  /* 0x0000001fff0e7819 */ /* 0x000fe2000001141a */
[----:B------:R-:W-:Y:S01]  /*bca0*/  ULDC.64 UR4, c[0x0][0xaa0] ;  /* 0x0002a80000047ab9 */ /* 0x000fe20000000a00 */
[----:B------:R-:W-:Y:S01]  /*bcb0*/  ULDC.64 UR6, c[0x0][0xaf0] ;  /* 0x0002bc0000067ab9 */ /* 0x000fe20000000a00 */
[----:B------:R-:W-:Y:S01]  /*bcc0*/  IMAD R2, R20, UR4, RZ ;  /* 0x0000000414027c24 */ /* 0x000fe2000f8e02ff */
[----:B------:R-:W-:Y:S01]  /*bcd0*/  LEA.HI R14, R14, R26, RZ, 0x3 ;  /* 0x0000001a0e0e7211 */ /* 0x000fe200078f18ff */
[----:B0-----:R-:W-:Y:S01]  /*bce0*/  IMAD R8, R24, UR6, RZ ;  /* 0x0000000618087c24 */ /* 0x001fe2000f8e02ff */
[----:B------:R-:W-:Y:S01]  /*bcf0*/  SHF.R.S32.HI R23, RZ, 0x1f, R157 ;  /* 0x0000001fff177819 */ /* 0x000fe2000001149d */
[C---:B------:R-:W-:Y:S01]  /*bd00*/  IMAD R9, R17.reuse, UR5, R2 ;  /* 0x0000000511097c24 */ /* 0x040fe2000f8e0202 */
[----:B------:R-:W-:Y:S01]  /*bd10*/  SHF.R.S32.HI R14, RZ, 0x3, R14 ;  /* 0x00000003ff0e7819 */ /* 0x000fe2000001140e */
[----:B------:R-:W-:Y:S01]  /*bd20*/  IMAD.WIDE.U32 R2, R17, UR4, RZ ;  /* 0x0000000411027c25 */ /* 0x000fe2000f8e00ff */
[----:B------:R-:W-:-:S03]  /*bd30*/  ULDC.64 UR4, c[0x0][0xae8] ;  /* 0x0002ba0000047ab9 */ /* 0x000fc60000000a00 */
[----:B------:R-:W-:Y:S02]  /*bd40*/  IMAD R11, R156, 0x30, R14 ;  /* 0x000000309c0b7824 */ /* 0x000fe400078e020e */
[----:B------:R-:W-:Y:S02]  /*bd50*/  IMAD.IADD R3, R3, 0x1, R9 ;  /* 0x0000000103037824 */ /* 0x000fe400078e0209 */
[----:B------:R-:W-:Y:S02]  /*bd60*/  IMAD.IADD R10, R16, 0x1, R11 ;  /* 0x00000001100a7824 */ /* 0x000fe400078e020b */
[----:B------:R-:W-:Y:S01]  /*bd70*/  IMAD.WIDE.U32 R2, R154, UR4, R2 ;  /* 0x000000049a027c25 */ /* 0x000fe2000f8e0002 */
[----:B-1----:R-:W-:-:S03]  /*bd80*/  ISETP.NE.AND P0, PT, R15, 0x1, PT ;  /* 0x000000010f00780c */ /* 0x002fc60003f05270 */
[----:B------:R-:W-:Y:S02]  /*bd90*/  IMAD.MOV.U32 R9, RZ, RZ, R10 ;  /* 0x000000ffff097224 */ /* 0x000fe400078e000a */
[----:B------:R-:W-:Y:S01]  /*bda0*/  IMAD R3, R154, UR5, R3 ;  /* 0x000000059a037c24 */ /* 0x000fe2000f8e0203 */
[----:B------:R-:W-:Y:S01]  /*bdb0*/  ULDC.64 UR4, c[0x0][0xae0] ;  /* 0x0002b80000047ab9 */ /* 0x000fe20000000a00 */
[----:B------:R-:W-:Y:S02]  /*bdc0*/  IMAD.IADD R28, R14, 0x1, R16 ;  /* 0x000000010e1c7824 */ /* 0x000fe400078e0210 */
[----:B------:R-:W-:-:S04]  /*bdd0*/  IMAD.WIDE.U32 R2, R153, UR6, R2 ;  /* 0x0000000699027c25 */ /* 0x000fc8000f8e0002 */
[----:B------:R-:W0:Y:S08]  /*bde0*/  @P0 LDC R13, c[0x0][0xbec] ;  /* 0x0002fb00ff0d0b82 */ /* 0x000e300000000800 */
[----:B------:R-:W1:Y:S01]  /*bdf0*/  @P0 LDC R21, c[0x0][0xbf0] ;  /* 0x0002fc00ff150b82 */ /* 0x000e620000000800 */
[----:B0-----:R-:W-:-:S04]  /*be00*/  @P0 IMAD.HI.U32 R4, R10, R13, RZ ;  /* 0x0000000d0a040227 */ /* 0x001fc800078e00ff */
[----:B------:R-:W-:Y:S01]  /*be10*/  IMAD R13, R153, UR7, R8 ;  /* 0x00000007990d7c24 */ /* 0x000fe2000f8e0208 */
[----:B-1----:R-:W-:-:S03]  /*be20*/  @P0 SHF.R.U32.HI R9, RZ, R21, R4 ;  /* 0x00000015ff090219 */ /* 0x002fc60000011604 */
[----:B------:R-:W-:Y:S01]  /*be30*/  IMAD.IADD R3, R3, 0x1, R13 ;  /* 0x0000000103037824 */ /* 0x000fe200078e020d */
[--C-:B------:R-:W-:Y:S01]  /*be40*/  SHF.R.S32.HI R4, RZ, 0x1f, R9.reuse ;  /* 0x0000001fff047819 */ /* 0x100fe20000011409 */
[----:B------:R-:W-:Y:S02]  /*be50*/  IMAD.MOV R11, RZ, RZ, -R9 ;  /* 0x000000ffff0b7224 */ /* 0x000fe400078e0a09 */
[----:B------:R-:W-:-:S04]  /*be60*/  IMAD.WIDE.U32 R2, R9, UR4, R2 ;  /* 0x0000000409027c25 */ /* 0x000fc8000f8e0002 */
[----:B------:R-:W-:Y:S02]  /*be70*/  IMAD R11, R15, R11, R10 ;  /* 0x0000000b0f0b7224 */ /* 0x000fe400078e020a */
[----:B------:R-:W-:Y:S02]  /*be80*/  IMAD R4, R4, UR4, RZ ;  /* 0x0000000404047c24 */ /* 0x000fe4000f8e02ff */
[----:B------:R-:W-:Y:S02]  /*be90*/  IMAD R15, R0, R15, RZ ;  /* 0x0000000f000f7224 */ /* 0x000fe400078e02ff */
[----:B------:R-:W-:Y:S01]  /*bea0*/  IMAD R13, R9, UR5, R4 ;  /* 0x00000005090d7c24 */ /* 0x000fe2000f8e0204 */
[----:B------:R-:W-:Y:S01]  /*beb0*/  SHF.R.S32.HI R4, RZ, 0x1f, R11 ;  /* 0x0000001fff047819 */ /* 0x000fe2000001140b */
[----:B------:R-:W-:Y:S01]  /*bec0*/  ULDC.64 UR4, c[0x0][0xad8] ;  /* 0x0002b60000047ab9 */ /* 0x000fe20000000a00 */
[----:B------:R-:W-:Y:S02]  /*bed0*/  VIADD R0, R28, 0x30 ;  /* 0x000000301c007836 */ /* 0x000fe40000000000 */
[----:B------:R-:W-:-:S02]  /*bee0*/  IMAD.IADD R3, R3, 0x1, R13 ;  /* 0x0000000103037824 */ /* 0x000fc400078e020d */
        /* <DEDUP_REMOVED lines=12> */
[C---:B------:R-:W-:Y:S02]  /*bfb0*/  VIADD R3, R28.reuse, 0x90 ;  /* 0x000000901c037836 */ /* 0x040fe40000000000 */
        /* <DEDUP_REMOVED lines=22> */
.L_x_2061:
[----:B------:R-:W-:Y:S05]  /*c120*/  BSYNC B0 ;  /* 0x0000000000007941 */ /* 0x000fea0003800000 */
.L_x_2057:
[----:B------:R-:W-:Y:S02]  /*c130*/  ULDC UR4, c[0x0][0xc3c] ;  /* 0x00030f0000047ab9 */ /* 0x000fe40000000800 */
[----:B------:R-:W-:-:S13]  /*c140*/  ISETP.GE.AND P0, PT, R7, UR4, PT ;  /* 0x0000000407007c0c */ /* 0x000fda000bf06270 */
[----:B------:R-:W-:Y:S05]  /*c150*/  @!P0 BRA `(.L_x_2067) ;  /* 0xffffff4c00688947 */ /* 0x000fea000383ffff */
[----:B------:R-:W-:Y:S05]  /*c160*/  EXIT ;  /* 0x000000000000794d */ /* 0x000fea0003800000 */
.L_x_2020:
        /* <DEDUP_REMOVED lines=16> */
.L_x_2068:
        /* <DEDUP_REMOVED lines=44> */
.L_x_2072:
        /* <DEDUP_REMOVED lines=37> */
.L_x_2070:
[----:B------:R-:W-:Y:S01]  /*c780*/  IADD3 R5, -R4, R7, RZ ;  /* 0x0000000704057210 */ /* 0x000fe20007ffe1ff */
[----:B------:R-:W-:-:S04]  /*c790*/  IMAD.MOV.U32 R24, RZ, RZ, RZ ;  /* 0x000000ffff187224 */ /* 0x000fc800078e00ff */
        /* <DEDUP_REMOVED lines=11> */
.L_x_2073:
        /* <DEDUP_REMOVED lines=34> */
[----:B0-----:R-:W-:-:S04]  /*ca70*/  IMAD.MOV R8, RZ, RZ, -R3 ;  /* 0x000000ffff087224 */ /* 0x001fc800078e0a03 */
[----:B------:R-:W-:Y:S01]  /*ca80*/  IMAD.MOV.U32 R2, RZ, RZ, R8 ;  /* 0x000000ffff027224 */ /* 0x000fe200078e0008 */
[----:B------:R-:W-:-:S03]  /*ca90*/  IABS R8, R6 ;  /* 0x0000000600087213 */ /* 0x000fc60000000000 */
[----:B------:R-:W-:Y:S01]  /*caa0*/  IMAD R9, R2, R5, RZ ;  /* 0x0000000502097224 */ /* 0x000fe200078e02ff */
[----:B------:R-:W-:Y:S01]  /*cab0*/  MOV R2, RZ ;  /* 0x000000ff00027202 */ /* 0x000fe20000000f00 */
[----:B------:R-:W-:-:S04]  /*cac0*/  IMAD.MOV R8, RZ, RZ, -R8 ;  /* 0x000000ffff087224 */ /* 0x000fc800078e0a08 */
        /* <DEDUP_REMOVED lines=21> */
.L_x_2074:
        /* <DEDUP_REMOVED lines=25> */
[----:B------:R-:W-:-:S06]  /*cdb0*/  @P0 IADD3 R2, R2, 0x1, RZ ;  /* 0x0000000102020810 */ /* 0x000fcc0007ffe0ff */
        /* <DEDUP_REMOVED lines=34> */
.L_x_2075:
[----:B------:R-:W-:-:S05]  /*cfe0*/  LOP3.LUT R2, RZ, R2, RZ, 0x33, !PT ;  /* 0x00000002ff027212 */ /* 0x000fca00078e33ff */
[----:B------:R-:W-:Y:S01]  /*cff0*/  IMAD.IADD R25, R25, 0x1, R2 ;  /* 0x0000000119197824 */ /* 0x000fe200078e0202 */
[----:B------:R-:W-:Y:S06]  /*d000*/  BRA `(.L_x_2076) ;  /* 0x00000000000c7947 */ /* 0x000fec0003800000 */
.L_x_2071:
[----:B------:R-:W-:Y:S01]  /*d010*/  IMAD.MOV.U32 R25, RZ, RZ, RZ ;  /* 0x000000ffff197224 */ /* 0x000fe200078e00ff */
[----:B------:R-:W-:Y:S01]  /*d020*/  MOV R26, RZ ;  /* 0x000000ff001a7202 */ /* 0x000fe20000000f00 */
[----:B------:R-:W-:-:S07]  /*d030*/  IMAD.U32 R24, RZ, RZ, UR6 ;  /* 0x00000006ff187e24 */ /* 0x000fce000f8e00ff */
.L_x_2076:
[----:B------:R-:W-:-:S13]  /*d040*/  ISETP.NE.AND P0, PT, R0, RZ, PT ;  /* 0x000000ff0000720c */ /* 0x000fda0003f05270 */
[----:B------:R-:W0:Y:S01]  /*d050*/  @!P0 S2R R3, SR_CgaCtaId ;  /* 0x0000000000038919 */ /* 0x000e220000008800 */
[----:B------:R-:W-:-:S04]  /*d060*/  @!P0 MOV R0, 0x400 ;  /* 0x0000040000008802 */ /* 0x000fc80000000f00 */
[----:B0-----:R-:W-:-:S05]  /*d070*/  @!P0 LEA R0, R3, R0, 0x18 ;  /* 0x0000000003008211 */ /* 0x001fca00078ec0ff */
[----:B------:R0:W-:Y:S01]  /*d080*/  @!P0 STS.128 [R0+0x168d0], R24 ;  /* 0x0168d01800008388 */ /* 0x0001e20000000c00 */
[----:B------:R-:W-:Y:S06]  /*d090*/  BAR.ARV 0x5, 0x200 ;  /* 0x0148000000007b1d */ /* 0x000fec0000002000 */
.L_x_2069:
        /* <DEDUP_REMOVED lines=10> */
[----:B------:R3:W-:Y:S01]  /*d140*/  STL [R1+0x28], RZ ;  /* 0x000028ff01007387 */ /* 0x0007e20000100800 */
[----:B------:R-:W-:Y:S01]  /*d150*/  IMAD.MOV.U32 R28, RZ, RZ, 0x1 ;  /* 0x00000001ff1c7424 */ /* 0x000fe200078e00ff */
[----:B------:R-:W-:Y:S01]  /*d160*/  ULDC UR36, c[0x0][0xc] ;  /* 0x0000030000247ab9 */ /* 0x000fe20000000800 */
[----:B------:R-:W-:Y:S01]  /*d170*/  IMAD.MOV.U32 R18, RZ, RZ, RZ ;  /* 0x000000ffff127224 */ /* 0x000fe200078e00ff */
[----:B------:R-:W-:Y:S01]  /*d180*/  ULDC.64 UR38, c[0x0][0x198] ;  /* 0x0000660000267ab9 */ /* 0x000fe20000000a00 */
[----:B--2---:R-:W-:-:S06]  /*d190*/  ULEA UR4, UR5, UR4, 0x18 ;  /* 0x0000000405047291 */ /* 0x004fcc000f8ec03f */
[----:B------:R-:W-:Y:S01]  /*d1a0*/  IMAD.U32 R17, RZ, RZ, UR4 ;  /* 0x00000004ff117e24 */ /* 0x000fe2000f8e00ff */
[C---:B-1----:R-:W-:Y:S01]  /*d1b0*/  LOP3.LUT R4, R5.reuse, 0x7f, RZ, 0xc0, !PT ;  /* 0x0000007f05047812 */ /* 0x042fe200078ec0ff */
[----:B0-----:R-:W-:-:S04]  /*d1c0*/  IMAD.SHL.U32 R0, R5, 0x8, RZ ;  /* 0x0000000805007824 */ /* 0x001fc800078e00ff */
[----:B------:R-:W-:Y:S01]  /*d1d0*/  IMAD.SHL.U32 R3, R4, 0x8, RZ ;  /* 0x0000000804037824 */ /* 0x000fe200078e00ff */
[----:B------:R-:W-:Y:S02]  /*d1e0*/  LOP3.LUT R2, R0, 0x1f8, RZ, 0xc0, !PT ;  /* 0x000001f800027812 */ /* 0x000fe400078ec0ff */
[----:B------:R-:W-:Y:S02]  /*d1f0*/  SHF.R.U32.HI R4, RZ, 0x3, R4 ;  /* 0x00000003ff047819 */ /* 0x000fe40000011604 */
[----:B------:R-:W-:-:S04]  /*d200*/  LOP3.LUT R2, R2, 0x38, R5, 0x78, !PT ;  /* 0x0000003802027812 */ /* 0x000fc800078e7805 */
[----:B------:R-:W-:Y:S01]  /*d210*/  LOP3.LUT R2, R2, 0x200, R3, 0xf8, !PT ;  /* 0x0000020002027812 */ /* 0x000fe200078ef803 */
[----:B------:R-:W-:-:S04]  /*d220*/  IMAD.SHL.U32 R3, R5, 0x10, RZ ;  /* 0x0000001005037824 */ /* 0x000fc800078e00ff */
[----:B------:R-:W-:Y:S01]  /*d230*/  IMAD R0, R2, 0x2, R17 ;  /* 0x0000000202007824 */ /* 0x000fe200078e0211 */
[----:B------:R-:W-:-:S04]  /*d240*/  LOP3.LUT R3, R4, 0x70, R3, 0xf8, !PT ;  /* 0x0000007004037812 */ /* 0x000fc800078ef803 */
[----:B------:R3:W-:Y:S03]  /*d250*/  STL [R1+0x8], R0 ;  /* 0x0000080001007387 */ /* 0x0007e60000100800 */
.L_x_2169:
        /* <DEDUP_REMOVED lines=48> */
[----:B------:R-:W-:Y:S01]  /*d560*/  IMAD.MOV.U32 R10, RZ, RZ, R9 ;  /* 0x000000ffff0a7224 */ /* 0x000fe200078e0009 */
[----:B------:R-:W-:Y:S06]  /*d570*/  @P2 BRA `(.L_x_2078) ;  /* 0x0000000000142947 */ /* 0x000fec0003800000 */
[----:B------:R-:W-:Y:S05]  /*d580*/  @!P1 BRA `(.L_x_2078) ;  /* 0x0000000000109947 */ /* 0x000fea0003800000 */
[----:B------:R-:W2:Y:S04]  /*d590*/  LDG.E R6, desc[UR40][R2.64] ;  /* 0x0000002802067981 */ /* 0x000ea8000c1e1900 */
[----:B0-----:R-:W2:Y:S02]  /*d5a0*/  LDG.E R9, desc[UR40][R2.64+0x4] ;  /* 0x0000042802097981 */ /* 0x001ea4000c1e1900 */
[----:B--2---:R-:W-:-:S05]  /*d5b0*/  IMAD.IADD R10, R9, 0x1, -R6 ;  /* 0x00000001090a7824 */ /* 0x004fca00078e0a06 */
[----:B------:R1:W-:Y:S02]  /*d5c0*/  STL [R1+0x20], R10 ;  /* 0x0000200a01007387 */ /* 0x0003e40000100800 */
.L_x_2078:
[----:B------:R-:W-:Y:S01]  /*d5d0*/  ULDC.64 UR4, c[0x0][0xa20] ;  /* 0x0002880000047ab9 */ /* 0x000fe20000000a00 */
[C---:B------:R-:W-:Y:S01]  /*d5e0*/  LOP3.LUT R6, R26.reuse, 0xff000000, RZ, 0xc0, !PT ;  /* 0xff0000001a067812 */ /* 0x040fe200078ec0ff */
[----:B------:R-:W-:Y:S01]  /*d5f0*/  IMAD.MOV.U32 R23, RZ, RZ, R11 ;  /* 0x000000ffff177224 */ /* 0x000fe200078e000b */
        /* <DEDUP_REMOVED lines=12> */
.L_x_2079:
[----:B------:R-:W-:Y:S05]  /*d6c0*/  @!P0 BRA `(.L_x_2080) ;  /* 0x00000000000c8947 */ /* 0x000fea0003800000 */
[----:B------:R-:W2:Y:S04]  /*d6d0*/  LDG.E R7, desc[UR40][R4.64] ;  /* 0x0000002804077981 */ /* 0x000ea8000c1e1900 */
[----:B------:R-:W2:Y:S02]  /*d6e0*/  LDG.E R2, desc[UR40][R4.64+0x4] ;  /* 0x0000042804027981 */ /* 0x000ea4000c1e1900 */
[----:B--2---:R-:W-:-:S07]  /*d6f0*/  IMAD.IADD R7, R2, 0x1, -R7 ;  /* 0x0000000102077824 */ /* 0x004fce00078e0a07 */
.L_x_2080:
[----:B-----5:R-:W-:Y:S01]  /*d700*/  IMAD.IADD R7, R7, 0x1, -R0 ;  /* 0x0000000107077824 */ /* 0x020fe200078e0a00 */
[----:B0-----:R-:W-:Y:S01]  /*d710*/  LOP3.LUT R9, R6, 0xff, RZ, 0xc0, !PT ;  /* 0x000000ff06097812 */ /* 0x001fe200078ec0ff */
[----:B------:R-:W0:Y:S01]  /*d720*/  LDC R0, c[0x0][0x448] ;  /* 0x00011200ff007b82 */ /* 0x000e220000000800 */
[----:B--2---:R-:W-:Y:S01]  /*d730*/  IMAD R2, R25, 0xc0, RZ ;  /* 0x000000c019027824 */ /* 0x004fe200078e02ff */
[----:B------:R-:W-:Y:S01]  /*d740*/  BSSY B0, `(.L_x_2081) ;  /* 0x0000036000007945 */ /* 0x000fe20003800000 */
[----:B------:R-:W-:Y:S02]  /*d750*/  IMAD.MOV.U32 R4, RZ, RZ, RZ ;  /* 0x000000ffff047224 */ /* 0x000fe400078e00ff */
[----:B------:R-:W-:Y:S01]  /*d760*/  VIADD R2, R2, 0xbf ;  /* 0x000000bf02027836 */ /* 0x000fe20000000000 */
[----:B0-----:R-:W-:-:S13]  /*d770*/  ISETP.NE.AND P0, PT, R0, 0x1, PT ;  /* 0x000000010000780c */ /* 0x001fda0003f05270 */
[----:B------:R-:W0:Y:S08]  /*d780*/  @P0 LDC R3, c[0x0][0x44c] ;  /* 0x00011300ff030b82 */ /* 0x000e300000000800 */
[----:B------:R-:W2:Y:S01]  /*d790*/  @P0 LDC R0, c[0x0][0x450] ;  /* 0x00011400ff000b82 */ /* 0x000ea20000000800 */
[----:B0-----:R-:W-:-:S05]  /*d7a0*/  @P0 IMAD.HI.U32 R3, R2, R3, RZ ;  /* 0x0000000302030227 */ /* 0x001fca00078e00ff */
[----:B--2---:R-:W-:Y:S02]  /*d7b0*/  @P0 SHF.R.U32.HI R2, RZ, R0, R3 ;  /* 0x00000000ff020219 */ /* 0x004fe40000011603 */
[C---:B------:R-:W-:Y:S01]  /*d7c0*/  IADD3 R3, R7.reuse, 0x80, -R10 ;  /* 0x0000008007037810 */ /* 0x040fe20007ffe80a */
        /* <DEDUP_REMOVED lines=8> */
[----:B------:R-:W-:Y:S01]  /*d850*/  VIMNMX R8, R7, R0, PT ;  /* 0x0000000007087248 */ /* 0x000fe20003fe0100 */
[----:B------:R-:W-:Y:S01]  /*d860*/  IMAD.MOV.U32 R7, RZ, RZ, R4 ;  /* 0x000000ffff077224 */ /* 0x000fe200078e0004 */
[----:B------:R-:W-:Y:S02]  /*d870*/  SHF.R.U32.HI R0, RZ, 0x10, R6 ;  /* 0x00000010ff007819 */ /* 0x000fe40000011606 */
[----:B------:R-:W-:Y:S01]  /*d880*/  ISETP.GE.AND P1, PT, R8, 0x1, PT ;  /* 0x000000010800780c */ /* 0x000fe20003f26270 */
[----:B------:R0:W-:Y:S01]  /*d890*/  STL [R1+0x14], R8 ;  /* 0x0000140801007387 */ /* 0x0001e20000100800 */
[----:B------:R-:W-:-:S03]  /*d8a0*/  ISETP.NE.AND P0, PT, R0, RZ, PT ;  /* 0x000000ff0000720c */ /* 0x000fc60003f05270 */
[----:B------:R0:W-:Y:S04]  /*d8b0*/  STL [R1+0x1c], R4 ;  /* 0x00001c0401007387 */ /* 0x0001e80000100800 */
[----:B------:R0:W-:Y:S06]  /*d8c0*/  STL [R1+0x38], R9 ;  /* 0x0000380901007387 */ /* 0x0001ec0000100800 */
[----:B------:R-:W2:Y:S01]  /*d8d0*/  @!P0 LDC R0, c[0x0][0x9f0] ;  /* 0x00027c00ff008b82 */ /* 0x000ea20000000800 */
[----:B------:R-:W-:Y:S05]  /*d8e0*/  @!P1 BRA `(.L_x_2082) ;  /* 0x00000000006c9947 */ /* 0x000fea0003800000 */
[-C--:B0-2---:R-:W-:Y:S02]  /*d8f0*/  IABS R4, R0.reuse ;  /* 0x0000000000047213 */ /* 0x085fe40000000000 */
        /* <DEDUP_REMOVED lines=26> */
.L_x_2082:
[----:B------:R-:W-:Y:S05]  /*daa0*/  BSYNC B0 ;  /* 0x0000000000007941 */ /* 0x000fea0003800000 */
.L_x_2081:
[----:B--2---:R-:W-:Y:S01]  /*dab0*/  IMAD.MOV.U32 R0, RZ, RZ, R7 ;  /* 0x000000ffff007224 */ /* 0x004fe200078e0007 */
[----:B------:R-:W-:Y:S03]  /*dac0*/  BSSY B7, `(.L_x_2083) ;  /* 0x0000358000077945 */ /* 0x000fe60003800000 */
[----:B------:R-:W-:-:S05]  /*dad0*/  IMAD R2, R9, R0, RZ ;  /* 0x0000000009027224 */ /* 0x000fca00078e02ff */
[----:B------:R-:W-:Y:S01]  /*dae0*/  VIADDMNMX R0, R2, R0, R8, PT ;  /* 0x0000000002007246 */ /* 0x000fe20003800108 */
[----:B------:R2:W-:Y:S03]  /*daf0*/  STL [R1+0x4], R2 ;  /* 0x0000040201007387 */ /* 0x0005e60000100800 */
[----:B------:R-:W-:Y:S01]  /*db00*/  ISETP.GT.AND P0, PT, R0, R2, PT ;  /* 0x000000020000720c */ /* 0x000fe20003f04270 */
[----:B------:R2:W-:-:S12]  /*db10*/  STL [R1+0x18], R0 ;  /* 0x0000180001007387 */ /* 0x0005d80000100800 */
[----:B------:R-:W-:Y:S05]  /*db20*/  @P0 BRA `(.L_x_2084) ;  /* 0x0000000000440947 */ /* 0x000fea0003800000 */
[----:B--2---:R-:W2:Y:S02]  /*db30*/  S2R R0, SR_TID.X ;  /* 0x0000000000007919 */ /* 0x004ea40000002100 */
[----:B--2---:R-:W-:-:S04]  /*db40*/  LOP3.LUT R0, R0, 0x7f, RZ, 0xc0, !PT ;  /* 0x0000007f00007812 */ /* 0x004fc800078ec0ff */
[----:B------:R-:W-:-:S13]  /*db50*/  ISETP.NE.AND P0, PT, R0, RZ, PT ;  /* 0x000000ff0000720c */ /* 0x000fda0003f05270 */
[----:B------:R-:W-:Y:S05]  /*db60*/  @P0 BRA `(.L_x_2085) ;  /* 0x0000003400340947 */ /* 0x000fea0003800000 */
[----:B------:R-:W2:Y:S01]  /*db70*/  S2R R5, SR_LANEID ;  /* 0x0000000000057919 */ /* 0x000ea20000000000 */
[----:B------:R-:W-:Y:S01]  /*db80*/  VOTEU.ANY UR4, UPT, PT ;  /* 0x0000000000047886 */ /* 0x000fe200038e0100 */
[----:B------:R-:W4:Y:S01]  /*db90*/  LDC.64 R2, c[0x0][0xc60] ;  /* 0x00031800ff027b82 */ /* 0x000f220000000a00 */
[----:B------:R-:W2:Y:S02]  /*dba0*/  FLO.U32 R0, UR4 ;  /* 0x0000000400007d00 */ /* 0x000ea400080e0000 */
[----:B--2---:R-:W-:-:S06]  /*dbb0*/  ISETP.EQ.U32.AND P0, PT, R0, R5, PT ;  /* 0x000000050000720c */ /* 0x004fcc0003f02070 */
[----:B------:R-:W4:Y:S07]  /*dbc0*/  POPC R5, UR4 ;  /* 0x0000000400057d09 */ /* 0x000f2e0008000000 */
[----:B----4-:R-:W2:Y:S01]  /*dbd0*/  @P0 ATOMG.E.ADD.STRONG.GPU PT, R3, desc[UR40][R2.64], R5 ;  /* 0x00000005020309a8 */ /* 0x010ea200081ee1e8 */
[----:B0-----:R-:W0:Y:S02]  /*dbe0*/  S2R R4, SR_LTMASK ;  /* 0x0000000000047919 */ /* 0x001e240000003900 */
[----:B0-----:R-:W-:-:S04]  /*dbf0*/  LOP3.LUT R4, R4, UR4, RZ, 0xc0, !PT ;  /* 0x0000000404047c12 */ /* 0x001fc8000f8ec0ff */
[----:B---3--:R-:W0:Y:S01]  /*dc00*/  POPC R7, R4 ;  /* 0x0000000400077309 */ /* 0x008e220000000000 */
[----:B--2---:R-:W0:Y:S02]  /*dc10*/  SHFL.IDX PT, R0, R3, R0, 0x1f ;  /* 0x00001f0003007589 */ /* 0x004e2400000e0000 */
[----:B0-----:R-:W-:Y:S01]  /*dc20*/  IADD3 R24, R0, UR36, R7 ;  /* 0x0000002400187c10 */ /* 0x001fe2000fffe007 */
[----:B------:R-:W-:Y:S06]  /*dc30*/  BRA `(.L_x_2085) ;  /* 0x0000003400007947 */ /* 0x000fec0003800000 */
.L_x_2084:
[----:B--2---:R-:W-:Y:S01]  /*dc40*/  VIADD R0, R17, 0xe400 ;  /* 0x0000e40011007836 */ /* 0x004fe20000000000 */
[----:B------:R-:W-:Y:S04]  /*dc50*/  BSSY B6, `(.L_x_2086) ;  /* 0x0000013000067945 */ /* 0x000fe80003800000 */
[----:B------:R-:W-:-:S13]  /*dc60*/  LOP3.LUT P0, RZ, R0, 0x3ff, RZ, 0xc0, !PT ;  /* 0x000003ff00ff7812 */ /* 0x000fda000780c0ff */
[----:B------:R-:W-:Y:S05]  /*dc70*/  @!P0 BRA `(.L_x_2087) ;  /* 0x0000000000408947 */ /* 0x000fea0003800000 */
[----:B------:R-:W-:Y:S01]  /*dc80*/  MOV R2, 0x0 ;  /* 0x0000000000027802 */ /* 0x000fe20000000f00 */
[----:B------:R-:W-:Y:S01]  /*dc90*/  ULDC.64 UR6, c[0x4][0xa8] ;  /* 0x01002a0000067ab9 */ /* 0x000fe20000000a00 */
[----:B------:R-:W-:Y:S01]  /*dca0*/  ULDC.64 UR8, c[0x4][0xb0] ;  /* 0x01002c0000087ab9 */ /* 0x000fe20000000a00 */
[----:B------:R-:W-:Y:S01]  /*dcb0*/  ULDC.64 UR4, c[0x4][0x8] ;  /* 0x0100020000047ab9 */ /* 0x000fe20000000a00 */
[----:B0-----:R-:W-:Y:S02]  /*dcc0*/  IMAD.U32 R4, RZ, RZ, UR6 ;  /* 0x00000006ff047e24 */ /* 0x001fe4000f8e00ff */
[----:B------:R-:W0:Y:S01]  /*dcd0*/  LDC.64 R2, c[0x4][R2] ;  /* 0x0100000002027b82 */ /* 0x000e220000000a00 */
[----:B------:R-:W-:Y:S02]  /*dce0*/  IMAD.U32 R5, RZ, RZ, UR7 ;  /* 0x00000007ff057e24 */ /* 0x000fe4000f8e00ff */
[----:B------:R-:W-:Y:S02]  /*dcf0*/  IMAD.U32 R6, RZ, RZ, UR8 ;  /* 0x00000008ff067e24 */ /* 0x000fe4000f8e00ff */
[----:B---3--:R-:W-:-:S02]  /*dd00*/  IMAD.U32 R7, RZ, RZ, UR9 ;  /* 0x00000009ff077e24 */ /* 0x008fc4000f8e00ff */
[----:B-1----:R-:W-:Y:S02]  /*dd10*/  IMAD.U32 R10, RZ, RZ, UR4 ;  /* 0x00000004ff0a7e24 */ /* 0x002fe4000f8e00ff */
[----:B------:R-:W-:Y:S02]  /*dd20*/  IMAD.U32 R11, RZ, RZ, UR5 ;  /* 0x00000005ff0b7e24 */ /* 0x000fe4000f8e00ff */
[----:B------:R-:W-:Y:S02]  /*dd30*/  IMAD.MOV.U32 R8, RZ, RZ, 0x70 ;  /* 0x00000070ff087424 */ /* 0x000fe400078e00ff */
[----:B------:R-:W-:Y:S02]  /*dd40*/  IMAD.MOV.U32 R12, RZ, RZ, 0x1 ;  /* 0x00000001ff0c7424 */ /* 0x000fe400078e00ff */
[----:B------:R-:W-:-:S07]  /*dd50*/  IMAD.MOV.U32 R13, RZ, RZ, RZ ;  /* 0x000000ffff0d7224 */ /* 0x000fce00078e00ff */
[----:B------:R-:W-:-:S07]  /*dd60*/  LEPC R20, `(.L_x_2087) ;  /* 0x000000001014794e */ /* 0x000fce0000000000 */
[----:B0-----:R-:W-:Y:S05]  /*dd70*/  CALL.ABS.NOINC R2 ;  /* 0x0000000002007343 */ /* 0x001fea0003c00000 */
.L_x_2087:
[----:B------:R-:W-:Y:S05]  /*dd80*/  BSYNC B6 ;  /* 0x0000000000067941 */ /* 0x000fea0003800000 */
.L_x_2086:
        /* <DEDUP_REMOVED lines=9> */
[----:B0-----:R-:W-:Y:S01]  /*de20*/  MOV R4, UR6 ;  /* 0x0000000600047c02 */ /* 0x001fe20008000f00 */
[----:B------:R-:W-:Y:S02]  /*de30*/  IMAD.U32 R5, RZ, RZ, UR7 ;  /* 0x00000007ff057e24 */ /* 0x000fe4000f8e00ff */
[----:B------:R-:W-:Y:S02]  /*de40*/  IMAD.U32 R6, RZ, RZ, UR8 ;  /* 0x00000008ff067e24 */ /* 0x000fe4000f8e00ff */
[----:B---3--:R-:W-:-:S02]  /*de50*/  IMAD.U32 R7, RZ, RZ, UR9 ;  /* 0x00000009ff077e24 */ /* 0x008fc4000f8e00ff */
[----:B-1----:R-:W-:Y:S02]  /*de60*/  IMAD.U32 R10, RZ, RZ, UR4 ;  /* 0x00000004ff0a7e24 */ /* 0x002fe4000f8e00ff */
[----:B------:R-:W-:Y:S02]  /*de70*/  IMAD.U32 R11, RZ, RZ, UR5 ;  /* 0x00000005ff0b7e24 */ /* 0x000fe4000f8e00ff */
[----:B------:R-:W-:Y:S02]  /*de80*/  IMAD.MOV.U32 R8, RZ, RZ, 0x70 ;  /* 0x00000070ff087424 */ /* 0x000fe400078e00ff */
[----:B------:R-:W-:Y:S02]  /*de90*/  IMAD.MOV.U32 R12, RZ, RZ, 0x1 ;  /* 0x00000001ff0c7424 */ /* 0x000fe400078e00ff */
[----:B--2---:R-:W-:-:S07]  /*dea0*/  IMAD.MOV.U32 R13, RZ, RZ, RZ ;  /* 0x000000ffff0d7224 */ /* 0x004fce00078e00ff */
[----:B------:R-:W-:-:S07]  /*deb0*/  LEPC R20, `(.L_x_2090) ;  /* 0x000000001014794e */ /* 0x000fce0000000000 */
[----:B----4-:R-:W-:Y:S05]  /*dec0*/  CALL.ABS.NOINC R2 ;  /* 0x0000000002007343 */ /* 0x010fea0003c00000 */
.L_x_2090:
[----:B------:R0:W1:Y:S01]  /*ded0*/  LDC.64 R2, c[0x4][R29] ;  /* 0x010000001d027b82 */ /* 0x0000620000000a00 */
[----:B------:R-:W-:Y:S01]  /*dee0*/  ULDC.64 UR6, c[0x4][0xa8] ;  /* 0x01002a0000067ab9 */ /* 0x000fe20000000a00 */
[----:B------:R-:W-:Y:S01]  /*def0*/  ULDC.64 UR8, c[0x4][0xb0] ;  /* 0x01002c0000087ab9 */ /* 0x000fe20000000a00 */
[----:B------:R-:W-:Y:S01]  /*df00*/  ULDC.64 UR4, c[0x4][0x18] ;  /* 0x0100060000047ab9 */ /* 0x000fe20000000a00 */
[----:B------:R-:W-:Y:S01]  /*df10*/  IMAD.U32 R4, RZ, RZ, UR6 ;  /* 0x00000006ff047e24 */ /* 0x000fe2000f8e00ff */
[----:B------:R-:W-:Y:S01]  /*df20*/  MOV R12, 0x1 ;  /* 0x00000001000c7802 */ /* 0x000fe20000000f00 */
[----:B------:R-:W-:Y:S02]  /*df30*/  IMAD.U32 R5, RZ, RZ, UR7 ;  /* 0x00000007ff057e24 */ /* 0x000fe4000f8e00ff */
[----:B------:R-:W-:Y:S02]  /*df40*/  IMAD.U32 R6, RZ, RZ, UR8 ;  /* 0x00000008ff067e24 */ /* 0x000fe4000f8e00ff */
[----:B------:R-:W-:-:S02]  /*df50*/  IMAD.U32 R7, RZ, RZ, UR9 ;  /* 0x00000009ff077e24 */ /* 0x000fc4000f8e00ff */
[----:B------:R-:W-:Y:S02]  /*df60*/  IMAD.U32 R10, RZ, RZ, UR4 ;  /* 0x00000004ff0a7e24 */ /* 0x000fe4000f8e00ff */
[----:B------:R-:W-:Y:S02]  /*df70*/  IMAD.U32 R11, RZ, RZ, UR5 ;  /* 0x00000005ff0b7e24 */ /* 0x000fe4000f8e00ff */
[----:B------:R-:W-:Y:S02]  /*df80*/  IMAD.MOV.U32 R8, RZ, RZ, 0x70 ;  /* 0x00000070ff087424 */ /* 0x000fe400078e00ff */
[----:B0-----:R-:W-:-:S07]  /*df90*/  IMAD.MOV.U32 R13, RZ, RZ, RZ ;  /* 0x000000ffff0d7224 */ /* 0x001fce00078e00ff */
[----:B------:R-:W-:-:S07]  /*dfa0*/  LEPC R20, `(.L_x_2089) ;  /* 0x000000001014794e */ /* 0x000fce0000000000 */
[----:B-1----:R-:W-:Y:S05]  /*dfb0*/  CALL.ABS.NOINC R2 ;  /* 0x0000000002007343 */ /* 0x002fea0003c00000 */
.L_x_2089:
[----:B------:R-:W-:Y:S05]  /*dfc0*/  BSYNC B6 ;  /* 0x0000000000067941 */ /* 0x000fea0003800000 */
.L_x_2088:
[----:B------:R-:W-:Y:S01]  /*dfd0*/  ULDC.64 UR4, c[0x0][0x9f8] ;  /* 0x00027e0000047ab9 */ /* 0x000fe20000000a00 */
[----:B------:R-:W2:Y:S01]  /*dfe0*/  LDL R20, [R1+0x18] ;  /* 0x0000180001147983 */ /* 0x000ea20000100800 */
        /* <DEDUP_REMOVED lines=10> */
[----:B--2---:R-:W-:Y:S01]  /*e090*/  VIADD R22, R20, 0xffffffff ;  /* 0xffffffff14167836 */ /* 0x004fe20000000000 */
[----:B-----5:R-:W-:Y:S02]  /*e0a0*/  SHF.R.S32.HI R29, RZ, 0x1f, R23 ;  /* 0x0000001fff1d7819 */ /* 0x020fe40000011417 */
[----:B------:R-:W-:Y:S01]  /*e0b0*/  SEL R19, R23, RZ, !P0 ;  /* 0x000000ff17137207 */ /* 0x000fe20004000000 */
[----:B------:R-:W-:Y:S08]  /*e0c0*/  BRA.DIV UR4, `(.L_x_2091) ;  /* 0x0000004604807947 */ /* 0x000ff0000b800000 */
[----:B------:R-:W2:Y:S02]  /*e0d0*/  S2R R0, SR_TID.X ;  /* 0x0000000000007919 */ /* 0x000ea40000002100 */
[----:B--2---:R-:W-:-:S04]  /*e0e0*/  SHF.R.U32.HI R0, RZ, 0x5, R0 ;  /* 0x00000005ff007819 */ /* 0x004fc80000011600 */
[----:B------:R-:W-:-:S05]  /*e0f0*/  LOP3.LUT R0, R0, 0x3, RZ, 0xc0, !PT ;  /* 0x0000000300007812 */ /* 0x000fca00078ec0ff */
[----:B------:R2:W4:Y:S02]  /*e100*/  SHFL.IDX PT, R14, R0, RZ, 0x1f ;  /* 0x00001fff000e7589 */ /* 0x00052400000e0000 */
.L_x_2185:
[----:B------:R-:W-:Y:S02]  /*e110*/  PLOP3.LUT P1, PT, PT, PT, PT, 0x8, 0x0 ;  /* 0x000000000000781c */ /* 0x000fe40003f2e170 */
[----:B----4-:R-:W-:Y:S02]  /*e120*/  ISETP.NE.AND P0, PT, R14, RZ, PT ;  /* 0x000000ff0e00720c */ /* 0x010fe40003f05270 */
[----:B--2---:R-:W-:-:S05]  /*e130*/  P2R R0, PR, RZ, 0x2 ;  /* 0x00000002ff007803 */ /* 0x004fca0000000000 */
[----:B------:R2:W-:Y:S06]  /*e140*/  STL [R1], R0 ;  /* 0x0000000001007387 */ /* 0x0005ec0000100800 */
[----:B------:R-:W-:Y:S05]  /*e150*/  @P0 BRA `(.L_x_2092) ;  /* 0x0000000000ec0947 */ /* 0x000fea0003800000 */
[----:B------:R-:W-:-:S03]  /*e160*/  UMOV UR4, 0xffffffff ;  /* 0xffffffff00047882 */ /* 0x000fc60000000000 */
[----:B------:R-:W-:Y:S05]  /*e170*/  BRA.DIV UR4, `(.L_x_2093) ;  /* 0x0000004604887947 */ /* 0x000fea000b800000 */
[----:B------:R-:W-:-:S13]  /*e180*/  ELECT P6, URZ, PT ;  /* 0x00000000003f782f */ /* 0x000fda00038c0000 */
.L_x_2188:
[----:B------:R-:W-:Y:S05]  /*e190*/  @!P6 BRA `(.L_x_2092) ;  /* 0x0000000000dce947 */ /* 0x000fea0003800000 */
[----:B------:R-:W-:-:S04]  /*e1a0*/  ISETP.NE.U32.AND P0, PT, R2, RZ, PT ;  /* 0x000000ff0200720c */ /* 0x000fc80003f05070 */
[----:B------:R-:W-:-:S13]  /*e1b0*/  ISETP.NE.AND.EX P0, PT, R3, RZ, PT, P0 ;  /* 0x000000ff0300720c */ /* 0x000fda0003f05300 */
[----:B------:R-:W-:Y:S05]  /*e1c0*/  @!P0 BRA `(.L_x_2094) ;  /* 0x0000000000448947 */ /* 0x000fea0003800000 */
[----:B------:R-:W4:Y:S01]  /*e1d0*/  LDC R6, c[0x0][0x43c] ;  /* 0x00010f00ff067b82 */ /* 0x000f220000000800 */
[----:B------:R-:W-:Y:S01]  /*e1e0*/  ULDC.64 UR4, c[0x0][0x428] ;  /* 0x00010a0000047ab9 */ /* 0x000fe20000000a00 */
[----:B----4-:R-:W-:-:S13]  /*e1f0*/  ISETP.NE.AND P0, PT, R6, 0x1, PT ;  /* 0x000000010600780c */ /* 0x010fda0003f05270 */
[----:B0-----:R-:W2:Y:S02]  /*e200*/  @P0 LDC.64 R4, c[0x0][0x440] ;  /* 0x00011000ff040b82 */ /* 0x001ea40000000a00 */
[----:B--2---:R-:W-:-:S04]  /*e210*/  @P0 IMAD.HI.U32 R0, R22, R4, RZ ;  /* 0x0000000416000227 */ /* 0x004fc800078e00ff */
        /* <DEDUP_REMOVED lines=12> */
.L_x_2094:
[----:B--2---:R-:W-:Y:S01]  /*e2e0*/  IMAD R0, R18, 0x8, R17 ;  /* 0x0000000812007824 */ /* 0x004fe200078e0211 */
[----:B----4-:R-:W-:-:S04]  /*e2f0*/  SHF.L.U32 R2, R28, 0x1f, RZ ;  /* 0x0000001f1c027819 */ /* 0x010fc800000006ff */
[----:B------:R-:W2:Y:S02]  /*e300*/  SYNCS.PHASECHK.TRANS64.TRYWAIT P0, [R0+URZ+0x16840], R2 ;  /* 0x01684002000075a7 */ /* 0x000ea4000800017f */
[----:B--2---:R-:W-:Y:S05]  /*e310*/  @!P0 BRA `(.L_x_2095) ;  /* 0x0000004400408947 */ /* 0x004fea0003800000 */
.L_x_2189:
[----:B------:R-:W4:Y:S02]  /*e320*/  S2R R3, SR_TID.X ;  /* 0x0000000000037919 */ /* 0x000f240000002100 */
[----:B----4-:R-:W-:-:S04]  /*e330*/  LOP3.LUT R3, R3, 0x7f, RZ, 0xc0, !PT ;  /* 0x0000007f03037812 */ /* 0x010fc800078ec0ff */
[----:B------:R-:W-:-:S13]  /*e340*/  ISETP.NE.AND P0, PT, R3, RZ, PT ;  /* 0x000000ff0300720c */ /* 0x000fda0003f05270 */
[----:B------:R-:W-:Y:S05]  /*e350*/  @P0 BRA `(.L_x_2096) ;  /* 0x00000000001c0947 */ /* 0x000fea0003800000 */
[----:B------:R-:W4:Y:S01]  /*e360*/  S2R R3, SR_TID.X ;  /* 0x0000000000037919 */ /* 0x000f220000002100 */
[----:B--2---:R-:W-:-:S04]  /*e370*/  IMAD.MOV.U32 R2, RZ, RZ, 0x4000 ;  /* 0x00004000ff027424 */ /* 0x004fc800078e00ff */
[----:B------:R2:W-:Y:S01]  /*e380*/  SYNCS.ARRIVE.TRANS64 RZ, [R0+URZ+0x16830], R2 ;  /* 0x0168300200ff79a7 */ /* 0x0005e2000800003f */
[----:B----4-:R-:W-:-:S04]  /*e390*/  LOP3.LUT R3, R3, 0x1f, RZ, 0xc0, !PT ;  /* 0x0000001f03037812 */ /* 0x010fc800078ec0ff */
[----:B------:R-:W-:-:S13]  /*e3a0*/  ISETP.NE.AND P0, PT, R3, RZ, PT ;  /* 0x000000ff0300720c */ /* 0x000fda0003f05270 */
[----:B--2---:R-:W-:Y:S05]  /*e3b0*/  @!P0 BRA `(.L_x_2096) ;  /* 0x0000000000048947 */ /* 0x004fea0003800000 */
[----:B------:R-:W-:Y:S01]  /*e3c0*/  BPT.TRAP 0x1 ;  /* 0x000000040000795c */ /* 0x000fe20000300000 */
.L_x_2096:
        /* <DEDUP_REMOVED lines=14> */
[----:B------:R-:W-:Y:S02]  /*e4b0*/  ULEA UR11, UR11, UR4, 0x7 ;  /* 0x000000040b0b7291 */ /* 0x000fe4000f8e383f */
[----:B------:R-:W-:Y:S01]  /*e4c0*/  UIADD3 UR8, UR8, 0xe400, URZ ;  /* 0x0000e40008087890 */ /* 0x000fe2000fffe03f */
[----:B------:R-:W-:Y:S01]  /*e4d0*/  UMOV UR4, 0x0 ;  /* 0x0000000000047882 */ /* 0x000fe20000000000 */
[----:B------:R4:W-:Y:S07]  /*e4e0*/  STL [R1], R0 ;  /* 0x0000000001007387 */ /* 0x0009ee0000100800 */
[----:B------:R4:W-:Y:S01]  /*e4f0*/  UTMALDG.4D [UR8], [UR6], desc[UR4] ;  /* 0x00000408060075b4 */ /* 0x0009e20008019000 */
[----:B------:R-:W-:-:S02]  /*e500*/  NOP ;  /* 0x0000000000007918 */ /* 0x000fc40000000000 */
.L_x_2092:
[----:B0-----:R-:W5:Y:S04]  /*e510*/  LDL.LU R4, [R1+0x10] ;  /* 0x0000100001047983 */ /* 0x001f680000300800 */
[----:B------:R-:W3:Y:S04]  /*e520*/  LDL.LU R6, [R1+0xc] ;  /* 0x00000c0001067983 */ /* 0x000ee80000300800 */
[----:B------:R-:W3:Y:S01]  /*e530*/  LDL.LU R3, [R1+0x24] ;  /* 0x0000240001037983 */ /* 0x000ee20000300800 */
[----:B------:R-:W-:Y:S05]  /*e540*/  WARPSYNC.ALL ;  /* 0x0000000000007948 */ /* 0x000fea0003800000 */
[----:B----4-:R-:W-:Y:S01]  /*e550*/  ULDC.64 UR6, c[0x0][0xa00] ;  /* 0x0002800000067ab9 */ /* 0x010fe20000000a00 */
[----:B------:R-:W-:Y:S01]  /*e560*/  ULDC.64 UR4, c[0x0][0x298] ;  /* 0x0000a60000047ab9 */ /* 0x000fe20000000a00 */
[----:B--2---:R-:W-:Y:S01]  /*e570*/  VIADD R0, R17, 0x8400 ;  /* 0x0000840011007836 */ /* 0x004fe20000000000 */
[----:B------:R-:W-:Y:S01]  /*e580*/  BAR.SYNC.DEFER_BLOCKING 0x8, 0x200 ;  /* 0x0208000000007b1d */ /* 0x000fe20000010000 */
[----:B------:R-:W-:-:S03]  /*e590*/  ISETP.NE.U32.AND P0, PT, RZ, UR6, PT ;  /* 0x00000006ff007c0c */ /* 0x000fc6000bf05070 */
[----:B------:R-:W-:Y:S02]  /*e5a0*/  LOP3.LUT P1, RZ, R0, 0x3ff, RZ, 0xc0, !PT ;  /* 0x000003ff00ff7812 */ /* 0x000fe4000782c0ff */
[----:B------:R-:W-:Y:S01]  /*e5b0*/  ISETP.NE.AND.EX P0, PT, RZ, UR7, PT, P0 ;  /* 0x00000007ff007c0c */ /* 0x000fe2000bf05300 */
[----:B------:R-:W-:Y:S01]  /*e5c0*/  BSSY B6, `(.L_x_2097) ;  /* 0x000001d000067945 */ /* 0x000fe20003800000 */
[----:B-----5:R-:W-:Y:S02]  /*e5d0*/  SHF.R.S32.HI R2, RZ, 0x1f, R4 ;  /* 0x0000001fff027819 */ /* 0x020fe40000011404 */
[----:B---3--:R-:W-:-:S03]  /*e5e0*/  SEL R6, R6, RZ, !P0 ;  /* 0x000000ff06067207 */ /* 0x008fc60004000000 */
[----:B------:R-:W-:-:S04]  /*e5f0*/  IMAD R2, R2, UR4, RZ ;  /* 0x0000000402027c24 */ /* 0x000fc8000f8e02ff */
[C---:B------:R-:W-:Y:S01]  /*e600*/  IMAD R0, R4.reuse, UR5, R2 ;  /* 0x0000000504007c24 */ /* 0x040fe2000f8e0202 */
[----:B------:R-:W-:Y:S01]  /*e610*/  SEL R2, R3, RZ, !P0 ;  /* 0x000000ff03027207 */ /* 0x000fe20004000000 */
        /* <DEDUP_REMOVED lines=14> */
[----:B------:R-:W-:Y:S02]  /*e700*/  IMAD.U32 R5, RZ, RZ, UR7 ;  /* 0x00000007ff057e24 */ /* 0x000fe4000f8e00ff */
[----:B------:R-:W-:Y:S02]  /*e710*/  IMAD.U32 R6, RZ, RZ, UR8 ;  /* 0x00000008ff067e24 */ /* 0x000fe4000f8e00ff */
[----:B------:R-:W-:-:S02]  /*e720*/  IMAD.U32 R7, RZ, RZ, UR9 ;  /* 0x00000009ff077e24 */ /* 0x000fc4000f8e00ff */
[----:B-1----:R-:W-:Y:S02]  /*e730*/  IMAD.U32 R10, RZ, RZ, UR4 ;  /* 0x00000004ff0a7e24 */ /* 0x002fe4000f8e00ff */
[----:B------:R-:W-:Y:S02]  /*e740*/  IMAD.MOV.U32 R8, RZ, RZ, 0x70 ;  /* 0x00000070ff087424 */ /* 0x000fe400078e00ff */
[----:B------:R-:W-:Y:S02]  /*e750*/  IMAD.MOV.U32 R12, RZ, RZ, 0x1 ;  /* 0x00000001ff0c7424 */ /* 0x000fe400078e00ff */
[----:B------:R-:W-:-:S07]  /*e760*/  IMAD.MOV.U32 R13, RZ, RZ, RZ ;  /* 0x000000ffff0d7224 */ /* 0x000fce00078e00ff */
[----:B------:R-:W-:-:S07]  /*e770*/  LEPC R20, `(.L_x_2098) ;  /* 0x000000001014794e */ /* 0x000fce0000000000 */
[----:B0-----:R-:W-:Y:S05]  /*e780*/  CALL.ABS.NOINC R2 ;  /* 0x0000000002007343 */ /* 0x001fea0003c00000 */
.L_x_2098:
[----:B------:R-:W-:Y:S05]  /*e790*/  BSYNC B6 ;  /* 0x0000000000067941 */ /* 0x000fea0003800000 */
.L_x_2097:
        /* <DEDUP_REMOVED lines=8> */
[----:B-1----:R0:W5:Y:S01]  /*e820*/  LDL R10, [R1+0x8] ;  /* 0x00000800010a7983 */ /* 0x0021620000100800 */
[----:B---3--:R-:W-:-:S13]  /*e830*/  ISETP.NE.AND P1, PT, R9, 0x1, PT ;  /* 0x000000010900780c */ /* 0x008fda0003f25270 */
[----:B------:R-:W1:Y:S08]  /*e840*/  @P1 LDC R5, c[0x0][0x450] ;  /* 0x00011400ff051b82 */ /* 0x000e700000000800 */
[----:B------:R-:W3:Y:S01]  /*e850*/  @P1 LDC R8, c[0x0][0x450] ;  /* 0x00011400ff081b82 */ /* 0x000ee20000000800 */
        /* <DEDUP_REMOVED lines=19> */
[----:B-1----:R-:W-:-:S04]  /*e990*/  @P1 SHF.R.U32.HI R4, RZ, R5, R0 ;  /* 0x00000005ff041219 */ /* 0x002fc80000011600 */
[----:B------:R-:W-:-:S05]  /*e9a0*/  SHF.R.S32.HI R0, RZ, 0x1f, R4 ;  /* 0x0000001fff007819 */ /* 0x000fca0000011404 */
[----:B------:R-:W-:-:S04]  /*e9b0*/  IMAD R0, R0, UR4, RZ ;  /* 0x0000000400007c24 */ /* 0x000fc8000f8e02ff */
[C---:B------:R-:W-:Y:S02]  /*e9c0*/  IMAD R7, R4.reuse, UR5, R0 ;  /* 0x0000000504077c24 */ /* 0x040fe4000f8e0200 */
[----:B------:R-:W-:Y:S02]  /*e9d0*/  IMAD.MOV R0, RZ, RZ, -R4 ;  /* 0x000000ffff007224 */ /* 0x000fe400078e0a04 */
[----:B------:R-:W-:-:S04]  /*e9e0*/  IMAD.WIDE.U32 R4, R4, UR4, R2 ;  /* 0x0000000404047c25 */ /* 0x000fc8000f8e0002 */
[----:B------:R-:W-:Y:S02]  /*e9f0*/  IMAD R0, R9, R0, R6 ;  /* 0x0000000009007224 */ /* 0x000fe400078e0206 */
[----:B------:R-:W-:-:S03]  /*ea00*/  IMAD.IADD R5, R5, 0x1, R7 ;  /* 0x0000000105057824 */ /* 0x000fc600078e0207 */
        /* <DEDUP_REMOVED lines=11> */
[----:B---3--:R-:W-:-:S05]  /*eac0*/  @P1 SHF.R.U32.HI R6, RZ, R8, R7 ;  /* 0x00000008ff061219 */ /* 0x008fca0000011607 */
        /* <DEDUP_REMOVED lines=8> */
[----:B0-----:R-:W-:Y:S02]  /*eb50*/  IMAD.SHL.U32 R20, R11, 0x8, RZ ;  /* 0x000000080b147824 */ /* 0x001fe400078e00ff */
        /* <DEDUP_REMOVED lines=119> */
.L_x_2214:
[----:B------:R-:W-:Y:S02]  /*f2d0*/  VIADD R25, R25, 0xb0 ;  /* 0x000000b019197836 */ /* 0x000fe40000000000 */
[----:B------:R-:W-:-:S03]  /*f2e0*/  VIADD R8, R17, 0x16800 ;  /* 0x0001680011087836 */ /* 0x000fc60000000000 */
        /* <DEDUP_REMOVED lines=9> */
.L_x_2100:
        /* <DEDUP_REMOVED lines=18> */
.L_x_2215:
[----:B------:R-:W-:Y:S05]  /*f4a0*/  BSYNC B0 ;  /* 0x0000000000007941 */ /* 0x000fea0003800000 */
.L_x_2101:
        /* <DEDUP_REMOVED lines=11> */
[----:B--2---:R-:W-:-:S05]  /*f560*/  IADD3 R2, R2, 0x1, RZ ;  /* 0x0000000102027810 */ /* 0x004fca0007ffe0ff */
        /* <DEDUP_REMOVED lines=39> */
.L_x_2109:
[----:B0-----:R-:W-:Y:S01]  /*f7e0*/  IMAD R4, R6, 0x8, R17 ;  /* 0x0000000806047824 */ /* 0x001fe200078e0211 */
[----:B------:R-:W-:Y:S01]  /*f7f0*/  SHF.L.U32 R2, R10, 0x1f, RZ ;  /* 0x0000001f0a027819 */ /* 0x000fe200000006ff */
[----:B------:R-:W-:Y:S03]  /*f800*/  BSSY B3, `(.L_x_2110) ;  /* 0x0000003000037945 */ /* 0x000fe60003800000 */
[----:B------:R-:W0:Y:S02]  /*f810*/  SYNCS.PHASECHK.TRANS64.TRYWAIT P0, [R4+URZ+0x16840], R2 ;  /* 0x01684002040075a7 */ /* 0x000e24000800017f */
[----:B0-----:R-:W-:Y:S05]  /*f820*/  @!P0 BRA `(.L_x_2111) ;  /* 0x00000040000c8947 */ /* 0x001fea0003800000 */
.L_x_2216:
[----:B------:R-:W-:Y:S05]  /*f830*/  BSYNC B3 ;  /* 0x0000000000037941 */ /* 0x000fea0003800000 */
.L_x_2110:
        /* <DEDUP_REMOVED lines=12> */
.L_x_2113:
[----:B------:R-:W-:Y:S05]  /*f900*/  BSYNC B3 ;  /* 0x0000000000037941 */ /* 0x000fea0003800000 */
.L_x_2112:
[----:B------:R-:W-:Y:S01]  /*f910*/  IMAD.MOV.U32 R11, RZ, RZ, RZ ;  /* 0x000000ffff0b7224 */ /* 0x000fe200078e00ff */
[----:B------:R-:W-:Y:S01]  /*f920*/  UIADD3 UR4, UP0, UR38, 0x370, URZ ;  /* 0x0000037026047890 */ /* 0x000fe2000ff1e03f */
[----:B------:R-:W-:Y:S01]  /*f930*/  IMAD R3, R6, 0x4000, R17 ;  /* 0x0000400006037824 */ /* 0x000fe200078e0211 */
        /* <DEDUP_REMOVED lines=8> */
.L_x_2114:
        /* <DEDUP_REMOVED lines=15> */
.L_x_2217:
[----:B------:R-:W-:Y:S05]  /*fab0*/  BSYNC B3 ;  /* 0x0000000000037941 */ /* 0x000fea0003800000 */
.L_x_2115:
[----:B------:R-:W-:Y:S01]  /*fac0*/  BSSY B3, `(.L_x_2117) ;  /* 0x000000c000037945 */ /* 0x000fe20003800000 */
[----:B------:R-:W-:Y:S01]  /*fad0*/  MOV R12, 0x0 ;  /* 0x00000000000c7802 */ /* 0x000fe20000000f00 */
[----:B------:R-:W-:Y:S02]  /*fae0*/  IMAD.MOV.U32 R13, RZ, RZ, 0x14f00000 ;  /* 0x14f00000ff0d7424 */ /* 0x000fe400078e00ff */
        /* <DEDUP_REMOVED lines=9> */
.L_x_2118:
[----:B------:R-:W-:Y:S05]  /*fb80*/  BSYNC B3 ;  /* 0x0000000000037941 */ /* 0x000fea0003800000 */
.L_x_2117:
        /* <DEDUP_REMOVED lines=11> */
.L_x_2119:
        /* <DEDUP_REMOVED lines=12> */
.L_x_2108:
[----:B------:R-:W-:Y:S05]  /*fd00*/  BSYNC B1 ;  /* 0x0000000000017941 */ /* 0x000fea0003800000 */
.L_x_2107:
[----:B------:R-:W2:Y:S01]  /*fd10*/  LDL.LU R0, [R1+0x18] ;  /* 0x0000180001007983 */ /* 0x000ea20000300800 */
[----:B------:R-:W-:Y:S02]  /*fd20*/  IMAD.MOV.U32 R28, RZ, RZ, R10 ;  /* 0x000000ffff1c7224 */ /* 0x000fe400078e000a */
[----:B------:R-:W-:Y:S02]  /*fd30*/  IMAD.MOV.U32 R18, RZ, RZ, R6 ;  /* 0x000000ffff127224 */ /* 0x000fe400078e0006 */
[----:B--2---:R-:W-:-:S07]  /*fd40*/  VIADD R0, R0, 0xfffffffd ;  /* 0xfffffffd00007836 */ /* 0x004fce0000000000 */
.L_x_2106:
[----:B------:R-:W-:Y:S05]  /*fd50*/  BSYNC B2 ;  /* 0x0000000000027941 */ /* 0x000fea0003800000 */
.L_x_2105:
[----:B------:R-:W-:Y:S01]  /*fd60*/  VIADD R7, R7, 0xfffffffe ;  /* 0xfffffffe07077836 */ /* 0x000fe20000000000 */
[----:B------:R-:W-:-:S04]  /*fd70*/  LOP3.LUT R2, RZ, R9, RZ, 0x33, !PT ;  /* 0x00000009ff027212 */ /* 0x000fc800078e33ff */
[----:B------:R-:W-:-:S13]  /*fd80*/  ISETP.NE.AND P0, PT, R7, R2, PT ;  /* 0x000000020700720c */ /* 0x000fda0003f05270 */
[----:B------:R-:W-:Y:S05]  /*fd90*/  @!P0 BRA `(.L_x_2104) ;  /* 0x0000000c00a08947 */ /* 0x000fea0003800000 */
[----:B------:R-:W-:-:S07]  /*fda0*/  IMAD.MOV.U32 R4, RZ, RZ, R19 ;  /* 0x000000ffff047224 */ /* 0x000fce00078e0013 */
.L_x_2146:
[----:B------:R-:W2:Y:S01]  /*fdb0*/  LDL R2, [R1] ;  /* 0x0000000001027983 */ /* 0x000ea20000100800 */
[----:B------:R-:W-:Y:S01]  /*fdc0*/  IADD3 R6, R18, 0x1, RZ ;  /* 0x0000000112067810 */ /* 0x000fe20007ffe0ff */
        /* <DEDUP_REMOVED lines=30> */
.L_x_2122:
[----:B------:R-:W-:Y:S01]  /*ffb0*/  IMAD R2, R6, 0x8, R17 ;  /* 0x0000000806027824 */ /* 0x000fe200078e0211 */
[----:B------:R-:W-:Y:S01]  /*ffc0*/  SHF.L.U32 R3, R7, 0x1f, RZ ;  /* 0x0000001f07037819 */ /* 0x000fe200000006ff */
[----:B------:R-:W-:Y:S03]  /*ffd0*/  BSSY B2, `(.L_x_2123) ;  /* 0x0000003000027945 */ /* 0x000fe60003800000 */
[----:B------:R-:W1:Y:S02]  /*ffe0*/  SYNCS.PHASECHK.TRANS64.TRYWAIT P0, [R2+URZ+0x16840], R3 ;  /* 0x01684003020075a7 */ /* 0x000e64000800017f */
[----:B-1----:R-:W-:Y:S05]  /*fff0*/  @!P0 BRA `(.L_x_2124) ;  /* 0x0000003800408947 */ /* 0x002fea0003800000 */
.L_x_2218:
[----:B------:R-:W-:Y:S05]  /*10000*/  BSYNC B2 ;  /* 0x0000000000027941 */ /* 0x000fea0003800000 */
.L_x_2123:
        /* <DEDUP_REMOVED lines=12> */
.L_x_2126:
[----:B------:R-:W-:Y:S05]  /*100d0*/  BSYNC B2 ;  /* 0x0000000000027941 */ /* 0x000fea0003800000 */
.L_x_2125:
        /* <DEDUP_REMOVED lines=11> */
.L_x_2127:
        /* <DEDUP_REMOVED lines=15> */
.L_x_2219:
[----:B------:R-:W-:Y:S05]  /*10280*/  BSYNC B2 ;  /* 0x0000000000027941 */ /* 0x000fea0003800000 */
.L_x_2128:
        /* <DEDUP_REMOVED lines=11> */
.L_x_2131:
[----:B------:R-:W-:Y:S05]  /*10340*/  BSYNC B2 ;  /* 0x0000000000027941 */ /* 0x000fea0003800000 */
.L_x_2130:
[----:B------:R-:W-:Y:S01]  /*10350*/  R2UR UR10, R5 ;  /* 0x00000000050a72ca */ /* 0x000fe200000e0000 */
[----:B------:R-:W-:Y:S01]  /*10360*/  UIADD3 UR4, UP0, UR38, 0x470, URZ ;  /* 0x0000047026047890 */ /* 0x000fe2000ff1e03f */
[----:B------:R-:W-:Y:S01]  /*10370*/  R2UR UR7, R3 ;  /* 0x00000000030772ca */ /* 0x000fe200000e0000 */
[----:B0-----:R-:W-:Y:S01]  /*10380*/  VIADD R10, R10, 0x50 ;  /* 0x000000500a0a7836 */ /* 0x001fe20000000000 */
[----:B------:R-:W-:Y:S01]  /*10390*/  LEA R18, R18, R17, 0xe ;  /* 0x0000001112127211 */ /* 0x000fe200078e70ff */
[----:B------:R-:W-:Y:S01]  /*103a0*/  UIADD3.X UR5, URZ, UR39, URZ, UP0, !UPT ;  /* 0x000000273f057290 */ /* 0x000fe200087fe43f */
[----:B------:R-:W-:Y:S01]  /*103b0*/  R2UR UR6, R2 ;  /* 0x00000000020672ca */ /* 0x000fe200000e0000 */
[----:B------:R-:W-:Y:S01]  /*103c0*/  IMAD R2, R22, 0x80, R26 ;  /* 0x0000008016027824 */ /* 0x000fe200078e021a */
[----:B------:R-:W-:Y:S01]  /*103d0*/  PLOP3.LUT P0, PT, PT, PT, PT, 0x80, 0x0 ;  /* 0x000000000000781c */ /* 0x000fe20003f0f070 */
[----:B------:R-:W-:-:S12]  /*103e0*/  VIADD R18, R18, 0x400 ;  /* 0x0000040012127836 */ /* 0x000fd80000000000 */
.L_x_2132:
        /* <DEDUP_REMOVED lines=12> */
.L_x_2121:
[----:B------:R-:W-:Y:S05]  /*104b0*/  BSYNC B1 ;  /* 0x0000000000017941 */ /* 0x000fea0003800000 */
.L_x_2120:
        /* <DEDUP_REMOVED lines=32> */
.L_x_2135:
[----:B------:R-:W-:Y:S01]  /*106c0*/  IMAD R2, R18, 0x8, R17 ;  /* 0x0000000812027824 */ /* 0x000fe200078e0211 */
[----:B------:R-:W-:Y:S01]  /*106d0*/  SHF.L.U32 R3, R28, 0x1f, RZ ;  /* 0x0000001f1c037819 */ /* 0x000fe200000006ff */
[----:B------:R-:W-:Y:S03]  /*106e0*/  BSSY B2, `(.L_x_2136) ;  /* 0x0000003000027945 */ /* 0x000fe60003800000 */
[----:B------:R-:W1:Y:S02]  /*106f0*/  SYNCS.PHASECHK.TRANS64.TRYWAIT P0, [R2+URZ+0x16840], R3 ;  /* 0x01684003020075a7 */ /* 0x000e64000800017f */
[----:B-1----:R-:W-:Y:S05]  /*10700*/  @!P0 BRA `(.L_x_2137) ;  /* 0x0000003000a48947 */ /* 0x002fea0003800000 */
.L_x_2220:
[----:B------:R-:W-:Y:S05]  /*10710*/  BSYNC B2 ;  /* 0x0000000000027941 */ /* 0x000fea0003800000 */
.L_x_2136:
        /* <DEDUP_REMOVED lines=12> */
.L_x_2139:
[----:B------:R-:W-:Y:S05]  /*107e0*/  BSYNC B2 ;  /* 0x0000000000027941 */ /* 0x000fea0003800000 */
.L_x_2138:
[----:B------:R-:W-:Y:S01]  /*107f0*/  IMAD.MOV.U32 R5, RZ, RZ, RZ ;  /* 0x000000ffff057224 */ /* 0x000fe200078e00ff */
[C---:B-1----:R-:W-:Y:S01]  /*10800*/  LEA R3, R18.reuse, R8, 0x3 ;  /* 0x0000000812037211 */ /* 0x042fe200078e18ff */
        /* <DEDUP_REMOVED lines=10> */
.L_x_2140:
        /* <DEDUP_REMOVED lines=15> */
.L_x_2221:
[----:B------:R-:W-:Y:S05]  /*109a0*/  BSYNC B2 ;  /* 0x0000000000027941 */ /* 0x000fea0003800000 */
.L_x_2141:
        /* <DEDUP_REMOVED lines=11> */
.L_x_2144:
[----:B------:R-:W-:Y:S05]  /*10a60*/  BSYNC B2 ;  /* 0x0000000000027941 */ /* 0x000fea0003800000 */
.L_x_2143:
        /* <DEDUP_REMOVED lines=10> */
.L_x_2145:
        /* <DEDUP_REMOVED lines=12> */
.L_x_2134:
[----:B------:R-:W-:Y:S05]  /*10bd0*/  BSYNC B1 ;  /* 0x0000000000017941 */ /* 0x000fea0003800000 */
.L_x_2133:
[----:B------:R-:W2:Y:S01]  /*10be0*/  LDL R2, [R1+0x4] ;  /* 0x0000040001027983 */ /* 0x000ea20000100800 */
[----:B------:R-:W-:Y:S01]  /*10bf0*/  VIADD R0, R0, 0xfffffffe ;  /* 0xfffffffe00007836 */ /* 0x000fe20000000000 */
[----:B--2---:R-:W-:-:S13]  /*10c00*/  ISETP.GT.AND P0, PT, R9, R2, PT ;  /* 0x000000020900720c */ /* 0x004fda0003f04270 */
[----:B------:R-:W-:Y:S05]  /*10c10*/  @P0 BRA `(.L_x_2146) ;  /* 0xfffffff000640947 */ /* 0x000fea000383ffff */
.L_x_2104:
[----:B------:R-:W-:Y:S05]  /*10c20*/  BSYNC B0 ;  /* 0x0000000000007941 */ /* 0x000fea0003800000 */
.L_x_2103:
        /* <DEDUP_REMOVED lines=17> */
.L_x_2148:
[----:B------:R-:W-:Y:S05]  /*10d40*/  BSYNC B0 ;  /* 0x0000000000007941 */ /* 0x000fea0003800000 */
.L_x_2147:
        /* <DEDUP_REMOVED lines=10> */
.L_x_2222:
[----:B------:R-:W-:Y:S05]  /*10df0*/  BSYNC B1 ;  /* 0x0000000000017941 */ /* 0x000fea0003800000 */
.L_x_2151:
        /* <DEDUP_REMOVED lines=9> */
.L_x_2154:
[----:B------:R-:W-:Y:S05]  /*10e90*/  BSYNC B1 ;  /* 0x0000000000017941 */ /* 0x000fea0003800000 */
.L_x_2153:
        /* <DEDUP_REMOVED lines=10> */
.L_x_2155:
        /* <DEDUP_REMOVED lines=10> */
.L_x_2150:
[----:B------:R-:W-:Y:S05]  /*10fe0*/  BSYNC B0 ;  /* 0x0000000000007941 */ /* 0x000fea0003800000 */
.L_x_2149:
[----:B------:R-:W-:-:S05]  /*10ff0*/  VIADD R18, R18, 0x1 ;  /* 0x0000000112127836 */ /* 0x000fca0000000000 */
[----:B------:R-:W-:-:S04]  /*11000*/  ISETP.NE.AND P0, PT, R18, 0x2, PT ;  /* 0x000000021200780c */ /* 0x000fc80003f05270 */
[----:B------:R-:W-:Y:S02]  /*11010*/  SEL R3, RZ, 0x1, P0 ;  /* 0x00000001ff037807 */ /* 0x000fe40000000000 */
[----:B------:R-:W-:Y:S02]  /*11020*/  SEL R18, R18, RZ, P0 ;  /* 0x000000ff12127207 */ /* 0x000fe40000000000 */
[----:B------:R-:W-:-:S07]  /*11030*/  LOP3.LUT R28, R28, R3, RZ, 0x3c, !PT ;  /* 0x000000031c1c7212 */ /* 0x000fce00078e3cff */
.L_x_2085:
[----:B------:R-:W-:Y:S05]  /*11040*/  BSYNC B7 ;  /* 0x0000000000077941 */ /* 0x000fea0003800000 */
.L_x_2083:
[----:B------:R-:W2:Y:S02]  /*11050*/  LDL R0, [R1+0x3c] ;  /* 0x00003c0001007983 */ /* 0x000ea40000100800 */
[----:B--2---:R-:W-:-:S13]  /*11060*/  ISETP.NE.AND P0, PT, R0, RZ, PT ;  /* 0x000000ff0000720c */ /* 0x004fda0003f05270 */
[----:B------:R-:W-:Y:S05]  /*11070*/  @!P0 BRA `(.L_x_2156) ;  /* 0x0000000000248947 */ /* 0x000fea0003800000 */
[----:B------:R-:W-:Y:S05]  /*11080*/  WARPSYNC.ALL ;  /* 0x0000000000007948 */ /* 0x000fea0003800000 */
[----:B------:R-:W2:Y:S08]  /*11090*/  S2UR UR5, SR_CgaCtaId ;  /* 0x00000000000579c3 */ /* 0x000eb00000008800 */
[----:B------:R-:W-:Y:S06]  /*110a0*/  BAR.SYNC.DEFER_BLOCKING 0x5, 0x200 ;  /* 0x0148000000007b1d */ /* 0x000fec0000010000 */
[----:B------:R-:W-:-:S02]  /*110b0*/  UMOV UR4, 0x400 ;  /* 0x0000040000047882 */ /* 0x000fc40000000000 */
[----:B--2---:R-:W-:-:S06]  /*110c0*/  ULEA UR4, UR5, UR4, 0x18 ;  /* 0x0000000405047291 */ /* 0x004fcc000f8ec03f */
[----:B------:R-:W-:-:S05]  /*110d0*/  IMAD.U32 R17, RZ, RZ, UR4 ;  /* 0x00000004ff117e24 */ /* 0x000fca000f8e00ff */
[----:B------:R2:W4:Y:S01]  /*110e0*/  LDS.128 R24, [R17+0x168d0] ;  /* 0x0168d00011187984 */ /* 0x0005220000000c00 */
[----:B------:R-:W-:Y:S06]  /*110f0*/  BAR.ARV 0x4, 0x200 ;  /* 0x0108000000007b1d */ /* 0x000fec0000002000 */
[----:B------:R-:W-:Y:S05]  /*11100*/  BRA `(.L_x_2157) ;  /* 0x0000000c00d47947 */ /* 0x000fea0003800000 */
.L_x_2156:
        /* <DEDUP_REMOVED lines=9> */
[----:B------:R-:W2:Y:S01]  /*111a0*/  @!P1 LDC.64 R4, c[0x0][0xc78] ;  /* 0x00031e00ff049b82 */ /* 0x000ea20000000a00 */
[----:B0-----:R-:W-:-:S05]  /*111b0*/  @!P1 IMAD.WIDE R2, R9, 0x4, R2 ;  /* 0x0000000409029825 */ /* 0x001fca00078e0202 */
[----:B---3--:R2:W3:Y:S02]  /*111c0*/  @!P1 LDG.E R7, desc[UR40][R2.64] ;  /* 0x0000002802079981 */ /* 0x0084e4000c1e1900 */
        /* <DEDUP_REMOVED lines=11> */
[----:B---3--:R-:W-:Y:S02]  /*11280*/  @!P1 IMAD.MOV.U32 R25, RZ, RZ, R7 ;  /* 0x000000ffff199224 */ /* 0x008fe400078e0007 */
[----:B--2---:R-:W-:Y:S01]  /*11290*/  @!P1 IMAD.MOV.U32 R5, RZ, RZ, R4 ;  /* 0x000000ffff059224 */ /* 0x004fe200078e0004 */
        /* <DEDUP_REMOVED lines=17> */
[----:B------:R0:W2:Y:S02]  /*113b0*/  SHFL.IDX PT, R14, R3, 0x1f, 0x1f ;  /* 0x03e01f00030e7f89 */ /* 0x0000a400000e0000 */
.L_x_2232:
[----:B------:R-:W-:Y:S02]  /*113c0*/  ULDC UR4, c[0x0][0xc38] ;  /* 0x00030e0000047ab9 */ /* 0x000fe40000000800 */
[----:B------:R-:W-:-:S04]  /*113d0*/  IMAD.U32 R4, RZ, RZ, UR4 ;  /* 0x00000004ff047e24 */ /* 0x000fc8000f8e00ff */
[----:B--2---:R-:W-:-:S04]  /*113e0*/  IMAD R7, R14, R4, RZ ;  /* 0x000000040e077224 */ /* 0x004fc800078e02ff */
[----:B------:R-:W-:-:S05]  /*113f0*/  IMAD.IADD R6, R6, 0x1, R7 ;  /* 0x0000000106067824 */ /* 0x000fca00078e0207 */
[----:B------:R-:W-:-:S13]  /*11400*/  ISETP.GT.AND P6, PT, R6, R0, PT ;  /* 0x000000000600720c */ /* 0x000fda0003fc4270 */
[----:B------:R-:W-:Y:S05]  /*11410*/  @P6 BRA `(.L_x_2159) ;  /* 0x0000000000a46947 */ /* 0x000fea0003800000 */
.L_x_2162:
[----:B------:R-:W2:Y:S01]  /*11420*/  LDC R2, c[0x0][0xc3c] ;  /* 0x00030f00ff027b82 */ /* 0x000ea20000000800 */
[----:B------:R-:W-:-:S05]  /*11430*/  VIADD R27, R27, 0x1f ;  /* 0x0000001f1b1b7836 */ /* 0x000fca0000000000 */
[----:B--2---:R-:W-:-:S13]  /*11440*/  ISETP.GE.AND P6, PT, R27, R2, PT ;  /* 0x000000021b00720c */ /* 0x004fda0003fc6270 */
[----:B------:R-:W-:Y:S05]  /*11450*/  @P6 BRA `(.L_x_2160) ;  /* 0x0000000800bc6947 */ /* 0x000fea0003800000 */
[----:B0-----:R-:W0:Y:S01]  /*11460*/  S2R R3, SR_TID.X ;  /* 0x0000000000037919 */ /* 0x001e220000002100 */
[----:B------:R-:W-:Y:S01]  /*11470*/  IMAD.MOV.U32 R25, RZ, RZ, RZ ;  /* 0x000000ffff197224 */ /* 0x000fe200078e00ff */
[----:B0-----:R-:W-:-:S05]  /*11480*/  LOP3.LUT R3, R3, 0x1f, RZ, 0xc0, !PT ;  /* 0x0000001f03037812 */ /* 0x001fca00078ec0ff */
[----:B------:R-:W-:-:S05]  /*11490*/  IMAD.IADD R7, R27, 0x1, R3 ;  /* 0x000000011b077824 */ /* 0x000fca00078e0203 */
[----:B------:R-:W-:-:S13]  /*114a0*/  ISETP.GE.OR P6, PT, R7, R2, !P0 ;  /* 0x000000020700720c */ /* 0x000fda00047c6670 */
[----:B------:R-:W0:Y:S08]  /*114b0*/  @!P6 LDC.64 R2, c[0x0][0xc80] ;  /* 0x00032000ff02eb82 */ /* 0x000e300000000a00 */
[----:B------:R-:W2:Y:S01]  /*114c0*/  @!P6 LDC.64 R4, c[0x0][0xc78] ;  /* 0x00031e00ff04eb82 */ /* 0x000ea20000000a00 */
[----:B0-----:R-:W-:-:S05]  /*114d0*/  @!P6 IMAD.WIDE R2, R7, 0x4, R2 ;  /* 0x000000040702e825 */ /* 0x001fca00078e0202 */
[----:B------:R2:W3:Y:S02]  /*114e0*/  @!P6 LDG.E R25, desc[UR40][R2.64] ;  /* 0x000000280219e981 */ /* 0x0004e4000c1e1900 */
[----:B--2---:R-:W-:-:S04]  /*114f0*/  @!P6 IMAD.WIDE R2, R7, 0x4, R4 ;  /* 0x000000040702e825 */ /* 0x004fc800078e0204 */
[----:B------:R-:W-:-:S06]  /*11500*/  IMAD.MOV.U32 R5, RZ, RZ, RZ ;  /* 0x000000ffff057224 */ /* 0x000fcc00078e00ff */
        /* <DEDUP_REMOVED lines=19> */
[----:B------:R0:W2:Y:S02]  /*11640*/  SHFL.IDX PT, R14, R3, 0x1f, 0x1f ;  /* 0x03e01f00030e7f89 */ /* 0x0000a400000e0000 */
.L_x_2240:
[----:B------:R-:W-:Y:S02]  /*11650*/  ULDC UR4, c[0x0][0xc38] ;  /* 0x00030e0000047ab9 */ /* 0x000fe40000000800 */
[----:B------:R-:W-:-:S04]  /*11660*/  IMAD.U32 R4, RZ, RZ, UR4 ;  /* 0x00000004ff047e24 */ /* 0x000fc8000f8e00ff */
[----:B--2---:R-:W-:-:S04]  /*11670*/  IMAD R7, R14, R4, RZ ;  /* 0x000000040e077224 */ /* 0x004fc800078e02ff */
[----:B------:R-:W-:-:S05]  /*11680*/  IMAD.IADD R6, R7, 0x1, R6 ;  /* 0x0000000107067824 */ /* 0x000fca00078e0206 */
[----:B------:R-:W-:-:S13]  /*11690*/  ISETP.GT.AND P6, PT, R6, R0, PT ;  /* 0x000000000600720c */ /* 0x000fda0003fc4270 */
[----:B------:R-:W-:Y:S05]  /*116a0*/  @!P6 BRA `(.L_x_2162) ;  /* 0xfffffffc005ce947 */ /* 0x000fea000383ffff */
.L_x_2159:
[----:B------:R-:W-:Y:S01]  /*116b0*/  IMAD.IADD R7, R6, 0x1, -R7 ;  /* 0x0000000106077824 */ /* 0x000fe200078e0a07 */
[----:B------:R-:W-:-:S03]  /*116c0*/  UMOV UR4, 0xffffffff ;  /* 0xffffffff00047882 */ /* 0x000fc60000000000 */
[----:B------:R-:W-:-:S05]  /*116d0*/  IMAD R9, R3, R4, R7 ;  /* 0x0000000403097224 */ /* 0x000fca00078e0207 */
[----:B------:R-:W-:Y:S01]  /*116e0*/  ISETP.GT.AND P6, PT, R9, R0, PT ;  /* 0x000000000900720c */ /* 0x000fe20003fc4270 */
[----:B------:R-:W-:-:S12]  /*116f0*/  BRA.DIV UR4, `(.L_x_2163) ;  /* 0x0000002a04d47947 */ /* 0x000fd8000b800000 */
[----:B------:R-:W-:-:S04]  /*11700*/  VOTE.ANY R2, PT, !P6 ;  /* 0x0000000000027806 */ /* 0x000fc800070e0100 */
[----:B------:R-:W2:Y:S02]  /*11710*/  POPC R12, R2 ;  /* 0x00000002000c7309 */ /* 0x000ea40000000000 */
[----:B--2---:R2:W3:Y:S01]  /*11720*/  SHFL.IDX PT, R25, R25, R12, 0x1f ;  /* 0x00001f0c19197589 */ /* 0x0044e200000e0000 */
[----:B------:R-:W-:-:S03]  /*11730*/  IADD3 R27, R12, R27, RZ ;  /* 0x0000001b0c1b7210 */ /* 0x000fc60007ffe0ff */
[----:B------:R2:W4:Y:S04]  /*11740*/  SHFL.IDX PT, R5, R5, R12, 0x1f ;  /* 0x00001f0c05057589 */ /* 0x00052800000e0000 */
.L_x_2245:
[----:B------:R-:W-:-:S13]  /*11750*/  ISETP.NE.AND P0, PT, R2, RZ, PT ;  /* 0x000000ff0200720c */ /* 0x000fda0003f05270 */
[----:B------:R-:W-:Y:S05]  /*11760*/  @!P0 BRA `(.L_x_2164) ;  /* 0x0000000000108947 */ /* 0x000fea0003800000 */
[----:B------:R-:W-:Y:S01]  /*11770*/  UMOV UR4, 0xffffffff ;  /* 0xffffffff00047882 */ /* 0x000fe20000000000 */
[----:B--2---:R-:W-:Y:S02]  /*11780*/  VIADD R12, R12, 0xffffffff ;  /* 0xffffffff0c0c7836 */ /* 0x004fe40000000000 */
[----:B------:R-:W-:Y:S05]  /*11790*/  BRA.DIV UR4, `(.L_x_2165) ;  /* 0x0000002e04087947 */ /* 0x000fea000b800000 */
[----:B------:R2:W0:Y:S02]  /*117a0*/  SHFL.IDX PT, R24, R3, R12, 0x1f ;  /* 0x00001f0c03187589 */ /* 0x00042400000e0000 */
.L_x_2164:
[----:B----4-:R-:W-:Y:S01]  /*117b0*/  ISETP.NE.AND P0, PT, R5, 0x1, PT ;  /* 0x000000010500780c */ /* 0x010fe20003f05270 */
[----:B0-----:R-:W-:-:S04]  /*117c0*/  IMAD R24, R24, R4, R7 ;  /* 0x0000000418187224 */ /* 0x001fc800078e0207 */
[----:B------:R-:W-:-:S08]  /*117d0*/  IMAD.IADD R0, R0, 0x1, -R24 ;  /* 0x0000000100007824 */ /* 0x000fd000078e0a18 */
[----:B------:R-:W-:Y:S05]  /*117e0*/  @!P0 BRA `(.L_x_2166) ;  /* 0x0000000000dc8947 */ /* 0x000fea0003800000 */
[----:B---3--:R-:W-:Y:S02]  /*117f0*/  IABS R4, R25 ;  /* 0x0000001900047213 */ /* 0x008fe40000000000 */
[----:B------:R-:W-:Y:S02]  /*11800*/  IABS R6, R5 ;  /* 0x0000000500067213 */ /* 0x000fe40000000000 */
[----:B------:R-:W0:Y:S08]  /*11810*/  I2F.RP R7, R4 ;  /* 0x0000000400077306 */ /* 0x000e300000209400 */
[----:B------:R-:W3:Y:S08]  /*11820*/  I2F.RP R8, R6 ;  /* 0x0000000600087306 */ /* 0x000ef00000209400 */
[----:B0-----:R-:W0:Y:S08]  /*11830*/  MUFU.RCP R7, R7 ;  /* 0x0000000700077308 */ /* 0x001e300000001000 */
[----:B---3--:R-:W-:Y:S01]  /*11840*/  MUFU.RCP R8, R8 ;  /* 0x0000000800087308 */ /* 0x008fe20000001000 */
[----:B0-----:R-:W-:Y:S01]  /*11850*/  VIADD R2, R7, 0xffffffe ;  /* 0x0ffffffe07027836 */ /* 0x001fe20000000000 */
[----:B------:R-:W-:-:S06]  /*11860*/  IABS R7, R25 ;  /* 0x0000001900077213 */ /* 0x000fcc0000000000 */
[----:B--2---:R0:W2:Y:S02]  /*11870*/  F2I.FTZ.U32.TRUNC.NTZ R3, R2 ;  /* 0x0000000200037305 */ /* 0x0040a4000021f000 */
[----:B0-----:R-:W-:Y:S02]  /*11880*/  IMAD.MOV.U32 R2, RZ, RZ, RZ ;  /* 0x000000ffff027224 */ /* 0x001fe400078e00ff */
[----:B--2---:R-:W-:-:S04]  /*11890*/  IMAD.MOV R9, RZ, RZ, -R3 ;  /* 0x000000ffff097224 */ /* 0x004fc800078e0a03 */
[----:B------:R-:W-:-:S04]  /*118a0*/  IMAD R9, R9, R4, RZ ;  /* 0x0000000409097224 */ /* 0x000fc800078e02ff */
[----:B------:R-:W-:Y:S01]  /*118b0*/  IMAD.HI.U32 R3, R3, R9, R2 ;  /* 0x0000000903037227 */ /* 0x000fe200078e0002 */
[----:B------:R-:W-:-:S03]  /*118c0*/  IABS R2, R0 ;  /* 0x0000000000027213 */ /* 0x000fc60000000000 */
[----:B------:R-:W-:Y:S02]  /*118d0*/  IMAD.MOV R9, RZ, RZ, -R7 ;  /* 0x000000ffff097224 */ /* 0x000fe400078e0a07 */
[----:B------:R-:W-:-:S04]  /*118e0*/  IMAD.HI.U32 R7, R3, R2, RZ ;  /* 0x0000000203077227 */ /* 0x000fc800078e00ff */
[----:B------:R-:W-:Y:S02]  /*118f0*/  IMAD R9, R7, R9, R2 ;  /* 0x0000000907097224 */ /* 0x000fe400078e0202 */
[----:B------:R-:W-:Y:S02]  /*11900*/  VIADD R3, R8, 0xffffffe ;  /* 0x0ffffffe08037836 */ /* 0x000fe40000000000 */
[----:B------:R-:W-:Y:S01]  /*11910*/  IMAD.MOV.U32 R2, RZ, RZ, RZ ;  /* 0x000000ffff027224 */ /* 0x000fe200078e00ff */
[----:B------:R-:W-:-:S03]  /*11920*/  ISETP.GT.U32.AND P1, PT, R4, R9, PT ;  /* 0x000000090400720c */ /* 0x000fc60003f24070 */
[----:B------:R-:W0:Y:S10]  /*11930*/  F2I.FTZ.U32.TRUNC.NTZ R3, R3 ;  /* 0x0000000300037305 */ /* 0x000e34000021f000 */
[----:B------:R-:W-:-:S02]  /*11940*/  @!P1 IMAD.IADD R9, R9, 0x1, -R4 ;  /* 0x0000000109099824 */ /* 0x000fc400078e0a04 */
[----:B------:R-:W-:Y:S01]  /*11950*/  @!P1 VIADD R7, R7, 0x1 ;  /* 0x0000000107079836 */ /* 0x000fe20000000000 */
[----:B------:R-:W-:Y:S02]  /*11960*/  ISETP.NE.AND P1, PT, R25, RZ, PT ;  /* 0x000000ff1900720c */ /* 0x000fe40003f25270 */
[----:B------:R-:W-:Y:S01]  /*11970*/  ISETP.GE.U32.AND P0, PT, R9, R4, PT ;  /* 0x000000040900720c */ /* 0x000fe20003f06070 */
[----:B0-----:R-:W-:-:S04]  /*11980*/  IMAD.MOV R9, RZ, RZ, -R3 ;  /* 0x000000ffff097224 */ /* 0x001fc800078e0a03 */
[----:B------:R-:W-:-:S04]  /*11990*/  IMAD R9, R9, R6, RZ ;  /* 0x0000000609097224 */ /* 0x000fc800078e02ff */
[----:B------:R-:W-:Y:S01]  /*119a0*/  IMAD.HI.U32 R4, R3, R9, R2 ;  /* 0x0000000903047227 */ /* 0x000fe200078e0002 */
[----:B------:R-:W-:-:S03]  /*119b0*/  LOP3.LUT R2, R0, R25, RZ, 0x3c, !PT ;  /* 0x0000001900027212 */ /* 0x000fc600078e3cff */
[----:B------:R-:W-:Y:S01]  /*119c0*/  @P0 VIADD R7, R7, 0x1 ;  /* 0x0000000107070836 */ /* 0x000fe20000000000 */
[----:B------:R-:W-:Y:S02]  /*119d0*/  ISETP.GE.AND P2, PT, R2, RZ, PT ;  /* 0x000000ff0200720c */ /* 0x000fe40003f46270 */
[----:B------:R-:W-:-:S05]  /*119e0*/  IABS R2, R5 ;  /* 0x0000000500027213 */ /* 0x000fca0000000000 */
[----:B------:R-:W-:-:S06]  /*119f0*/  IMAD.MOV R2, RZ, RZ, -R2 ;  /* 0x000000ffff027224 */ /* 0x000fcc00078e0a02 */
[----:B------:R-:W-:Y:S01]  /*11a00*/  @!P2 IMAD.MOV R7, RZ, RZ, -R7 ;  /* 0x000000ffff07a224 */ /* 0x000fe200078e0a07 */
[----:B------:R-:W-:-:S04]  /*11a10*/  @!P1 LOP3.LUT R7, RZ, R25, RZ, 0x33, !PT ;  /* 0x00000019ff079212 */ /* 0x000fc800078e33ff */
[----:B------:R-:W-:-:S05]  /*11a20*/  IABS R3, R7 ;  /* 0x0000000700037213 */ /* 0x000fca0000000000 */
[----:B------:R-:W-:-:S04]  /*11a30*/  IMAD.HI.U32 R4, R4, R3, RZ ;  /* 0x0000000304047227 */ /* 0x000fc800078e00ff */
[----:B------:R-:W-:Y:S01]  /*11a40*/  IMAD R3, R4, R2, R3 ;  /* 0x0000000204037224 */ /* 0x000fe200078e0203 */
[----:B------:R-:W-:-:S04]  /*11a50*/  LOP3.LUT R2, R7, R5, RZ, 0x3c, !PT ;  /* 0x0000000507027212 */ /* 0x000fc800078e3cff */
[----:B------:R-:W-:Y:S02]  /*11a60*/  ISETP.GT.U32.AND P1, PT, R6, R3, PT ;  /* 0x000000030600720c */ /* 0x000fe40003f24070 */
[----:B------:R-:W-:-:S11]  /*11a70*/  ISETP.GE.AND P2, PT, R2, RZ, PT ;  /* 0x000000ff0200720c */ /* 0x000fd60003f46270 */
[----:B------:R-:W-:Y:S01]  /*11a80*/  @!P1 IMAD.IADD R3, R3, 0x1, -R6 ;  /* 0x0000000103039824 */ /* 0x000fe200078e0a06 */
[----:B------:R-:W-:Y:S02]  /*11a90*/  @!P1 IADD3 R4, R4, 0x1, RZ ;  /* 0x0000000104049810 */ /* 0x000fe40007ffe0ff */
[----:B------:R-:W-:Y:S02]  /*11aa0*/  ISETP.NE.AND P1, PT, R5, RZ, PT ;  /* 0x000000ff0500720c */ /* 0x000fe40003f25270 */
[----:B------:R-:W-:Y:S01]  /*11ab0*/  ISETP.GE.U32.AND P0, PT, R3, R6, PT ;  /* 0x000000060300720c */ /* 0x000fe20003f06070 */
[----:B------:R-:W-:-:S04]  /*11ac0*/  IMAD.MOV R3, RZ, RZ, -R7 ;  /* 0x000000ffff037224 */ /* 0x000fc800078e0a07 */
[----:B------:R-:W-:-:S08]  /*11ad0*/  IMAD R3, R25, R3, R0 ;  /* 0x0000000319037224 */ /* 0x000fd000078e0200 */
[----:B------:R-:W-:-:S04]  /*11ae0*/  @P0 VIADD R4, R4, 0x1 ;  /* 0x0000000104040836 */ /* 0x000fc80000000000 */
[----:B------:R-:W-:Y:S01]  /*11af0*/  @!P2 IMAD.MOV R4, RZ, RZ, -R4 ;  /* 0x000000ffff04a224 */ /* 0x000fe200078e0a04 */
[----:B------:R-:W-:-:S05]  /*11b00*/  @!P1 LOP3.LUT R4, RZ, R5, RZ, 0x33, !PT ;  /* 0x00000005ff049212 */ /* 0x000fca00078e33ff */
[--C-:B------:R-:W-:Y:S02]  /*11b10*/  IMAD.MOV R2, RZ, RZ, -R4.reuse ;  /* 0x000000ffff027224 */ /* 0x100fe400078e0a04 */
[C---:B------:R-:W-:Y:S02]  /*11b20*/  IMAD R4, R5.reuse, 0x1000000, R4 ;  /* 0x0100000005047824 */ /* 0x040fe400078e0204 */
[----:B------:R-:W-:-:S04]  /*11b30*/  IMAD R5, R5, R2, R7 ;  /* 0x0000000205057224 */ /* 0x000fc800078e0207 */
[----:B------:R-:W-:Y:S01]  /*11b40*/  IMAD R26, R5, 0x10000, R4 ;  /* 0x00010000051a7824 */ /* 0x000fe200078e0204 */
[----:B------:R-:W-:Y:S06]  /*11b50*/  BRA `(.L_x_2167) ;  /* 0x0000000000f07947 */ /* 0x000fec0003800000 */
.L_x_2166:
[----:B--2---:R-:W0:Y:S02]  /*11b60*/  LDC.64 R2, c[0x0][0xc90] ;  /* 0x00032400ff027b82 */ /* 0x004e240000000a00 */
[----:B0-----:R-:W-:-:S05]  /*11b70*/  IMAD.WIDE R2, R27, 0x4, R2 ;  /* 0x000000041b027825 */ /* 0x001fca00078e0202 */
[----:B------:R0:W3:Y:S02]  /*11b80*/  LDG.E R6, desc[UR40][R2.64] ;  /* 0x0000002802067981 */ /* 0x0000e4000c1e1900 */
[----:B0-----:R-:W-:Y:S02]  /*11b90*/  IMAD.MOV.U32 R2, RZ, RZ, RZ ;  /* 0x000000ffff027224 */ /* 0x001fe400078e00ff */
[----:B---3--:R-:W-:-:S05]  /*11ba0*/  IMAD R5, R25, R6, RZ ;  /* 0x0000000619057224 */ /* 0x008fca00078e02ff */
[----:B------:R-:W-:-:S04]  /*11bb0*/  IABS R7, R5 ;  /* 0x0000000500077213 */ /* 0x000fc80000000000 */
[----:B------:R-:W0:Y:S08]  /*11bc0*/  I2F.RP R8, R7 ;  /* 0x0000000700087306 */ /* 0x000e300000209400 */
[----:B0-----:R-:W0:Y:S02]  /*11bd0*/  MUFU.RCP R8, R8 ;  /* 0x0000000800087308 */ /* 0x001e240000001000 */
[----:B0-----:R-:W-:-:S06]  /*11be0*/  VIADD R9, R8, 0xffffffe ;  /* 0x0ffffffe08097836 */ /* 0x001fcc0000000000 */
[----:B------:R-:W1:Y:S02]  /*11bf0*/  F2I.FTZ.U32.TRUNC.NTZ R3, R9 ;  /* 0x0000000900037305 */ /* 0x000e64000021f000 */
[----:B-1----:R-:W-:-:S04]  /*11c00*/  IMAD.MOV R10, RZ, RZ, -R3 ;  /* 0x000000ffff0a7224 */ /* 0x002fc800078e0a03 */
        /* <DEDUP_REMOVED lines=25> */
[----:B0-----:R-:W-:-:S02]  /*11da0*/  IADD3 R2, R8, 0xffffffe, RZ ;  /* 0x0ffffffe08027810 */ /* 0x001fc40007ffe0ff */
[----:B------:R-:W-:-:S04]  /*11db0*/  IABS R8, R0 ;  /* 0x0000000000087213 */ /* 0x000fc80000000000 */
        /* <DEDUP_REMOVED lines=22> */
.L_x_2167:
[----:B------:R-:W-:-:S05]  /*11f20*/  LOP3.LUT R0, RZ, R3, RZ, 0x33, !PT ;  /* 0x00000003ff007212 */ /* 0x000fca00078e33ff */
[----:B------:R-:W-:Y:S01]  /*11f30*/  IMAD.IADD R25, R25, 0x1, R0 ;  /* 0x0000000119197824 */ /* 0x000fe200078e0200 */
[----:B------:R-:W-:Y:S06]  /*11f40*/  BRA `(.L_x_2168) ;  /* 0x00000000001c7947 */ /* 0x000fec0003800000 */
.L_x_2160:
[----:B------:R-:W-:Y:S01]  /*11f50*/  UMOV UR4, URZ ;  /* 0x0000003f00047c82 */ /* 0x000fe20008000000 */
[----:B------:R-:W-:Y:S01]  /*11f60*/  UMOV UR5, URZ ;  /* 0x0000003f00057c82 */ /* 0x000fe20008000000 */
[----:B------:R-:W-:Y:S01]  /*11f70*/  ULDC UR6, c[0x0][0xc3c] ;  /* 0x00030f0000067ab9 */ /* 0x000fe20000000800 */
[----:B------:R-:W-:Y:S02]  /*11f80*/  IMAD.MOV.U32 R24, RZ, RZ, R0 ;  /* 0x000000ffff187224 */ /* 0x000fe400078e0000 */
[----:B------:R-:W-:Y:S02]  /*11f90*/  IMAD.U32 R25, RZ, RZ, UR4 ;  /* 0x00000004ff197e24 */ /* 0x000fe4000f8e00ff */
[----:B------:R-:W-:Y:S02]  /*11fa0*/  IMAD.U32 R26, RZ, RZ, UR5 ;  /* 0x00000005ff1a7e24 */ /* 0x000fe4000f8e00ff */
[----:B------:R-:W-:-:S07]  /*11fb0*/  IMAD.U32 R27, RZ, RZ, UR6 ;  /* 0x00000006ff1b7e24 */ /* 0x000fce000f8e00ff */
.L_x_2168:
        /* <DEDUP_REMOVED lines=10> */
.L_x_2157:
[----:B------:R-:W-:Y:S02]  /*12060*/  ULDC UR4, c[0x0][0xc3c] ;  /* 0x00030f0000047ab9 */ /* 0x000fe40000000800 */
[----:B----4-:R-:W-:-:S13]  /*12070*/  ISETP.GE.AND P0, PT, R27, UR4, PT ;  /* 0x000000041b007c0c */ /* 0x010fda000bf06270 */
[----:B------:R-:W-:Y:S05]  /*12080*/  @!P0 BRA `(.L_x_2169) ;  /* 0xffffffb000748947 */ /* 0x000fea000383ffff */
[----:B------:R-:W-:Y:S05]  /*12090*/  BSYNC B8 ;  /* 0x0000000000087941 */ /* 0x000fea0003800000 */
.L_x_2077:
[----:B0-----:R-:W4:Y:S01]  /*120a0*/  LDL.LU R0, [R1+0x28] ;  /* 0x0000280001007983 */ /* 0x001f220000300800 */
[----:B------:R-:W-:Y:S01]  /*120b0*/  BSSY B0, `(.L_x_2170) ;  /* 0x000000b000007945 */ /* 0x000fe20003800000 */
[----:B------:R-:W0:Y:S01]  /*120c0*/  S2R R5, SR_CgaCtaId ;  /* 0x0000000000057919 */ /* 0x000e220000008800 */
[----:B----4-:R-:W-:-:S05]  /*120d0*/  VIADD R0, R0, 0x1 ;  /* 0x0000000100007836 */ /* 0x010fca0000000000 */
[----:B------:R-:W-:-:S04]  /*120e0*/  LEA.HI R2, R0, R0, RZ, 0x1 ;  /* 0x0000000000027211 */ /* 0x000fc800078f08ff */
[----:B------:R-:W-:Y:S02]  /*120f0*/  LOP3.LUT R3, R2, 0xfffffffe, RZ, 0xc0, !PT ;  /* 0xfffffffe02037812 */ /* 0x000fe400078ec0ff */
[----:B------:R-:W-:Y:S02]  /*12100*/  MOV R2, 0x400 ;  /* 0x0000040000027802 */ /* 0x000fe40000000f00 */
[----:B------:R-:W-:Y:S02]  /*12110*/  IADD3 R0, R0, -R3, RZ ;  /* 0x8000000300007210 */ /* 0x000fe40007ffe0ff */
[----:B0-----:R-:W-:Y:S02]  /*12120*/  LEA R9, R5, R2, 0x18 ;  /* 0x0000000205097211 */ /* 0x001fe400078ec0ff */
[----:B------:R-:W-:-:S04]  /*12130*/  SHF.L.U32 R0, R0, 0x1f, RZ ;  /* 0x0000001f00007819 */ /* 0x000fc800000006ff */
[----:B------:R-:W0:Y:S02]  /*12140*/  SYNCS.PHASECHK.TRANS64.TRYWAIT P0, [R9+URZ+0x16820], R0 ;  /* 0x01682000090075a7 */ /* 0x000e24000800017f */
[----:B0-----:R-:W-:Y:S05]  /*12150*/  @!P0 BRA `(.L_x_2171) ;  /* 0x0000002000c08947 */ /* 0x001fea0003800000 */
.L_x_2248:
[----:B------:R-:W-:Y:S05]  /*12160*/  BSYNC B0 ;  /* 0x0000000000007941 */ /* 0x000fea0003800000 */
.L_x_2170:
[----:B------:R-:W-:-:S03]  /*12170*/  UMOV UR4, 0xffffffff ;  /* 0xffffffff00047882 */ /* 0x000fc60000000000 */
[----:B------:R-:W-:Y:S05]  /*12180*/  BRA.DIV UR4, `(.L_x_2172) ;  /* 0x0000002204c87947 */ /* 0x000fea000b800000 */
[----:B0-----:R-:W0:Y:S02]  /*12190*/  S2R R0, SR_TID.X ;  /* 0x0000000000007919 */ /* 0x001e240000002100 */
[----:B0-----:R-:W-:-:S04]  /*121a0*/  SHF.R.U32.HI R0, RZ, 0x5, R0 ;  /* 0x00000005ff007819 */ /* 0x001fc80000011600 */
[----:B------:R-:W-:-:S05]  /*121b0*/  LOP3.LUT R0, R0, 0x3, RZ, 0xc0, !PT ;  /* 0x0000000300007812 */ /* 0x000fca00078ec0ff */
[----:B------:R0:W4:Y:S02]  /*121c0*/  SHFL.IDX PT, R14, R0, RZ, 0x1f ;  /* 0x00001fff000e7589 */ /* 0x00012400000e0000 */
.L_x_2251:
[----:B----4-:R-:W-:Y:S01]  /*121d0*/  ISETP.NE.AND P0, PT, R14, RZ, PT ;  /* 0x000000ff0e00720c */ /* 0x010fe20003f05270 */
[----:B------:R-:W-:-:S12]  /*121e0*/  BSSY B0, `(.L_x_2173) ;  /* 0x0000024000007945 */ /* 0x000fd80003800000 */
[----:B------:R-:W-:Y:S05]  /*121f0*/  @P0 BRA `(.L_x_2174) ;  /* 0x0000000000880947 */ /* 0x000fea0003800000 */
[----:B------:R-:W-:-:S03]  /*12200*/  UMOV UR4, 0xffffffff ;  /* 0xffffffff00047882 */ /* 0x000fc60000000000 */
[----:B------:R-:W-:Y:S05]  /*12210*/  BRA.DIV UR4, `(.L_x_2175) ;  /* 0x0000002204d87947 */ /* 0x000fea000b800000 */
[----:B------:R-:W-:-:S13]  /*12220*/  ELECT P6, URZ, PT ;  /* 0x00000000003f782f */ /* 0x000fda00038c0000 */
.L_x_2254:
[----:B------:R-:W-:Y:S05]  /*12230*/  @!P6 BRA `(.L_x_2174) ;  /* 0x000000000078e947 */ /* 0x000fea0003800000 */
[----:B0-----:R-:W4:Y:S02]  /*12240*/  LDL.LU R0, [R1+0x40] ;  /* 0x0000400001007983 */ /* 0x001f240000300800 */
[----:B----4-:R-:W-:-:S04]  /*12250*/  LOP3.LUT R0, R0, 0x2, RZ, 0xfc, !PT ;  /* 0x0000000200007812 */ /* 0x010fc800078efcff */
[----:B------:R-:W-:-:S13]  /*12260*/  ISETP.NE.AND P2, PT, R0, 0x3, PT ;  /* 0x000000030000780c */ /* 0x000fda0003f45270 */
[----:B------:R-:W-:Y:S05]  /*12270*/  @!P2 BRA `(.L_x_2176) ;  /* 0x000000000004a947 */ /* 0x000fea0003800000 */
[----:B------:R-:W-:Y:S01]  /*12280*/  BPT.TRAP 0x1 ;  /* 0x000000040000795c */ /* 0x000fe20000300000 */
.L_x_2176:
[----:B------:R-:W-:Y:S01]  /*12290*/  VIADD R3, R9, 0x16840 ;  /* 0x0001684009037836 */ /* 0x000fe20000000000 */
[----:B------:R-:W-:Y:S01]  /*122a0*/  SHF.L.U32 R2, R28, 0x1f, RZ ;  /* 0x0000001f1c027819 */ /* 0x000fe200000006ff */
[C---:B------:R-:W-:Y:S02]  /*122b0*/  VIADD R0, R18.reuse, 0x1 ;  /* 0x0000000112007836 */ /* 0x040fe40000000000 */
[----:B---3--:R-:W-:-:S03]  /*122c0*/  IMAD R7, R18, 0x8, R3 ;  /* 0x0000000812077824 */ /* 0x008fc600078e0203 */
        /* <DEDUP_REMOVED lines=8> */
.L_x_2255:
[----:B------:R-:W3:Y:S02]  /*12350*/  SYNCS.PHASECHK.TRANS64.TRYWAIT P0, [R3+URZ], R0 ;  /* 0x00000000030075a7 */ /* 0x000ee4000800017f */
[----:B---3--:R-:W-:Y:S05]  /*12360*/  @!P0 BRA `(.L_x_2178) ;  /* 0x0000002000b88947 */ /* 0x008fea0003800000 */
.L_x_2256:
[----:B------:R-:W-:Y:S05]  /*12370*/  @!P2 BRA `(.L_x_2179) ;  /* 0x000000000004a947 */ /* 0x000fea0003800000 */
[----:B------:R-:W-:Y:S01]  /*12380*/  BPT.TRAP 0x1 ;  /* 0x000000040000795c */ /* 0x000fe20000300000 */
.L_x_2179:
[----:B---3--:R-:W-:-:S04]  /*12390*/  VIADD R3, R9, 0x16860 ;  /* 0x0001686009037836 */ /* 0x008fc80000000000 */
[----:B------:R-:W-:-:S04]  /*123a0*/  IMAD R5, R18, 0x8, R3 ;  /* 0x0000000812057824 */ /* 0x000fc800078e0203 */
[----:B------:R-:W3:Y:S02]  /*123b0*/  SYNCS.PHASECHK.TRANS64.TRYWAIT P0, [R5+URZ], R2 ;  /* 0x00000002050075a7 */ /* 0x000ee4000800017f */
[----:B---3--:R-:W-:Y:S05]  /*123c0*/  @!P0 BRA `(.L_x_2180) ;  /* 0x0000002000b48947 */ /* 0x008fea0003800000 */
.L_x_2257:
[----:B------:R-:W-:-:S07]  /*123d0*/  IMAD R3, R4, 0x8, R3 ;  /* 0x0000000804037824 */ /* 0x000fce00078e0203 */
.L_x_2181:
[----:B----4-:R4:W0:Y:S02]  /*123e0*/  SYNCS.PHASECHK.TRANS64.TRYWAIT P0, [R3+URZ], R0 ;  /* 0x00000000030075a7 */ /* 0x010824000800017f */
[----:B0-----:R-:W-:Y:S05]  /*123f0*/  @!P0 NANOSLEEP.SYNCS 0x989680 ;  /* 0x009896800000895d */ /* 0x001fea0003900000 */
[----:B------:R-:W0:Y:S02]  /*12400*/  @!P0 SYNCS.PHASECHK.TRANS64 P0, [R3+URZ], R0 ;  /* 0x00000000030085a7 */ /* 0x000e24000800007f */
[----:B0-----:R-:W-:Y:S05]  /*12410*/  @!P0 BRA `(.L_x_2181) ;  /* 0xfffffffc00f08947 */ /* 0x001fea000383ffff */
.L_x_2174:
[----:B------:R-:W-:Y:S05]  /*12420*/  BSYNC B0 ;  /* 0x0000000000007941 */ /* 0x000fea0003800000 */
.L_x_2173:
[----:B------:R-:W-:Y:S05]  /*12430*/  EXIT ;  /* 0x000000000000794d */ /* 0x000fea0003800000 */
.L_x_2028:
[----:B0-----:R-:W-:-:S04]  /*12440*/  IMAD.U32 R3, RZ, RZ, UR38 ;  /* 0x00000026ff037e24 */ /* 0x001fc8000f8e00ff */
[----:B------:R0:W1:Y:S03]  /*12450*/  SYNCS.PHASECHK.TRANS64.TRYWAIT P1, [R3+URZ+0x16800], R0 ;  /* 0x01680000030075a7 */ /* 0x000066000802017f */
[----:B-1----:R-:W-:Y:S05]  /*12460*/  @!P1 NANOSLEEP.SYNCS 0x989680 ;  /* 0x009896800000995d */ /* 0x002fea0003900000 */
[----:B------:R-:W1:Y:S02]  /*12470*/  @!P1 SYNCS.PHASECHK.TRANS64 P1, [R3+URZ+0x16800], R0 ;  /* 0x01680000030095a7 */ /* 0x000e64000802007f */
[----:B-1----:R-:W-:Y:S05]  /*12480*/  @!P1 BRA `(.L_x_2028) ;  /* 0xfffffffc00ec9947 */ /* 0x002fea000383ffff */
[----:B------:R-:W-:Y:S05]  /*12490*/  BRA `(.L_x_2182) ;  /* 0xfffffef400687947 */ /* 0x000fea000383ffff */
.L_x_2032:
[----:B-1----:R1:W2:Y:S02]  /*124a0*/  SYNCS.PHASECHK.TRANS64.TRYWAIT P2, [R0+URZ+0x16830], R3 ;  /* 0x01683003000075a7 */ /* 0x0022a4000804017f */
[----:B--2---:R-:W-:Y:S05]  /*124b0*/  @!P2 NANOSLEEP.SYNCS 0x989680 ;  /* 0x009896800000a95d */ /* 0x004fea0003900000 */
[----:B------:R-:W2:Y:S02]  /*124c0*/  @!P2 SYNCS.PHASECHK.TRANS64 P2, [R0+URZ+0x16830], R3 ;  /* 0x016830030000a5a7 */ /* 0x000ea4000804007f */
[----:B--2---:R-:W-:Y:S05]  /*124d0*/  @!P2 BRA `(.L_x_2032) ;  /* 0xfffffffc00f0a947 */ /* 0x004fea000383ffff */
[----:B------:R-:W-:Y:S05]  /*124e0*/  BRA `(.L_x_2031) ;  /* 0xfffffef4008c7947 */ /* 0x000fea000383ffff */
.L_x_2037:
[----:B-1----:R-:W-:-:S04]  /*124f0*/  IMAD.U32 R8, RZ, RZ, UR10 ;  /* 0x0000000aff087e24 */ /* 0x002fc8000f8e00ff */
[----:B------:R1:W2:Y:S03]  /*12500*/  SYNCS.PHASECHK.TRANS64.TRYWAIT P3, [R8+URZ+0x16830], R7 ;  /* 0x01683007080075a7 */ /* 0x0002a6000806017f */
[----:B--2---:R-:W-:Y:S05]  /*12510*/  @!P3 NANOSLEEP.SYNCS 0x989680 ;  /* 0x009896800000b95d */ /* 0x004fea0003900000 */
[----:B------:R-:W2:Y:S02]  /*12520*/  @!P3 SYNCS.PHASECHK.TRANS64 P3, [R8+URZ+0x16830], R7 ;  /* 0x016830070800b5a7 */ /* 0x000ea4000806007f */
[----:B--2---:R-:W-:Y:S05]  /*12530*/  @!P3 BRA `(.L_x_2037) ;  /* 0xfffffffc00ecb947 */ /* 0x004fea000383ffff */
[----:B------:R-:W-:Y:S05]  /*12540*/  BRA `(.L_x_2034) ;  /* 0xffffff1c00cc7947 */ /* 0x000fea000383ffff */
.L_x_2041:
[----:B-1----:R-:W-:-:S04]  /*12550*/  IMAD.U32 R8, RZ, RZ, UR10 ;  /* 0x0000000aff087e24 */ /* 0x002fc8000f8e00ff */
[----:B------:R1:W2:Y:S03]  /*12560*/  SYNCS.PHASECHK.TRANS64.TRYWAIT P3, [R8+URZ+0x16850], R7 ;  /* 0x01685007080075a7 */ /* 0x0002a6000806017f */
[----:B--2---:R-:W-:Y:S05]  /*12570*/  @!P3 NANOSLEEP.SYNCS 0x989680 ;  /* 0x009896800000b95d */ /* 0x004fea0003900000 */
[----:B------:R-:W2:Y:S02]  /*12580*/  @!P3 SYNCS.PHASECHK.TRANS64 P3, [R8+URZ+0x16850], R7 ;  /* 0x016850070800b5a7 */ /* 0x000ea4000806007f */
[----:B--2---:R-:W-:Y:S05]  /*12590*/  @!P3 BRA `(.L_x_2041) ;  /* 0xfffffffc00ecb947 */ /* 0x004fea000383ffff */
[----:B------:R-:W-:Y:S05]  /*125a0*/  BRA `(.L_x_2038) ;  /* 0xffffff20004c7947 */ /* 0x000fea000383ffff */
.L_x_2047:
[----:B-1----:R-:W-:-:S04]  /*125b0*/  IMAD.U32 R7, RZ, RZ, UR10 ;  /* 0x0000000aff077e24 */ /* 0x002fc8000f8e00ff */
[----:B------:R1:W2:Y:S03]  /*125c0*/  SYNCS.PHASECHK.TRANS64.TRYWAIT P2, [R7+URZ+0x16830], R6 ;  /* 0x01683006070075a7 */ /* 0x0002a6000804017f */
[----:B--2---:R-:W-:Y:S05]  /*125d0*/  @!P2 NANOSLEEP.SYNCS 0x989680 ;  /* 0x009896800000a95d */ /* 0x004fea0003900000 */
[----:B------:R-:W2:Y:S02]  /*125e0*/  @!P2 SYNCS.PHASECHK.TRANS64 P2, [R7+URZ+0x16830], R6 ;  /* 0x016830060700a5a7 */ /* 0x000ea4000804007f */
[----:B--2---:R-:W-:Y:S05]  /*125f0*/  @!P2 BRA `(.L_x_2047) ;  /* 0xfffffffc00eca947 */ /* 0x004fea000383ffff */
[----:B------:R-:W-:Y:S05]  /*12600*/  BRA `(.L_x_2044) ;  /* 0xffffff4c00347947 */ /* 0x000fea000383ffff */
.L_x_2051:
[----:B-1----:R-:W-:-:S04]  /*12610*/  IMAD.U32 R7, RZ, RZ, UR10 ;  /* 0x0000000aff077e24 */ /* 0x002fc8000f8e00ff */
[----:B------:R1:W2:Y:S03]  /*12620*/  SYNCS.PHASECHK.TRANS64.TRYWAIT P2, [R7+URZ+0x16850], R6 ;  /* 0x01685006070075a7 */ /* 0x0002a6000804017f */
[----:B--2---:R-:W-:Y:S05]  /*12630*/  @!P2 NANOSLEEP.SYNCS 0x989680 ;  /* 0x009896800000a95d */ /* 0x004fea0003900000 */
[----:B------:R-:W2:Y:S02]  /*12640*/  @!P2 SYNCS.PHASECHK.TRANS64 P2, [R7+URZ+0x16850], R6 ;  /* 0x016850060700a5a7 */ /* 0x000ea4000804007f */
[----:B--2---:R-:W-:Y:S05]  /*12650*/  @!P2 BRA `(.L_x_2051) ;  /* 0xfffffffc00eca947 */ /* 0x004fea000383ffff */
[----:B------:R-:W-:Y:S05]  /*12660*/  BRA `(.L_x_2048) ;  /* 0xffffff4c00b47947 */ /* 0x000fea000383ffff */
.L_x_2056:
[----:B-1----:R-:W-:-:S04]  /*12670*/  IMAD.U32 R4, RZ, RZ, UR5 ;  /* 0x00000005ff047e24 */ /* 0x002fc8000f8e00ff */
[----:B------:R1:W2:Y:S03]  /*12680*/  SYNCS.PHASECHK.TRANS64.TRYWAIT P0, [R4+URZ+0x16850], R3 ;  /* 0x01685003040075a7 */ /* 0x0002a6000800017f */
[----:B--2---:R-:W-:Y:S05]  /*12690*/  @!P0 NANOSLEEP.SYNCS 0x989680 ;  /* 0x009896800000895d */ /* 0x004fea0003900000 */
[----:B------:R-:W2:Y:S02]  /*126a0*/  @!P0 SYNCS.PHASECHK.TRANS64 P0, [R4+URZ+0x16850], R3 ;  /* 0x01685003040085a7 */ /* 0x000ea4000800007f */
[----:B--2---:R-:W-:Y:S05]  /*126b0*/  @!P0 BRA `(.L_x_2056) ;  /* 0xfffffffc00ec8947 */ /* 0x004fea000383ffff */
[----:B------:R-:W-:Y:S05]  /*126c0*/  BRA `(.L_x_2055) ;  /* 0xffffff7000187947 */ /* 0x000fea000383ffff */
.L_x_2091:
[----:B------:R-:W2:Y:S01]  /*126d0*/  S2R R20, SR_TID.X ;  /* 0x0000000000147919 */ /* 0x000ea20000002100 */
[----:B------:R-:W-:Y:S01]  /*126e0*/  BSSY B0, `(.L_x_2183) ;  /* 0x000000a000007945 */ /* 0x000fe20003800000 */
[----:B------:R-:W-:Y:S01]  /*126f0*/  IMAD.MOV.U32 R12, RZ, RZ, RZ ;  /* 0x000000ffff0c7224 */ /* 0x000fe200078e00ff */
[----:B------:R-:W-:Y:S01]  /*12700*/  MOV R11, 0x1f ;  /* 0x0000001f000b7802 */ /* 0x000fe20000000f00 */
[----:B------:R-:W-:Y:S01]  /*12710*/  IMAD.MOV.U32 R15, RZ, RZ, -0x1 ;  /* 0xffffffffff0f7424 */ /* 0x000fe200078e00ff */
[----:B--2---:R-:W-:-:S04]  /*12720*/  SHF.R.U32.HI R20, RZ, 0x5, R20 ;  /* 0x00000005ff147819 */ /* 0x004fc80000011614 */
[----:B------:R-:W-:-:S05]  /*12730*/  LOP3.LUT R20, R20, 0x3, RZ, 0xc0, !PT ;  /* 0x0000000314147812 */ /* 0x000fca00078ec0ff */
[----:B------:R-:W-:-:S07]  /*12740*/  IMAD.MOV.U32 R13, RZ, RZ, R20 ;  /* 0x000000ffff0d7224 */ /* 0x000fce00078e0014 */
[----:B01-3--:R-:W-:Y:S05]  /*12750*/  WARPSYNC.COLLECTIVE R15, `(.L_x_2184) ;  /* 0x000000000f087348 */ /* 0x00bfea0003c00000 */
[----:B------:R2:W4:Y:S02]  /*12760*/  SHFL.IDX P6, R14, R13, R12, R11 ;  /* 0x0000000c0d0e7389 */ /* 0x00052400000c000b */
[----:B01234-:R-:W-:Y:S01]  /*12770*/  ENDCOLLECTIVE ;  /* 0x000000000000791b */ /* 0x01ffe20003800000 */
.L_x_2184:
[----:B------:R-:W-:Y:S05]  /*12780*/  BSYNC B0 ;  /* 0x0000000000007941 */ /* 0x000fea0003800000 */
.L_x_2183:
[----:B------:R-:W-:Y:S05]  /*12790*/  BRA `(.L_x_2185) ;  /* 0xffffffb8005c7947 */ /* 0x000fea000383ffff */
.L_x_2093:
[----:B------:R-:W-:Y:S01]  /*127a0*/  BSSY B0, `(.L_x_2186) ;  /* 0x0000006000007945 */ /* 0x000fe20003800000 */
[----:B------:R-:W-:-:S07]  /*127b0*/  IMAD.MOV.U32 R15, RZ, RZ, -0x1 ;  /* 0xffffffffff0f7424 */ /* 0x000fce00078e00ff */
[----:B0123--:R-:W-:Y:S05]  /*127c0*/  WARPSYNC.COLLECTIVE R15, `(.L_x_2187) ;  /* 0x000000000f0c7348 */ /* 0x00ffea0003c00000 */
[----:B------:R-:W-:Y:S02]  /*127d0*/  ELECT P6, UR62, PT ;  /* 0x00000000003e782f */ /* 0x000fe400038c0000 */
[----:B------:R-:W-:Y:S01]  /*127e0*/  MOV R14, UR62 ;  /* 0x0000003e000e7c02 */ /* 0x000fe20008000f00 */
[----:B0123--:R-:W-:Y:S10]  /*127f0*/  ENDCOLLECTIVE ;  /* 0x000000000000791b */ /* 0x00fff40003800000 */
.L_x_2187:
[----:B------:R-:W-:Y:S05]  /*12800*/  BSYNC B0 ;  /* 0x0000000000007941 */ /* 0x000fea0003800000 */
.L_x_2186:
[----:B------:R-:W-:Y:S05]  /*12810*/  BRA `(.L_x_2188) ;  /* 0xffffffb8005c7947 */ /* 0x000fea000383ffff */
.L_x_2095:
[----:B--2---:R2:W4:Y:S02]  /*12820*/  SYNCS.PHASECHK.TRANS64.TRYWAIT P0, [R0+URZ+0x16840], R2 ;  /* 0x01684002000075a7 */ /* 0x004524000800017f */
[----:B----4-:R-:W-:Y:S05]  /*12830*/  @!P0 NANOSLEEP.SYNCS 0x989680 ;  /* 0x009896800000895d */ /* 0x010fea0003900000 */
[----:B------:R-:W4:Y:S02]  /*12840*/  @!P0 SYNCS.PHASECHK.TRANS64 P0, [R0+URZ+0x16840], R2 ;  /* 0x01684002000085a7 */ /* 0x000f24000800007f */
[----:B----4-:R-:W-:Y:S05]  /*12850*/  @!P0 BRA `(.L_x_2095) ;  /* 0xfffffffc00f08947 */ /* 0x010fea000383ffff */
[----:B------:R-:W-:Y:S05]  /*12860*/  BRA `(.L_x_2189) ;  /* 0xffffffb800ac7947 */ /* 0x000fea000383ffff */
.L_x_2099:
[----:B------:R-:W2:Y:S01]  /*12870*/  LDL.LU R11, [R1+0x20] ;  /* 0x00002000010b7983 */ /* 0x000ea20000300800 */
[----:B------:R-:W-:Y:S02]  /*12880*/  IMAD.MOV.U32 R13, RZ, RZ, R4 ;  /* 0x000000ffff0d7224 */ /* 0x000fe400078e0004 */
[----:B------:R-:W-:Y:S02]  /*12890*/  IMAD.MOV.U32 R12, RZ, RZ, RZ ;  /* 0x000000ffff0c7224 */ /* 0x000fe400078e00ff */
[----:B------:R-:W-:Y:S02]  /*128a0*/  IMAD.MOV.U32 R15, RZ, RZ, -0x1 ;  /* 0xffffffffff0f7424 */ /* 0x000fe400078e00ff */
        /* <DEDUP_REMOVED lines=8> */
.L_x_2190:
[----:B------:R-:W-:Y:S02]  /*12930*/  IMAD.MOV.U32 R13, RZ, RZ, R0 ;  /* 0x000000ffff0d7224 */ /* 0x000fe400078e0000 */
[----:B------:R-:W-:-:S07]  /*12940*/  IMAD.MOV.U32 R6, RZ, RZ, R14 ;  /* 0x000000ffff067224 */ /* 0x000fce00078e000e */
[----:B------:R-:W-:Y:S05]  /*12950*/  WARPSYNC.COLLECTIVE R15, `(.L_x_2191) ;  /* 0x000000000f087348 */ /* 0x000fea0003c00000 */
[----:B------:R0:W1:Y:S02]  /*12960*/  SHFL.IDX P6, R14, R13, R12, R11 ;  /* 0x0000000c0d0e7389 */ /* 0x00006400000c000b */
[----:B01----:R-:W-:Y:S01]  /*12970*/  ENDCOLLECTIVE ;  /* 0x000000000000791b */ /* 0x003fe20003800000 */
.L_x_2191:
[----:B------:R-:W-:Y:S02]  /*12980*/  IMAD.MOV.U32 R13, RZ, RZ, R4 ;  /* 0x000000ffff0d7224 */ /* 0x000fe400078e0004 */
[----:B------:R-:W-:Y:S02]  /*12990*/  IMAD.MOV.U32 R12, RZ, RZ, 0x1 ;  /* 0x00000001ff0c7424 */ /* 0x000fe400078e00ff */
[----:B------:R-:W-:-:S07]  /*129a0*/  IMAD.MOV.U32 R7, RZ, RZ, R14 ;  /* 0x000000ffff077224 */ /* 0x000fce00078e000e */
[----:B------:R-:W-:Y:S05]  /*129b0*/  WARPSYNC.COLLECTIVE R15, `(.L_x_2192) ;  /* 0x000000000f087348 */ /* 0x000fea0003c00000 */
[----:B------:R0:W1:Y:S02]  /*129c0*/  SHFL.IDX P6, R14, R13, R12, R11 ;  /* 0x0000000c0d0e7389 */ /* 0x00006400000c000b */
[----:B01----:R-:W-:Y:S01]  /*129d0*/  ENDCOLLECTIVE ;  /* 0x000000000000791b */ /* 0x003fe20003800000 */
.L_x_2192:
        /* <DEDUP_REMOVED lines=15> */
.L_x_2193:
[----:B------:R-:W-:Y:S02]  /*12ad0*/  IMAD.MOV.U32 R13, RZ, RZ, R4 ;  /* 0x000000ffff0d7224 */ /* 0x000fe400078e0004 */
[----:B------:R-:W-:Y:S01]  /*12ae0*/  IMAD.MOV.U32 R12, RZ, RZ, 0x2 ;  /* 0x00000002ff0c7424 */ /* 0x000fe200078e00ff */
[----:B------:R-:W-:-:S07]  /*12af0*/  MOV R7, R14 ;  /* 0x0000000e00077202 */ /* 0x000fce0000000f00 */
[----:B------:R-:W-:Y:S05]  /*12b00*/  WARPSYNC.COLLECTIVE R15, `(.L_x_2194) ;  /* 0x000000000f087348 */ /* 0x000fea0003c00000 */
[----:B------:R0:W1:Y:S02]  /*12b10*/  SHFL.IDX P6, R14, R13, R12, R11 ;  /* 0x0000000c0d0e7389 */ /* 0x00006400000c000b */
[----:B01----:R-:W-:Y:S01]  /*12b20*/  ENDCOLLECTIVE ;  /* 0x000000000000791b */ /* 0x003fe20003800000 */
.L_x_2194:
        /* <DEDUP_REMOVED lines=16> */
.L_x_2195:
[----:B------:R-:W-:Y:S02]  /*12c30*/  IMAD.MOV.U32 R13, RZ, RZ, R4 ;  /* 0x000000ffff0d7224 */ /* 0x000fe400078e0004 */
[----:B------:R-:W-:Y:S02]  /*12c40*/  IMAD.MOV.U32 R12, RZ, RZ, 0x3 ;  /* 0x00000003ff0c7424 */ /* 0x000fe400078e00ff */
[----:B------:R-:W-:-:S07]  /*12c50*/  IMAD.MOV.U32 R7, RZ, RZ, R14 ;  /* 0x000000ffff077224 */ /* 0x000fce00078e000e */
[----:B------:R-:W-:Y:S05]  /*12c60*/  WARPSYNC.COLLECTIVE R15, `(.L_x_2196) ;  /* 0x000000000f087348 */ /* 0x000fea0003c00000 */
[----:B------:R0:W1:Y:S02]  /*12c70*/  SHFL.IDX P6, R14, R13, R12, R11 ;  /* 0x0000000c0d0e7389 */ /* 0x00006400000c000b */
[----:B01----:R-:W-:Y:S01]  /*12c80*/  ENDCOLLECTIVE ;  /* 0x000000000000791b */ /* 0x003fe20003800000 */
.L_x_2196:
        /* <DEDUP_REMOVED lines=16> */
.L_x_2197:
[----:B------:R-:W-:Y:S02]  /*12d90*/  IMAD.MOV.U32 R13, RZ, RZ, R4 ;  /* 0x000000ffff0d7224 */ /* 0x000fe400078e0004 */
[----:B------:R-:W-:Y:S02]  /*12da0*/  IMAD.MOV.U32 R12, RZ, RZ, 0x4 ;  /* 0x00000004ff0c7424 */ /* 0x000fe400078e00ff */
[----:B------:R-:W-:-:S07]  /*12db0*/  IMAD.MOV.U32 R7, RZ, RZ, R14 ;  /* 0x000000ffff077224 */ /* 0x000fce00078e000e */
[----:B------:R-:W-:Y:S05]  /*12dc0*/  WARPSYNC.COLLECTIVE R15, `(.L_x_2198) ;  /* 0x000000000f087348 */ /* 0x000fea0003c00000 */
[----:B------:R0:W1:Y:S02]  /*12dd0*/  SHFL.IDX P6, R14, R13, R12, R11 ;  /* 0x0000000c0d0e7389 */ /* 0x00006400000c000b */
[----:B01----:R-:W-:Y:S01]  /*12de0*/  ENDCOLLECTIVE ;  /* 0x000000000000791b */ /* 0x003fe20003800000 */
.L_x_2198:
        /* <DEDUP_REMOVED lines=16> */
.L_x_2199:
[----:B------:R-:W-:Y:S02]  /*12ef0*/  IMAD.MOV.U32 R13, RZ, RZ, R4 ;  /* 0x000000ffff0d7224 */ /* 0x000fe400078e0004 */
[----:B------:R-:W-:Y:S02]  /*12f00*/  IMAD.MOV.U32 R12, RZ, RZ, 0x5 ;  /* 0x00000005ff0c7424 */ /* 0x000fe400078e00ff */
[----:B------:R-:W-:-:S07]  /*12f10*/  IMAD.MOV.U32 R7, RZ, RZ, R14 ;  /* 0x000000ffff077224 */ /* 0x000fce00078e000e */
[----:B------:R-:W-:Y:S05]  /*12f20*/  WARPSYNC.COLLECTIVE R15, `(.L_x_2200) ;  /* 0x000000000f087348 */ /* 0x000fea0003c00000 */
[----:B------:R0:W1:Y:S02]  /*12f30*/  SHFL.IDX P6, R14, R13, R12, R11 ;  /* 0x0000000c0d0e7389 */ /* 0x00006400000c000b */
[----:B01----:R-:W-:Y:S01]  /*12f40*/  ENDCOLLECTIVE ;  /* 0x000000000000791b */ /* 0x003fe20003800000 */
.L_x_2200:
        /* <DEDUP_REMOVED lines=16> */
.L_x_2201:
[----:B------:R-:W-:Y:S01]  /*13050*/  IMAD.MOV.U32 R13, RZ, RZ, R4 ;  /* 0x000000ffff0d7224 */ /* 0x000fe200078e0004 */
[----:B------:R-:W-:Y:S01]  /*13060*/  MOV R12, 0x6 ;  /* 0x00000006000c7802 */ /* 0x000fe20000000f00 */
[----:B------:R-:W-:-:S07]  /*13070*/  IMAD.MOV.U32 R7, RZ, RZ, R14 ;  /* 0x000000ffff077224 */ /* 0x000fce00078e000e */
[----:B------:R-:W-:Y:S05]  /*13080*/  WARPSYNC.COLLECTIVE R15, `(.L_x_2202) ;  /* 0x000000000f087348 */ /* 0x000fea0003c00000 */
[----:B------:R0:W1:Y:S02]  /*13090*/  SHFL.IDX P6, R14, R13, R12, R11 ;  /* 0x0000000c0d0e7389 */ /* 0x00006400000c000b */
[----:B01----:R-:W-:Y:S01]  /*130a0*/  ENDCOLLECTIVE ;  /* 0x000000000000791b */ /* 0x003fe20003800000 */
.L_x_2202:
        /* <DEDUP_REMOVED lines=16> */
.L_x_2203:
[----:B------:R-:W-:Y:S02]  /*131b0*/  IMAD.MOV.U32 R13, RZ, RZ, R4 ;  /* 0x000000ffff0d7224 */ /* 0x000fe400078e0004 */
[----:B------:R-:W-:Y:S02]  /*131c0*/  IMAD.MOV.U32 R12, RZ, RZ, 0x7 ;  /* 0x00000007ff0c7424 */ /* 0x000fe400078e00ff */
[----:B------:R-:W-:-:S07]  /*131d0*/  IMAD.MOV.U32 R7, RZ, RZ, R14 ;  /* 0x000000ffff077224 */ /* 0x000fce00078e000e */
[----:B------:R-:W-:Y:S05]  /*131e0*/  WARPSYNC.COLLECTIVE R15, `(.L_x_2204) ;  /* 0x000000000f087348 */ /* 0x000fea0003c00000 */
[----:B------:R0:W1:Y:S02]  /*131f0*/  SHFL.IDX P6, R14, R13, R12, R11 ;  /* 0x0000000c0d0e7389 */ /* 0x00006400000c000b */
[----:B01----:R-:W-:Y:S01]  /*13200*/  ENDCOLLECTIVE ;  /* 0x000000000000791b */ /* 0x003fe20003800000 */
.L_x_2204:
        /* <DEDUP_REMOVED lines=11> */
.L_x_2205:
        /* <DEDUP_REMOVED lines=13> */
.L_x_2206:
        /* <DEDUP_REMOVED lines=13> */
.L_x_2207:
[----:B------:R-:W-:Y:S02]  /*13460*/  IMAD.MOV.U32 R13, RZ, RZ, R2 ;  /* 0x000000ffff0d7224 */ /* 0x000fe400078e0002 */
[----:B------:R-:W-:Y:S02]  /*13470*/  IMAD.MOV.U32 R12, RZ, RZ, 0x1 ;  /* 0x00000001ff0c7424 */ /* 0x000fe400078e00ff */
[----:B------:R-:W-:-:S07]  /*13480*/  IMAD.MOV.U32 R8, RZ, RZ, R14 ;  /* 0x000000ffff087224 */ /* 0x000fce00078e000e */
[----:B------:R-:W-:Y:S05]  /*13490*/  WARPSYNC.COLLECTIVE R15, `(.L_x_2208) ;  /* 0x000000000f087348 */ /* 0x000fea0003c00000 */
[----:B------:R0:W1:Y:S02]  /*134a0*/  SHFL.IDX P6, R14, R13, R12, R11 ;  /* 0x0000000c0d0e7389 */ /* 0x00006400000c000b */
[----:B01----:R-:W-:Y:S01]  /*134b0*/  ENDCOLLECTIVE ;  /* 0x000000000000791b */ /* 0x003fe20003800000 */
.L_x_2208:
        /* <DEDUP_REMOVED lines=14> */
.L_x_2209:
[----:B------:R-:W-:Y:S02]  /*135a0*/  IMAD.MOV.U32 R13, RZ, RZ, R2 ;  /* 0x000000ffff0d7224 */ /* 0x000fe400078e0002 */
[----:B------:R-:W-:Y:S02]  /*135b0*/  IMAD.MOV.U32 R12, RZ, RZ, 0x2 ;  /* 0x00000002ff0c7424 */ /* 0x000fe400078e00ff */
[----:B------:R-:W-:-:S07]  /*135c0*/  IMAD.MOV.U32 R6, RZ, RZ, R14 ;  /* 0x000000ffff067224 */ /* 0x000fce00078e000e */
[----:B------:R-:W-:Y:S05]  /*135d0*/  WARPSYNC.COLLECTIVE R15, `(.L_x_2210) ;  /* 0x000000000f087348 */ /* 0x000fea0003c00000 */
[----:B------:R0:W1:Y:S02]  /*135e0*/  SHFL.IDX P6, R14, R13, R12, R11 ;  /* 0x0000000c0d0e7389 */ /* 0x00006400000c000b */
[----:B01----:R-:W-:Y:S01]  /*135f0*/  ENDCOLLECTIVE ;  /* 0x000000000000791b */ /* 0x003fe20003800000 */
.L_x_2210:
[----:B------:R-:W-:-:S05]  /*13600*/  @!P1 LEA R6, P2, R20, R6, 0x1 ;  /* 0x0000000614069211 */ /* 0x000fca00078408ff */
[----:B------:R-:W-:-:S04]  /*13610*/  @!P1 IMAD.X R0, RZ, RZ, R0, P2 ;  /* 0x000000ffff009224 */ /* 0x000fc800010e0600 */
[----:B------:R-:W-:Y:S01]  /*13620*/  @!P1 IMAD.MOV.U32 R7, RZ, RZ, R0 ;  /* 0x000000ffff079224 */ /* 0x000fe200078e0000 */
[----:B------:R-:W-:-:S04]  /*13630*/  MOV R13, R5 ;  /* 0x00000005000d7202 */ /* 0x000fc80000000f00 */
        /* <DEDUP_REMOVED lines=9> */
.L_x_2211:
[----:B------:R-:W-:Y:S02]  /*136d0*/  IMAD.MOV.U32 R13, RZ, RZ, R2 ;  /* 0x000000ffff0d7224 */ /* 0x000fe400078e0002 */
[----:B------:R-:W-:Y:S02]  /*136e0*/  IMAD.MOV.U32 R12, RZ, RZ, 0x3 ;  /* 0x00000003ff0c7424 */ /* 0x000fe400078e00ff */
[----:B------:R-:W-:-:S07]  /*136f0*/  IMAD.MOV.U32 R6, RZ, RZ, R14 ;  /* 0x000000ffff067224 */ /* 0x000fce00078e000e */
[----:B------:R-:W-:Y:S05]  /*13700*/  WARPSYNC.COLLECTIVE R15, `(.L_x_2212) ;  /* 0x000000000f087348 */ /* 0x000fea0003c00000 */
[----:B------:R0:W1:Y:S02]  /*13710*/  SHFL.IDX P6, R14, R13, R12, R11 ;  /* 0x0000000c0d0e7389 */ /* 0x00006400000c000b */
[----:B01----:R-:W-:Y:S01]  /*13720*/  ENDCOLLECTIVE ;  /* 0x000000000000791b */ /* 0x003fe20003800000 */
.L_x_2212:
        /* <DEDUP_REMOVED lines=12> */
.L_x_2213:
[----:B------:R-:W-:Y:S01]  /*137f0*/  IMAD.MOV.U32 R2, RZ, RZ, R14 ;  /* 0x000000ffff027224 */ /* 0x000fe200078e000e */
[----:B------:R-:W-:Y:S06]  /*13800*/  BRA `(.L_x_2214) ;  /* 0xffffffb800b07947 */ /* 0x000fec000383ffff */
.L_x_2102:
[----:B0-----:R0:W1:Y:S02]  /*13810*/  SYNCS.PHASECHK.TRANS64.TRYWAIT P0, [R17+URZ+0x16820], R0 ;  /* 0x01682000110075a7 */ /* 0x001064000800017f */
[----:B-1----:R-:W-:Y:S05]  /*13820*/  @!P0 NANOSLEEP.SYNCS 0x989680 ;  /* 0x009896800000895d */ /* 0x002fea0003900000 */
[----:B------:R-:W1:Y:S02]  /*13830*/  @!P0 SYNCS.PHASECHK.TRANS64 P0, [R17+URZ+0x16820], R0 ;  /* 0x01682000110085a7 */ /* 0x000e64000800007f */
[----:B-1----:R-:W-:Y:S05]  /*13840*/  @!P0 BRA `(.L_x_2102) ;  /* 0xfffffffc00f08947 */ /* 0x002fea000383ffff */
[----:B------:R-:W-:Y:S05]  /*13850*/  BRA `(.L_x_2215) ;  /* 0xffffffbc00107947 */ /* 0x000fea000383ffff */
.L_x_2111:
[----:B0-----:R0:W1:Y:S02]  /*13860*/  SYNCS.PHASECHK.TRANS64.TRYWAIT P0, [R4+URZ+0x16840], R2 ;  /* 0x01684002040075a7 */ /* 0x001064000800017f */
[----:B-1----:R-:W-:Y:S05]  /*13870*/  @!P0 NANOSLEEP.SYNCS 0x989680 ;  /* 0x009896800000895d */ /* 0x002fea0003900000 */
[----:B------:R-:W1:Y:S02]  /*13880*/  @!P0 SYNCS.PHASECHK.TRANS64 P0, [R4+URZ+0x16840], R2 ;  /* 0x01684002040085a7 */ /* 0x000e64000800007f */
[----:B-1----:R-:W-:Y:S05]  /*13890*/  @!P0 BRA `(.L_x_2111) ;  /* 0xfffffffc00f08947 */ /* 0x002fea000383ffff */
[----:B------:R-:W-:Y:S05]  /*138a0*/  BRA `(.L_x_2216) ;  /* 0xffffffbc00e07947 */ /* 0x000fea000383ffff */
.L_x_2116:
[----:B0-----:R0:W1:Y:S02]  /*138b0*/  SYNCS.PHASECHK.TRANS64.TRYWAIT P0, [R3+URZ+0x60], R2 ;  /* 0x00006002030075a7 */ /* 0x001064000800017f */
[----:B-1----:R-:W-:Y:S05]  /*138c0*/  @!P0 NANOSLEEP.SYNCS 0x989680 ;  /* 0x009896800000895d */ /* 0x002fea0003900000 */
[----:B------:R-:W1:Y:S02]  /*138d0*/  @!P0 SYNCS.PHASECHK.TRANS64 P0, [R3+URZ+0x60], R2 ;  /* 0x00006002030085a7 */ /* 0x000e64000800007f */
[----:B-1----:R-:W-:Y:S05]  /*138e0*/  @!P0 BRA `(.L_x_2116) ;  /* 0xfffffffc00f08947 */ /* 0x002fea000383ffff */
[----:B------:R-:W-:Y:S05]  /*138f0*/  BRA `(.L_x_2217) ;  /* 0xffffffc0006c7947 */ /* 0x000fea000383ffff */
.L_x_2124:
[----:B-1----:R1:W2:Y:S02]  /*13900*/  SYNCS.PHASECHK.TRANS64.TRYWAIT P0, [R2+URZ+0x16840], R3 ;  /* 0x01684003020075a7 */ /* 0x0022a4000800017f */
[----:B--2---:R-:W-:Y:S05]  /*13910*/  @!P0 NANOSLEEP.SYNCS 0x989680 ;  /* 0x009896800000895d */ /* 0x004fea0003900000 */
[----:B------:R-:W2:Y:S02]  /*13920*/  @!P0 SYNCS.PHASECHK.TRANS64 P0, [R2+URZ+0x16840], R3 ;  /* 0x01684003020085a7 */ /* 0x000ea4000800007f */
[----:B--2---:R-:W-:Y:S05]  /*13930*/  @!P0 BRA `(.L_x_2124) ;  /* 0xfffffffc00f08947 */ /* 0x004fea000383ffff */
[----:B------:R-:W-:Y:S05]  /*13940*/  BRA `(.L_x_2218) ;  /* 0xffffffc400ac7947 */ /* 0x000fea000383ffff */
.L_x_2129:
[----:B0-----:R0:W1:Y:S02]  /*13950*/  SYNCS.PHASECHK.TRANS64.TRYWAIT P0, [R10+URZ+0x60], R28 ;  /* 0x0000601c0a0075a7 */ /* 0x001064000800017f */
[----:B-1----:R-:W-:Y:S05]  /*13960*/  @!P0 NANOSLEEP.SYNCS 0x989680 ;  /* 0x009896800000895d */ /* 0x002fea0003900000 */
[----:B------:R-:W1:Y:S02]  /*13970*/  @!P0 SYNCS.PHASECHK.TRANS64 P0, [R10+URZ+0x60], R28 ;  /* 0x0000601c0a0085a7 */ /* 0x000e64000800007f */
[----:B-1----:R-:W-:Y:S05]  /*13980*/  @!P0 BRA `(.L_x_2129) ;  /* 0xfffffffc00f08947 */ /* 0x002fea000383ffff */
[----:B------:R-:W-:Y:S05]  /*13990*/  BRA `(.L_x_2219) ;  /* 0xffffffc800387947 */ /* 0x000fea000383ffff */
.L_x_2137:
[----:B-1----:R1:W2:Y:S02]  /*139a0*/  SYNCS.PHASECHK.TRANS64.TRYWAIT P0, [R2+URZ+0x16840], R3 ;  /* 0x01684003020075a7 */ /* 0x0022a4000800017f */
[----:B--2---:R-:W-:Y:S05]  /*139b0*/  @!P0 NANOSLEEP.SYNCS 0x989680 ;  /* 0x009896800000895d */ /* 0x004fea0003900000 */
[----:B------:R-:W2:Y:S02]  /*139c0*/  @!P0 SYNCS.PHASECHK.TRANS64 P0, [R2+URZ+0x16840], R3 ;  /* 0x01684003020085a7 */ /* 0x000ea4000800007f */
[----:B--2---:R-:W-:Y:S05]  /*139d0*/  @!P0 BRA `(.L_x_2137) ;  /* 0xfffffffc00f08947 */ /* 0x004fea000383ffff */
[----:B------:R-:W-:Y:S05]  /*139e0*/  BRA `(.L_x_2220) ;  /* 0xffffffcc00487947 */ /* 0x000fea000383ffff */
.L_x_2142:
[----:B0-----:R0:W1:Y:S02]  /*139f0*/  SYNCS.PHASECHK.TRANS64.TRYWAIT P0, [R7+URZ+0x60], R2 ;  /* 0x00006002070075a7 */ /* 0x001064000800017f */
[----:B-1----:R-:W-:Y:S05]  /*13a00*/  @!P0 NANOSLEEP.SYNCS 0x989680 ;  /* 0x009896800000895d */ /* 0x002fea0003900000 */
[----:B------:R-:W1:Y:S02]  /*13a10*/  @!P0 SYNCS.PHASECHK.TRANS64 P0, [R7+URZ+0x60], R2 ;  /* 0x00006002070085a7 */ /* 0x000e64000800007f */
[----:B-1----:R-:W-:Y:S05]  /*13a20*/  @!P0 BRA `(.L_x_2142) ;  /* 0xfffffffc00f08947 */ /* 0x002fea000383ffff */
[----:B------:R-:W-:Y:S05]  /*13a30*/  BRA `(.L_x_2221) ;  /* 0xffffffcc00d87947 */ /* 0x000fea000383ffff */
.L_x_2152:
[----:B0-----:R0:W1:Y:S02]  /*13a40*/  SYNCS.PHASECHK.TRANS64.TRYWAIT P0, [R3+URZ+0x16860], R0 ;  /* 0x01686000030075a7 */ /* 0x001064000800017f */
[----:B-1----:R-:W-:Y:S05]  /*13a50*/  @!P0 NANOSLEEP.SYNCS 0x989680 ;  /* 0x009896800000895d */ /* 0x002fea0003900000 */
[----:B------:R-:W1:Y:S02]  /*13a60*/  @!P0 SYNCS.PHASECHK.TRANS64 P0, [R3+URZ+0x16860], R0 ;  /* 0x01686000030085a7 */ /* 0x000e64000800007f */
[----:B-1----:R-:W-:Y:S05]  /*13a70*/  @!P0 BRA `(.L_x_2152) ;  /* 0xfffffffc00f08947 */ /* 0x002fea000383ffff */
[----:B------:R-:W-:Y:S05]  /*13a80*/  BRA `(.L_x_2222) ;  /* 0xffffffd000d87947 */ /* 0x000fea000383ffff */
.L_x_2158:
[----:B------:R-:W-:Y:S01]  /*13a90*/  BSSY B0, `(.L_x_2223) ;  /* 0x0000008000007945 */ /* 0x000fe20003800000 */
[----:B------:R-:W-:Y:S02]  /*13aa0*/  IMAD.MOV.U32 R13, RZ, RZ, R24 ;  /* 0x000000ffff0d7224 */ /* 0x000fe400078e0018 */
[----:B------:R-:W-:Y:S02]  /*13ab0*/  IMAD.MOV.U32 R12, RZ, RZ, RZ ;  /* 0x000000ffff0c7224 */ /* 0x000fe400078e00ff */
[----:B------:R-:W-:Y:S02]  /*13ac0*/  IMAD.MOV.U32 R11, RZ, RZ, 0x1f ;  /* 0x0000001fff0b7424 */ /* 0x000fe400078e00ff */
[----:B------:R-:W-:-:S07]  /*13ad0*/  IMAD.MOV.U32 R15, RZ, RZ, -0x1 ;  /* 0xffffffffff0f7424 */ /* 0x000fce00078e00ff */
[----:B-1-3--:R-:W-:Y:S05]  /*13ae0*/  WARPSYNC.COLLECTIVE R15, `(.L_x_2224) ;  /* 0x000000000f087348 */ /* 0x00afea0003c00000 */
[----:B------:R0:W2:Y:S02]  /*13af0*/  SHFL.IDX P6, R14, R13, R12, R11 ;  /* 0x0000000c0d0e7389 */ /* 0x0000a400000c000b */
[----:B0123--:R-:W-:Y:S01]  /*13b00*/  ENDCOLLECTIVE ;  /* 0x000000000000791b */ /* 0x00ffe20003800000 */
.L_x_2224:
[----:B------:R-:W-:Y:S05]  /*13b10*/  BSYNC B0 ;  /* 0x0000000000007941 */ /* 0x000fea0003800000 */
.L_x_2223:
        /* <DEDUP_REMOVED lines=9> */
.L_x_2225:
        /* <DEDUP_REMOVED lines=23> */
.L_x_2226:
[----:B------:R-:W-:Y:S01]  /*13d20*/  IMAD.MOV.U32 R12, RZ, RZ, 0x2 ;  /* 0x00000002ff0c7424 */ /* 0x000fe200078e00ff */
[----:B------:R-:W-:-:S05]  /*13d30*/  SEL R4, R14, RZ, P1 ;  /* 0x000000ff0e047207 */ /* 0x000fca0000800000 */
[----:B------:R-:W-:-:S04]  /*13d40*/  IMAD.IADD R4, R13, 0x1, R4 ;  /* 0x000000010d047824 */ /* 0x000fc800078e0204 */
[----:B------:R-:W-:-:S07]  /*13d50*/  IMAD.MOV.U32 R13, RZ, RZ, R4 ;  /* 0x000000ffff0d7224 */ /* 0x000fce00078e0004 */
[----:B------:R-:W-:Y:S05]  /*13d60*/  WARPSYNC.COLLECTIVE R15, `(.L_x_2227) ;  /* 0x000000000f087348 */ /* 0x000fea0003c00000 */
[----:B------:R0:W1:Y:S02]  /*13d70*/  SHFL.UP P6, R14, R13, R12, R11 ;  /* 0x0400000c0d0e7389 */ /* 0x00006400000c000b */
[----:B01----:R-:W-:Y:S01]  /*13d80*/  ENDCOLLECTIVE ;  /* 0x000000000000791b */ /* 0x003fe20003800000 */
.L_x_2227:
[----:B------:R-:W-:Y:S01]  /*13d90*/  IMAD.MOV.U32 R12, RZ, RZ, 0x4 ;  /* 0x00000004ff0c7424 */ /* 0x000fe200078e00ff */
[----:B------:R-:W-:-:S05]  /*13da0*/  SEL R3, R14, RZ, P2 ;  /* 0x000000ff0e037207 */ /* 0x000fca0001000000 */
[----:B------:R-:W-:-:S04]  /*13db0*/  IMAD.IADD R2, R4, 0x1, R3 ;  /* 0x0000000104027824 */ /* 0x000fc800078e0203 */
[----:B------:R-:W-:-:S07]  /*13dc0*/  IMAD.MOV.U32 R13, RZ, RZ, R2 ;  /* 0x000000ffff0d7224 */ /* 0x000fce00078e0002 */
[----:B------:R-:W-:Y:S05]  /*13dd0*/  WARPSYNC.COLLECTIVE R15, `(.L_x_2228) ;  /* 0x000000000f087348 */ /* 0x000fea0003c00000 */
[----:B------:R0:W1:Y:S02]  /*13de0*/  SHFL.UP P6, R14, R13, R12, R11 ;  /* 0x0400000c0d0e7389 */ /* 0x00006400000c000b */
[----:B01----:R-:W-:Y:S01]  /*13df0*/  ENDCOLLECTIVE ;  /* 0x000000000000791b */ /* 0x003fe20003800000 */
.L_x_2228:
[----:B------:R-:W-:Y:S01]  /*13e00*/  IMAD.MOV.U32 R12, RZ, RZ, 0x8 ;  /* 0x00000008ff0c7424 */ /* 0x000fe200078e00ff */
[----:B------:R-:W-:-:S05]  /*13e10*/  SEL R3, R14, RZ, P3 ;  /* 0x000000ff0e037207 */ /* 0x000fca0001800000 */
[----:B------:R-:W-:-:S05]  /*13e20*/  IMAD.IADD R3, R2, 0x1, R3 ;  /* 0x0000000102037824 */ /* 0x000fca00078e0203 */
[----:B------:R-:W-:-:S07]  /*13e30*/  MOV R13, R3 ;  /* 0x00000003000d7202 */ /* 0x000fce0000000f00 */
[----:B------:R-:W-:Y:S05]  /*13e40*/  WARPSYNC.COLLECTIVE R15, `(.L_x_2229) ;  /* 0x000000000f087348 */ /* 0x000fea0003c00000 */
[----:B------:R0:W1:Y:S02]  /*13e50*/  SHFL.UP P6, R14, R13, R12, R11 ;  /* 0x0400000c0d0e7389 */ /* 0x00006400000c000b */
[----:B01----:R-:W-:Y:S01]  /*13e60*/  ENDCOLLECTIVE ;  /* 0x000000000000791b */ /* 0x003fe20003800000 */
.L_x_2229:
[----:B------:R-:W-:Y:S01]  /*13e70*/  IMAD.MOV.U32 R12, RZ, RZ, 0x10 ;  /* 0x00000010ff0c7424 */ /* 0x000fe200078e00ff */
[----:B------:R-:W-:-:S05]  /*13e80*/  SEL R4, R14, RZ, P4 ;  /* 0x000000ff0e047207 */ /* 0x000fca0002000000 */
[----:B------:R-:W-:-:S04]  /*13e90*/  IMAD.IADD R4, R3, 0x1, R4 ;  /* 0x0000000103047824 */ /* 0x000fc800078e0204 */
[----:B------:R-:W-:-:S07]  /*13ea0*/  IMAD.MOV.U32 R13, RZ, RZ, R4 ;  /* 0x000000ffff0d7224 */ /* 0x000fce00078e0004 */
[----:B------:R-:W-:Y:S05]  /*13eb0*/  WARPSYNC.COLLECTIVE R15, `(.L_x_2230) ;  /* 0x000000000f087348 */ /* 0x000fea0003c00000 */
[----:B------:R0:W1:Y:S02]  /*13ec0*/  SHFL.UP P6, R14, R13, R12, R11 ;  /* 0x0400000c0d0e7389 */ /* 0x00006400000c000b */
[----:B01----:R-:W-:Y:S01]  /*13ed0*/  ENDCOLLECTIVE ;  /* 0x000000000000791b */ /* 0x003fe20003800000 */
.L_x_2230:
        /* <DEDUP_REMOVED lines=8> */
.L_x_2231:
[----:B------:R-:W-:Y:S05]  /*13f60*/  BRA `(.L_x_2232) ;  /* 0xffffffd400147947 */ /* 0x000fea000383ffff */
.L_x_2161:
[----:B------:R-:W-:Y:S01]  /*13f70*/  BSSY B0, `(.L_x_2233) ;  /* 0x0000007000007945 */ /* 0x000fe20003800000 */
[----:B------:R-:W-:Y:S02]  /*13f80*/  IMAD.MOV.U32 R12, RZ, RZ, 0x1 ;  /* 0x00000001ff0c7424 */ /* 0x000fe400078e00ff */
[----:B------:R-:W-:Y:S02]  /*13f90*/  IMAD.MOV.U32 R11, RZ, RZ, RZ ;  /* 0x000000ffff0b7224 */ /* 0x000fe400078e00ff */
[----:B------:R-:W-:-:S07]  /*13fa0*/  IMAD.MOV.U32 R15, RZ, RZ, -0x1 ;  /* 0xffffffffff0f7424 */ /* 0x000fce00078e00ff */
[----:B-1----:R-:W-:Y:S05]  /*13fb0*/  WARPSYNC.COLLECTIVE R15, `(.L_x_2234) ;  /* 0x000000000f087348 */ /* 0x002fea0003c00000 */
[----:B------:R0:W2:Y:S02]  /*13fc0*/  SHFL.UP P6, R14, R13, R12, R11 ;  /* 0x0400000c0d0e7389 */ /* 0x0000a400000c000b */
[----:B012---:R-:W-:Y:S01]  /*13fd0*/  ENDCOLLECTIVE ;  /* 0x000000000000791b */ /* 0x007fe20003800000 */
.L_x_2234:
[----:B------:R-:W-:Y:S05]  /*13fe0*/  BSYNC B0 ;  /* 0x0000000000007941 */ /* 0x000fea0003800000 */
.L_x_2233:
        /* <DEDUP_REMOVED lines=8> */
.L_x_2235:
[----:B------:R-:W-:Y:S01]  /*14070*/  IMAD.MOV.U32 R12, RZ, RZ, 0x4 ;  /* 0x00000004ff0c7424 */ /* 0x000fe200078e00ff */
[----:B------:R-:W-:-:S04]  /*14080*/  SEL R2, R14, RZ, P2 ;  /* 0x000000ff0e027207 */ /* 0x000fc80001000000 */
[----:B------:R-:W-:-:S05]  /*14090*/  IADD3 R2, R13, R2, RZ ;  /* 0x000000020d027210 */ /* 0x000fca0007ffe0ff */
[----:B------:R-:W-:-:S07]  /*140a0*/  IMAD.MOV.U32 R13, RZ, RZ, R2 ;  /* 0x000000ffff0d7224 */ /* 0x000fce00078e0002 */
[----:B------:R-:W-:Y:S05]  /*140b0*/  WARPSYNC.COLLECTIVE R15, `(.L_x_2236) ;  /* 0x000000000f087348 */ /* 0x000fea0003c00000 */
[----:B------:R0:W1:Y:S02]  /*140c0*/  SHFL.UP P6, R14, R13, R12, R11 ;  /* 0x0400000c0d0e7389 */ /* 0x00006400000c000b */
[----:B01----:R-:W-:Y:S01]  /*140d0*/  ENDCOLLECTIVE ;  /* 0x000000000000791b */ /* 0x003fe20003800000 */
.L_x_2236:
[----:B------:R-:W-:Y:S01]  /*140e0*/  IMAD.MOV.U32 R12, RZ, RZ, 0x8 ;  /* 0x00000008ff0c7424 */ /* 0x000fe200078e00ff */
[----:B------:R-:W-:-:S05]  /*140f0*/  SEL R3, R14, RZ, P3 ;  /* 0x000000ff0e037207 */ /* 0x000fca0001800000 */
[----:B------:R-:W-:-:S04]  /*14100*/  IMAD.IADD R3, R2, 0x1, R3 ;  /* 0x0000000102037824 */ /* 0x000fc800078e0203 */
[----:B------:R-:W-:-:S07]  /*14110*/  IMAD.MOV.U32 R13, RZ, RZ, R3 ;  /* 0x000000ffff0d7224 */ /* 0x000fce00078e0003 */
[----:B------:R-:W-:Y:S05]  /*14120*/  WARPSYNC.COLLECTIVE R15, `(.L_x_2237) ;  /* 0x000000000f087348 */ /* 0x000fea0003c00000 */
[----:B------:R0:W1:Y:S02]  /*14130*/  SHFL.UP P6, R14, R13, R12, R11 ;  /* 0x0400000c0d0e7389 */ /* 0x00006400000c000b */
[----:B01----:R-:W-:Y:S01]  /*14140*/  ENDCOLLECTIVE ;  /* 0x000000000000791b */ /* 0x003fe20003800000 */
.L_x_2237:
[----:B------:R-:W-:Y:S01]  /*14150*/  IMAD.MOV.U32 R12, RZ, RZ, 0x10 ;  /* 0x00000010ff0c7424 */ /* 0x000fe200078e00ff */
[----:B------:R-:W-:-:S05]  /*14160*/  SEL R4, R14, RZ, P4 ;  /* 0x000000ff0e047207 */ /* 0x000fca0002000000 */
[----:B------:R-:W-:-:S04]  /*14170*/  IMAD.IADD R4, R3, 0x1, R4 ;  /* 0x0000000103047824 */ /* 0x000fc800078e0204 */
[----:B------:R-:W-:-:S07]  /*14180*/  IMAD.MOV.U32 R13, RZ, RZ, R4 ;  /* 0x000000ffff0d7224 */ /* 0x000fce00078e0004 */
[----:B------:R-:W-:Y:S05]  /*14190*/  WARPSYNC.COLLECTIVE R15, `(.L_x_2238) ;  /* 0x000000000f087348 */ /* 0x000fea0003c00000 */
[----:B------:R0:W1:Y:S02]  /*141a0*/  SHFL.UP P6, R14, R13, R12, R11 ;  /* 0x0400000c0d0e7389 */ /* 0x00006400000c000b */
[----:B01----:R-:W-:Y:S01]  /*141b0*/  ENDCOLLECTIVE ;  /* 0x000000000000791b */ /* 0x003fe20003800000 */
.L_x_2238:
        /* <DEDUP_REMOVED lines=8> */
.L_x_2239:
[----:B------:R-:W-:Y:S05]  /*14240*/  BRA `(.L_x_2240) ;  /* 0xffffffd400007947 */ /* 0x000fea000383ffff */
.L_x_2163:
[----:B------:R-:W-:Y:S01]  /*14250*/  BSSY B0, `(.L_x_2241) ;  /* 0x0000006000007945 */ /* 0x000fe20003800000 */
[----:B------:R-:W-:Y:S01]  /*14260*/  PLOP3.LUT P6, PT, P6, PT, PT, 0x8, 0x0 ;  /* 0x000000000000781c */ /* 0x000fe200037ce170 */
[----:B------:R-:W-:-:S12]  /*14270*/  IMAD.MOV.U32 R15, RZ, RZ, -0x1 ;  /* 0xffffffffff0f7424 */ /* 0x000fd800078e00ff */
[----:B01----:R-:W-:Y:S05]  /*14280*/  WARPSYNC.COLLECTIVE R15, `(.L_x_2242) ;  /* 0x000000000f087348 */ /* 0x003fea0003c00000 */
[----:B------:R-:W-:Y:S01]  /*14290*/  VOTE.ANY R14, PT, P6 ;  /* 0x00000000000e7806 */ /* 0x000fe200030e0100 */
[----:B01----:R-:W-:Y:S06]  /*142a0*/  ENDCOLLECTIVE ;  /* 0x000000000000791b */ /* 0x003fec0003800000 */
.L_x_2242:
[----:B------:R-:W-:Y:S05]  /*142b0*/  BSYNC B0 ;  /* 0x0000000000007941 */ /* 0x000fea0003800000 */
.L_x_2241:
[----:B------:R-:W-:Y:S01]  /*142c0*/  IMAD.MOV.U32 R2, RZ, RZ, R14 ;  /* 0x000000ffff027224 */ /* 0x000fe200078e000e */
[----:B------:R-:W-:Y:S01]  /*142d0*/  MOV R11, 0x1f ;  /* 0x0000001f000b7802 */ /* 0x000fe20000000f00 */
[----:B------:R-:W-:Y:S02]  /*142e0*/  IMAD.MOV.U32 R13, RZ, RZ, R25 ;  /* 0x000000ffff0d7224 */ /* 0x000fe400078e0019 */
[----:B------:R0:W1:Y:S01]  /*142f0*/  POPC R12, R2 ;  /* 0x00000002000c7309 */ /* 0x0000620000000000 */
[----:B------:R-:W-:-:S07]  /*14300*/  IMAD.MOV.U32 R15, RZ, RZ, -0x1 ;  /* 0xffffffffff0f7424 */ /* 0x000fce00078e00ff */
[----:B01----:R-:W-:Y:S05]  /*14310*/  WARPSYNC.COLLECTIVE R15, `(.L_x_2243) ;  /* 0x000000000f087348 */ /* 0x003fea0003c00000 */
[----:B-1----:R1:W2:Y:S02]  /*14320*/  SHFL.IDX P6, R14, R13, R12, R11 ;  /* 0x0000000c0d0e7389 */ /* 0x0022a400000c000b */
[----:B012---:R-:W-:Y:S01]  /*14330*/  ENDCOLLECTIVE ;  /* 0x000000000000791b */ /* 0x007fe20003800000 */
.L_x_2243:
[----:B------:R-:W-:Y:S02]  /*14340*/  IMAD.IADD R27, R12, 0x1, R27 ;  /* 0x000000010c1b7824 */ /* 0x000fe400078e021b */
[----:B------:R-:W-:Y:S02]  /*14350*/  IMAD.MOV.U32 R13, RZ, RZ, R5 ;  /* 0x000000ffff0d7224 */ /* 0x000fe400078e0005 */
[----:B------:R-:W-:-:S07]  /*14360*/  IMAD.MOV.U32 R25, RZ, RZ, R14 ;  /* 0x000000ffff197224 */ /* 0x000fce00078e000e */
[----:B------:R-:W-:Y:S05]  /*14370*/  WARPSYNC.COLLECTIVE R15, `(.L_x_2244) ;  /* 0x000000000f087348 */ /* 0x000fea0003c00000 */
[----:B------:R0:W1:Y:S02]  /*14380*/  SHFL.IDX P6, R14, R13, R12, R11 ;  /* 0x0000000c0d0e7389 */ /* 0x00006400000c000b */
[----:B01----:R-:W-:Y:S01]  /*14390*/  ENDCOLLECTIVE ;  /* 0x000000000000791b */ /* 0x003fe20003800000 */
.L_x_2244:
[----:B------:R-:W-:Y:S01]  /*143a0*/  IMAD.MOV.U32 R5, RZ, RZ, R14 ;  /* 0x000000ffff057224 */ /* 0x000fe200078e000e */
[----:B------:R-:W-:Y:S06]  /*143b0*/  BRA `(.L_x_2245) ;  /* 0xffffffd000e47947 */ /* 0x000fec000383ffff */
.L_x_2165:
[----:B------:R-:W-:Y:S01]  /*143c0*/  BSSY B0, `(.L_x_2246) ;  /* 0x0000007000007945 */ /* 0x000fe20003800000 */
[----:B------:R-:W-:Y:S02]  /*143d0*/  IMAD.MOV.U32 R13, RZ, RZ, R3 ;  /* 0x000000ffff0d7224 */ /* 0x000fe400078e0003 */
[----:B------:R-:W-:Y:S02]  /*143e0*/  IMAD.MOV.U32 R11, RZ, RZ, 0x1f ;  /* 0x0000001fff0b7424 */ /* 0x000fe400078e00ff */
[----:B------:R-:W-:-:S07]  /*143f0*/  IMAD.MOV.U32 R15, RZ, RZ, -0x1 ;  /* 0xffffffffff0f7424 */ /* 0x000fce00078e00ff */
[----:B01-34-:R-:W-:Y:S05]  /*14400*/  WARPSYNC.COLLECTIVE R15, `(.L_x_2247) ;  /* 0x000000000f087348 */ /* 0x01bfea0003c00000 */
[----:B------:R2:W0:Y:S02]  /*14410*/  SHFL.IDX P6, R14, R13, R12, R11 ;  /* 0x0000000c0d0e7389 */ /* 0x00042400000c000b */
[----:B01234-:R-:W-:Y:S01]  /*14420*/  ENDCOLLECTIVE ;  /* 0x000000000000791b */ /* 0x01ffe20003800000 */
.L_x_2247:
[----:B------:R-:W-:Y:S05]  /*14430*/  BSYNC B0 ;  /* 0x0000000000007941 */ /* 0x000fea0003800000 */
.L_x_2246:
[----:B------:R-:W-:Y:S01]  /*14440*/  IMAD.MOV.U32 R24, RZ, RZ, R14 ;  /* 0x000000ffff187224 */ /* 0x000fe200078e000e */
[----:B------:R-:W-:Y:S06]  /*14450*/  BRA `(.L_x_2164) ;  /* 0xffffffd000d47947 */ /* 0x000fec000383ffff */
.L_x_2171:
[----:B0-----:R0:W4:Y:S02]  /*14460*/  SYNCS.PHASECHK.TRANS64.TRYWAIT P0, [R9+URZ+0x16820], R0 ;  /* 0x01682000090075a7 */ /* 0x001124000800017f */
[----:B----4-:R-:W-:Y:S05]  /*14470*/  @!P0 NANOSLEEP.SYNCS 0x989680 ;  /* 0x009896800000895d */ /* 0x010fea0003900000 */
[----:B------:R-:W4:Y:S02]  /*14480*/  @!P0 SYNCS.PHASECHK.TRANS64 P0, [R9+URZ+0x16820], R0 ;  /* 0x01682000090085a7 */ /* 0x000f24000800007f */
[----:B----4-:R-:W-:Y:S05]  /*14490*/  @!P0 BRA `(.L_x_2171) ;  /* 0xfffffffc00f08947 */ /* 0x010fea000383ffff */
[----:B------:R-:W-:Y:S05]  /*144a0*/  BRA `(.L_x_2248) ;  /* 0xffffffdc002c7947 */ /* 0x000fea000383ffff */
.L_x_2172:
[----:B------:R-:W4:Y:S01]  /*144b0*/  S2R R2, SR_TID.X ;  /* 0x0000000000027919 */ /* 0x000f220000002100 */
[----:B------:R-:W-:Y:S01]  /*144c0*/  BSSY B0, `(.L_x_2249) ;  /* 0x000000a000007945 */ /* 0x000fe20003800000 */
[----:B------:R-:W-:Y:S02]  /*144d0*/  IMAD.MOV.U32 R12, RZ, RZ, RZ ;  /* 0x000000ffff0c7224 */ /* 0x000fe400078e00ff */
[----:B------:R-:W-:Y:S02]  /*144e0*/  IMAD.MOV.U32 R11, RZ, RZ, 0x1f ;  /* 0x0000001fff0b7424 */ /* 0x000fe400078e00ff */
[----:B------:R-:W-:Y:S01]  /*144f0*/  IMAD.MOV.U32 R15, RZ, RZ, -0x1 ;  /* 0xffffffffff0f7424 */ /* 0x000fe200078e00ff */
[----:B----4-:R-:W-:-:S04]  /*14500*/  SHF.R.U32.HI R2, RZ, 0x5, R2 ;  /* 0x00000005ff027819 */ /* 0x010fc80000011602 */
[----:B------:R-:W-:-:S05]  /*14510*/  LOP3.LUT R2, R2, 0x3, RZ, 0xc0, !PT ;  /* 0x0000000302027812 */ /* 0x000fca00078ec0ff */
[----:B------:R-:W-:-:S07]  /*14520*/  IMAD.MOV.U32 R13, RZ, RZ, R2 ;  /* 0x000000ffff0d7224 */ /* 0x000fce00078e0002 */
[----:B0123--:R-:W-:Y:S05]  /*14530*/  WARPSYNC.COLLECTIVE R15, `(.L_x_2250) ;  /* 0x000000000f087348 */ /* 0x00ffea0003c00000 */
[----:B------:R4:W0:Y:S02]  /*14540*/  SHFL.IDX P6, R14, R13, R12, R11 ;  /* 0x0000000c0d0e7389 */ /* 0x00082400000c000b */
[----:B01234-:R-:W-:Y:S01]  /*14550*/  ENDCOLLECTIVE ;  /* 0x000000000000791b */ /* 0x01ffe20003800000 */
.L_x_2250:
[----:B------:R-:W-:Y:S05]  /*14560*/  BSYNC B0 ;  /* 0x0000000000007941 */ /* 0x000fea0003800000 */
.L_x_2249:
[----:B------:R-:W-:Y:S05]  /*14570*/  BRA `(.L_x_2251) ;  /* 0xffffffdc00147947 */ /* 0x000fea000383ffff */
.L_x_2175:
[----:B------:R-:W-:Y:S01]  /*14580*/  BSSY B1, `(.L_x_2252) ;  /* 0x0000006000017945 */ /* 0x000fe20003800000 */
[----:B------:R-:W-:-:S07]  /*14590*/  IMAD.MOV.U32 R15, RZ, RZ, -0x1 ;  /* 0xffffffffff0f7424 */ /* 0x000fce00078e00ff */
[----:B0123--:R-:W-:Y:S05]  /*145a0*/  WARPSYNC.COLLECTIVE R15, `(.L_x_2253) ;  /* 0x000000000f0c7348 */ /* 0x00ffea0003c00000 */
[----:B------:R-:W-:Y:S02]  /*145b0*/  ELECT P6, UR62, PT ;  /* 0x00000000003e782f */ /* 0x000fe400038c0000 */
[----:B------:R-:W-:Y:S01]  /*145c0*/  MOV R14, UR62 ;  /* 0x0000003e000e7c02 */ /* 0x000fe20008000f00 */
[----:B0123--:R-:W-:Y:S10]  /*145d0*/  ENDCOLLECTIVE ;  /* 0x000000000000791b */ /* 0x00fff40003800000 */
.L_x_2253:
[----:B------:R-:W-:Y:S05]  /*145e0*/  BSYNC B1 ;  /* 0x0000000000017941 */ /* 0x000fea0003800000 */
.L_x_2252:
[----:B------:R-:W-:Y:S05]  /*145f0*/  BRA `(.L_x_2254) ;  /* 0xffffffdc000c7947 */ /* 0x000fea000383ffff */
.L_x_2177:
[----:B0-----:R0:W3:Y:S02]  /*14600*/  SYNCS.PHASECHK.TRANS64.TRYWAIT P0, [R7+URZ], R2 ;  /* 0x00000002070075a7 */ /* 0x0010e4000800017f */
[----:B---3--:R-:W-:Y:S05]  /*14610*/  @!P0 NANOSLEEP.SYNCS 0x989680 ;  /* 0x009896800000895d */ /* 0x008fea0003900000 */
[----:B------:R-:W3:Y:S02]  /*14620*/  @!P0 SYNCS.PHASECHK.TRANS64 P0, [R7+URZ], R2 ;  /* 0x00000002070085a7 */ /* 0x000ee4000800007f */
[----:B---3--:R-:W-:Y:S05]  /*14630*/  @!P0 BRA `(.L_x_2177) ;  /* 0xfffffffc00f08947 */ /* 0x008fea000383ffff */
[----:B------:R-:W-:Y:S05]  /*14640*/  BRA `(.L_x_2255) ;  /* 0xffffffdc00407947 */ /* 0x000fea000383ffff */
.L_x_2178:
[----:B---3--:R3:W4:Y:S02]  /*14650*/  SYNCS.PHASECHK.TRANS64.TRYWAIT P0, [R3+URZ], R0 ;  /* 0x00000000030075a7 */ /* 0x008724000800017f */
[----:B----4-:R-:W-:Y:S05]  /*14660*/  @!P0 NANOSLEEP.SYNCS 0x989680 ;  /* 0x009896800000895d */ /* 0x010fea0003900000 */
[----:B------:R-:W4:Y:S02]  /*14670*/  @!P0 SYNCS.PHASECHK.TRANS64 P0, [R3+URZ], R0 ;  /* 0x00000000030085a7 */ /* 0x000f24000800007f */
[----:B----4-:R-:W-:Y:S05]  /*14680*/  @!P0 BRA `(.L_x_2178) ;  /* 0xfffffffc00f08947 */ /* 0x010fea000383ffff */
[----:B------:R-:W-:Y:S05]  /*14690*/  BRA `(.L_x_2256) ;  /* 0xffffffdc00347947 */ /* 0x000fea000383ffff */
.L_x_2180:
[----:B---3--:R3:W4:Y:S02]  /*146a0*/  SYNCS.PHASECHK.TRANS64.TRYWAIT P0, [R5+URZ], R2 ;  /* 0x00000002050075a7 */ /* 0x008724000800017f */
[----:B----4-:R-:W-:Y:S05]  /*146b0*/  @!P0 NANOSLEEP.SYNCS 0x989680 ;  /* 0x009896800000895d */ /* 0x010fea0003900000 */
[----:B------:R-:W4:Y:S02]  /*146c0*/  @!P0 SYNCS.PHASECHK.TRANS64 P0, [R5+URZ], R2 ;  /* 0x00000002050085a7 */ /* 0x000f24000800007f */
[----:B----4-:R-:W-:Y:S05]  /*146d0*/  @!P0 BRA `(.L_x_2180) ;  /* 0xfffffffc00f08947 */ /* 0x010fea000383ffff */
[----:B------:R-:W-:Y:S05]  /*146e0*/  BRA `(.L_x_2257) ;  /* 0xffffffdc00387947 */ /* 0x000fea000383ffff */
.L_x_2258:
        /* <DEDUP_REMOVED lines=9> */
.L_x_2708:


//--------------------- .text._ZN7cutlass13device_kernelIN5flash11enable_sm90INS1_16FlashAttnFwdSm90INS1_25CollectiveMainloopFwdSm90ILi2EN4cute5tupleIJNS5_1CILi1EEES8_S8_EEENS6_IJNS7_ILi192EEENS7_ILi128EEENS7_ILi64EEEEEELi64ENS_6half_tEfNS_4arch4Sm90ELb1ELb0ELb1ELb1ELb0ELb1ELb0ELb1ELb1ELb1ELb1ELb0EEENS1_21CollectiveEpilogueFwdINS6_IJSA_SC_SB_EEES9_SE_SG_Li384ELb1ELb1ELb1ELb0EEENS1_36VarlenDynamicPersistentTileSchedulerILi192ELi128ELi384ELi128ELb1ELb1ELb1ELb1ELb1ELb1EEEEEEEEEvNT_6ParamsE --------------------------
	.section	.text._ZN7cutlass13device_kernelIN5flash11enable_sm90INS1_16FlashAttnFwdSm90INS1_25CollectiveMainloopFwdSm90ILi2EN4cute5tupleIJNS5_1CILi1EEES8_S8_EEENS6_IJNS7_ILi192EEENS7_ILi128EEENS7_ILi64EEEEEELi64ENS_6half_tEfNS_4arch4Sm90ELb1ELb0ELb1ELb1ELb0ELb1ELb0ELb1ELb1ELb1ELb1ELb0EEENS1_21CollectiveEpilogueFwdINS6_IJSA_SC_SB_EEES9_SE_SG_Li384ELb1ELb1ELb1ELb0EEENS1_36VarlenDynamicPersistentTileSchedulerILi192ELi128ELi384ELi128ELb1ELb1ELb1ELb1ELb1ELb1EEEEEEEEEvNT_6ParamsE,"ax",@progbits
	.align	128
.text._ZN7cutlass13device_kernelIN5flash11enable_sm90INS1_16FlashAttnFwdSm90INS1_25CollectiveMainloopFwdSm90ILi2EN4cute5tupleIJNS5_1CILi1EEES8_S8_EEENS6_IJNS7_ILi192EEENS7_ILi128EEENS7_ILi64EEEEEELi64ENS_6half_tEfNS_4arch4Sm90ELb1ELb0ELb1ELb1ELb0ELb1ELb0ELb1ELb1ELb1ELb1ELb0EEENS1_21CollectiveEpilogueFwdINS6_IJSA_SC_SB_EEES9_SE_SG_Li384ELb1ELb1ELb1ELb0EEENS1_36VarlenDynamicPersistentTileSchedulerILi192ELi128ELi384ELi128ELb1ELb1ELb1ELb1ELb1ELb1EEEEEEEEEvNT_6ParamsE:
        .type           _ZN7cutlass13device_kernelIN5flash11enable_sm90INS1_16FlashAttnFwdSm90INS1_25CollectiveMainloopFwdSm90ILi2EN4cute5tupleIJNS5_1CILi1EEES8_S8_EEENS6_IJNS7_ILi192EEENS7_ILi128EEENS7_ILi64EEEEEELi64ENS_6half_tEfNS_4arch4Sm90ELb1ELb0ELb1ELb1ELb0ELb1ELb0ELb1ELb1ELb1ELb1ELb0EEENS1_21CollectiveEpilogueFwdINS6_IJSA_SC_SB_EEES9_SE_SG_Li384ELb1ELb1ELb1ELb0EEENS1_36VarlenDynamicPersistentTileSchedulerILi192ELi128ELi384ELi128ELb1ELb1ELb1ELb1ELb1ELb1EEEEEEEEEvNT_6ParamsE,@function
        .size           _ZN7cutlass13device_kernelIN5flash11enable_sm90INS1_16FlashAttnFwdSm90INS1_25CollectiveMainloopFwdSm90ILi2EN4cute5tupleIJNS5_1CILi1EEES8_S8_EEENS6_IJNS7_ILi192EEENS7_ILi128EEENS7_ILi64EEEEEELi64ENS_6half_tEfNS_4arch4Sm90ELb1ELb0ELb1ELb1ELb0ELb1ELb0ELb1ELb1ELb1ELb1ELb0EEENS1_21CollectiveEpilogueFwdINS6_IJSA_SC_SB_EEES9_SE_SG_Li384ELb1ELb1ELb1ELb0EEENS1_36VarlenDynamicPersistentTileSchedulerILi192ELi128ELi384ELi128ELb1ELb1ELb1ELb1ELb1ELb1EEEEEEEEEvNT_6ParamsE,(.L_x_2709 - _ZN7cutlass13device_kernelIN5flash11enable_sm90INS1_16FlashAttnFwdSm90INS1_25CollectiveMainloopFwdSm90ILi2EN4cute5tupleIJNS5_1CILi1EEES8_S8_EEENS6_IJNS7_ILi192EEENS7_ILi128EEENS7_ILi64EEEEEELi64ENS_6half_tEfNS_4arch4Sm90ELb1ELb0ELb1ELb1ELb0ELb1ELb0ELb1ELb1ELb1ELb1ELb0EEENS1_21CollectiveEpilogueFwdINS6_IJSA_SC_SB_EEES9_SE_SG_Li384ELb1ELb1ELb1ELb0EEENS1_36VarlenDynamicPersistentTileSchedulerILi192ELi128ELi384ELi128ELb1ELb1ELb1ELb1ELb1ELb1EEEEEEEEEvNT_6ParamsE)
        .other          _ZN7cutlass13device_kernelIN5flash11enable_sm90INS1_16FlashAttnFwdSm90INS1_25CollectiveMainloopFwdSm90ILi2EN4cute5tupleIJNS5_1CILi1EEES8_S8_EEENS6_IJNS7_ILi192EEENS7_ILi128EEENS7_ILi64EEEEEELi64ENS_6half_tEfNS_4arch4Sm90ELb1ELb0ELb1ELb1ELb0ELb1ELb0ELb1ELb1ELb1ELb1ELb0EEENS1_21CollectiveEpilogueFwdINS6_IJSA_SC_SB_EEES9_SE_SG_Li384ELb1ELb1ELb1ELb0EEENS1_36VarlenDynamicPersistentTileSchedulerILi192ELi128ELi384ELi128ELb1ELb1ELb1ELb1ELb1ELb1EEEEEEEEEvNT_6ParamsE,@"STO_CUDA_ENTRY STV_DEFAULT"
_ZN7cutlass13device_kernelIN5flash11enable_sm90INS1_16FlashAttnFwdSm90INS1_25CollectiveMainloopFwdSm90ILi2EN4cute5tupleIJNS5_1CILi1EEES8_S8_EEENS6_IJNS7_ILi192EEENS7_ILi128EEENS7_ILi64EEEEEELi64ENS_6half_tEfNS_4arch4Sm90ELb1ELb0ELb1ELb1ELb0ELb1ELb0ELb1ELb1ELb1ELb1ELb0EEENS1_21CollectiveEpilogueFwdINS6_IJSA_SC_SB_EEES9_SE_SG_Li384ELb1ELb1ELb1ELb0EEENS1_36VarlenDynamicPersistentTileSchedulerILi192ELi128ELi384ELi128ELb1ELb1ELb1ELb1ELb1ELb1EEEEEEEEEvNT_6ParamsE:
        /* <DEDUP_REMOVED lines=23> */
.L_x_2260:
[----:B------:R-:W-:Y:S05]  /*0170*/  BSYNC B0 ;  /* 0x0000000000007941 */ /* 0x000fea0003800000 */
.L_x_2259:
        /* <DEDUP_REMOVED lines=40> */
.L_x_2261:
        /* <DEDUP_REMOVED lines=22> */
.L_x_2262:
        /* <DEDUP_REMOVED lines=18> */
.L_x_2263:
        /* <DEDUP_REMOVED lines=22> */
.L_x_2264:
        /* <DEDUP_REMOVED lines=22> */
.L_x_2265:
        /* <DEDUP_REMOVED lines=9> */
.L_x_2268:
        /* <DEDUP_REMOVED lines=22> */
[----:B-1----:R-:W-:Y:S05]  /*0b30*/  @P0 BRA `(.L_x_2269) ;  /* 0x000001a800780947 */ /* 0x002fea0003800000 */
[----:B------:R-:W2:Y:S01]  /*0b40*/  LDL.LU R13, [R1+0x4c] ;  /* 0x00004c00010d7983 */ /* 0x000ea20000300800 */
        /* <DEDUP_REMOVED lines=11> */
[----:B------:R-:W-:Y:S02]  /*0c00*/  LEA.HI R5, R0, R12, RZ, 0x5 ;  /* 0x0000000c00057211 */ /* 0x000fe400078f28ff */
[----:B------:R-:W-:-:S02]  /*0c10*/  SHF.R.S32.HI R14, RZ, 0x7, R3 ;  /* 0x00000007ff0e7819 */ /* 0x000fc40000011403 */
[----:B------:R-:W-:Y:S02]  /*0c20*/  LEA.HI R10, R10, R9, RZ, 0x3 ;  /* 0x000000090a0a7211 */ /* 0x000fe400078f18ff */
[----:B------:R-:W-:Y:S02]  /*0c30*/  SHF.R.S32.HI R7, RZ, 0x4, R4 ;  /* 0x00000004ff077819 */ /* 0x000fe40000011404 */
[----:B------:R-:W-:Y:S01]  /*0c40*/  SHF.R.S32.HI R15, RZ, 0x5, R5 ;  /* 0x00000005ff0f7819 */ /* 0x000fe20000011405 */
[----:B------:R-:W-:Y:S01]  /*0c50*/  IMAD.HI R5, R14, 0x55555556, RZ ;  /* 0x555555560e057827 */ /* 0x000fe200078e02ff */
[----:B------:R-:W-:Y:S02]  /*0c60*/  LOP3.LUT R3, R4, 0x3fffff0, RZ, 0xc0, !PT ;  /* 0x03fffff004037812 */ /* 0x000fe400078ec0ff */
[----:B------:R-:W-:Y:S02]  /*0c70*/  LOP3.LUT R10, R10, 0xfffffff8, RZ, 0xc0, !PT ;  /* 0xfffffff80a0a7812 */ /* 0x000fe400078ec0ff */
[----:B------:R-:W-:-:S02]  /*0c80*/  LEA.HI R6, R6, R11, RZ, 0x5 ;  /* 0x0000000b06067211 */ /* 0x000fc400078f28ff */
[----:B------:R-:W-:Y:S01]  /*0c90*/  LEA.HI R4, R4, R7, RZ, 0x1 ;  /* 0x0000000704047211 */ /* 0x000fe200078f08ff */
[----:B------:R-:W-:Y:S01]  /*0ca0*/  IMAD.IADD R9, R9, 0x1, -R10 ;  /* 0x0000000109097824 */ /* 0x000fe200078e0a0a */
[----:B------:R-:W-:Y:S02]  /*0cb0*/  LEA.HI R5, R5, R5, RZ, 0x1 ;  /* 0x0000000505057211 */ /* 0x000fe400078f08ff */
[----:B------:R-:W-:Y:S02]  /*0cc0*/  SHF.R.S32.HI R6, RZ, 0x5, R6 ;  /* 0x00000005ff067819 */ /* 0x000fe40000011406 */
[----:B------:R-:W-:Y:S02]  /*0cd0*/  IADD3 R3, R12, -R3, RZ ;  /* 0x800000030c037210 */ /* 0x000fe40007ffe0ff */
[----:B------:R-:W-:Y:S01]  /*0ce0*/  LOP3.LUT R4, R4, 0x1ffffffe, RZ, 0xc0, !PT ;  /* 0x1ffffffe04047812 */ /* 0x000fe200078ec0ff */
[----:B------:R-:W-:Y:S02]  /*0cf0*/  IMAD R5, R5, -0x3, R14 ;  /* 0xfffffffd05057824 */ /* 0x000fe400078e020e */
[----:B------:R-:W-:-:S02]  /*0d00*/  IMAD R6, R6, 0x10, R9 ;  /* 0x0000001006067824 */ /* 0x000fc400078e0209 */
[----:B------:R-:W-:Y:S02]  /*0d10*/  IMAD.IADD R4, R7, 0x1, -R4 ;  /* 0x0000000107047824 */ /* 0x000fe400078e0a04 */
[----:B------:R-:W-:Y:S01]  /*0d20*/  IMAD R3, R15, 0x10, R3 ;  /* 0x000000100f037824 */ /* 0x000fe200078e0203 */
[----:B------:R-:W-:-:S03]  /*0d30*/  LEA R10, R5, R6, 0x6 ;  /* 0x00000006050a7211 */ /* 0x000fc600078e30ff */
[----:B------:R-:W-:Y:S02]  /*0d40*/  IMAD R7, R3, 0x8, R4 ;  /* 0x0000000803077824 */ /* 0x000fe400078e0204 */
[----:B------:R-:W-:Y:S01]  /*0d50*/  STL [R1+0x68], R10 ;  /* 0x0000680a01007387 */ /* 0x000fe20000100800 */
[----:B------:R-:W-:-:S04]  /*0d60*/  LOP3.LUT R8, R8, 0x7ffffffc, RZ, 0xc0, !PT ;  /* 0x7ffffffc08087812 */ /* 0x000fc800078ec0ff */
[----:B------:R-:W-:Y:S02]  /*0d70*/  IADD3 R8, R11, -R8, RZ ;  /* 0x800000080b087210 */ /* 0x000fe40007ffe0ff */
[----:B------:R-:W-:Y:S01]  /*0d80*/  CS2R R22, SRZ ;  /* 0x0000000000167805 */ /* 0x000fe2000001ff00 */
[----:B------:R-:W-:Y:S02]  /*0d90*/  IMAD.MOV.U32 R154, RZ, RZ, RZ ;  /* 0x000000ffff9a7224 */ /* 0x000fe400078e00ff */
[----:B------:R-:W-:Y:S01]  /*0da0*/  IMAD.MOV.U32 R18, RZ, RZ, RZ ;  /* 0x000000ffff127224 */ /* 0x000fe200078e00ff */
        /* <DEDUP_REMOVED lines=14> */
[----:B------:R-:W-:-:S02]  /*0e90*/  LEA.HI R5, R5, R9, RZ, 0x3 ;  /* 0x0000000905057211 */ /* 0x000fc400078f18ff */
[----:B------:R-:W-:Y:S01]  /*0ea0*/  SHF.L.U32 R3, R9, 0x6, RZ ;  /* 0x0000000609037819 */ /* 0x000fe200000006ff */
[----:B------:R-:W-:Y:S01]  /*0eb0*/  IMAD.IADD R4, R19, 0x1, -R4 ;  /* 0x0000000113047824 */ /* 0x000fe200078e0a04 */
[----:B------:R-:W-:Y:S01]  /*0ec0*/  SHF.R.S32.HI R0, RZ, 0x1f, R19 ;  /* 0x0000001fff007819 */ /* 0x000fe20000011413 */
[C---:B------:R-:W-:Y:S01]  /*0ed0*/  IMAD.SHL.U32 R16, R6.reuse, 0x8, RZ ;  /* 0x0000000806107824 */ /* 0x040fe200078e00ff */
[----:B------:R-:W-:Y:S01]  /*0ee0*/  LEA.HI R0, R6, R6, RZ, 0x1 ;  /* 0x0000000606007211 */ /* 0x000fe200078f08ff */
[----:B------:R-:W-:Y:S01]  /*0ef0*/  IMAD.SHL.U32 R5, R5, 0x40, RZ ;  /* 0x0000004005057824 */ /* 0x000fe200078e00ff */
[----:B------:R-:W-:Y:S01]  /*0f00*/  LOP3.LUT R3, R3, 0x1c0, RZ, 0xc0, !PT ;  /* 0x000001c003037812 */ /* 0x000fe200078ec0ff */
[----:B------:R-:W-:Y:S01]  /*0f10*/  STL [R1+0x5c], RZ ;  /* 0x00005cff01007387 */ /* 0x000fe20000100800 */
[----:B------:R-:W-:Y:S02]  /*0f20*/  LOP3.LUT R0, R0, 0x1ffffffe, RZ, 0xc0, !PT ;  /* 0x1ffffffe00007812 */ /* 0x000fe400078ec0ff */
[----:B------:R-:W-:Y:S01]  /*0f30*/  SHF.R.U32.HI R9, RZ, 0x3, R3 ;  /* 0x00000003ff097819 */ /* 0x000fe20000011603 */
[----:B------:R0:W-:Y:S01]  /*0f40*/  STL [R1+0x44], R4 ;  /* 0x0000440401007387 */ /* 0x0001e20000100800 */
[----:B------:R-:W-:Y:S01]  /*0f50*/  LOP3.LUT R3, R3, 0x38, R16, 0xf8, !PT ;  /* 0x0000003803037812 */ /* 0x000fe200078ef810 */
[----:B------:R-:W-:Y:S01]  /*0f60*/  IMAD.IADD R0, R6, 0x1, -R0 ;  /* 0x0000000106007824 */ /* 0x000fe200078e0a00 */
[----:B0-----:R-:W-:Y:S01]  /*0f70*/  LOP3.LUT R4, R5, 0xfffffe00, RZ, 0xc0, !PT ;  /* 0xfffffe0005047812 */ /* 0x001fe200078ec0ff */
[----:B------:R-:W-:-:S03]  /*0f80*/  IMAD.SHL.U32 R5, R7, 0x8, RZ ;  /* 0x0000000807057824 */ /* 0x000fc600078e00ff */
[----:B------:R-:W-:Y:S01]  /*0f90*/  LOP3.LUT R3, R4, R3, R9, 0xf6, !PT ;  /* 0x0000000304037212 */ /* 0x000fe200078ef609 */
[----:B------:R0:W-:Y:S01]  /*0fa0*/  STL [R1+0x48], R4 ;  /* 0x0000480401007387 */ /* 0x0001e20000100800 */
[----:B------:R-:W-:-:S03]  /*0fb0*/  IMAD R0, R0, 0x8, R10 ;  /* 0x0000000800007824 */ /* 0x000fc600078e020a */
[----:B------:R-:W-:Y:S01]  /*0fc0*/  IMAD R3, R3, 0x2, R2 ;  /* 0x0000000203037824 */ /* 0x000fe200078e0202 */
[----:B------:R1:W-:Y:S01]  /*0fd0*/  STL [R1+0x6c], R5 ;  /* 0x00006c0501007387 */ /* 0x0003e20000100800 */
[----:B0-----:R-:W-:-:S05]  /*0fe0*/  IMAD.SHL.U32 R4, R8, 0x2, RZ ;  /* 0x0000000208047824 */ /* 0x001fca00078e00ff */
[----:B------:R1:W-:Y:S04]  /*0ff0*/  STL [R1+0x38], R4 ;  /* 0x0000380401007387 */ /* 0x0003e80000100800 */
[----:B------:R1:W-:Y:S04]  /*1000*/  STL [R1+0x4c], R0 ;  /* 0x00004c0001007387 */ /* 0x0003e80000100800 */
[----:B------:R1:W-:Y:S01]  /*1010*/  STL [R1+0x64], R3 ;  /* 0x0000640301007387 */ /* 0x0003e20000100800 */
[----:B------:R-:W-:-:S04]  /*1020*/  IMAD.SHL.U32 R152, R6, 0x4, RZ ;  /* 0x0000000406987824 */ /* 0x000fc800078e00ff */
[----:B------:R-:W-:-:S07]  /*1030*/  VIADD R155, R152, 0x10 ;  /* 0x00000010989b7836 */ /* 0x000fce0000000000 */
.L_x_2412:
[----:B01-3--:R-:W0:Y:S02]  /*1040*/  LDC.64 R4, c[0x0][0xc88] ;  /* 0x00032200ff047b82 */ /* 0x00be240000000a00 */
[----:B0-----:R-:W-:-:S05]  /*1050*/  IMAD.WIDE R4, R31, 0x4, R4 ;  /* 0x000000041f047825 */ /* 0x001fca00078e0204 */
[----:B--2---:R-:W2:Y:S01]  /*1060*/  LDG.E R35, desc[UR40][R4.64] ;  /* 0x0000002804237981 */ /* 0x004ea2000c1e1900 */
[----:B------:R-:W-:Y:S05]  /*1070*/  YIELD ;  /* 0x0000000000007946 */ /* 0x000fea0003800000 */
[----:B------:R-:W-:Y:S01]  /*1080*/  ULDC.64 UR4, c[0x0][0xa28] ;  /* 0x00028a0000047ab9 */ /* 0x000fe20000000a00 */
[----:B------:R-:W-:Y:S01]  /*1090*/  ULDC.64 UR8, c[0x0][0xa18] ;  /* 0x0002860000087ab9 */ /* 0x000fe20000000a00 */
[----:B------:R-:W-:Y:S01]  /*10a0*/  ISETP.NE.U32.AND P1, PT, RZ, UR4, PT ;  /* 0x00000004ff007c0c */ /* 0x000fe2000bf25070 */
[----:B------:R-:W-:Y:S01]  /*10b0*/  IMAD.MOV.U32 R11, RZ, RZ, RZ ;  /* 0x000000ffff0b7224 */ /* 0x000fe200078e00ff */
[----:B------:R-:W-:Y:S01]  /*10c0*/  ULDC.64 UR6, c[0x0][0xa08] ;  /* 0x0002820000067ab9 */ /* 0x000fe20000000a00 */
[----:B------:R-:W-:Y:S01]  /*10d0*/  IMAD.MOV.U32 R31, RZ, RZ, RZ ;  /* 0x000000ffff1f7224 */ /* 0x000fe200078e00ff */
[----:B------:R-:W-:-:S02]  /*10e0*/  ISETP.NE.AND.EX P1, PT, RZ, UR5, PT, P1 ;  /* 0x00000005ff007c0c */ /* 0x000fc4000bf25310 */
[----:B------:R-:W-:-:S04]  /*10f0*/  ISETP.NE.U32.AND P0, PT, RZ, UR6, PT ;  /* 0x00000006ff007c0c */ /* 0x000fc8000bf05070 */
[----:B------:R-:W-:Y:S02]  /*1100*/  ISETP.NE.AND.EX P0, PT, RZ, UR7, PT, P0 ;  /* 0x00000007ff007c0c */ /* 0x000fe4000bf05300 */
[----:B--2---:R-:W-:Y:S01]  /*1110*/  SHF.R.S32.HI R0, RZ, 0x1f, R35 ;  /* 0x0000001fff007819 */ /* 0x004fe20000011423 */
[----:B------:R0:W-:Y:S04]  /*1120*/  STL [R1+0x54], R35 ;  /* 0x0000542301007387 */ /* 0x0001e80000100800 */
[C---:B------:R-:W-:Y:S02]  /*1130*/  @P1 LEA R6, P2, R35.reuse, UR4, 0x2 ;  /* 0x0000000423061c11 */ /* 0x040fe4000f8410ff */
[C---:B------:R-:W-:Y:S02]  /*1140*/  SHF.L.U32 R33, R35.reuse, 0x2, RZ ;  /* 0x0000000223217819 */ /* 0x040fe400000006ff */
[----:B------:R-:W-:-:S02]  /*1150*/  @P1 LEA.HI.X R7, R35, UR5, R0, 0x2, P2 ;  /* 0x0000000523071c11 */ /* 0x000fc400090f1400 */
[----:B------:R-:W-:Y:S01]  /*1160*/  ISETP.NE.U32.AND P2, PT, RZ, UR8, PT ;  /* 0x00000008ff007c0c */ /* 0x000fe2000bf45070 */
[----:B------:R-:W-:Y:S01]  /*1170*/  ULDC UR4, c[0x0][0x288] ;  /* 0x0000a20000047ab9 */ /* 0x000fe20000000800 */
[----:B------:R-:W-:Y:S01]  /*1180*/  SHF.L.U64.HI R34, R35, 0x2, R0 ;  /* 0x0000000223227819 */ /* 0x000fe20000010200 */
[----:B------:R0:W5:Y:S01]  /*1190*/  @P1 LDG.E R11, desc[UR40][R6.64] ;  /* 0x00000028060b1981 */ /* 0x000162000c1e1900 */
[----:B------:R-:W-:Y:S01]  /*11a0*/  ISETP.NE.AND.EX P2, PT, RZ, UR9, PT, P2 ;  /* 0x00000009ff007c0c */ /* 0x000fe2000bf45320 */
[----:B----4-:R-:W-:Y:S01]  /*11b0*/  IMAD.U32 R3, RZ, RZ, UR4 ;  /* 0x00000004ff037e24 */ /* 0x010fe2000f8e00ff */
[----:B------:R-:W-:Y:S01]  /*11c0*/  IADD3 R8, P3, R33, UR6, RZ ;  /* 0x0000000621087c10 */ /* 0x000fe2000ff7e0ff */
[----:B------:R-:W-:-:S03]  /*11d0*/  ULDC.64 UR4, c[0x0][0x418] ;  /* 0x0001060000047ab9 */ /* 0x000fc60000000a00 */
[----:B------:R-:W-:-:S05]  /*11e0*/  IADD3.X R9, R34, UR7, RZ, P3, !PT ;  /* 0x0000000722097c10 */ /* 0x000fca0009ffe4ff */
[----:B------:R0:W5:Y:S02]  /*11f0*/  @P0 LDG.E R31, desc[UR40][R8.64] ;  /* 0x00000028081f0981 */ /* 0x000164000c1e1900 */
[----:B------:R-:W-:-:S04]  /*1200*/  @P2 IADD3 R4, P1, R33, UR8, RZ ;  /* 0x0000000821042c10 */ /* 0x000fc8000ff3e0ff */
[----:B------:R-:W-:-:S05]  /*1210*/  @P2 IADD3.X R5, R34, UR9, RZ, P1, !PT ;  /* 0x0000000922052c10 */ /* 0x000fca0008ffe4ff */
[----:B------:R-:W2:Y:S01]  /*1220*/  @P2 LDG.E R3, desc[UR40][R4.64] ;  /* 0x0000002804032981 */ /* 0x000ea2000c1e1900 */
[----:B------:R-:W-:-:S03]  /*1230*/  UISETP.NE.U32.AND UP0, UPT, UR4, URZ, UPT ;  /* 0x0000003f0400728c */ /* 0x000fc6000bf05070 */
[----:B------:R-:W-:Y:S01]  /*1240*/  ULDC UR4, c[0x0][0x424] ;  /* 0x0001090000047ab9 */ /* 0x000fe20000000800 */
[----:B------:R-:W-:-:S03]  /*1250*/  UISETP.NE.AND.EX UP0, UPT, UR5, URZ, UPT, UP0 ;  /* 0x0000003f0500728c */ /* 0x000fc6000bf05300 */
[----:B------:R-:W-:Y:S01]  /*1260*/  ULDC UR5, c[0x0][0x2f0] ;  /* 0x0000bc0000057ab9 */ /* 0x000fe20000000800 */
[----:B------:R-:W-:-:S04]  /*1270*/  USEL UR4, UR4, 0x1, UP0 ;  /* 0x0000000104047887 */ /* 0x000fc80008000000 */
[----:B------:R-:W-:-:S03]  /*1280*/  UIMAD UR4, UR4, UR5, URZ ;  /* 0x00000005040472a4 */ /* 0x000fc6000f8e023f */
[----:B------:R-:W-:Y:S02]  /*1290*/  ULDC UR5, c[0x0][0x348] ;  /* 0x0000d20000057ab9 */ /* 0x000fe40000000800 */
[----:B------:R-:W-:Y:S01]  /*12a0*/  IMAD.U32 R25, RZ, RZ, UR5 ;  /* 0x00000005ff197e24 */ /* 0x000fe2000f8e00ff */
[----:B------:R-:W-:Y:S01]  /*12b0*/  MOV R32, UR4 ;  /* 0x0000000400207c02 */ /* 0x000fe20008000f00 */
[----:B--2---:R0:W-:Y:S01]  /*12c0*/  STL [R1+0x20], R3 ;  /* 0x0000200301007387 */ /* 0x0041e20000100800 */
[----:B------:R-:W-:Y:S01]  /*12d0*/  IMAD.MOV.U32 R13, RZ, RZ, R3 ;  /* 0x000000ffff0d7224 */ /* 0x000fe200078e0003 */
[----:B------:R-:W-:Y:S06]  /*12e0*/  @P2 BRA `(.L_x_2270) ;  /* 0x0000000000282947 */ /* 0x000fec0003800000 */
[----:B------:R-:W-:Y:S02]  /*12f0*/  ULDC.64 UR4, c[0x0][0xa00] ;  /* 0x0002800000047ab9 */ /* 0x000fe40000000a00 */
[----:B------:R-:W-:-:S04]  /*1300*/  ISETP.NE.U32.AND P1, PT, RZ, UR4, PT ;  /* 0x00000004ff007c0c */ /* 0x000fc8000bf25070 */
[----:B------:R-:W-:-:S13]  /*1310*/  ISETP.NE.AND.EX P1, PT, RZ, UR5, PT, P1 ;  /* 0x00000005ff007c0c */ /* 0x000fda000bf25310 */
[----:B------:R-:W-:Y:S05]  /*1320*/  @!P1 BRA `(.L_x_2270) ;  /* 0x0000000000189947 */ /* 0x000fea0003800000 */
[----:B------:R-:W1:Y:S02]  /*1330*/  LDC.64 R4, c[0x0][0xa00] ;  /* 0x00028000ff047b82 */ /* 0x000e640000000a00 */
[----:B-1----:R-:W-:-:S05]  /*1340*/  IMAD.WIDE R4, R35, 0x4, R4 ;  /* 0x0000000423047825 */ /* 0x002fca00078e0204 */
[----:B------:R-:W2:Y:S04]  /*1350*/  LDG.E R0, desc[UR40][R4.64] ;  /* 0x0000002804007981 */ /* 0x000ea8000c1e1900 */
[----:B0-----:R-:W2:Y:S02]  /*1360*/  LDG.E R3, desc[UR40][R4.64+0x4] ;  /* 0x0000042804037981 */ /* 0x001ea4000c1e1900 */
[----:B--2---:R-:W-:-:S05]  /*1370*/  IMAD.IADD R13, R3, 0x1, -R0 ;  /* 0x00000001030d7824 */ /* 0x004fca00078e0a00 */
[----:B------:R1:W-:Y:S02]  /*1380*/  STL [R1+0x20], R13 ;  /* 0x0000200d01007387 */ /* 0x0003e40000100800 */
.L_x_2270:
[C---:B------:R-:W-:Y:S01]  /*1390*/  LOP3.LUT R37, R30.reuse, 0xffff, RZ, 0xc0, !PT ;  /* 0x0000ffff1e257812 */ /* 0x040fe200078ec0ff */
[----:B------:R-:W-:Y:S01]  /*13a0*/  ULDC.64 UR4, c[0x0][0xa20] ;  /* 0x0002880000047ab9 */ /* 0x000fe20000000a00 */
[C---:B0-----:R-:W-:Y:S02]  /*13b0*/  LOP3.LUT R3, R30.reuse, 0xff000000, RZ, 0xc0, !PT ;  /* 0xff0000001e037812 */ /* 0x041fe400078ec0ff */
[----:B------:R-:W-:Y:S01]  /*13c0*/  ISETP.NE.U32.AND P1, PT, RZ, UR4, PT ;  /* 0x00000004ff007c0c */ /* 0x000fe2000bf25070 */
[----:B------:R0:W-:Y:S01]  /*13d0*/  STL [R1+0x50], R37 ;  /* 0x0000502501007387 */ /* 0x0001e20000100800 */
[----:B------:R-:W-:Y:S02]  /*13e0*/  LOP3.LUT R0, R30, 0xff0000, RZ, 0xc0, !PT ;  /* 0x00ff00001e007812 */ /* 0x000fe400078ec0ff */
[----:B------:R-:W-:Y:S02]  /*13f0*/  ISETP.NE.AND.EX P1, PT, RZ, UR5, PT, P1 ;  /* 0x00000005ff007c0c */ /* 0x000fe4000bf25310 */
[----:B------:R-:W-:-:S04]  /*1400*/  SHF.R.U32.HI R3, RZ, 0x8, R3 ;  /* 0x00000008ff037819 */ /* 0x000fc80000011603 */
[----:B------:R-:W-:-:S07]  /*1410*/  LEA.HI R10, R0, R3, RZ, 0x10 ;  /* 0x00000003000a7211 */ /* 0x000fce00078f80ff */
[----:B0-----:R-:W-:Y:S05]  /*1420*/  @!P1 BRA `(.L_x_2271) ;  /* 0x0000000000109947 */ /* 0x001fea0003800000 */
[----:B------:R-:W-:-:S04]  /*1430*/  IADD3 R4, P0, R33, UR4, RZ ;  /* 0x0000000421047c10 */ /* 0x000fc8000ff1e0ff */
[----:B------:R-:W-:-:S05]  /*1440*/  IADD3.X R5, R34, UR5, RZ, P0, !PT ;  /* 0x0000000522057c10 */ /* 0x000fca00087fe4ff */
[----:B------:R0:W5:Y:S01]  /*1450*/  LDG.E R32, desc[UR40][R4.64] ;  /* 0x0000002804207981 */ /* 0x000162000c1e1900 */
[----:B------:R-:W-:Y:S05]  /*1460*/  BRA `(.L_x_2272) ;  /* 0x0000000000107947 */ /* 0x000fea0003800000 */
.L_x_2271:
[----:B------:R-:W-:Y:S05]  /*1470*/  @!P0 BRA `(.L_x_2272) ;  /* 0x00000000000c8947 */ /* 0x000fea0003800000 */
[----:B------:R-:W2:Y:S04]  /*1480*/  LDG.E R3, desc[UR40][R8.64] ;  /* 0x0000002808037981 */ /* 0x000ea8000c1e1900 */
[----:B------:R-:W2:Y:S02]  /*1490*/  LDG.E R32, desc[UR40][R8.64+0x4] ;  /* 0x0000042808207981 */ /* 0x000ea4000c1e1900 */
[----:B--2---:R-:W-:-:S07]  /*14a0*/  IMAD.IADD R32, R32, 0x1, -R3 ;  /* 0x0000000120207824 */ /* 0x004fce00078e0a03 */
.L_x_2272:
[----:B------:R-:W-:Y:S01]  /*14b0*/  ULDC.64 UR4, c[0x0][0xa10] ;  /* 0x0002840000047ab9 */ /* 0x000fe20000000a00 */
[----:B------:R-:W2:Y:S01]  /*14c0*/  LDC R8, c[0x0][0x448] ;  /* 0x00011200ff087b82 */ /* 0x000ea20000000800 */
[----:B------:R-:W-:-:S04]  /*14d0*/  ISETP.NE.U32.AND P0, PT, RZ, UR4, PT ;  /* 0x00000004ff007c0c */ /* 0x000fc8000bf05070 */
[----:B------:R-:W-:Y:S01]  /*14e0*/  ISETP.NE.AND.EX P0, PT, RZ, UR5, PT, P0 ;  /* 0x00000005ff007c0c */ /* 0x000fe2000bf05300 */
[----:B------:R-:W-:-:S12]  /*14f0*/  ULDC.64 UR4, c[0x0][0xa30] ;  /* 0x00028c0000047ab9 */ /* 0x000fd80000000a00 */
[----:B0-----:R-:W0:Y:S02]  /*1500*/  @P0 LDC.64 R4, c[0x0][0xa10] ;  /* 0x00028400ff040b82 */ /* 0x001e240000000a00 */
[----:B0-----:R-:W-:-:S05]  /*1510*/  @P0 IMAD.WIDE R4, R35, 0x4, R4 ;  /* 0x0000000423040825 */ /* 0x001fca00078e0204 */
[----:B------:R-:W3:Y:S04]  /*1520*/  @P0 LDG.E R0, desc[UR40][R4.64] ;  /* 0x0000002804000981 */ /* 0x000ee8000c1e1900 */
[----:B------:R0:W3:Y:S01]  /*1530*/  @P0 LDG.E R3, desc[UR40][R4.64+0x4] ;  /* 0x0000042804030981 */ /* 0x0000e2000c1e1900 */
[----:B------:R-:W-:Y:S01]  /*1540*/  ISETP.NE.U32.AND P1, PT, RZ, UR4, PT ;  /* 0x00000004ff007c0c */ /* 0x000fe2000bf25070 */
[----:B-----5:R-:W-:-:S03]  /*1550*/  IMAD.MOV.U32 R24, RZ, RZ, R32 ;  /* 0x000000ffff187224 */ /* 0x020fc600078e0020 */
[----:B------:R-:W-:-:S13]  /*1560*/  ISETP.NE.AND.EX P1, PT, RZ, UR5, PT, P1 ;  /* 0x00000005ff007c0c */ /* 0x000fda000bf25310 */
[----:B------:R-:W-:-:S04]  /*1570*/  @P1 IADD3 R6, P2, R33, UR4, RZ ;  /* 0x0000000421061c10 */ /* 0x000fc8000ff5e0ff */
[----:B------:R-:W-:-:S05]  /*1580*/  @P1 IADD3.X R7, R34, UR5, RZ, P2, !PT ;  /* 0x0000000522071c10 */ /* 0x000fca00097fe4ff */
[----:B------:R4:W5:Y:S01]  /*1590*/  @P1 LDG.E R24, desc[UR40][R6.64] ;  /* 0x0000002806181981 */ /* 0x000962000c1e1900 */
[----:B--2---:R-:W-:Y:S01]  /*15a0*/  ISETP.NE.AND P1, PT, R8, 0x1, PT ;  /* 0x000000010800780c */ /* 0x004fe20003f25270 */
[----:B------:R-:W-:Y:S01]  /*15b0*/  IMAD R12, R29, 0xc0, RZ ;  /* 0x000000c01d0c7824 */ /* 0x000fe200078e02ff */
[----:B------:R-:W-:Y:S03]  /*15c0*/  BSSY B0, `(.L_x_2273) ;  /* 0x0000039000007945 */ /* 0x000fe60003800000 */
[----:B0-----:R-:W-:Y:S01]  /*15d0*/  VIADD R4, R12, 0xbf ;  /* 0x000000bf0c047836 */ /* 0x001fe20000000000 */
[----:B------:R0:W-:Y:S07]  /*15e0*/  STL [R1+0x28], R12 ;  /* 0x0000280c01007387 */ /* 0x0001ee0000100800 */
[----:B------:R-:W2:Y:S01]  /*15f0*/  @P1 LDC R9, c[0x0][0x44c] ;  /* 0x00011300ff091b82 */ /* 0x000ea20000000800 */
[----:B0-----:R-:W-:-:S07]  /*1600*/  IADD3 R12, -R11, R32, RZ ;  /* 0x000000200b0c7210 */ /* 0x001fce0007ffe1ff */
[----:B------:R-:W0:Y:S01]  /*1610*/  @P1 LDC R5, c[0x0][0x450] ;  /* 0x00011400ff051b82 */ /* 0x000e220000000800 */
[----:B---3--:R-:W-:Y:S02]  /*1620*/  @P0 IMAD.IADD R25, R3, 0x1, -R0 ;  /* 0x0000000103190824 */ /* 0x008fe400078e0a00 */
[----:B--2---:R-:W-:-:S04]  /*1630*/  @P1 IMAD.HI.U32 R0, R4, R9, RZ ;  /* 0x0000000904001227 */ /* 0x004fc800078e00ff */
[----:B----4-:R-:W-:Y:S01]  /*1640*/  IMAD.IADD R6, R12, 0x1, R25 ;  /* 0x000000010c067824 */ /* 0x010fe200078e0219 */
[----:B0-----:R-:W-:-:S03]  /*1650*/  @P1 SHF.R.U32.HI R4, RZ, R5, R0 ;  /* 0x00000005ff041219 */ /* 0x001fc60000011600 */
[C---:B------:R-:W-:Y:S01]  /*1660*/  VIADD R0, R6.reuse, 0x7f ;  /* 0x0000007f06007836 */ /* 0x040fe20000000000 */
[----:B------:R-:W-:Y:S01]  /*1670*/  IADD3 R91, R6, 0x80, -R13 ;  /* 0x00000080065b7810 */ /* 0x000fe20007ffe80d */
[----:B------:R0:W-:Y:S01]  /*1680*/  STL [R1+0x30], R6 ;  /* 0x0000300601007387 */ /* 0x0001e20000100800 */
[----:B-1----:R-:W-:Y:S02]  /*1690*/  LOP3.LUT R13, R10, 0xff, RZ, 0xc0, !PT ;  /* 0x000000ff0a0d7812 */ /* 0x002fe400078ec0ff */
[----:B------:R-:W-:Y:S01]  /*16a0*/  SHF.R.S32.HI R3, RZ, 0x1f, R0 ;  /* 0x0000001fff037819 */ /* 0x000fe20000011400 */
[----:B------:R-:W-:Y:S02]  /*16b0*/  IMAD.IADD R4, R91, 0x1, R4 ;  /* 0x000000015b047824 */ /* 0x000fe400078e0204 */
[----:B------:R1:W-:Y:S01]  /*16c0*/  STL [R1+0x60], R13 ;  /* 0x0000600d01007387 */ /* 0x0003e20000100800 */
[----:B------:R-:W-:Y:S01]  /*16d0*/  LEA.HI R3, R3, R0, RZ, 0x7 ;  /* 0x0000000003037211 */ /* 0x000fe200078f38ff */
[----:B------:R-:W-:Y:S01]  /*16e0*/  IMAD.MOV.U32 R0, RZ, RZ, RZ ;  /* 0x000000ffff007224 */ /* 0x000fe200078e00ff */
[----:B------:R-:W-:-:S02]  /*16f0*/  SHF.R.S32.HI R5, RZ, 0x1f, R4 ;  /* 0x0000001fff057819 */ /* 0x000fc40000011404 */
[----:B0-----:R-:W-:Y:S02]  /*1700*/  SHF.R.U32.HI R6, RZ, 0x10, R10 ;  /* 0x00000010ff067819 */ /* 0x001fe4000001160a */
[----:B------:R-:W-:Y:S02]  /*1710*/  LEA.HI R5, R5, R4, RZ, 0x7 ;  /* 0x0000000405057211 */ /* 0x000fe400078f38ff */
[----:B------:R-:W-:Y:S01]  /*1720*/  SHF.R.S32.HI R92, RZ, 0x7, R3 ;  /* 0x00000007ff5c7819 */ /* 0x000fe20000011403 */
[----:B------:R1:W-:Y:S01]  /*1730*/  STL [R1+0x58], R6 ;  /* 0x0000580601007387 */ /* 0x0003e20000100800 */
[----:B------:R-:W-:-:S04]  /*1740*/  SHF.R.S32.HI R5, RZ, 0x7, R5 ;  /* 0x00000007ff057819 */ /* 0x000fc80000011405 */
[----:B------:R-:W-:-:S04]  /*1750*/  VIMNMX R9, R92, R5, PT ;  /* 0x000000055c097248 */ /* 0x000fc80003fe0100 */
[----:B------:R-:W-:-:S13]  /*1760*/  ISETP.GE.AND P0, PT, R9, 0x1, PT ;  /* 0x000000010900780c */ /* 0x000fda0003f06270 */
[----:B-1----:R-:W-:Y:S05]  /*1770*/  @!P0 BRA `(.L_x_2274) ;  /* 0x0000000000748947 */ /* 0x002fea0003800000 */
[----:B------:R-:W-:Y:S01]  /*1780*/  ISETP.NE.AND P0, PT, R6, RZ, PT ;  /* 0x000000ff0600720c */ /* 0x000fe20003f05270 */
[----:B------:R-:W-:-:S03]  /*1790*/  ULDC UR4, c[0x0][0x9f0] ;  /* 0x00027c0000047ab9 */ /* 0x000fc60000000800 */
[----:B------:R-:W-:-:S04]  /*17a0*/  SEL R10, R6, UR4, P0 ;  /* 0x00000004060a7c07 */ /* 0x000fc80008000000 */
[-C--:B------:R-:W-:Y:S02]  /*17b0*/  IABS R6, R10.reuse ;  /* 0x0000000a00067213 */ /* 0x080fe40000000000 */
[----:B------:R-:W-:Y:S02]  /*17c0*/  IADD3 R0, R10, -0x1, R9 ;  /* 0xffffffff0a007810 */ /* 0x000fe40007ffe009 */
[----:B------:R-:W0:Y:S01]  /*17d0*/  I2F.RP R3, R6 ;  /* 0x0000000600037306 */ /* 0x000e220000209400 */
[----:B------:R-:W-:Y:S02]  /*17e0*/  IABS R11, R10 ;  /* 0x0000000a000b7213 */ /* 0x000fe40000000000 */
        /* <DEDUP_REMOVED lines=22> */
.L_x_2274:
[----:B------:R-:W-:Y:S05]  /*1950*/  BSYNC B0 ;  /* 0x0000000000007941 */ /* 0x000fea0003800000 */
.L_x_2273:
[----:B------:R-:W-:-:S05]  /*1960*/  IMAD R3, R13, R0, RZ ;  /* 0x000000000d037224 */ /* 0x000fca00078e02ff */
        /* <DEDUP_REMOVED lines=35> */
.L_x_2277:
[----:B------:R-:W-:Y:S05]  /*1ba0*/  BSYNC B6 ;  /* 0x0000000000067941 */ /* 0x000fea0003800000 */
.L_x_2276:
        /* <DEDUP_REMOVED lines=19> */
[----:B-1---5:R-:W-:Y:S05]  /*1ce0*/  CALL.ABS.NOINC R14 ;  /* 0x000000000e007343 */ /* 0x022fea0003c00000 */
.L_x_2279:
[----:B------:R-:W-:Y:S05]  /*1cf0*/  BSYNC B6 ;  /* 0x0000000000067941 */ /* 0x000fea0003800000 */
.L_x_2278:
[----:B------:R-:W-:Y:S01]  /*1d00*/  ULDC.64 UR4, c[0x0][0x9f8] ;  /* 0x00027e0000047ab9 */ /* 0x000fe20000000a00 */
[----:B------:R-:W-:Y:S01]  /*1d10*/  IMAD.MOV.U32 R0, RZ, RZ, R35 ;  /* 0x000000ffff007224 */ /* 0x000fe200078e0023 */
[----:B------:R-:W-:Y:S01]  /*1d20*/  ISETP.NE.U32.AND P0, PT, RZ, UR4, PT ;  /* 0x00000004ff007c0c */ /* 0x000fe2000bf05070 */
[----:B------:R-:W-:Y:S01]  /*1d30*/  IMAD.IADD R14, R31, 0x1, R32 ;  /* 0x000000011f0e7824 */ /* 0x000fe200078e0220 */
[----:B------:R-:W0:Y:S02]  /*1d40*/  LDC.64 R4, c[0x0][0x300] ;  /* 0x0000c000ff047b82 */ /* 0x000e240000000a00 */
[----:B------:R-:W-:Y:S01]  /*1d50*/  ISETP.NE.AND.EX P0, PT, RZ, UR5, PT, P0 ;  /* 0x00000005ff007c0c */ /* 0x000fe2000bf05300 */
[----:B------:R-:W1:Y:S05]  /*1d60*/  S2R R20, SR_TID.X ;  /* 0x0000000000147919 */ /* 0x000e6a0000002100 */
[----:B------:R-:W2:Y:S07]  /*1d70*/  LDC R63, c[0x0][0x3f4] ;  /* 0x0000fd00ff3f7b82 */ /* 0x000eae0000000800 */
[----:B------:R-:W-:Y:S01]  /*1d80*/  @P0 IADD3 R6, P1, R33, UR4, RZ ;  /* 0x0000000421060c10 */ /* 0x000fe2000ff3e0ff */
[----:B------:R-:W3:Y:S03]  /*1d90*/  LDC.64 R68, c[0x0][0x408] ;  /* 0x00010200ff447b82 */ /* 0x000ee60000000a00 */
[----:B------:R-:W-:Y:S01]  /*1da0*/  @P0 IADD3.X R7, R34, UR5, RZ, P1, !PT ;  /* 0x0000000522070c10 */ /* 0x000fe20008ffe4ff */
[----:B------:R-:W-:Y:S01]  /*1db0*/  ULDC.64 UR4, c[0x0][0xa08] ;  /* 0x0002820000047ab9 */ /* 0x000fe20000000a00 */
[----:B------:R-:W4:Y:S04]  /*1dc0*/  LDL R34, [R1+0x44] ;  /* 0x0000440001227983 */ /* 0x000f280000100800 */
[----:B------:R1:W2:Y:S01]  /*1dd0*/  @P0 LDG.E R0, desc[UR40][R6.64] ;  /* 0x0000002806000981 */ /* 0x0002a2000c1e1900 */
[----:B------:R-:W-:Y:S01]  /*1de0*/  SHF.R.S32.HI R33, RZ, 0x1f, R14 ;  /* 0x0000001fff217819 */ /* 0x000fe2000001140e */
[CC--:B0-----:R-:W-:Y:S01]  /*1df0*/  IMAD.WIDE.U32 R8, R14.reuse, R4.reuse, RZ ;  /* 0x000000040e087225 */ /* 0x0c1fe200078e00ff */
[----:B------:R-:W-:Y:S01]  /*1e00*/  ISETP.NE.U32.AND P0, PT, RZ, UR4, PT ;  /* 0x00000004ff007c0c */ /* 0x000fe2000bf05070 */
[----:B------:R-:W4:Y:S01]  /*1e10*/  LDL.LU R38, [R1] ;  /* 0x0000000001267983 */ /* 0x000f220000300800 */
[----:B------:R-:W-:Y:S01]  /*1e20*/  SHF.R.S32.HI R35, RZ, 0x1f, R19 ;  /* 0x0000001fff237819 */ /* 0x000fe20000011413 */
[----:B------:R-:W-:Y:S01]  /*1e30*/  IMAD R10, R33, R4, RZ ;  /* 0x00000004210a7224 */ /* 0x000fe200078e02ff */
[----:B------:R-:W-:Y:S01]  /*1e40*/  ISETP.NE.AND.EX P0, PT, RZ, UR5, PT, P0 ;  /* 0x00000005ff007c0c */ /* 0x000fe2000bf05300 */
[----:B------:R-:W4:Y:S01]  /*1e50*/  LDL R32, [R1+0x48] ;  /* 0x0000480001207983 */ /* 0x000f220000100800 */
[----:B------:R-:W-:Y:S01]  /*1e60*/  ULDC.64 UR4, c[0x0][0x308] ;  /* 0x0000c20000047ab9 */ /* 0x000fe20000000a00 */
[----:B------:R-:W-:Y:S01]  /*1e70*/  IMAD R3, R14, R5, R10 ;  /* 0x000000050e037224 */ /* 0x000fe200078e020a */
[----:B-1----:R-:W-:-:S02]  /*1e80*/  SHF.R.U32.HI R36, RZ, 0x7, R20 ;  /* 0x00000007ff247819 */ /* 0x002fc40000011614 */
[----:B------:R-:W-:Y:S01]  /*1e90*/  SHF.R.S32.HI R17, RZ, 0x1f, R16 ;  /* 0x0000001fff117819 */ /* 0x000fe20000011410 */
[----:B------:R-:W-:Y:S01]  /*1ea0*/  IMAD.IADD R9, R9, 0x1, R3 ;  /* 0x0000000109097824 */ /* 0x000fe200078e0203 */
[----:B------:R-:W-:Y:S01]  /*1eb0*/  ISETP.NE.AND P6, PT, R36, 0x1, PT ;  /* 0x000000012400780c */ /* 0x000fe20003fc5270 */
[----:B------:R-:W-:-:S04]  /*1ec0*/  IMAD.WIDE.U32 R6, R37, UR4, R8 ;  /* 0x0000000425067c25 */ /* 0x000fc8000f8e0008 */
[----:B------:R-:W-:Y:S01]  /*1ed0*/  IMAD R57, R37, UR5, R7 ;  /* 0x0000000525397c24 */ /* 0x000fe2000f8e0207 */
[----:B------:R-:W-:Y:S01]  /*1ee0*/  ULDC.64 UR4, c[0x0][0x310] ;  /* 0x0000c40000047ab9 */ /* 0x000fe20000000a00 */
[----:B------:R-:W-:Y:S02]  /*1ef0*/  IMAD.MOV.U32 R56, RZ, RZ, R6 ;  /* 0x000000ffff387224 */ /* 0x000fe400078e0006 */
[----:B------:R-:W0:Y:S01]  /*1f00*/  LDC.64 R6, c[0x0][0x3f8] ;  /* 0x0000fe00ff067b82 */ /* 0x000e220000000a00 */
[C---:B------:R-:W-:Y:S01]  /*1f10*/  IMAD.WIDE.U32 R8, R19.reuse, R4, R16 ;  /* 0x0000000413087225 */ /* 0x040fe200078e0010 */
[--C-:B------:R-:W-:Y:S02]  /*1f20*/  SHF.R.S32.HI R153, RZ, 0x1f, R152.reuse ;  /* 0x0000001fff997819 */ /* 0x100fe40000011498 */
[----:B------:R-:W-:Y:S01]  /*1f30*/  SHF.L.U64.HI R74, R4, 0x7, R5 ;  /* 0x00000007044a7819 */ /* 0x000fe20000010205 */
[----:B0-----:R-:W-:-:S04]  /*1f40*/  IMAD.WIDE.U32 R52, R19, R6, R152 ;  /* 0x0000000613347225 */ /* 0x001fc800078e0098 */
[C---:B------:R-:W-:Y:S01]  /*1f50*/  IMAD.WIDE.U32 R30, R19.reuse, R6, R16 ;  /* 0x00000006131e7225 */ /* 0x040fe200078e0010 */
[----:B------:R-:W-:Y:S02]  /*1f60*/  SHF.L.U64.HI R72, R6, 0x7, R7 ;  /* 0x0000000706487819 */ /* 0x000fe40000010207 */
[----:B------:R-:W-:Y:S01]  /*1f70*/  SHF.L.U32 R73, R4, 0x7, RZ ;  /* 0x0000000704497819 */ /* 0x000fe200000006ff */
[----:B---3--:R-:W-:-:S04]  /*1f80*/  IMAD.WIDE.U32 R20, R19, R68, R152 ;  /* 0x0000004413147225 */ /* 0x008fc800078e0098 */
[----:B------:R-:W-:Y:S02]  /*1f90*/  VIADD R66, R16, 0x20 ;  /* 0x0000002010427836 */ /* 0x000fe40000000000 */
[----:B------:R-:W-:Y:S02]  /*1fa0*/  IMAD.SHL.U32 R71, R6, 0x80, RZ ;  /* 0x0000008006477824 */ /* 0x000fe400078e00ff */
[----:B------:R-:W-:Y:S01]  /*1fb0*/  VIADD R64, R36, 0x8 ;  /* 0x0000000824407836 */ /* 0x000fe20000000000 */
[----:B--2---:R-:W-:Y:S02]  /*1fc0*/  SHF.R.S32.HI R3, RZ, 0x1f, R0 ;  /* 0x0000001fff037819 */ /* 0x004fe40000011400 */
[----:B------:R-:W-:Y:S02]  /*1fd0*/  SEL R55, R0, RZ, !P0 ;  /* 0x000000ff00377207 */ /* 0x000fe40004000000 */
[----:B------:R-:W-:-:S03]  /*1fe0*/  SEL R12, R3, RZ, !P0 ;  /* 0x000000ff030c7207 */ /* 0x000fc60004000000 */
[----:B------:R-:W-:-:S04]  /*1ff0*/  IMAD.WIDE.U32 R56, R55, UR4, R56 ;  /* 0x0000000437387c25 */ /* 0x000fc8000f8e0038 */
[----:B------:R-:W-:Y:S01]  /*2000*/  IMAD R0, R12, UR4, RZ ;  /* 0x000000040c007c24 */ /* 0x000fe2000f8e02ff */
[----:B------:R-:W-:-:S03]  /*2010*/  IADD3 R77, P0, R56, R8, RZ ;  /* 0x00000008384d7210 */ /* 0x000fc60007f1e0ff */
[----:B------:R-:W-:Y:S01]  /*2020*/  IMAD R3, R55, UR5, R0 ;  /* 0x0000000537037c24 */ /* 0x000fe2000f8e0200 */
[----:B------:R-:W-:Y:S05]  /*2030*/  @!P6 WARPSYNC.ALL ;  /* 0x000000000000e948 */ /* 0x000fea0003800000 */
[----:B------:R-:W-:Y:S01]  /*2040*/  IMAD R0, R35, R4, RZ ;  /* 0x0000000423007224 */ /* 0x000fe200078e02ff */
[----:B------:R-:W-:Y:S01]  /*2050*/  ULDC.64 UR4, c[0x0][0x330] ;  /* 0x0000cc0000047ab9 */ /* 0x000fe20000000a00 */
[----:B------:R-:W-:Y:S01]  /*2060*/  IADD3 R76, R57, R3, RZ ;  /* 0x00000003394c7210 */ /* 0x000fe20007ffe0ff */
[----:B------:R-:W-:-:S04]  /*2070*/  IMAD.WIDE.U32 R10, R37, UR4, R16 ;  /* 0x00000004250a7c25 */ /* 0x000fc8000f8e0010 */
[----:B------:R-:W-:Y:S02]  /*2080*/  IMAD R75, R19, R5, R0 ;  /* 0x00000005134b7224 */ /* 0x000fe400078e0200 */
[----:B------:R-:W-:Y:S01]  /*2090*/  IMAD R11, R37, UR5, R11 ;  /* 0x00000005250b7c24 */ /* 0x000fe2000f8e020b */
[----:B------:R-:W-:Y:S02]  /*20a0*/  ULDC.64 UR4, c[0x0][0x338] ;  /* 0x0000ce0000047ab9 */ /* 0x000fe40000000a00 */
[----:B------:R-:W-:Y:S01]  /*20b0*/  IADD3.X R75, R76, R9, R75, P0, !PT ;  /* 0x000000094c4b7210 */ /* 0x000fe200007fe44b */
[----:B------:R-:W-:Y:S01]  /*20c0*/  IMAD R3, R12, UR4, RZ ;  /* 0x000000040c037c24 */ /* 0x000fe2000f8e02ff */
[----:B------:R-:W-:Y:S01]  /*20d0*/  @!P6 BAR.SYNC.DEFER_BLOCKING 0x9, 0x100 ;  /* 0x024400000000eb1d */ /* 0x000fe20000010000 */
[----:B------:R-:W-:Y:S01]  /*20e0*/  ISETP.GE.AND P0, PT, R16, R63, PT ;  /* 0x0000003f1000720c */ /* 0x000fe20003f06270 */
[----:B------:R-:W-:Y:S02]  /*20f0*/  IMAD R0, R35, R6, RZ ;  /* 0x0000000623007224 */ /* 0x000fe400078e02ff */
[----:B------:R-:W-:Y:S01]  /*2100*/  IMAD R15, R55, UR5, R3 ;  /* 0x00000005370f7c24 */ /* 0x000fe2000f8e0203 */
[----:B------:R-:W-:Y:S01]  /*2110*/  SEL R3, R63, RZ, P0 ;  /* 0x000000ff3f037207 */ /* 0x000fe20000000000 */
[----:B------:R-:W0:Y:S01]  /*2120*/  S2R R37, SR_TID.X ;  /* 0x0000000000257919 */ /* 0x000e220000002100 */
[----:B----4-:R-:W-:Y:S01]  /*2130*/  LOP3.LUT P1, RZ, R34, 0x4, RZ, 0xc0, !PT ;  /* 0x0000000422ff7812 */ /* 0x010fe2000782c0ff */
[----:B------:R-:W-:-:S02]  /*2140*/  IMAD R9, R19, R7, R0 ;  /* 0x0000000713097224 */ /* 0x000fc400078e0200 */
[----:B------:R-:W-:Y:S02]  /*2150*/  IMAD R0, R35, R68, RZ ;  /* 0x0000004423007224 */ /* 0x000fe400078e02ff */
[----:B------:R-:W-:Y:S02]  /*2160*/  IMAD.IADD R3, R16, 0x1, R3 ;  /* 0x0000000110037824 */ /* 0x000fe400078e0203 */
[----:B------:R-:W-:Y:S02]  /*2170*/  IMAD.IADD R53, R53, 0x1, R9 ;  /* 0x0000000135357824 */ /* 0x000fe400078e0209 */
[----:B------:R-:W-:Y:S01]  /*2180*/  IMAD R13, R19, R69, R0 ;  /* 0x00000045130d7224 */ /* 0x000fe200078e0200 */
[----:B------:R-:W-:Y:S01]  /*2190*/  SHF.R.S32.HI R0, RZ, 0x1f, R3 ;  /* 0x0000001fff007819 */ /* 0x000fe20000011403 */
[----:B------:R-:W-:Y:S01]  /*21a0*/  IMAD.IADD R31, R9, 0x1, R31 ;  /* 0x00000001091f7824 */ /* 0x000fe200078e021f */
[----:B-----5:R-:W-:Y:S02]  /*21b0*/  SHF.R.S32.HI R9, RZ, 0x1f, R24 ;  /* 0x0000001fff097819 */ /* 0x020fe40000011418 */
[----:B------:R-:W-:-:S02]  /*21c0*/  LOP3.LUT R38, R38, 0xfffffffb, RZ, 0xc0, !PT ;  /* 0xfffffffb26267812 */ /* 0x000fc400078ec0ff */
[----:B------:R-:W-:Y:S01]  /*21d0*/  LEA.HI R3, R0, R3, RZ, 0x3 ;  /* 0x0000000300037211 */ /* 0x000fe200078f18ff */
[C---:B------:R-:W-:Y:S01]  /*21e0*/  IMAD R0, R9.reuse, R6, RZ ;  /* 0x0000000609007224 */ /* 0x040fe200078e02ff */
[----:B------:R-:W-:Y:S01]  /*21f0*/  @P1 LOP3.LUT R38, R38, 0x4, RZ, 0xfc, !PT ;  /* 0x0000000426261812 */ /* 0x000fe200078efcff */
[----:B------:R-:W-:Y:S01]  /*2200*/  IMAD R9, R9, R68, RZ ;  /* 0x0000004409097224 */ /* 0x000fe200078e02ff */
[----:B------:R-:W-:Y:S01]  /*2210*/  IADD3 R8, P1, R19, R14, RZ ;  /* 0x0000000e13087210 */ /* 0x000fe20007f3e0ff */
[C---:B------:R-:W-:Y:S02]  /*2220*/  IMAD R5, R24.reuse, R7, R0 ;  /* 0x0000000718057224 */ /* 0x040fe400078e0200 */
[----:B------:R-:W-:Y:S02]  /*2230*/  IMAD R7, R24, R69, R9 ;  /* 0x0000004518077224 */ /* 0x000fe400078e0209 */
[----:B------:R-:W-:Y:S02]  /*2240*/  IMAD.X R9, R35, 0x1, R33, P1 ;  /* 0x0000000123097824 */ /* 0x000fe400008e0621 */
[----:B------:R-:W-:-:S02]  /*2250*/  VIADD R35, R19, 0x60 ;  /* 0x0000006013237836 */ /* 0x000fc40000000000 */
[----:B------:R-:W-:Y:S02]  /*2260*/  IMAD.SHL.U32 R70, R34, 0x40, RZ ;  /* 0x0000004022467824 */ /* 0x000fe400078e00ff */
[----:B------:R-:W-:Y:S02]  /*2270*/  IMAD.SHL.U32 R35, R35, 0x40, RZ ;  /* 0x0000004023237824 */ /* 0x000fe400078e00ff */
[----:B------:R-:W-:Y:S01]  /*2280*/  VIADD R34, R19, 0x60 ;  /* 0x0000006013227836 */ /* 0x000fe20000000000 */
[----:B0-----:R-:W-:Y:S02]  /*2290*/  IADD3 R37, R37, -0x80, RZ ;  /* 0xffffff8025257810 */ /* 0x001fe40007ffe0ff */
[----:B------:R-:W-:Y:S02]  /*22a0*/  LOP3.LUT R35, R35, 0x1c0, RZ, 0xc0, !PT ;  /* 0x000001c023237812 */ /* 0x000fe400078ec0ff */
[----:B------:R-:W-:Y:S02]  /*22b0*/  SHF.R.S32.HI R65, RZ, 0x1f, R34 ;  /* 0x0000001fff417819 */ /* 0x000fe40000011422 */
[----:B------:R-:W-:-:S02]  /*22c0*/  LOP3.LUT R70, R70, 0x1c0, RZ, 0xc0, !PT ;  /* 0x000001c046467812 */ /* 0x000fc400078ec0ff */
[----:B------:R-:W-:Y:S02]  /*22d0*/  SHF.R.S32.HI R34, RZ, 0x1f, R37 ;  /* 0x0000001fff227819 */ /* 0x000fe40000011425 */
[----:B------:R-:W-:Y:S01]  /*22e0*/  LOP3.LUT R4, R35, 0x38, R3, 0xf8, !PT ;  /* 0x0000003823047812 */ /* 0x000fe200078ef803 */
[----:B------:R-:W-:Y:S01]  /*22f0*/  VIADD R35, R19, 0x60 ;  /* 0x0000006013237836 */ /* 0x000fe20000000000 */
[----:B------:R-:W-:Y:S01]  /*2300*/  SHF.R.U32.HI R67, RZ, 0x3, R70 ;  /* 0x00000003ff437819 */ /* 0x000fe20000011646 */
[----:B------:R0:W-:Y:S01]  /*2310*/  STL [R1], R38 ;  /* 0x0000002601007387 */ /* 0x0001e20000100800 */
[----:B------:R-:W-:Y:S02]  /*2320*/  LOP3.LUT R0, R70, 0x18, R16, 0xf8, !PT ;  /* 0x0000001846007812 */ /* 0x000fe400078ef810 */
[----:B------:R-:W-:Y:S01]  /*2330*/  LEA.HI R34, R34, R37, RZ, 0x5 ;  /* 0x0000002522227211 */ /* 0x000fe200078f28ff */
[----:B------:R-:W-:Y:S01]  /*2340*/  IMAD.WIDE.U32 R54, R55, UR4, R10 ;  /* 0x0000000437367c25 */ /* 0x000fe2000f8e000a */
[----:B------:R-:W-:Y:S01]  /*2350*/  SHF.L.U32 R35, R35, 0x6, RZ ;  /* 0x0000000623237819 */ /* 0x000fe200000006ff */
[----:B------:R-:W-:Y:S01]  /*2360*/  ULDC UR4, c[0x0][0x2f4] ;  /* 0x0000bd0000047ab9 */ /* 0x000fe20000000800 */
[----:B------:R-:W-:Y:S01]  /*2370*/  LOP3.LUT R0, R0, R67, RZ, 0x3c, !PT ;  /* 0x0000004300007212 */ /* 0x000fe200078e3cff */
[----:B------:R-:W-:Y:S01]  /*2380*/  IMAD.WIDE.U32 R10, R19, R68, R16 ;  /* 0x00000044130a7225 */ /* 0x000fe200078e0010 */
[----:B------:R-:W-:-:S02]  /*2390*/  SHF.R.S32.HI R34, RZ, 0x5, R34 ;  /* 0x00000005ff227819 */ /* 0x000fc40000011422 */
[----:B------:R-:W-:Y:S01]  /*23a0*/  LOP3.LUT R35, R35, 0x1c0, RZ, 0xc0, !PT ;  /* 0x000001c023237812 */ /* 0x000fe200078ec0ff */
[----:B------:R-:W-:Y:S02]  /*23b0*/  IMAD.IADD R21, R21, 0x1, R13 ;  /* 0x0000000115157824 */ /* 0x000fe400078e020d */
[----:B------:R-:W-:Y:S02]  /*23c0*/  IMAD.IADD R11, R13, 0x1, R11 ;  /* 0x000000010d0b7824 */ /* 0x000fe400078e020b */
[----:B------:R-:W-:Y:S01]  /*23d0*/  IMAD R62, R34, 0x200, R0 ;  /* 0x00000200223e7824 */ /* 0x000fe200078e0200 */
[----:B------:R-:W-:Y:S01]  /*23e0*/  LOP3.LUT R0, R70, 0x38, R3, 0xf8, !PT ;  /* 0x0000003846007812 */ /* 0x000fe200078ef803 */
[----:B------:R-:W-:Y:S01]  /*23f0*/  IMAD.WIDE.U32 R20, R24, R68, R20 ;  /* 0x0000004418147225 */ /* 0x000fe200078e0014 */
[----:B------:R-:W-:-:S03]  /*2400*/  SHF.R.U32.HI R35, RZ, 0x3, R35 ;  /* 0x00000003ff237819 */ /* 0x000fc60000011623 */
[----:B------:R-:W-:Y:S01]  /*2410*/  IMAD.WIDE.U32 R10, R24, R68, R10 ;  /* 0x00000044180a7225 */ /* 0x000fe200078e000a */
[----:B------:R-:W-:Y:S02]  /*2420*/  LOP3.LUT R0, R0, R67, RZ, 0x3c, !PT ;  /* 0x0000004300007212 */ /* 0x000fe400078e3cff */
[----:B------:R-:W-:Y:S01]  /*2430*/  LOP3.LUT R12, R4, R35, RZ, 0x3c, !PT ;  /* 0x00000023040c7212 */ /* 0x000fe200078e3cff */
[----:B------:R-:W-:-:S04]  /*2440*/  IMAD.WIDE.U32 R30, R24, R6, R30 ;  /* 0x00000006181e7225 */ /* 0x000fc800078e001e */
[----:B------:R-:W-:-:S04]  /*2450*/  IMAD.WIDE.U32 R52, R24, R6, R52 ;  /* 0x0000000618347225 */ /* 0x000fc800078e0034 */
[----:B------:R-:W-:Y:S02]  /*2460*/  IMAD.IADD R59, R21, 0x1, R7 ;  /* 0x00000001153b7824 */ /* 0x000fe400078e0207 */
[----:B------:R-:W-:Y:S01]  /*2470*/  IMAD.IADD R58, R7, 0x1, R11 ;  /* 0x00000001073a7824 */ /* 0x000fe200078e020b */
[----:B------:R-:W-:Y:S01]  /*2480*/  LOP3.LUT R7, R3, 0xfffffff8, RZ, 0xc0, !PT ;  /* 0xfffffff803077812 */ /* 0x000fe200078ec0ff */
[----:B------:R-:W-:Y:S01]  /*2490*/  IMAD.IADD R61, R53, 0x1, R5 ;  /* 0x00000001353d7824 */ /* 0x000fe200078e0205 */
[----:B------:R-:W-:Y:S01]  /*24a0*/  SHF.L.U64.HI R69, R68, 0x7, R69 ;  /* 0x0000000744457819 */ /* 0x000fe20000010245 */
[----:B------:R-:W-:Y:S01]  /*24b0*/  IMAD R4, R34, 0x200, R0 ;  /* 0x0000020022047824 */ /* 0x000fe200078e0200 */
[----:B------:R-:W-:Y:S01]  /*24c0*/  IADD3 R60, R5, R31, RZ ;  /* 0x0000001f053c7210 */ /* 0x000fe20007ffe0ff */
[----:B------:R-:W-:Y:S01]  /*24d0*/  IMAD.SHL.U32 R68, R68, 0x80, RZ ;  /* 0x0000008044447824 */ /* 0x000fe200078e00ff */
[----:B------:R-:W-:Y:S01]  /*24e0*/  SHF.R.S32.HI R6, RZ, 0x3, R3 ;  /* 0x00000003ff067819 */ /* 0x000fe20000011403 */
[----:B------:R-:W-:Y:S01]  /*24f0*/  IMAD.SHL.U32 R63, R63, 0x2, RZ ;  /* 0x000000023f3f7824 */ /* 0x000fe200078e00ff */
[----:B------:R-:W-:Y:S01]  /*2500*/  ISETP.GE.AND P1, PT, R16, UR4, PT ;  /* 0x0000000410007c0c */ /* 0x000fe2000bf26270 */
[----:B------:R-:W-:Y:S01]  /*2510*/  IMAD.IADD R3, R32, 0x1, R12 ;  /* 0x0000000120037824 */ /* 0x000fe200078e020c */
[----:B------:R-:W-:Y:S01]  /*2520*/  ISETP.GE.AND P2, PT, R66, UR4, PT ;  /* 0x0000000442007c0c */ /* 0x000fe2000bf46270 */
[----:B------:R-:W-:Y:S01]  /*2530*/  IMAD.IADD R0, R55, 0x1, R15 ;  /* 0x0000000137007824 */ /* 0x000fe200078e020f */
[----:B0-----:R-:W-:-:S11]  /*2540*/  SHF.R.S32.HI R5, RZ, 0x1f, R7 ;  /* 0x0000001fff057819 */ /* 0x001fd60000011407 */
.L_x_2329:
        /* <DEDUP_REMOVED lines=11> */
[-C--:B------:R-:W-:Y:S01]  /*2600*/  MOV R84, R14.reuse ;  /* 0x0000000e00547202 */ /* 0x080fe20000000f00 */
[----:B------:R-:W4:Y:S02]  /*2610*/  LDC R88, c[0x0][0x3f4] ;  /* 0x0000fd00ff587b82 */ /* 0x000f240000000800 */
        /* <DEDUP_REMOVED lines=9> */
[C---:B------:R-:W-:Y:S02]  /*26b0*/  LEA R36, P4, R12.reuse, R80, 0x1 ;  /* 0x000000500c247211 */ /* 0x040fe400078808ff */
[-C--:B------:R-:W-:Y:S01]  /*26c0*/  LEA.HI.X R39, R15, R81.reuse, R32, 0x1, P3 ;  /* 0x000000510f277211 */ /* 0x080fe200018f0c20 */
[C---:B------:R-:W-:Y:S01]  /*26d0*/  VIADD R79, R13.reuse, 0x20 ;  /* 0x000000200d4f7836 */ /* 0x040fe20000000000 */
[----:B------:R-:W-:Y:S01]  /*26e0*/  LEA.HI.X R37, R12, R81, R14, 0x1, P4 ;  /* 0x000000510c257211 */ /* 0x000fe200020f0c0e */
[----:B------:R-:W-:Y:S01]  /*26f0*/  IMAD R82, R13, 0x2, R26 ;  /* 0x000000020d527824 */ /* 0x000fe200078e021a */
[----:B------:R-:W-:-:S02]  /*2700*/  ISETP.GT.AND P4, PT, R33, R28, PT ;  /* 0x0000001c2100720c */ /* 0x000fc40003f84270 */
[----:B----4-:R-:W-:Y:S02]  /*2710*/  ISETP.GE.AND P3, PT, R88, 0x1, PT ;  /* 0x000000015800780c */ /* 0x010fe40003f66270 */
[----:B------:R-:W-:Y:S02]  /*2720*/  MOV R27, R33 ;  /* 0x00000021001b7202 */ /* 0x000fe40000000f00 */
[----:B--2---:R-:W-:Y:S02]  /*2730*/  LOP3.LUT P5, RZ, R40, 0x4, RZ, 0xc0, !PT ;  /* 0x0000000428ff7812 */ /* 0x004fe400078ac0ff */
[----:B---3--:R-:W-:-:S05]  /*2740*/  LOP3.LUT R35, R35, 0xfffffffd, RZ, 0xc0, !PT ;  /* 0xfffffffd23237812 */ /* 0x008fca00078ec0ff */
[----:B------:R-:W-:-:S05]  /*2750*/  @P4 LOP3.LUT R35, R35, 0x2, RZ, 0xfc, !PT ;  /* 0x0000000223234812 */ /* 0x000fca00078efcff */
[----:B------:R0:W-:Y:S01]  /*2760*/  STL [R1], R35 ;  /* 0x0000002301007387 */ /* 0x0001e20000100800 */
[----:B------:R-:W-:-:S04]  /*2770*/  @P5 VIADD R79, R13, 0xffffffe0 ;  /* 0xffffffe00d4f5836 */ /* 0x000fc80000000000 */
        /* <DEDUP_REMOVED lines=25> */
[----:B------:R-:W-:Y:S06]  /*2910*/  @P4 BRA `(.L_x_2284) ;  /* 0x0000000000504947 */ /* 0x000fec0003800000 */
        /* <DEDUP_REMOVED lines=20> */
.L_x_2284:
[----:B------:R-:W-:Y:S05]  /*2a60*/  BSYNC B1 ;  /* 0x0000000000017941 */ /* 0x000fea0003800000 */
.L_x_2283:
[----:B0-----:R-:W-:Y:S01]  /*2a70*/  IADD3 R12, R19, 0x60, RZ ;  /* 0x00000060130c7810 */ /* 0x001fe20007ffe0ff */
[----:B------:R-:W-:Y:S01]  /*2a80*/  BSSY B1, `(.L_x_2285) ;  /* 0x0000021000017945 */ /* 0x000fe20003800000 */
[----:B-----5:R-:W-:Y:S02]  /*2a90*/  IMAD.MOV.U32 R86, RZ, RZ, R48 ;  /* 0x000000ffff567224 */ /* 0x020fe400078e0030 */
[----:B------:R-:W-:Y:S01]  /*2aa0*/  ISETP.GE.AND P5, PT, R12, R83, PT ;  /* 0x000000530c00720c */ /* 0x000fe20003fa6270 */
[----:B------:R-:W-:-:S12]  /*2ab0*/  IMAD.MOV.U32 R87, RZ, RZ, R49 ;  /* 0x000000ffff577224 */ /* 0x000fd800078e0031 */
        /* <DEDUP_REMOVED lines=29> */
.L_x_2286:
[----:B------:R-:W-:Y:S05]  /*2c90*/  BSYNC B1 ;  /* 0x0000000000017941 */ /* 0x000fea0003800000 */
.L_x_2285:
        /* <DEDUP_REMOVED lines=15> */
[----:B------:R-:W-:Y:S01]  /*2d90*/  IMAD.MOV.U32 R15, RZ, RZ, R41 ;  /* 0x000000ffff0f7224 */ /* 0x000fe200078e0029 */
[----:B------:R-:W-:-:S04]  /*2da0*/  MOV R13, R33 ;  /* 0x00000021000d7202 */ /* 0x000fc80000000f00 */
[----:B------:R-:W-:Y:S01]  /*2db0*/  PRMT R44, R12, 0x5410, R13 ;  /* 0x000054100c2c7816 */ /* 0x000fe2000000000d */
[----:B------:R-:W-:Y:S01]  /*2dc0*/  IMAD.MOV.U32 R12, RZ, RZ, R34 ;  /* 0x000000ffff0c7224 */ /* 0x000fe200078e0022 */
[----:B------:R-:W-:Y:S01]  /*2dd0*/  PRMT R46, R14, 0x5410, R15 ;  /* 0x000054100e2e7816 */ /* 0x000fe2000000000f */
[----:B------:R-:W-:Y:S01]  /*2de0*/  IMAD.MOV.U32 R13, RZ, RZ, R35 ;  /* 0x000000ffff0d7224 */ /* 0x000fe200078e0023 */
[----:B------:R-:W-:Y:S01]  /*2df0*/  MOV R15, R43 ;  /* 0x0000002b000f7202 */ /* 0x000fe20000000f00 */
[----:B------:R-:W-:-:S03]  /*2e00*/  IMAD.MOV.U32 R14, RZ, RZ, R42 ;  /* 0x000000ffff0e7224 */ /* 0x000fc600078e002a */
[----:B------:R-:W-:Y:S02]  /*2e10*/  PRMT R45, R12, 0x5410, R13 ;  /* 0x000054100c2d7816 */ /* 0x000fe4000000000d */
[----:B------:R-:W-:Y:S02]  /*2e20*/  PRMT R47, R14, 0x5410, R15 ;  /* 0x000054100e2f7816 */ /* 0x000fe4000000000f */
[----:B--2---:R-:W-:-:S13]  /*2e30*/  ISETP.NE.AND P3, PT, R78, 0x3, PT ;  /* 0x000000034e00780c */ /* 0x004fda0003f65270 */
[----:B------:R-:W-:Y:S05]  /*2e40*/  @!P3 BRA `(.L_x_2287) ;  /* 0x000000000004b947 */ /* 0x000fea0003800000 */
[----:B------:R-:W-:Y:S01]  /*2e50*/  BPT.TRAP 0x1 ;  /* 0x000000040000795c */ /* 0x000fe20000300000 */
.L_x_2287:
[----:B------:R-:W-:Y:S01]  /*2e60*/  IMAD R78, R22, 0x8, R2 ;  /* 0x00000008164e7824 */ /* 0x000fe200078e0202 */
[----:B------:R-:W-:Y:S01]  /*2e70*/  SHF.L.U32 R90, R154, 0x1f, RZ ;  /* 0x0000001f9a5a7819 */ /* 0x000fe200000006ff */
[----:B------:R-:W-:Y:S03]  /*2e80*/  BSSY B1, `(.L_x_2288) ;  /* 0x0000003000017945 */ /* 0x000fe60003800000 */
[----:B------:R-:W0:Y:S02]  /*2e90*/  SYNCS.PHASECHK.TRANS64.TRYWAIT P6, [R78+URZ+0x16890], R90 ;  /* 0x0168905a4e0075a7 */ /* 0x000e2400080c017f */
[----:B0-----:R-:W-:Y:S05]  /*2ea0*/  @!P6 BRA `(.L_x_2289) ;  /* 0x0000018400a4e947 */ /* 0x001fea0003800000 */
.L_x_2559:
[----:B------:R-:W-:Y:S05]  /*2eb0*/  BSYNC B1 ;  /* 0x0000000000017941 */ /* 0x000fea0003800000 */
.L_x_2288:
        /* <DEDUP_REMOVED lines=20> */
[----:B------:R-:W-:Y:S02]  /*3000*/  HADD2.F32 R15, -RZ, R15.H0_H0 ;  /* 0x2000000fff0f7230 */ /* 0x000fe40000004100 */
[----:B------:R-:W-:Y:S01]  /*3010*/  FMUL.FTZ R85, R13, R85 ;  /* 0x000000550d557220 */ /* 0x000fe20000410000 */
[----:B------:R-:W-:Y:S02]  /*3020*/  HADD2.F32 R94, -RZ, R94.H0_H0 ;  /* 0x2000005eff5e7230 */ /* 0x000fe40000004100 */
[----:B------:R-:W-:Y:S01]  /*3030*/  FMUL.FTZ R100, R81, R96 ;  /* 0x0000006051647220 */ /* 0x000fe20000410000 */
[----:B------:R-:W-:Y:S01]  /*3040*/  FFMA.FTZ R98, R13, R84, -R98 ;  /* 0x000000540d627223 */ /* 0x000fe20000010862 */
[----:B------:R-:W-:Y:S01]  /*3050*/  FMUL.FTZ R96, R15, R96 ;  /* 0x000000600f607220 */ /* 0x000fe20000410000 */
[----:B------:R-:W-:Y:S01]  /*3060*/  FFMA.FTZ R93, R14, R84, R85 ;  /* 0x000000540e5d7223 */ /* 0x000fe20000010055 */
[----:B------:R-:W-:-:S02]  /*3070*/  HADD2.F32 R84, -RZ, R99.H0_H0 ;  /* 0x20000063ff547230 */ /* 0x000fc40000004100 */
[-C--:B------:R-:W-:Y:S01]  /*3080*/  FFMA.FTZ R100, R15, R94.reuse, -R100 ;  /* 0x0000005e0f647223 */ /* 0x080fe20000010864 */
[----:B------:R-:W-:Y:S02]  /*3090*/  HADD2.F32 R85, -RZ, R99.H1_H1 ;  /* 0x30000063ff557230 */ /* 0x000fe40000004100 */
[----:B------:R-:W-:Y:S01]  /*30a0*/  FFMA.FTZ R97, R81, R94, R96 ;  /* 0x0000005e51617223 */ /* 0x000fe20000010060 */
        /* <DEDUP_REMOVED lines=18> */
.L_x_2295:
[----:B------:R-:W-:Y:S05]  /*31d0*/  BSYNC B3 ;  /* 0x0000000000037941 */ /* 0x000fea0003800000 */
.L_x_2294:
[----:B--2---:R1:W-:Y:S02]  /*31e0*/  STG.E.128 desc[UR40][R38.64], R12 ;  /* 0x0000000c26007986 */ /* 0x0043e4000c101d28 */
.L_x_2293:
[----:B------:R-:W-:Y:S05]  /*31f0*/  BSYNC B2 ;  /* 0x0000000000027941 */ /* 0x000fea0003800000 */
.L_x_2292:
        /* <DEDUP_REMOVED lines=46> */
.L_x_2297:
[----:B------:R-:W-:Y:S05]  /*34e0*/  BSYNC B2 ;  /* 0x0000000000027941 */ /* 0x000fea0003800000 */
.L_x_2296:
[----:B--2---:R2:W-:Y:S02]  /*34f0*/  STG.E.128 desc[UR40][R38.64+0x40], R12 ;  /* 0x0000400c26007986 */ /* 0x0045e4000c101d28 */
.L_x_2291:
[----:B------:R-:W-:Y:S05]  /*3500*/  BSYNC B1 ;  /* 0x0000000000017941 */ /* 0x000fea0003800000 */
.L_x_2290:
        /* <DEDUP_REMOVED lines=48> */
.L_x_2302:
[----:B------:R-:W-:Y:S05]  /*3810*/  BSYNC B2 ;  /* 0x0000000000027941 */ /* 0x000fea0003800000 */
.L_x_2301:
[----:B--2---:R3:W-:Y:S02]  /*3820*/  STG.E.128 desc[UR40][R36.64], R12 ;  /* 0x0000000c24007986 */ /* 0x0047e4000c101d28 */
.L_x_2300:
[----:B------:R-:W-:Y:S05]  /*3830*/  BSYNC B1 ;  /* 0x0000000000017941 */ /* 0x000fea0003800000 */
.L_x_2299:
[----:B------:R-:W-:Y:S05]  /*3840*/  @P2 BRA `(.L_x_2298) ;  /* 0x0000001800a02947 */ /* 0x000fea0003800000 */
[----:B-123--:R1:W2:Y:S01]  /*3850*/  LDS.128 R12, [R79+0x11000] ;  /* 0x011000004f0c7984 */ /* 0x00e2a20000000c00 */
        /* <DEDUP_REMOVED lines=44> */
.L_x_2304:
[----:B------:R-:W-:Y:S05]  /*3b20*/  BSYNC B1 ;  /* 0x0000000000017941 */ /* 0x000fea0003800000 */
.L_x_2303:
[----:B--2---:R4:W-:Y:S01]  /*3b30*/  STG.E.128 desc[UR40][R36.64+0x40], R12 ;  /* 0x0000400c24007986 */ /* 0x0049e2000c101d28 */
[----:B------:R-:W-:Y:S05]  /*3b40*/  BRA `(.L_x_2298) ;  /* 0x0000001400e07947 */ /* 0x000fea0003800000 */
.L_x_2282:
[C---:B------:R-:W-:Y:S02]  /*3b50*/  ISETP.GE.AND P3, PT, R19.reuse, R83, PT ;  /* 0x000000531300720c */ /* 0x040fe40003f66270 */
[----:B0-----:R-:W-:Y:S02]  /*3b60*/  CS2R R34, SRZ ;  /* 0x0000000000227805 */ /* 0x001fe4000001ff00 */
[----:B------:R-:W-:Y:S01]  /*3b70*/  CS2R R32, SRZ ;  /* 0x0000000000207805 */ /* 0x000fe2000001ff00 */
[----:B------:R-:W-:Y:S01]  /*3b80*/  VIADD R40, R19, 0x60 ;  /* 0x0000006013287836 */ /* 0x000fe20000000000 */
[----:B------:R-:W-:-:S13]  /*3b90*/  ISETP.GE.OR P3, PT, R16, R88, P3 ;  /* 0x000000581000720c */ /* 0x000fda0001f66670 */
[----:B------:R-:W0:Y:S01]  /*3ba0*/  @!P3 LDC.64 R36, c[0x0][0x3e8] ;  /* 0x0000fa00ff24bb82 */ /* 0x000e220000000a00 */
[----:B------:R-:W-:-:S04]  /*3bb0*/  @!P3 IADD3 R14, P4, R30, R46, RZ ;  /* 0x0000002e1e0eb210 */ /* 0x000fc80007f9e0ff */
[----:B------:R-:W-:Y:S02]  /*3bc0*/  @!P3 IADD3.X R15, R89, R60, RZ, P4, !PT ;  /* 0x0000003c590fb210 */ /* 0x000fe400027fe4ff */
        /* <DEDUP_REMOVED lines=40> */
.L_x_2306:
[----:B------:R-:W-:Y:S05]  /*3e50*/  BSYNC B1 ;  /* 0x0000000000017941 */ /* 0x000fea0003800000 */
.L_x_2305:
[----:B------:R-:W2:Y:S01]  /*3e60*/  LDL R48, [R1+0x4] ;  /* 0x0000040001307983 */ /* 0x000ea20000100800 */
[----:B-----5:R-:W-:Y:S01]  /*3e70*/  IMAD.MOV.U32 R44, RZ, RZ, R38 ;  /* 0x000000ffff2c7224 */ /* 0x020fe200078e0026 */
[----:B------:R-:W-:Y:S01]  /*3e80*/  MOV R45, R39 ;  /* 0x00000027002d7202 */ /* 0x000fe20000000f00 */
[----:B------:R-:W-:Y:S02]  /*3e90*/  IMAD.MOV.U32 R46, RZ, RZ, R36 ;  /* 0x000000ffff2e7224 */ /* 0x000fe400078e0024 */
[----:B------:R-:W-:Y:S01]  /*3ea0*/  IMAD.MOV.U32 R47, RZ, RZ, R37 ;  /* 0x000000ffff2f7224 */ /* 0x000fe200078e0025 */
[----:B------:R-:W-:Y:S01]  /*3eb0*/  PRMT R100, R44, 0x5410, R45 ;  /* 0x000054102c647816 */ /* 0x000fe2000000002d */
        /* <DEDUP_REMOVED lines=18> */
[----:B------:R-:W-:-:S02]  /*3fe0*/  MOV R45, R35 ;  /* 0x00000023002d7202 */ /* 0x000fc40000000f00 */
[----:B------:R-:W-:Y:S02]  /*3ff0*/  PRMT R105, R105, 0x5410, R44 ;  /* 0x0000541069697816 */ /* 0x000fe4000000002c */
[----:B------:R-:W-:Y:S02]  /*4000*/  PRMT R108, R45, 0x7610, R108 ;  /* 0x000076102d6c7816 */ /* 0x000fe4000000006c */
[----:B------:R-:W-:Y:S02]  /*4010*/  PRMT R107, R46, 0x7610, R107 ;  /* 0x000076102e6b7816 */ /* 0x000fe4000000006b */
[----:B------:R-:W-:Y:S02]  /*4020*/  PRMT R110, R47, 0x7610, R110 ;  /* 0x000076102f6e7816 */ /* 0x000fe4000000006e */
[----:B--2---:R-:W-:-:S13]  /*4030*/  ISETP.NE.AND P3, PT, R48, 0x3, PT ;  /* 0x000000033000780c */ /* 0x004fda0003f65270 */
[----:B------:R-:W-:Y:S05]  /*4040*/  @!P3 BRA `(.L_x_2307) ;  /* 0x000000000004b947 */ /* 0x000fea0003800000 */
[----:B------:R-:W-:Y:S01]  /*4050*/  BPT.TRAP 0x1 ;  /* 0x000000040000795c */ /* 0x000fe20000300000 */
.L_x_2307:
[----:B------:R-:W-:Y:S01]  /*4060*/  IMAD R78, R22, 0x8, R2 ;  /* 0x00000008164e7824 */ /* 0x000fe200078e0202 */
[----:B------:R-:W-:Y:S01]  /*4070*/  SHF.L.U32 R90, R154, 0x1f, RZ ;  /* 0x0000001f9a5a7819 */ /* 0x000fe200000006ff */
[----:B------:R-:W0:Y:S01]  /*4080*/  LDC R94, c[0x0][0x2f4] ;  /* 0x0000bd00ff5e7b82 */ /* 0x000e220000000800 */
[----:B------:R-:W-:Y:S02]  /*4090*/  BSSY B1, `(.L_x_2308) ;  /* 0x0000004000017945 */ /* 0x000fe40003800000 */
[----:B------:R-:W1:Y:S01]  /*40a0*/  SYNCS.PHASECHK.TRANS64.TRYWAIT P5, [R78+URZ+0x16890], R90 ;  /* 0x0168905a4e0075a7 */ /* 0x000e6200080a017f */
[----:B0-----:R-:W-:Y:S01]  /*40b0*/  IMAD.IADD R96, R94, 0x1, -R63 ;  /* 0x000000015e607824 */ /* 0x001fe200078e0a3f */
[----:B-1----:R-:W-:Y:S06]  /*40c0*/  @!P5 BRA `(.L_x_2309) ;  /* 0x000001740030d947 */ /* 0x002fec0003800000 */
.L_x_2560:
[----:B------:R-:W-:Y:S05]  /*40d0*/  BSYNC B1 ;  /* 0x0000000000017941 */ /* 0x000fea0003800000 */
.L_x_2308:
        /* <DEDUP_REMOVED lines=11> */
[----:B------:R-:W-:-:S05]  /*4190*/  IMAD.IADD R95, R95, 0x1, R89 ;  /* 0x000000015f5f7824 */ /* 0x000fca00078e0259 */
[----:B------:R-:W-:Y:S02]  /*41a0*/  IADD3.X R98, R76, R95, R5, P5, P6 ;  /* 0x0000005f4c627210 */ /* 0x000fe40002fec405 */
[----:B-1----:R-:W-:Y:S02]  /*41b0*/  IADD3 R47, R45, -0x80, RZ ;  /* 0xffffff802d2f7810 */ /* 0x002fe40007ffe0ff */
[----:B------:R-:W-:Y:S02]  /*41c0*/  SHF.R.S32.HI R45, RZ, 0x1f, R44 ;  /* 0x0000001fff2d7819 */ /* 0x000fe4000001142c */
[----:B------:R-:W-:Y:S02]  /*41d0*/  SHF.R.S32.HI R46, RZ, 0x1f, R47 ;  /* 0x0000001fff2e7819 */ /* 0x000fe4000001142f */
[----:B------:R-:W-:Y:S02]  /*41e0*/  LEA.HI R45, R45, R44, RZ, 0x4 ;  /* 0x0000002c2d2d7211 */ /* 0x000fe400078f20ff */
[----:B------:R-:W-:-:S02]  /*41f0*/  LEA.HI R46, R46, R47, RZ, 0x5 ;  /* 0x0000002f2e2e7211 */ /* 0x000fc400078f28ff */
[----:B------:R-:W-:Y:S02]  /*4200*/  LEA.HI.SX32 R45, R45, R6, 0x1c ;  /* 0x000000062d2d7211 */ /* 0x000fe400078fe2ff */
[----:B------:R-:W-:-:S03]  /*4210*/  SHF.R.S32.HI R46, RZ, 0x5, R46 ;  /* 0x00000005ff2e7819 */ /* 0x000fc6000001142e */
[----:B------:R-:W-:Y:S02]  /*4220*/  IMAD.SHL.U32 R97, R45, 0x8, RZ ;  /* 0x000000082d617824 */ /* 0x000fe400078e00ff */
[----:B------:R-:W-:-:S03]  /*4230*/  IMAD R45, R22, 0x2000, R4 ;  /* 0x00002000162d7824 */ /* 0x000fc600078e0204 */
[----:B------:R-:W-:Y:S01]  /*4240*/  LOP3.LUT R44, R70, 0x38, R97, 0xf8, !PT ;  /* 0x00000038462c7812 */ /* 0x000fe200078ef861 */
[----:B------:R-:W-:-:S03]  /*4250*/  IMAD R45, R45, 0x2, R2 ;  /* 0x000000022d2d7824 */ /* 0x000fc600078e0202 */
[----:B------:R-:W-:-:S05]  /*4260*/  LOP3.LUT R44, R44, R67, RZ, 0x3c, !PT ;  /* 0x000000432c2c7212 */ /* 0x000fca00078e3cff */
[----:B------:R-:W-:-:S04]  /*4270*/  IMAD R47, R46, 0x200, R44 ;  /* 0x000002002e2f7824 */ /* 0x000fc800078e022c */
[----:B------:R-:W-:-:S05]  /*4280*/  IMAD R47, R22, 0x2000, R47 ;  /* 0x00002000162f7824 */ /* 0x000fca00078e022f */
[----:B------:R-:W-:Y:S02]  /*4290*/  LEA R48, R47, R2, 0x1 ;  /* 0x000000022f307211 */ /* 0x000fe400078e08ff */
        /* <DEDUP_REMOVED lines=8> */
[----:B------:R-:W-:Y:S01]  /*4320*/  HADD2.F32 R104, -RZ, R104.H0_H0 ;  /* 0x20000068ff687230 */ /* 0x000fe20000004100 */
[----:B------:R-:W-:Y:S01]  /*4330*/  SHF.R.U32.HI R33, RZ, 0x10, R33 ;  /* 0x00000010ff217819 */ /* 0x000fe20000011621 */
[----:B------:R-:W-:Y:S01]  /*4340*/  HADD2.F32 R99, -RZ, R99.H0_H0 ;  /* 0x20000063ff637230 */ /* 0x000fe20000004100 */
[--C-:B------:R-:W-:Y:S02]  /*4350*/  SHF.R.U64 R14, R14, 0x10, R15.reuse ;  /* 0x000000100e0e7819 */ /* 0x100fe4000000120f */
[----:B------:R-:W-:Y:S01]  /*4360*/  SHF.R.U32.HI R32, RZ, 0x10, R15 ;  /* 0x00000010ff207819 */ /* 0x000fe2000001160f */
[----:B------:R-:W-:Y:S01]  /*4370*/  HADD2.F32 R33, -RZ, R33.H0_H0 ;  /* 0x20000021ff217230 */ /* 0x000fe20000004100 */
[----:B------:R-:W-:-:S02]  /*4380*/  SHF.R.U64 R15, R34, 0x10, R35 ;  /* 0x00000010220f7819 */ /* 0x000fc40000001223 */
[----:B------:R-:W-:Y:S01]  /*4390*/  SHF.R.U32.HI R34, RZ, 0x10, R35 ;  /* 0x00000010ff227819 */ /* 0x000fe20000011623 */
[----:B------:R-:W-:Y:S02]  /*43a0*/  HADD2.F32 R35, -RZ, R49.H0_H0 ;  /* 0x20000031ff237230 */ /* 0x000fe40000004100 */
[-C--:B------:R-:W-:Y:S01]  /*43b0*/  FMUL.FTZ R114, R106, R33.reuse ;  /* 0x000000216a727220 */ /* 0x080fe20000410000 */
[--C-:B-1----:R-:W-:Y:S02]  /*43c0*/  HADD2.F32 R49, -RZ, R45.reuse.H0_H0 ;  /* 0x2000002dff317230 */ /* 0x102fe40000004100 */
[----:B------:R-:W-:Y:S02]  /*43d0*/  HADD2.F32 R45, -RZ, R45.H1_H1 ;  /* 0x3000002dff2d7230 */ /* 0x000fe40000004100 */
[-C--:B------:R-:W-:Y:S01]  /*43e0*/  FMUL.FTZ R112, R35, R110.reuse ;  /* 0x0000006e23707220 */ /* 0x080fe20000410000 */
[----:B------:R-:W-:Y:S02]  /*43f0*/  HADD2.F32 R34, -RZ, R34.H0_H0 ;  /* 0x20000022ff227230 */ /* 0x000fe40000004100 */
[----:B------:R-:W-:Y:S01]  /*4400*/  FMUL.FTZ R110, R49, R110 ;  /* 0x0000006e316e7220 */ /* 0x000fe20000410000 */
[----:B------:R-:W-:Y:S01]  /*4410*/  FMUL.FTZ R109, R45, R33 ;  /* 0x000000212d6d7220 */ /* 0x000fe20000410000 */
[----:B------:R-:W-:-:S02]  /*4420*/  FFMA.FTZ R33, R49, R104, -R112 ;  /* 0x0000006831217223 */ /* 0x000fc40000010870 */
[----:B------:R-:W-:Y:S01]  /*4430*/  FFMA.FTZ R35, R35, R104, R110 ;  /* 0x0000006823237223 */ /* 0x000fe2000001006e */
[-C--:B------:R-:W-:Y:S01]  /*4440*/  FFMA.FTZ R104, R45, R99.reuse, -R114 ;  /* 0x000000632d687223 */ /* 0x080fe20000010872 */
[--C-:B------:R-:W-:Y:S02]  /*4450*/  HADD2.F32 R45, -RZ, R108.reuse.H1_H1 ;  /* 0x3000006cff2d7230 */ /* 0x100fe40000004100 */
[----:B------:R-:W-:Y:S01]  /*4460*/  FFMA.FTZ R106, R106, R99, R109 ;  /* 0x000000636a6a7223 */ /* 0x000fe2000001006d */
[----:B------:R-:W-:Y:S02]  /*4470*/  HADD2.F32 R49, -RZ, R108.H0_H0 ;  /* 0x2000006cff317230 */ /* 0x000fe40000004100 */
[----:B------:R-:W-:Y:S01]  /*4480*/  HADD2.F32 R110, -RZ, R51.H0_H0 ;  /* 0x20000033ff6e7230 */ /* 0x000fe20000004100 */
[----:B------:R-:W-:Y:S01]  /*4490*/  F2FP.F16.F32.PACK_AB R33, R104, R33 ;  /* 0x000000216821723e */ /* 0x000fe200000000ff */
[----:B------:R-:W-:Y:S01]  /*44a0*/  HADD2.F32 R108, -RZ, R47.H0_H0 ;  /* 0x2000002fff6c7230 */ /* 0x000fe20000004100 */
[----:B------:R-:W-:Y:S01]  /*44b0*/  F2FP.F16.F32.PACK_AB R35, R106, R35 ;  /* 0x000000236a23723e */ /* 0x000fe200000000ff */
[----:B------:R-:W-:-:S02]  /*44c0*/  HADD2.F32 R51, -RZ, R51.H1_H1 ;  /* 0x30000033ff337230 */ /* 0x000fc40000004100 */
[-C--:B------:R-:W-:Y:S01]  /*44d0*/  FMUL.FTZ R99, R110, R49.reuse ;  /* 0x000000316e637220 */ /* 0x080fe20000410000 */
[----:B------:R-:W-:Y:S02]  /*44e0*/  HADD2.F32 R47, -RZ, R47.H1_H1 ;  /* 0x3000002fff2f7230 */ /* 0x000fe40000004100 */
[C---:B------:R-:W-:Y:S01]  /*44f0*/  FMUL.FTZ R49, R108.reuse, R49 ;  /* 0x000000316c317220 */ /* 0x040fe20000410000 */
[----:B------:R-:W-:Y:S02]  /*4500*/  HADD2.F32 R112, -RZ, R32.H0_H0 ;  /* 0x20000020ff707230 */ /* 0x000fe40000004100 */
[-C--:B------:R-:W-:Y:S01]  /*4510*/  FMUL.FTZ R114, R51, R34.reuse ;  /* 0x0000002233727220 */ /* 0x080fe20000410000 */
[-C--:B------:R-:W-:Y:S01]  /*4520*/  FFMA.FTZ R32, R108, R45.reuse, -R99 ;  /* 0x0000002d6c207223 */ /* 0x080fe20000010863 */
[----:B------:R-:W-:Y:S01]  /*4530*/  FMUL.FTZ R116, R47, R34 ;  /* 0x000000222f747220 */ /* 0x000fe20000410000 */
[----:B------:R-:W-:Y:S01]  /*4540*/  FFMA.FTZ R34, R110, R45, R49 ;  /* 0x0000002d6e227223 */ /* 0x000fe20000010031 */
[----:B------:R-:W-:-:S02]  /*4550*/  HADD2.F32 R110, -RZ, R107.H0_H0 ;  /* 0x2000006bff6e7230 */ /* 0x000fc40000004100 */
[-C--:B------:R-:W-:Y:S01]  /*4560*/  FFMA.FTZ R45, R47, R112.reuse, -R114 ;  /* 0x000000702f2d7223 */ /* 0x080fe20000010872 */
[----:B------:R-:W-:Y:S02]  /*4570*/  HADD2.F32 R99, -RZ, R13.H0_H0 ;  /* 0x2000000dff637230 */ /* 0x000fe40000004100 */
[----:B------:R-:W-:Y:S01]  /*4580*/  FFMA.FTZ R47, R51, R112, R116 ;  /* 0x00000070332f7223 */ /* 0x000fe20000010074 */
[----:B------:R-:W-:Y:S02]  /*4590*/  HADD2.F32 R49, -RZ, R48.H0_H0 ;  /* 0x20000030ff317230 */ /* 0x000fe40000004100 */
[----:B------:R-:W-:Y:S02]  /*45a0*/  HADD2.F32 R13, -RZ, R44.H0_H0 ;  /* 0x2000002cff0d7230 */ /* 0x000fe40000004100 */
[----:B------:R-:W-:Y:S02]  /*45b0*/  HADD2.F32 R48, -RZ, R48.H1_H1 ;  /* 0x30000030ff307230 */ /* 0x000fe40000004100 */
[----:B------:R-:W-:-:S02]  /*45c0*/  HADD2.F32 R44, -RZ, R44.H1_H1 ;  /* 0x3000002cff2c7230 */ /* 0x000fc40000004100 */
[----:B------:R-:W-:Y:S02]  /*45d0*/  HADD2.F32 R108, -RZ, R107.H1_H1 ;  /* 0x3000006bff6c7230 */ /* 0x000fe40000004100 */
        /* <DEDUP_REMOVED lines=10> */
[----:B------:R-:W-:Y:S02]  /*4680*/  HADD2.F32 R105, -RZ, R105.H1_H1 ;  /* 0x30000069ff697230 */ /* 0x000fe40000004100 */
[----:B------:R-:W-:Y:S02]  /*4690*/  HADD2.F32 R107, -RZ, R15.H0_H0 ;  /* 0x2000000fff6b7230 */ /* 0x000fe40000004100 */
[----:B------:R-:W-:Y:S02]  /*46a0*/  HADD2.F32 R48, -RZ, R50.H0_H0 ;  /* 0x20000032ff307230 */ /* 0x000fe40000004100 */
[----:B------:R-:W-:Y:S02]  /*46b0*/  HADD2.F32 R15, -RZ, R46.H0_H0 ;  /* 0x2000002eff0f7230 */ /* 0x000fe40000004100 */
[----:B------:R-:W-:Y:S02]  /*46c0*/  HADD2.F32 R50, -RZ, R50.H1_H1 ;  /* 0x30000032ff327230 */ /* 0x000fe40000004100 */
[----:B------:R-:W-:-:S02]  /*46d0*/  HADD2.F32 R46, -RZ, R46.H1_H1 ;  /* 0x3000002eff2e7230 */ /* 0x000fc40000004100 */
[----:B------:R-:W-:Y:S02]  /*46e0*/  HADD2.F32 R99, -RZ, R14.H0_H0 ;  /* 0x2000000eff637230 */ /* 0x000fe40000004100 */
[----:B------:R-:W-:Y:S01]  /*46f0*/  FMUL.FTZ R14, R48, R105 ;  /* 0x00000069300e7220 */ /* 0x000fe20000410000 */
[----:B------:R-:W-:Y:S01]  /*4700*/  FMUL.FTZ R109, R50, R107 ;  /* 0x0000006b326d7220 */ /* 0x000fe20000410000 */
[C---:B------:R-:W-:Y:S01]  /*4710*/  FMUL.FTZ R105, R15.reuse, R105 ;  /* 0x000000690f697220 */ /* 0x040fe20000410000 */
[----:B------:R-:W-:Y:S01]  /*4720*/  FMUL.FTZ R107, R46, R107 ;  /* 0x0000006b2e6b7220 */ /* 0x000fe20000410000 */
[-C--:B------:R-:W-:Y:S01]  /*4730*/  FFMA.FTZ R14, R15, R51.reuse, -R14 ;  /* 0x000000330f0e7223 */ /* 0x080fe2000001080e */
[----:B------:R-:W-:Y:S01]  /*4740*/  F2FP.F16.F32.PACK_AB R15, R45, R32 ;  /* 0x000000202d0f723e */ /* 0x000fe200000000ff */
[----:B------:R-:W-:Y:S01]  /*4750*/  FFMA.FTZ R105, R48, R51, R105 ;  /* 0x0000003330697223 */ /* 0x000fe20000010069 */
[-C--:B------:R-:W-:Y:S01]  /*4760*/  FFMA.FTZ R109, R46, R99.reuse, -R109 ;  /* 0x000000632e6d7223 */ /* 0x080fe2000001086d */
[----:B------:R-:W-:Y:S01]  /*4770*/  FFMA.FTZ R50, R50, R99, R107 ;  /* 0x0000006332327223 */ /* 0x000fe2000001006b */
[----:B------:R-:W-:Y:S01]  /*4780*/  F2FP.F16.F32.PACK_AB R32, R49, R12 ;  /* 0x0000000c3120723e */ /* 0x000fe200000000ff */
[----:B------:R-:W-:Y:S01]  /*4790*/  IMAD.MOV.U32 R45, RZ, RZ, R33 ;  /* 0x000000ffff2d7224 */ /* 0x000fe200078e0021 */
[----:B------:R-:W-:Y:S01]  /*47a0*/  F2FP.F16.F32.PACK_AB R51, R47, R34 ;  /* 0x000000222f33723e */ /* 0x000fe200000000ff */
[----:B------:R-:W-:Y:S01]  /*47b0*/  IMAD.MOV.U32 R49, RZ, RZ, R35 ;  /* 0x000000ffff317224 */ /* 0x000fe200078e0023 */
[----:B------:R-:W-:Y:S01]  /*47c0*/  F2FP.F16.F32.PACK_AB R48, R44, R13 ;  /* 0x0000000d2c30723e */ /* 0x000fe200000000ff */
[----:B------:R-:W-:Y:S01]  /*47d0*/  IMAD.MOV.U32 R44, RZ, RZ, R32 ;  /* 0x000000ffff2c7224 */ /* 0x000fe200078e0020 */
[----:B------:R-:W-:Y:S01]  /*47e0*/  F2FP.F16.F32.PACK_AB R46, R109, R14 ;  /* 0x0000000e6d2e723e */ /* 0x000fe200000000ff */
[----:B------:R-:W-:Y:S01]  /*47f0*/  IMAD.MOV.U32 R47, RZ, RZ, R15 ;  /* 0x000000ffff2f7224 */ /* 0x000fe200078e000f */
[----:B------:R-:W-:-:S07]  /*4800*/  F2FP.F16.F32.PACK_AB R50, R50, R105 ;  /* 0x000000693232723e */ /* 0x000fce00000000ff */
.L_x_2313:
[----:B------:R-:W-:Y:S05]  /*4810*/  BSYNC B2 ;  /* 0x0000000000027941 */ /* 0x000fea0003800000 */
.L_x_2312:
        /* <DEDUP_REMOVED lines=12> */
.L_x_2311:
[----:B------:R-:W-:Y:S05]  /*48e0*/  BSYNC B1 ;  /* 0x0000000000017941 */ /* 0x000fea0003800000 */
.L_x_2310:
[----:B-1----:R-:W-:Y:S02]  /*48f0*/  VIADD R13, R19, 0x60 ;  /* 0x00000060130d7836 */ /* 0x002fe40000000000 */
[-C--:B------:R-:W-:Y:S02]  /*4900*/  IMAD R12, R65, R86.reuse, RZ ;  /* 0x00000056410c7224 */ /* 0x080fe400078e02ff */
[C---:B------:R-:W-:Y:S01]  /*4910*/  IMAD.WIDE.U32 R84, R13.reuse, R86, R84 ;  /* 0x000000560d547225 */ /* 0x040fe200078e0054 */
[----:B------:R-:W-:-:S03]  /*4920*/  ISETP.GE.OR P5, PT, R13, R83, P1 ;  /* 0x000000530d00720c */ /* 0x000fc60000fa6670 */
[----:B------:R-:W-:-:S10]  /*4930*/  IMAD R47, R13, R87, R12 ;  /* 0x000000570d2f7224 */ /* 0x000fd400078e020c */
[----:B------:R-:W-:Y:S05]  /*4940*/  @P5 BRA `(.L_x_2298) ;  /* 0x0000000800605947 */ /* 0x000fea0003800000 */
[----:B------:R-:W2:Y:S01]  /*4950*/  LDL R14, [R1+0x48] ;  /* 0x00004800010e7983 */ /* 0x000ea20000100800 */
[----:B------:R-:W-:Y:S01]  /*4960*/  IADD3 R47, R85, R47, RZ ;  /* 0x0000002f552f7210 */ /* 0x000fe20007ffe0ff */
[C---:B------:R-:W-:Y:S01]  /*4970*/  VIADD R15, R19.reuse, 0x60 ;  /* 0x00000060130f7836 */ /* 0x040fe20000000000 */
[----:B------:R-:W-:Y:S01]  /*4980*/  IADD3 R12, P5, P6, R56, R84, R7 ;  /* 0x00000054380c7210 */ /* 0x000fe20007ebe007 */
[----:B------:R-:W-:Y:S01]  /*4990*/  VIADD R32, R19, 0x60 ;  /* 0x0000006013207836 */ /* 0x000fe20000000000 */
[----:B------:R-:W-:Y:S01]  /*49a0*/  SEL R96, R63, R96, !P0 ;  /* 0x000000603f607207 */ /* 0x000fe20004000000 */
[----:B------:R-:W-:Y:S01]  /*49b0*/  IMAD.SHL.U32 R15, R15, 0x40, RZ ;  /* 0x000000400f0f7824 */ /* 0x000fe200078e00ff */
[----:B------:R-:W-:Y:S01]  /*49c0*/  IADD3.X R13, R76, R47, R5, P5, P6 ;  /* 0x0000002f4c0d7210 */ /* 0x000fe20002fec405 */
[----:B------:R-:W-:Y:S01]  /*49d0*/  IMAD.SHL.U32 R32, R32, 0x40, RZ ;  /* 0x0000004020207824 */ /* 0x000fe200078e00ff */
[----:B------:R-:W-:Y:S01]  /*49e0*/  LEA R44, P5, R12, R80, 0x1 ;  /* 0x000000500c2c7211 */ /* 0x000fe200078a08ff */
[----:B------:R-:W-:Y:S01]  /*49f0*/  BSSY B1, `(.L_x_2314) ;  /* 0x0000068000017945 */ /* 0x000fe20003800000 */
[----:B------:R-:W-:-:S02]  /*4a00*/  LOP3.LUT R15, R15, 0x1c0, RZ, 0xc0, !PT ;  /* 0x000001c00f0f7812 */ /* 0x000fc400078ec0ff */
[----:B------:R-:W-:Y:S02]  /*4a10*/  LEA.HI.X R45, R12, R81, R13, 0x1, P5 ;  /* 0x000000510c2d7211 */ /* 0x000fe400028f0c0d */
[----:B------:R-:W-:Y:S02]  /*4a20*/  SHF.R.S32.HI R13, RZ, 0x1f, R96 ;  /* 0x0000001fff0d7819 */ /* 0x000fe40000011460 */
[----:B------:R-:W-:Y:S02]  /*4a30*/  LOP3.LUT R32, R32, 0x1c0, RZ, 0xc0, !PT ;  /* 0x000001c020207812 */ /* 0x000fe400078ec0ff */
[----:B------:R-:W-:Y:S02]  /*4a40*/  LEA.HI R13, R13, R96, RZ, 0x4 ;  /* 0x000000600d0d7211 */ /* 0x000fe400078f20ff */
[----:B------:R-:W-:Y:S02]  /*4a50*/  SHF.R.U32.HI R15, RZ, 0x3, R15 ;  /* 0x00000003ff0f7819 */ /* 0x000fe4000001160f */
[----:B------:R-:W-:-:S05]  /*4a60*/  LEA.HI.SX32 R13, R13, R6, 0x1c ;  /* 0x000000060d0d7211 */ /* 0x000fca00078fe2ff */
[----:B------:R-:W-:Y:S02]  /*4a70*/  IMAD.SHL.U32 R49, R13, 0x8, RZ ;  /* 0x000000080d317824 */ /* 0x000fe400078e00ff */
[----:B------:R-:W-:-:S03]  /*4a80*/  IMAD R13, R22, 0x2000, R3 ;  /* 0x00002000160d7824 */ /* 0x000fc600078e0203 */
[----:B------:R-:W-:Y:S01]  /*4a90*/  LOP3.LUT R12, R32, 0x38, R49, 0xf8, !PT ;  /* 0x00000038200c7812 */ /* 0x000fe200078ef831 */
[----:B------:R-:W-:-:S03]  /*4aa0*/  IMAD R13, R13, 0x2, R2 ;  /* 0x000000020d0d7824 */ /* 0x000fc600078e0202 */
[----:B------:R-:W-:-:S04]  /*4ab0*/  LOP3.LUT R12, R12, R15, RZ, 0x3c, !PT ;  /* 0x0000000f0c0c7212 */ /* 0x000fc800078e3cff */
[----:B--2---:R-:W-:-:S05]  /*4ac0*/  IADD3 R15, R14, R12, RZ ;  /* 0x0000000c0e0f7210 */ /* 0x004fca0007ffe0ff */
        /* <DEDUP_REMOVED lines=8> */
[----:B------:R-:W-:Y:S01]  /*4b50*/  HADD2.F32 R46, -RZ, R101.H1_H1 ;  /* 0x30000065ff2e7230 */ /* 0x000fe20000004100 */
[----:B------:R-:W-:Y:S01]  /*4b60*/  SHF.R.U64 R37, R38, 0x10, R39 ;  /* 0x0000001026257819 */ /* 0x000fe20000001227 */
[----:B------:R-:W-:Y:S01]  /*4b70*/  HADD2.F32 R103, -RZ, R103.H0_H0 ;  /* 0x20000067ff677230 */ /* 0x000fe20000004100 */
[----:B------:R-:W-:Y:S01]  /*4b80*/  SHF.R.U64 R38, R42, 0x10, R43 ;  /* 0x000000102a267819 */ /* 0x000fe2000000122b */
[----:B--2---:R-:W-:Y:S01]  /*4b90*/  IMAD.MOV.U32 R42, RZ, RZ, R33 ;  /* 0x000000ffff2a7224 */ /* 0x004fe200078e0021 */
[----:B------:R-:W-:Y:S01]  /*4ba0*/  SHF.R.U32.HI R87, RZ, 0x10, R41 ;  /* 0x00000010ff577819 */ /* 0x000fe20000011629 */
[----:B-1----:R-:W-:Y:S01]  /*4bb0*/  IMAD.MOV.U32 R33, RZ, RZ, R15 ;  /* 0x000000ffff217224 */ /* 0x002fe200078e000f */
[----:B------:R-:W-:Y:S01]  /*4bc0*/  SHF.R.U32.HI R86, RZ, 0x10, R43 ;  /* 0x00000010ff567819 */ /* 0x000fe2000001162b */
[----:B------:R-:W-:Y:S01]  /*4bd0*/  IMAD.MOV.U32 R43, RZ, RZ, R35 ;  /* 0x000000ffff2b7224 */ /* 0x000fe200078e0023 */
[----:B------:R-:W-:Y:S01]  /*4be0*/  SHF.R.U64 R40, R40, 0x10, R41 ;  /* 0x0000001028287819 */ /* 0x000fe20000001229 */
[--C-:B------:R-:W-:Y:S01]  /*4bf0*/  HADD2.F32 R35, -RZ, R42.reuse.H0_H0 ;  /* 0x2000002aff237230 */ /* 0x100fe20000004100 */
[----:B------:R-:W-:Y:S01]  /*4c00*/  SHF.R.U32.HI R41, RZ, 0x10, R39 ;  /* 0x00000010ff297819 */ /* 0x000fe20000011627 */
[----:B------:R-:W-:Y:S01]  /*4c10*/  HADD2.F32 R42, -RZ, R42.H1_H1 ;  /* 0x3000002aff2a7230 */ /* 0x000fe20000004100 */
[----:B------:R-:W-:Y:S01]  /*4c20*/  MOV R39, R32 ;  /* 0x0000002000277202 */ /* 0x000fe20000000f00 */
[----:B------:R-:W-:-:S02]  /*4c30*/  HADD2.F32 R87, -RZ, R87.H0_H0 ;  /* 0x20000057ff577230 */ /* 0x000fc40000004100 */
[-C--:B------:R-:W-:Y:S01]  /*4c40*/  FMUL.FTZ R50, R35, R48.reuse ;  /* 0x0000003023327220 */ /* 0x080fe20000410000 */
[--C-:B------:R-:W-:Y:S02]  /*4c50*/  HADD2.F32 R15, -RZ, R13.reuse.H0_H0 ;  /* 0x2000000dff0f7230 */ /* 0x100fe40000004100 */
[----:B------:R-:W-:Y:S02]  /*4c60*/  HADD2.F32 R32, -RZ, R13.H1_H1 ;  /* 0x3000000dff207230 */ /* 0x000fe40000004100 */
[-C--:B------:R-:W-:Y:S01]  /*4c70*/  FMUL.FTZ R89, R42, R87.reuse ;  /* 0x000000572a597220 */ /* 0x080fe20000410000 */
[----:B------:R-:W-:Y:S02]  /*4c80*/  HADD2.F32 R51, -RZ, R51.H0_H0 ;  /* 0x20000033ff337230 */ /* 0x000fe40000004100 */
[C---:B------:R-:W-:Y:S01]  /*4c90*/  FMUL.FTZ R48, R15.reuse, R48 ;  /* 0x000000300f307220 */ /* 0x040fe20000410000 */
[----:B------:R-:W-:Y:S01]  /*4ca0*/  FFMA.FTZ R13, R15, R46, -R50 ;  /* 0x0000002e0f0d7223 */ /* 0x000fe20000010832 */
[----:B------:R-:W-:Y:S01]  /*4cb0*/  FMUL.FTZ R87, R32, R87 ;  /* 0x0000005720577220 */ /* 0x000fe20000410000 */
[----:B------:R-:W-:-:S02]  /*4cc0*/  HADD2.F32 R86, -RZ, R86.H0_H0 ;  /* 0x20000056ff567230 */ /* 0x000fc40000004100 */
[----:B------:R-:W-:Y:S01]  /*4cd0*/  FFMA.FTZ R15, R35, R46, R48 ;  /* 0x0000002e230f7223 */ /* 0x000fe20000010030 */
[-C--:B------:R-:W-:Y:S01]  /*4ce0*/  FFMA.FTZ R32, R32, R51.reuse, -R89 ;  /* 0x0000003320207223 */ /* 0x080fe20000010859 */
[----:B------:R-:W-:Y:S01]  /*4cf0*/  FFMA.FTZ R42, R42, R51, R87 ;  /* 0x000000332a2a7223 */ /* 0x000fe20000010057 */
[----:B------:R-:W-:Y:S02]  /*4d00*/  HADD2.F32 R51, -RZ, R102.H1_H1 ;  /* 0x30000066ff337230 */ /* 0x000fe40000004100 */
[--C-:B------:R-:W-:Y:S01]  /*4d10*/  HADD2.F32 R48, -RZ, R43.reuse.H0_H0 ;  /* 0x2000002bff307230 */ /* 0x100fe20000004100 */
[----:B------:R-:W-:Y:S01]  /*4d20*/  F2FP.F16.F32.PACK_AB R13, R32, R13 ;  /* 0x0000000d200d723e */ /* 0x000fe200000000ff */
[----:B------:R-:W-:Y:S02]  /*4d30*/  HADD2.F32 R43, -RZ, R43.H1_H1 ;  /* 0x3000002bff2b7230 */ /* 0x000fe40000004100 */
[--C-:B------:R-:W-:Y:S02]  /*4d40*/  HADD2.F32 R35, -RZ, R33.reuse.H0_H0 ;  /* 0x20000021ff237230 */ /* 0x100fe40000004100 */
[----:B------:R-:W-:Y:S01]  /*4d50*/  FMUL.FTZ R88, R48, R51 ;  /* 0x0000003330587220 */ /* 0x000fe20000410000 */
[----:B------:R-:W-:-:S02]  /*4d60*/  HADD2.F32 R46, -RZ, R33.H1_H1 ;  /* 0x30000021ff2e7230 */ /* 0x000fc40000004100 */
[-C--:B------:R-:W-:Y:S01]  /*4d70*/  FMUL.FTZ R87, R43, R86.reuse ;  /* 0x000000562b577220 */ /* 0x080fe20000410000 */
[----:B------:R-:W-:Y:S02]  /*4d80*/  HADD2.F32 R50, -RZ, R100.H1_H1 ;  /* 0x30000064ff327230 */ /* 0x000fe40000004100 */
[C---:B------:R-:W-:Y:S01]  /*4d90*/  FMUL.FTZ R51, R35.reuse, R51 ;  /* 0x0000003323337220 */ /* 0x040fe20000410000 */
[----:B------:R-:W-:Y:S02]  /*4da0*/  HADD2.F32 R41, -RZ, R41.H0_H0 ;  /* 0x20000029ff297230 */ /* 0x000fe40000004100 */
[----:B------:R-:W-:Y:S01]  /*4db0*/  FMUL.FTZ R86, R46, R86 ;  /* 0x000000562e567220 */ /* 0x000fe20000410000 */
[----:B------:R-:W-:Y:S02]  /*4dc0*/  HADD2.F32 R101, -RZ, R101.H0_H0 ;  /* 0x20000065ff657230 */ /* 0x000fe40000004100 */
[-C--:B------:R-:W-:Y:S01]  /*4dd0*/  FFMA.FTZ R33, R35, R50.reuse, -R88 ;  /* 0x0000003223217223 */ /* 0x080fe20000010858 */
[----:B------:R-:W-:Y:S01]  /*4de0*/  FFMA.FTZ R35, R48, R50, R51 ;  /* 0x0000003230237223 */ /* 0x000fe20000010033 */
[-C--:B------:R-:W-:Y:S01]  /*4df0*/  FFMA.FTZ R46, R46, R41.reuse, -R87 ;  /* 0x000000292e2e7223 */ /* 0x080fe20000010857 */
[----:B------:R-:W-:Y:S01]  /*4e00*/  FFMA.FTZ R48, R43, R41, R86 ;  /* 0x000000292b307223 */ /* 0x000fe20000010056 */
[----:B------:R-:W-:-:S02]  /*4e10*/  HADD2.F32 R43, -RZ, R40.H0_H0 ;  /* 0x20000028ff2b7230 */ /* 0x000fc40000004100 */
[--C-:B------:R-:W-:Y:S01]  /*4e20*/  HADD2.F32 R41, -RZ, R39.reuse.H0_H0 ;  /* 0x20000027ff297230 */ /* 0x100fe20000004100 */
[----:B------:R-:W-:Y:S01]  /*4e30*/  F2FP.F16.F32.PACK_AB R46, R46, R33 ;  /* 0x000000212e2e723e */ /* 0x000fe200000000ff */
[--C-:B------:R-:W-:Y:S01]  /*4e40*/  HADD2.F32 R40, -RZ, R12.reuse.H0_H0 ;  /* 0x2000000cff287230 */ /* 0x100fe20000004100 */
[----:B------:R-:W-:Y:S01]  /*4e50*/  F2FP.F16.F32.PACK_AB R33, R42, R15 ;  /* 0x0000000f2a21723e */ /* 0x000fe200000000ff */
[----:B------:R-:W-:Y:S02]  /*4e60*/  HADD2.F32 R39, -RZ, R39.H1_H1 ;  /* 0x30000027ff277230 */ /* 0x000fe40000004100 */
[-C--:B------:R-:W-:Y:S01]  /*4e70*/  FMUL.FTZ R51, R41, R103.reuse ;  /* 0x0000006729337220 */ /* 0x080fe20000410000 */
[----:B------:R-:W-:Y:S02]  /*4e80*/  HADD2.F32 R12, -RZ, R12.H1_H1 ;  /* 0x3000000cff0c7230 */ /* 0x000fe40000004100 */
[----:B------:R-:W-:Y:S01]  /*4e90*/  FMUL.FTZ R50, R40, R103 ;  /* 0x0000006728327220 */ /* 0x000fe20000410000 */
[----:B------:R-:W-:-:S02]  /*4ea0*/  HADD2.F32 R36, -RZ, R36.H0_H0 ;  /* 0x20000024ff247230 */ /* 0x000fc40000004100 */
[----:B------:R-:W-:Y:S01]  /*4eb0*/  FMUL.FTZ R87, R39, R43 ;  /* 0x0000002b27577220 */ /* 0x000fe20000410000 */
[----:B------:R-:W-:Y:S01]  /*4ec0*/  FFMA.FTZ R51, R40, R101, -R51 ;  /* 0x0000006528337223 */ /* 0x000fe20000010833 */
[C---:B------:R-:W-:Y:S01]  /*4ed0*/  FMUL.FTZ R86, R12.reuse, R43 ;  /* 0x0000002b0c567220 */ /* 0x040fe20000410000 */
[----:B------:R-:W-:Y:S01]  /*4ee0*/  FFMA.FTZ R50, R41, R101, R50 ;  /* 0x0000006529327223 */ /* 0x000fe20000010032 */
[-C--:B------:R-:W-:Y:S01]  /*4ef0*/  FFMA.FTZ R40, R12, R36.reuse, -R87 ;  /* 0x000000240c287223 */ /* 0x080fe20000010857 */
[----:B------:R-:W-:Y:S02]  /*4f00*/  HADD2.F32 R41, -RZ, R102.H0_H0 ;  /* 0x20000066ff297230 */ /* 0x000fe40000004100 */
[----:B------:R-:W-:Y:S01]  /*4f10*/  FFMA.FTZ R87, R39, R36, R86 ;  /* 0x0000002427577223 */ /* 0x000fe20000010056 */
[----:B------:R-:W-:Y:S01]  /*4f20*/  HADD2.F32 R36, -RZ, R34.H0_H0 ;  /* 0x20000022ff247230 */ /* 0x000fe20000004100 */
[----:B------:R-:W-:Y:S01]  /*4f30*/  F2FP.F16.F32.PACK_AB R35, R48, R35 ;  /* 0x000000233023723e */ /* 0x000fe200000000ff */
[----:B------:R-:W-:-:S02]  /*4f40*/  HADD2.F32 R43, -RZ, R38.H0_H0 ;  /* 0x20000026ff2b7230 */ /* 0x000fc40000004100 */
[----:B------:R-:W-:Y:S02]  /*4f50*/  HADD2.F32 R12, -RZ, R14.H0_H0 ;  /* 0x2000000eff0c7230 */ /* 0x000fe40000004100 */
[-C--:B------:R-:W-:Y:S01]  /*4f60*/  FMUL.FTZ R89, R36, R41.reuse ;  /* 0x0000002924597220 */ /* 0x080fe20000410000 */
        /* <DEDUP_REMOVED lines=13> */
[----:B------:R-:W-:-:S03]  /*5040*/  F2FP.F16.F32.PACK_AB R12, R40, R51 ;  /* 0x00000033280c723e */ /* 0x000fc600000000ff */
[----:B------:R-:W-:Y:S02]  /*5050*/  F2FP.F16.F32.PACK_AB R14, R14, R89 ;  /* 0x000000590e0e723e */ /* 0x000fe400000000ff */
[----:B------:R-:W-:-:S07]  /*5060*/  F2FP.F16.F32.PACK_AB R34, R34, R41 ;  /* 0x000000292222723e */ /* 0x000fce00000000ff */
.L_x_2315:
[----:B------:R-:W-:Y:S05]  /*5070*/  BSYNC B1 ;  /* 0x0000000000017941 */ /* 0x000fea0003800000 */
.L_x_2314:
        /* <DEDUP_REMOVED lines=10> */
.L_x_2281:
[----:B------:R-:W2:Y:S02]  /*5120*/  LDL R12, [R1+0x4] ;  /* 0x00000400010c7983 */ /* 0x000ea40000100800 */
[----:B--2---:R-:W-:-:S13]  /*5130*/  ISETP.NE.AND P3, PT, R12, 0x3, PT ;  /* 0x000000030c00780c */ /* 0x004fda0003f65270 */
[----:B------:R-:W-:Y:S05]  /*5140*/  @!P3 BRA `(.L_x_2316) ;  /* 0x000000000004b947 */ /* 0x000fea0003800000 */
[----:B------:R-:W-:Y:S01]  /*5150*/  BPT.TRAP 0x1 ;  /* 0x000000040000795c */ /* 0x000fe20000300000 */
.L_x_2316:
[----:B------:R-:W-:Y:S01]  /*5160*/  IMAD R78, R22, 0x8, R2 ;  /* 0x00000008164e7824 */ /* 0x000fe200078e0202 */
[----:B------:R-:W-:Y:S01]  /*5170*/  SHF.L.U32 R90, R154, 0x1f, RZ ;  /* 0x0000001f9a5a7819 */ /* 0x000fe200000006ff */
[----:B------:R-:W-:Y:S01]  /*5180*/  IMAD R83, R27, -0x80, R25 ;  /* 0xffffff801b537824 */ /* 0x000fe200078e0219 */
[----:B------:R-:W-:Y:S02]  /*5190*/  BSSY B1, `(.L_x_2317) ;  /* 0x0000004000017945 */ /* 0x000fe40003800000 */
[----:B------:R-:W1:Y:S02]  /*51a0*/  SYNCS.PHASECHK.TRANS64.TRYWAIT P4, [R78+URZ+0x16890], R90 ;  /* 0x0168905a4e0075a7 */ /* 0x000e64000808017f */
[----:B------:R-:W-:Y:S01]  /*51b0*/  VIMNMX R83, R83, 0x80, PT ;  /* 0x0000008053537848 */ /* 0x000fe20003fe0100 */
[----:B-1----:R-:W-:Y:S06]  /*51c0*/  @!P4 BRA `(.L_x_2318) ;  /* 0x000001640004c947 */ /* 0x002fec0003800000 */
.L_x_2561:
[----:B------:R-:W-:Y:S05]  /*51d0*/  BSYNC B1 ;  /* 0x0000000000017941 */ /* 0x000fea0003800000 */
.L_x_2317:
[----:B------:R-:W-:Y:S01]  /*51e0*/  ISETP.GE.AND P4, PT, R19, R83, PT ;  /* 0x000000531300720c */ /* 0x000fe20003f86270 */
[----:B------:R-:W-:-:S12]  /*51f0*/  BSSY B1, `(.L_x_2319) ;  /* 0x0000006000017945 */ /* 0x000fd80003800000 */
[----:B------:R-:W-:Y:S05]  /*5200*/  @P4 BRA `(.L_x_2320) ;  /* 0x0000000000104947 */ /* 0x000fea0003800000 */
[----:B------:R-:W2:Y:S04]  /*5210*/  @!P1 LDS.128 R12, [R82+0xe000] ;  /* 0x00e00000520c9984 */ /* 0x000ea80000000c00 */
[----:B0-----:R-:W0:Y:S04]  /*5220*/  @!P2 LDS.128 R32, [R79+0xe000] ;  /* 0x00e000004f20a984 */ /* 0x001e280000000c00 */
[----:B--2---:R2:W-:Y:S04]  /*5230*/  @!P1 STG.E.128 desc[UR40][R38.64], R12 ;  /* 0x0000000c26009986 */ /* 0x0045e8000c101d28 */
[----:B0-----:R2:W-:Y:S02]  /*5240*/  @!P2 STG.E.128 desc[UR40][R38.64+0x40], R32 ;  /* 0x000040202600a986 */ /* 0x0015e4000c101d28 */
.L_x_2320:
[----:B------:R-:W-:Y:S05]  /*5250*/  BSYNC B1 ;  /* 0x0000000000017941 */ /* 0x000fea0003800000 */
.L_x_2319:
[----:B--2---:R-:W-:-:S05]  /*5260*/  VIADD R12, R19, 0x60 ;  /* 0x00000060130c7836 */ /* 0x004fca0000000000 */
[----:B------:R-:W-:-:S13]  /*5270*/  ISETP.GE.AND P4, PT, R12, R83, PT ;  /* 0x000000530c00720c */ /* 0x000fda0003f86270 */
[----:B------:R-:W-:Y:S05]  /*5280*/  @P4 BRA `(.L_x_2298) ;  /* 0x0000000000104947 */ /* 0x000fea0003800000 */
[----:B------:R-:W2:Y:S04]  /*5290*/  @!P1 LDS.128 R12, [R82+0x11000] ;  /* 0x01100000520c9984 */ /* 0x000ea80000000c00 */
[----:B0-----:R-:W0:Y:S04]  /*52a0*/  @!P2 LDS.128 R32, [R79+0x11000] ;  /* 0x011000004f20a984 */ /* 0x001e280000000c00 */
[----:B--2---:R2:W-:Y:S04]  /*52b0*/  @!P1 STG.E.128 desc[UR40][R36.64], R12 ;  /* 0x0000000c24009986 */ /* 0x0045e8000c101d28 */
[----:B0-----:R2:W-:Y:S02]  /*52c0*/  @!P2 STG.E.128 desc[UR40][R36.64+0x40], R32 ;  /* 0x000040202400a986 */ /* 0x0015e4000c101d28 */
.L_x_2298:
[----:B------:R-:W-:Y:S05]  /*52d0*/  BSYNC B0 ;  /* 0x0000000000007941 */ /* 0x000fea0003800000 */
.L_x_2280:
        /* <DEDUP_REMOVED lines=17> */
.L_x_2322:
[----:B------:R-:W-:Y:S05]  /*53f0*/  BSYNC B0 ;  /* 0x0000000000007941 */ /* 0x000fea0003800000 */
.L_x_2321:
[----:B------:R-:W2:Y:S01]  /*5400*/  SYNCS.PHASECHK.TRANS64.TRYWAIT P3, [R78+URZ+0x168b0], R90 ;  /* 0x0168b05a4e0075a7 */ /* 0x000ea2000806017f */
[----:B------:R-:W-:Y:S01]  /*5410*/  ULDC UR42, c[0x0][0x2f4] ;  /* 0x0000bd00002a7ab9 */ /* 0x000fe20000000800 */
[----:B------:R-:W-:Y:S01]  /*5420*/  ULDC.64 UR36, c[0x0][0x328] ;  /* 0x0000ca0000247ab9 */ /* 0x000fe20000000a00 */
[----:B------:R-:W-:Y:S01]  /*5430*/  ULDC.64 UR38, c[0x0][0x318] ;  /* 0x0000c60000267ab9 */ /* 0x000fe20000000a00 */
[----:B------:R-:W-:Y:S01]  /*5440*/  BSSY B0, `(.L_x_2323) ;  /* 0x0000003000007945 */ /* 0x000fe20003800000 */
[----:B------:R-:W-:-:S03]  /*5450*/  IMAD.WIDE R32, R27, 0x80, R8 ;  /* 0x000000801b207825 */ /* 0x000fc600078e0208 */
[----:B--2---:R-:W-:Y:S05]  /*5460*/  @!P3 BRA `(.L_x_2324) ;  /* 0x000001600070b947 */ /* 0x004fea0003800000 */
.L_x_2562:
[----:B------:R-:W-:Y:S05]  /*5470*/  BSYNC B0 ;  /* 0x0000000000007941 */ /* 0x000fea0003800000 */
.L_x_2323:
        /* <DEDUP_REMOVED lines=10> */
[----:B0-----:R-:W-:Y:S02]  /*5520*/  LEA.HI.X R35, R12, UR39, R13, 0x1, P3 ;  /* 0x000000270c237c11 */ /* 0x001fe400098f0c0d */
[----:B------:R-:W-:-:S13]  /*5530*/  ISETP.GE.AND P3, PT, R16, UR42, PT ;  /* 0x0000002a10007c0c */ /* 0x000fda000bf66270 */
[----:B------:R-:W0:Y:S04]  /*5540*/  @!P3 LDS.128 R12, [R82] ;  /* 0x00000000520cb984 */ /* 0x000e280000000c00 */
[----:B0-----:R-:W-:Y:S01]  /*5550*/  @!P3 STG.E.128 desc[UR40][R34.64], R12 ;  /* 0x0000000c2200b986 */ /* 0x001fe2000c101d28 */
[----:B------:R-:W-:-:S13]  /*5560*/  ISETP.GE.AND P3, PT, R66, UR42, PT ;  /* 0x0000002a42007c0c */ /* 0x000fda000bf66270 */
[----:B------:R-:W0:Y:S04]  /*5570*/  @!P3 LDS.128 R12, [R79] ;  /* 0x000000004f0cb984 */ /* 0x000e280000000c00 */
[----:B0-----:R3:W-:Y:S02]  /*5580*/  @!P3 STG.E.128 desc[UR40][R34.64+0x40], R12 ;  /* 0x0000400c2200b986 */ /* 0x0017e4000c101d28 */
.L_x_2326:
[----:B------:R-:W-:Y:S05]  /*5590*/  BSYNC B0 ;  /* 0x0000000000007941 */ /* 0x000fea0003800000 */
.L_x_2325:
        /* <DEDUP_REMOVED lines=20> */
.L_x_2328:
[----:B------:R-:W-:Y:S05]  /*56e0*/  BSYNC B0 ;  /* 0x0000000000007941 */ /* 0x000fea0003800000 */
.L_x_2327:
        /* <DEDUP_REMOVED lines=13> */
[----:B------:R-:W-:Y:S02]  /*57c0*/  SEL R22, R22, RZ, P3 ;  /* 0x000000ff16167207 */ /* 0x000fe40001800000 */
[----:B------:R-:W-:Y:S01]  /*57d0*/  LOP3.LUT R154, R154, R13, RZ, 0x3c, !PT ;  /* 0x0000000d9a9a7212 */ /* 0x000fe200078e3cff */
[----:B------:R0:W-:Y:S01]  /*57e0*/  @!P4 SYNCS.ARRIVE.TRANS64.RED.A1T0 RZ, [R78+URZ], RZ ;  /* 0x000000ff4effc9a7 */ /* 0x0001e2000810043f */
[----:B---3--:R-:W-:-:S13]  /*57f0*/  LOP3.LUT P5, RZ, R12, 0x2, RZ, 0xc0, !PT ;  /* 0x000000020cff7812 */ /* 0x008fda00078ac0ff */
[----:B0-----:R-:W-:Y:S05]  /*5800*/  @P5 BRA `(.L_x_2329) ;  /* 0xffffffcc00505947 */ /* 0x001fea000383ffff */
[----:B------:R-:W0:Y:S01]  /*5810*/  S2R R12, SR_TID.X ;  /* 0x00000000000c7919 */ /* 0x000e220000002100 */
[----:B------:R-:W-:Y:S02]  /*5820*/  PLOP3.LUT P0, PT, PT, PT, PT, 0x8, 0x0 ;  /* 0x000000000000781c */ /* 0x000fe40003f0e170 */
[----:B0-----:R-:W-:-:S04]  /*5830*/  SHF.R.U32.HI R12, RZ, 0x7, R12 ;  /* 0x00000007ff0c7819 */ /* 0x001fc8000001160c */
[----:B------:R-:W-:-:S13]  /*5840*/  ISETP.NE.AND P5, PT, R12, 0x1, PT ;  /* 0x000000010c00780c */ /* 0x000fda0003fa5270 */
[----:B------:R-:W-:Y:S06]  /*5850*/  @!P5 BAR.ARV 0x9, 0x100 ;  /* 0x024400000000db1d */ /* 0x000fec0000002000 */
.L_x_2275:
[----:B------:R-:W2:Y:S01]  /*5860*/  LDL R5, [R1+0x28] ;  /* 0x0000280001057983 */ /* 0x000ea20000100800 */
[----:B------:R-:W0:Y:S01]  /*5870*/  LDC R0, c[0x0][0x448] ;  /* 0x00011200ff007b82 */ /* 0x000e220000000800 */
[----:B------:R-:W-:Y:S01]  /*5880*/  IMAD.MOV.U32 R88, RZ, RZ, RZ ;  /* 0x000000ffff587224 */ /* 0x000fe200078e00ff */
[----:B0-----:R-:W-:-:S13]  /*5890*/  ISETP.NE.AND P1, PT, R0, 0x1, PT ;  /* 0x000000010000780c */ /* 0x001fda0003f25270 */
[----:B------:R-:W0:Y:S08]  /*58a0*/  @P1 LDC R3, c[0x0][0x44c] ;  /* 0x00011300ff031b82 */ /* 0x000e300000000800 */
[----:B------:R-:W1:Y:S01]  /*58b0*/  @P1 LDC R4, c[0x0][0x450] ;  /* 0x00011400ff041b82 */ /* 0x000e620000000800 */
[----:B--2---:R-:W-:-:S04]  /*58c0*/  VIADD R0, R5, 0xbf ;  /* 0x000000bf05007836 */ /* 0x004fc80000000000 */
[----:B0-----:R-:W-:-:S05]  /*58d0*/  @P1 IMAD.HI.U32 R3, R0, R3, RZ ;  /* 0x0000000300031227 */ /* 0x001fca00078e00ff */
[----:B-1----:R-:W-:-:S04]  /*58e0*/  @P1 SHF.R.U32.HI R0, RZ, R4, R3 ;  /* 0x00000004ff001219 */ /* 0x002fc80000011603 */
[----:B------:R-:W-:-:S04]  /*58f0*/  IADD3 R0, R91, R0, RZ ;  /* 0x000000005b007210 */ /* 0x000fc80007ffe0ff */
[----:B------:R-:W-:-:S04]  /*5900*/  SHF.R.S32.HI R3, RZ, 0x1f, R0 ;  /* 0x0000001fff037819 */ /* 0x000fc80000011400 */
[----:B------:R-:W-:-:S04]  /*5910*/  LEA.HI R3, R3, R0, RZ, 0x7 ;  /* 0x0000000003037211 */ /* 0x000fc800078f38ff */
[----:B------:R-:W-:-:S04]  /*5920*/  SHF.R.S32.HI R3, RZ, 0x7, R3 ;  /* 0x00000007ff037819 */ /* 0x000fc80000011403 */
[----:B------:R-:W-:-:S04]  /*5930*/  VIMNMX R9, R92, R3, PT ;  /* 0x000000035c097248 */ /* 0x000fc80003fe0100 */
[----:B------:R-:W-:Y:S01]  /*5940*/  ISETP.GE.AND P1, PT, R9, 0x1, PT ;  /* 0x000000010900780c */ /* 0x000fe20003f26270 */
[----:B------:R-:W-:-:S12]  /*5950*/  @P0 BRA `(.L_x_2330) ;  /* 0x00000000000c0947 */ /* 0x000fd80003800000 */
[----:B------:R-:W0:Y:S01]  /*5960*/  FENCE.VIEW.ASYNC.G ;  /* 0x00000000000073c6 */ /* 0x000e220000000100 */
[----:B------:R-:W-:Y:S05]  /*5970*/  WARPSYNC.ALL ;  /* 0x0000000000007948 */ /* 0x000fea0003800000 */
[----:B0-----:R-:W-:Y:S06]  /*5980*/  BAR.ARV 0xc, 0x200 ;  /* 0x0308000000007b1d */ /* 0x001fec0000002000 */
.L_x_2330:
[----:B------:R-:W-:Y:S04]  /*5990*/  BSSY B0, `(.L_x_2331) ;  /* 0x0000020000007945 */ /* 0x000fe80003800000 */
        /* <DEDUP_REMOVED lines=19> */
[----:B------:R-:W-:-:S06]  /*5ad0*/  IMAD.HI.U32 R5, R5, R7, R4 ;  /* 0x0000000705057227 */ /* 0x000fcc00078e0004 */
        /* <DEDUP_REMOVED lines=9> */
[----:B------:R-:W-:-:S05]  /*5b70*/  @!P1 LOP3.LUT R5, RZ, R10, RZ, 0x33, !PT ;  /* 0x0000000aff059212 */ /* 0x000fca00078e33ff */
[----:B------:R-:W-:-:S07]  /*5b80*/  IMAD.MOV.U32 R88, RZ, RZ, R5 ;  /* 0x000000ffff587224 */ /* 0x000fce00078e0005 */
.L_x_2332:
[----:B------:R-:W-:Y:S05]  /*5b90*/  BSYNC B0 ;  /* 0x0000000000007941 */ /* 0x000fea0003800000 */
.L_x_2331:
        /* <DEDUP_REMOVED lines=19> */
[----:B--2---:R-:W-:Y:S01]  /*5cd0*/  IMAD R4, R0, R88, RZ ;  /* 0x0000005800047224 */ /* 0x004fe200078e02ff */
[----:B------:R-:W-:-:S04]  /*5ce0*/  MOV R0, RZ ;  /* 0x000000ff00007202 */ /* 0x000fc80000000f00 */
        /* <DEDUP_REMOVED lines=13> */
.L_x_2565:
        /* <DEDUP_REMOVED lines=19> */
[----:B------:R-:W-:Y:S01]  /*5ef0*/  MOV R6, UR6 ;  /* 0x0000000600067c02 */ /* 0x000fe20008000f00 */
[----:B------:R-:W-:Y:S01]  /*5f00*/  IMAD.U32 R7, RZ, RZ, UR7 ;  /* 0x00000007ff077e24 */ /* 0x000fe2000f8e00ff */
[----:B------:R-:W-:Y:S01]  /*5f10*/  MOV R13, RZ ;  /* 0x000000ff000d7202 */ /* 0x000fe20000000f00 */
[----:B------:R-:W-:-:S02]  /*5f20*/  IMAD.U32 R10, RZ, RZ, UR4 ;  /* 0x00000004ff0a7e24 */ /* 0x000fc4000f8e00ff */
[----:B------:R-:W-:Y:S02]  /*5f30*/  IMAD.U32 R11, RZ, RZ, UR5 ;  /* 0x00000005ff0b7e24 */ /* 0x000fe4000f8e00ff */
[----:B------:R-:W-:Y:S02]  /*5f40*/  IMAD.MOV.U32 R8, RZ, RZ, 0x70 ;  /* 0x00000070ff087424 */ /* 0x000fe400078e00ff */
[----:B0-----:R-:W-:-:S07]  /*5f50*/  IMAD.MOV.U32 R12, RZ, RZ, 0x1 ;  /* 0x00000001ff0c7424 */ /* 0x001fce00078e00ff */
[----:B------:R-:W-:-:S07]  /*5f60*/  LEPC R20, `(.L_x_2336) ;  /* 0x000000001014794e */ /* 0x000fce0000000000 */
[----:B-1---5:R-:W-:Y:S05]  /*5f70*/  CALL.ABS.NOINC R14 ;  /* 0x000000000e007343 */ /* 0x022fea0003c00000 */
.L_x_2336:
[----:B------:R-:W-:Y:S05]  /*5f80*/  BSYNC B6 ;  /* 0x0000000000067941 */ /* 0x000fea0003800000 */
.L_x_2335:
        /* <DEDUP_REMOVED lines=13> */
.L_x_2340:
[----:B--2---:R2:W3:Y:S02]  /*6060*/  SYNCS.PHASECHK.TRANS64.TRYWAIT P0, [R2+URZ+0x16800], R3 ;  /* 0x01680003020075a7 */ /* 0x0044e4000800017f */
[----:B---3--:R-:W-:Y:S05]  /*6070*/  @!P0 NANOSLEEP.SYNCS 0x989680 ;  /* 0x009896800000895d */ /* 0x008fea0003900000 */
[----:B------:R-:W3:Y:S02]  /*6080*/  @!P0 SYNCS.PHASECHK.TRANS64 P0, [R2+URZ+0x16800], R3 ;  /* 0x01680003020085a7 */ /* 0x000ee4000800007f */
[----:B---3--:R-:W-:Y:S05]  /*6090*/  @!P0 BRA `(.L_x_2340) ;  /* 0xfffffffc00f08947 */ /* 0x008fea000383ffff */
.L_x_2339:
[----:B------:R-:W-:Y:S05]  /*60a0*/  BSYNC B0 ;  /* 0x0000000000007941 */ /* 0x000fea0003800000 */
.L_x_2338:
[----:B------:R-:W-:Y:S05]  /*60b0*/  BRA `(.L_x_2341) ;  /* 0x0000002c00907947 */ /* 0x000fea0003800000 */
.L_x_2337:
        /* <DEDUP_REMOVED lines=29> */
[----:B-1----:R-:W-:Y:S05]  /*6290*/  CALL.ABS.NOINC R14 ;  /* 0x000000000e007343 */ /* 0x002fea0003c00000 */
.L_x_2343:
[----:B------:R-:W-:Y:S05]  /*62a0*/  BSYNC B6 ;  /* 0x0000000000067941 */ /* 0x000fea0003800000 */
.L_x_2342:
[----:B------:R-:W2:Y:S01]  /*62b0*/  LDL R20, [R1+0x28] ;  /* 0x0000280001147983 */ /* 0x000ea20000100800 */
[----:B------:R-:W-:Y:S01]  /*62c0*/  ULDC.U8 UR4, c[0x0][0x410] ;  /* 0x0001040000047ab9 */ /* 0x000fe20000000000 */
[----:B------:R-:W-:Y:S01]  /*62d0*/  BSSY B0, `(.L_x_2344) ;  /* 0x00002ba000007945 */ /* 0x000fe20003800000 */
[----:B------:R-:W-:Y:S01]  /*62e0*/  ISETP.NE.AND P0, PT, RZ, UR4, PT ;  /* 0x00000004ff007c0c */ /* 0x000fe2000bf05270 */
[----:B--2---:R-:W-:-:S12]  /*62f0*/  IMAD.IADD R39, R19, 0x1, R20 ;  /* 0x0000000113277824 */ /* 0x004fd800078e0214 */
[----:B------:R-:W-:Y:S05]  /*6300*/  @!P0 BRA `(.L_x_2345) ;  /* 0x00000014009c8947 */ /* 0x000fea0003800000 */
[----:B------:R-:W1:Y:S01]  /*6310*/  LDC R40, c[0x0][0x448] ;  /* 0x00011200ff287b82 */ /* 0x000e620000000800 */
[----:B------:R-:W2:Y:S01]  /*6320*/  S2R R20, SR_TID.X ;  /* 0x0000000000147919 */ /* 0x000ea20000002100 */
[----:B------:R-:W-:Y:S01]  /*6330*/  ULDC.64 UR4, c[0x0][0x3f8] ;  /* 0x0000fe0000047ab9 */ /* 0x000fe20000000a00 */
[----:B------:R-:W-:Y:S01]  /*6340*/  ULDC.64 UR6, c[0x0][0x408] ;  /* 0x0001020000067ab9 */ /* 0x000fe20000000a00 */
[----:B------:R-:W-:Y:S01]  /*6350*/  MOV R8, R24 ;  /* 0x0000001800087202 */ /* 0x000fe20000000f00 */
[----:B------:R-:W-:Y:S01]  /*6360*/  IMAD.MOV.U32 R6, RZ, RZ, R26 ;  /* 0x000000ffff067224 */ /* 0x000fe200078e001a */
[----:B------:R-:W-:Y:S01]  /*6370*/  SHF.R.S32.HI R38, RZ, 0x1f, R155 ;  /* 0x0000001fff267819 */ /* 0x000fe2000001149b */
[----:B------:R-:W-:Y:S02]  /*6380*/  IMAD.MOV.U32 R7, RZ, RZ, R31 ;  /* 0x000000ffff077224 */ /* 0x000fe400078e001f */
[----:B------:R-:W-:Y:S01]  /*6390*/  IMAD.MOV.U32 R9, RZ, RZ, R33 ;  /* 0x000000ffff097224 */ /* 0x000fe200078e0021 */
[----:B-1----:R-:W-:Y:S01]  /*63a0*/  ISETP.NE.AND P0, PT, R40, 0x1, PT ;  /* 0x000000012800780c */ /* 0x002fe20003f05270 */
[----:B--2---:R-:W-:-:S12]  /*63b0*/  VIADD R21, R20, 0xffffff80 ;  /* 0xffffff8014157836 */ /* 0x004fd80000000000 */
[----:B------:R-:W1:Y:S01]  /*63c0*/  @P0 LDC R0, c[0x0][0x44c] ;  /* 0x00011300ff000b82 */ /* 0x000e620000000800 */
[----:B------:R-:W-:-:S04]  /*63d0*/  SHF.R.S32.HI R20, RZ, 0x1f, R21 ;  /* 0x0000001fff147819 */ /* 0x000fc80000011415 */
[----:B------:R-:W-:-:S03]  /*63e0*/  LEA.HI R20, R20, R21, RZ, 0x2 ;  /* 0x0000001514147211 */ /* 0x000fc600078f10ff */
[----:B------:R-:W2:Y:S01]  /*63f0*/  @P0 LDC R5, c[0x0][0x450] ;  /* 0x00011400ff050b82 */ /* 0x000ea20000000800 */
[----:B------:R-:W-:-:S05]  /*6400*/  LOP3.LUT R20, R20, 0xfffffffc, RZ, 0xc0, !PT ;  /* 0xfffffffc14147812 */ /* 0x000fca00078ec0ff */
[----:B------:R-:W-:-:S04]  /*6410*/  IMAD.IADD R20, R21, 0x1, -R20 ;  /* 0x0000000115147824 */ /* 0x000fc800078e0a14 */
[----:B------:R-:W-:-:S04]  /*6420*/  IMAD R3, R20, 0x60, R39 ;  /* 0x0000006014037824 */ /* 0x000fc800078e0227 */
[----:B-1----:R-:W-:-:S05]  /*6430*/  @P0 IMAD.HI.U32 R0, R3, R0, RZ ;  /* 0x0000000003000227 */ /* 0x002fca00078e00ff */
[----:B--2---:R-:W-:-:S04]  /*6440*/  @P0 SHF.R.U32.HI R3, RZ, R5, R0 ;  /* 0x00000005ff030219 */ /* 0x004fc80000011600 */
        /* <DEDUP_REMOVED lines=17> */
[----:B------:R1:W2:Y:S04]  /*6560*/  SHFL.IDX PT, R3, R6, RZ, 0x1c1f ;  /* 0x001c1fff06037589 */ /* 0x0002a800000e0000 */
[----:B------:R1:W3:Y:S04]  /*6570*/  SHFL.IDX PT, R0, R4, RZ, 0x1c1f ;  /* 0x001c1fff04007589 */ /* 0x0002e800000e0000 */
[----:B------:R1:W4:Y:S04]  /*6580*/  SHFL.IDX PT, R5, R8, RZ, 0x1c1f ;  /* 0x001c1fff08057589 */ /* 0x00032800000e0000 */
[----:B0-----:R1:W0:Y:S02]  /*6590*/  SHFL.IDX PT, R14, R7, RZ, 0x1c1f ;  /* 0x001c1fff070e7589 */ /* 0x00122400000e0000 */
.L_x_2571:
        /* <DEDUP_REMOVED lines=13> */
[----:B------:R-:W-:Y:S01]  /*6670*/  ISETP.GE.AND P2, PT, R152, UR4, PT ;  /* 0x0000000498007c0c */ /* 0x000fe2000bf46270 */
[----:B----4-:R-:W-:Y:S01]  /*6680*/  IMAD.MOV.U32 R15, RZ, RZ, R5 ;  /* 0x000000ffff0f7224 */ /* 0x010fe200078e0005 */
[----:B------:R-:W-:-:S09]  /*6690*/  CS2R R30, SRZ ;  /* 0x00000000001e7805 */ /* 0x000fd2000001ff00 */
[C---:B------:R-:W-:Y:S02]  /*66a0*/  @!P3 SHF.L.U32 R35, R155.reuse, 0x1, RZ ;  /* 0x000000019b23b819 */ /* 0x040fe400000006ff */
[----:B------:R-:W-:Y:S02]  /*66b0*/  @!P3 SHF.L.U64.HI R26, R155, 0x1, R38 ;  /* 0x000000019b1ab819 */ /* 0x000fe40000010226 */
[----:B------:R-:W-:Y:S02]  /*66c0*/  CS2R R32, SRZ ;  /* 0x0000000000207805 */ /* 0x000fe4000001ff00 */
[-C--:B------:R-:W-:Y:S02]  /*66d0*/  @!P3 IADD3 R20, P0, R0, R35.reuse, RZ ;  /* 0x000000230014b210 */ /* 0x080fe40007f1e0ff */
[----:B------:R-:W-:Y:S02]  /*66e0*/  CS2R R24, SRZ ;  /* 0x0000000000187805 */ /* 0x000fe4000001ff00 */
[----:B0-----:R-:W-:Y:S01]  /*66f0*/  @!P3 IADD3 R34, P1, R14, R35, RZ ;  /* 0x000000230e22b210 */ /* 0x001fe20007f3e0ff */
[----:B------:R-:W-:-:S04]  /*6700*/  @!P2 IMAD.WIDE R10, R152, 0x2, R10 ;  /* 0x00000002980aa825 */ /* 0x000fc800078e020a */
[--C-:B------:R-:W-:Y:S01]  /*6710*/  @!P3 IMAD.X R21, R3, 0x1, R26.reuse, P0 ;  /* 0x000000010315b824 */ /* 0x100fe200000e061a */
[----:B------:R0:W5:Y:S01]  /*6720*/  @!P2 LD.E.64 R30, desc[UR40][R10.64] ;  /* 0x000000280a1ea980 */ /* 0x000162000c101b00 */
[----:B------:R-:W-:Y:S01]  /*6730*/  @!P3 IMAD.X R35, R5, 0x1, R26, P1 ;  /* 0x000000010523b824 */ /* 0x000fe200008e061a */
[----:B------:R-:W-:Y:S01]  /*6740*/  CS2R R26, SRZ ;  /* 0x00000000001a7805 */ /* 0x000fe2000001ff00 */
[----:B------:R-:W-:Y:S01]  /*6750*/  @!P2 IMAD.WIDE R12, R152, 0x2, R14 ;  /* 0x00000002980ca825 */ /* 0x000fe200078e020e */
[----:B------:R0:W5:Y:S04]  /*6760*/  @!P3 LD.E.64 R24, desc[UR40][R20.64] ;  /* 0x000000281418b980 */ /* 0x000168000c101b00 */
[----:B------:R0:W5:Y:S04]  /*6770*/  @!P2 LD.E.64 R32, desc[UR40][R12.64] ;  /* 0x000000280c20a980 */ /* 0x000168000c101b00 */
[----:B------:R0:W5:Y:S02]  /*6780*/  @!P3 LD.E.64 R26, desc[UR40][R34.64] ;  /* 0x00000028221ab980 */ /* 0x000164000c101b00 */
.L_x_2348:
[----:B------:R-:W-:Y:S05]  /*6790*/  BSYNC B1 ;  /* 0x0000000000017941 */ /* 0x000fea0003800000 */
.L_x_2347:
[----:B---3-5:R-:W-:Y:S01]  /*67a0*/  IMAD.MOV.U32 R0, RZ, RZ, R32 ;  /* 0x000000ffff007224 */ /* 0x028fe200078e0020 */
[----:B----4-:R-:W-:Y:S01]  /*67b0*/  MOV R5, R26 ;  /* 0x0000001a00057202 */ /* 0x010fe20000000f00 */
[----:B--2---:R-:W-:Y:S01]  /*67c0*/  IMAD.MOV.U32 R3, RZ, RZ, R33 ;  /* 0x000000ffff037224 */ /* 0x004fe200078e0021 */
[----:B------:R-:W-:Y:S01]  /*67d0*/  UMOV UR4, 0xffffffff ;  /* 0xffffffff00047882 */ /* 0x000fe20000000000 */
[----:B------:R-:W-:Y:S01]  /*67e0*/  IMAD.MOV.U32 R9, RZ, RZ, R27 ;  /* 0x000000ffff097224 */ /* 0x000fe200078e001b */
[----:B------:R-:W-:Y:S01]  /*67f0*/  PRMT R41, R0, 0x7610, R41 ;  /* 0x0000761000297816 */ /* 0x000fe20000000029 */
[----:B------:R-:W-:Y:S01]  /*6800*/  IMAD.MOV.U32 R0, RZ, RZ, R30 ;  /* 0x000000ffff007224 */ /* 0x000fe200078e001e */
[----:B------:R-:W-:Y:S01]  /*6810*/  PRMT R47, R3, 0x7610, R47 ;  /* 0x00007610032f7816 */ /* 0x000fe2000000002f */
[----:B------:R-:W-:Y:S01]  /*6820*/  IMAD.MOV.U32 R3, RZ, RZ, R31 ;  /* 0x000000ffff037224 */ /* 0x000fe200078e001f */
[----:B------:R-:W-:Y:S01]  /*6830*/  PRMT R36, R36, 0x5410, R5 ;  /* 0x0000541024247816 */ /* 0x000fe20000000005 */
[----:B------:R-:W-:Y:S01]  /*6840*/  IMAD.MOV.U32 R5, RZ, RZ, R24 ;  /* 0x000000ffff057224 */ /* 0x000fe200078e0018 */
[----:B0-----:R-:W-:Y:S01]  /*6850*/  PRMT R35, R35, 0x5410, R9 ;  /* 0x0000541023237816 */ /* 0x001fe20000000009 */
[----:B------:R-:W-:Y:S01]  /*6860*/  IMAD.MOV.U32 R9, RZ, RZ, R25 ;  /* 0x000000ffff097224 */ /* 0x000fe200078e0019 */
[----:B------:R-:W-:-:S02]  /*6870*/  PRMT R41, R41, 0x5410, R0 ;  /* 0x0000541029297816 */ /* 0x000fc40000000000 */
[----:B------:R-:W-:Y:S02]  /*6880*/  CS2R R20, SRZ ;  /* 0x0000000000147805 */ /* 0x000fe4000001ff00 */
[----:B------:R-:W-:Y:S02]  /*6890*/  PRMT R47, R47, 0x5410, R3 ;  /* 0x000054102f2f7816 */ /* 0x000fe40000000003 */
[----:B------:R-:W-:Y:S02]  /*68a0*/  PRMT R48, R5, 0x7610, R48 ;  /* 0x0000761005307816 */ /* 0x000fe40000000030 */
[----:B------:R-:W-:Y:S01]  /*68b0*/  PRMT R35, R9, 0x7610, R35 ;  /* 0x0000761009237816 */ /* 0x000fe20000000023 */
[----:B------:R-:W-:Y:S06]  /*68c0*/  BRA.DIV UR4, `(.L_x_2349) ;  /* 0x00000152041c7947 */ /* 0x000fec000b800000 */
[----:B------:R0:W2:Y:S04]  /*68d0*/  SHFL.IDX PT, R3, R6, 0x1, 0x1c1f ;  /* 0x003c1f0006037f89 */ /* 0x0000a800000e0000 */
[----:B------:R0:W3:Y:S04]  /*68e0*/  SHFL.IDX PT, R0, R4, 0x1, 0x1c1f ;  /* 0x003c1f0004007f89 */ /* 0x0000e800000e0000 */
[----:B------:R0:W4:Y:S04]  /*68f0*/  SHFL.IDX PT, R5, R8, 0x1, 0x1c1f ;  /* 0x003c1f0008057f89 */ /* 0x00012800000e0000 */
[----:B------:R0:W0:Y:S02]  /*6900*/  SHFL.IDX PT, R14, R7, 0x1, 0x1c1f ;  /* 0x003c1f00070e7f89 */ /* 0x00002400000e0000 */
.L_x_2577:
[----:B01----:R-:W5:Y:S04]  /*6910*/  LDL R6, [R1+0x5c] ;  /* 0x00005c0001067983 */ /* 0x003f680000100800 */
[----:B------:R-:W2:Y:S01]  /*6920*/  LDL R42, [R1+0x44] ;  /* 0x00004400012a7983 */ /* 0x000ea20000100800 */
[----:B------:R-:W-:Y:S01]  /*6930*/  IADD3 R39, R39, 0x60, RZ ;  /* 0x0000006027277810 */ /* 0x000fe20007ffe0ff */
[----:B------:R-:W-:Y:S01]  /*6940*/  BSSY B1, `(.L_x_2350) ;  /* 0x0000021000017945 */ /* 0x000fe20003800000 */
[----:B------:R-:W-:Y:S02]  /*6950*/  CS2R R10, SRZ ;  /* 0x00000000000a7805 */ /* 0x000fe4000001ff00 */
[----:B------:R-:W-:Y:S02]  /*6960*/  CS2R R12, SRZ ;  /* 0x00000000000c7805 */ /* 0x000fe4000001ff00 */
[----:B------:R-:W-:-:S02]  /*6970*/  ISETP.GE.AND P0, PT, R39, R40, PT ;  /* 0x000000282700720c */ /* 0x000fc40003f06270 */
[----:B------:R-:W-:Y:S02]  /*6980*/  CS2R R8, SRZ ;  /* 0x0000000000087805 */ /* 0x000fe4000001ff00 */
[----:B-----5:R-:W-:-:S04]  /*6990*/  LEA.HI R4, R6, R6, RZ, 0x1 ;  /* 0x0000000606047211 */ /* 0x020fc800078f08ff */
[----:B------:R-:W-:Y:S01]  /*69a0*/  LOP3.LUT R4, R4, 0xfffffffe, RZ, 0xc0, !PT ;  /* 0xfffffffe04047812 */ /* 0x000fe200078ec0ff */
[----:B--2---:R-:W-:-:S04]  /*69b0*/  IMAD.SHL.U32 R34, R42, 0x40, RZ ;  /* 0x000000402a227824 */ /* 0x004fc800078e00ff */
[----:B------:R-:W-:-:S05]  /*69c0*/  IMAD.IADD R4, R6, 0x1, -R4 ;  /* 0x0000000106047824 */ /* 0x000fca00078e0a04 */
[----:B------:R-:W-:Y:S01]  /*69d0*/  SHF.L.U32 R37, R4, 0x1f, RZ ;  /* 0x0000001f04257819 */ /* 0x000fe200000006ff */
[----:B------:R-:W-:Y:S06]  /*69e0*/  @P0 BRA `(.L_x_2351) ;  /* 0x0000000000580947 */ /* 0x000fec0003800000 */
[----:B------:R-:W-:Y:S01]  /*69f0*/  ULDC UR4, c[0x0][0x3f4] ;  /* 0x0000fd0000047ab9 */ /* 0x000fe20000000800 */
[----:B---3--:R-:W-:Y:S01]  /*6a00*/  IMAD.MOV.U32 R6, RZ, RZ, R0 ;  /* 0x000000ffff067224 */ /* 0x008fe200078e0000 */
[----:B------:R-:W-:Y:S01]  /*6a10*/  ISETP.GE.AND P3, PT, R155, UR4, PT ;  /* 0x000000049b007c0c */ /* 0x000fe2000bf66270 */
[----:B------:R-:W-:Y:S01]  /*6a20*/  IMAD.MOV.U32 R7, RZ, RZ, R3 ;  /* 0x000000ffff077224 */ /* 0x000fe200078e0003 */
[----:B------:R-:W-:Y:S02]  /*6a30*/  ISETP.GE.AND P2, PT, R152, UR4, PT ;  /* 0x0000000498007c0c */ /* 0x000fe4000bf46270 */
[----:B------:R-:W-:Y:S02]  /*6a40*/  CS2R R12, SRZ ;  /* 0x00000000000c7805 */ /* 0x000fe4000001ff00 */
[----:B----4-:R-:W-:-:S07]  /*6a50*/  MOV R15, R5 ;  /* 0x00000005000f7202 */ /* 0x010fce0000000f00 */
        /* <DEDUP_REMOVED lines=15> */
.L_x_2351:
[----:B------:R-:W-:Y:S05]  /*6b50*/  BSYNC B1 ;  /* 0x0000000000017941 */ /* 0x000fea0003800000 */
.L_x_2350:
[----:B0-----:R-:W0:Y:S01]  /*6b60*/  S2R R7, SR_TID.X ;  /* 0x0000000000077919 */ /* 0x001e220000002100 */
[----:B------:R-:W1:Y:S01]  /*6b70*/  SYNCS.PHASECHK.TRANS64.TRYWAIT P0, [R2+URZ+0x16800], R37 ;  /* 0x01680025020075a7 */ /* 0x000e62000800017f */
[----:B------:R-:W-:Y:S01]  /*6b80*/  LOP3.LUT R3, R34, 0x1c0, RZ, 0xc0, !PT ;  /* 0x000001c022037812 */ /* 0x000fe200078ec0ff */
[----:B-----5:R-:W-:Y:S01]  /*6b90*/  IMAD.MOV.U32 R4, RZ, RZ, R20 ;  /* 0x000000ffff047224 */ /* 0x020fe200078e0014 */
[----:B----4-:R-:W-:Y:S01]  /*6ba0*/  MOV R5, R11 ;  /* 0x0000000b00057202 */ /* 0x010fe20000000f00 */
[----:B------:R-:W-:Y:S01]  /*6bb0*/  IMAD R34, R29, -0xc0, R40 ;  /* 0xffffff401d227824 */ /* 0x000fe200078e0228 */
[----:B---3--:R-:W-:Y:S01]  /*6bc0*/  LOP3.LUT R0, R3, 0x18, R16, 0xf8, !PT ;  /* 0x0000001803007812 */ /* 0x008fe200078ef810 */
[----:B------:R-:W-:Y:S01]  /*6bd0*/  IMAD.MOV.U32 R6, RZ, RZ, R12 ;  /* 0x000000ffff067224 */ /* 0x000fe200078e000c */
[----:B------:R-:W-:Y:S01]  /*6be0*/  SHF.R.U32.HI R3, RZ, 0x3, R3 ;  /* 0x00000003ff037819 */ /* 0x000fe20000011603 */
[----:B------:R-:W-:Y:S01]  /*6bf0*/  BSSY B1, `(.L_x_2352) ;  /* 0x0000019000017945 */ /* 0x000fe20003800000 */
[----:B------:R-:W-:Y:S01]  /*6c00*/  PRMT R36, R4, 0x7610, R36 ;  /* 0x0000761004247816 */ /* 0x000fe20000000024 */
[----:B------:R-:W-:Y:S01]  /*6c10*/  IMAD.MOV.U32 R4, RZ, RZ, R10 ;  /* 0x000000ffff047224 */ /* 0x000fe200078e000a */
[----:B------:R-:W-:Y:S01]  /*6c20*/  LOP3.LUT R0, R0, R3, RZ, 0x3c, !PT ;  /* 0x0000000300007212 */ /* 0x000fe200078e3cff */
[----:B------:R-:W-:Y:S01]  /*6c30*/  IMAD.MOV.U32 R3, RZ, RZ, R21 ;  /* 0x000000ffff037224 */ /* 0x000fe200078e0015 */
[----:B------:R-:W-:-:S02]  /*6c40*/  VIMNMX R34, R34, 0xc0, PT ;  /* 0x000000c022227848 */ /* 0x000fc40003fe0100 */
[----:B------:R-:W-:Y:S01]  /*6c50*/  PRMT R14, R4, 0x5410, R5 ;  /* 0x00005410040e7816 */ /* 0x000fe20000000005 */
[----:B------:R-:W-:Y:S01]  /*6c60*/  IMAD.MOV.U32 R4, RZ, RZ, R8 ;  /* 0x000000ffff047224 */ /* 0x000fe200078e0008 */
[----:B------:R-:W-:Y:S01]  /*6c70*/  PRMT R29, R3, 0x7610, R29 ;  /* 0x00007610031d7816 */ /* 0x000fe2000000001d */
[----:B------:R-:W-:Y:S01]  /*6c80*/  IMAD.MOV.U32 R5, RZ, RZ, R9 ;  /* 0x000000ffff057224 */ /* 0x000fe200078e0009 */
[----:B------:R-:W-:Y:S02]  /*6c90*/  PRMT R48, R48, 0x5410, R6 ;  /* 0x0000541030307816 */ /* 0x000fe40000000006 */
[----:B------:R-:W-:Y:S02]  /*6ca0*/  PRMT R15, R4, 0x7610, R15 ;  /* 0x00007610040f7816 */ /* 0x000fe4000000000f */
[----:B------:R-:W-:Y:S02]  /*6cb0*/  LOP3.LUT P2, RZ, R42, 0x4, RZ, 0xc0, !PT ;  /* 0x000000042aff7812 */ /* 0x000fe4000784c0ff */
[----:B------:R-:W-:Y:S01]  /*6cc0*/  ISETP.GE.AND P1, PT, R19, R34, PT ;  /* 0x000000221300720c */ /* 0x000fe20003f26270 */
[----:B0-----:R-:W-:-:S05]  /*6cd0*/  VIADD R38, R7, 0xffffff80 ;  /* 0xffffff8007267836 */ /* 0x001fca0000000000 */
[----:B------:R-:W-:-:S04]  /*6ce0*/  SHF.R.S32.HI R7, RZ, 0x1f, R38 ;  /* 0x0000001fff077819 */ /* 0x000fc80000011426 */
[----:B------:R-:W-:-:S04]  /*6cf0*/  LEA.HI R7, R7, R38, RZ, 0x5 ;  /* 0x0000002607077211 */ /* 0x000fc800078f28ff */
[----:B------:R-:W-:-:S05]  /*6d00*/  SHF.R.S32.HI R7, RZ, 0x5, R7 ;  /* 0x00000005ff077819 */ /* 0x000fca0000011407 */
[----:B------:R-:W-:Y:S02]  /*6d10*/  IMAD R3, R7, 0x200, R0 ;  /* 0x0000020007037824 */ /* 0x000fe400078e0200 */
[----:B------:R-:W-:-:S03]  /*6d20*/  IMAD.MOV.U32 R0, RZ, RZ, R13 ;  /* 0x000000ffff007224 */ /* 0x000fc600078e000d */
[----:B------:R-:W-:Y:S02]  /*6d30*/  LEA R3, R3, R2, 0x1 ;  /* 0x0000000203037211 */ /* 0x000fe400078e08ff */
[----:B------:R-:W-:-:S03]  /*6d40*/  PRMT R29, R29, 0x5410, R0 ;  /* 0x000054101d1d7816 */ /* 0x000fc60000000000 */
[C---:B------:R-:W-:Y:S02]  /*6d50*/  VIADD R4, R3.reuse, 0x8400 ;  /* 0x0000840003047836 */ /* 0x040fe40000000000 */
[----:B------:R-:W-:Y:S01]  /*6d60*/  VIADD R0, R3, 0x8440 ;  /* 0x0000844003007836 */ /* 0x000fe20000000000 */
[----:B-1----:R-:W-:Y:S06]  /*6d70*/  @!P0 BRA `(.L_x_2353) ;  /* 0x0000014c00608947 */ /* 0x002fec0003800000 */
.L_x_2578:
[----:B------:R-:W-:Y:S05]  /*6d80*/  BSYNC B1 ;  /* 0x0000000000017941 */ /* 0x000fea0003800000 */
.L_x_2352:
[----:B------:R-:W-:Y:S01]  /*6d90*/  BSSY B1, `(.L_x_2354) ;  /* 0x000005f000017945 */ /* 0x000fe20003800000 */
[----:B------:R-:W-:Y:S01]  /*6da0*/  PRMT R15, R15, 0x5410, R5 ;  /* 0x000054100f0f7816 */ /* 0x000fe20000000005 */
[----:B------:R-:W-:Y:S02]  /*6db0*/  @P2 VIADD R0, R4, 0xffffffc0 ;  /* 0xffffffc004002836 */ /* 0x000fe40000000000 */
[----:B------:R-:W-:Y:S05]  /*6dc0*/  @P1 BRA `(.L_x_2355) ;  /* 0x00000004006c1947 */ /* 0x000fea0003800000 */
[----:B------:R-:W1:Y:S01]  /*6dd0*/  LDC R4, c[0x0][0x3f4] ;  /* 0x0000fd00ff047b82 */ /* 0x000e620000000800 */
[----:B------:R-:W-:Y:S01]  /*6de0*/  BSSY B2, `(.L_x_2356) ;  /* 0x000002e000027945 */ /* 0x000fe20003800000 */
[-C--:B-1----:R-:W-:Y:S02]  /*6df0*/  ISETP.GE.AND P0, PT, R152, R4.reuse, PT ;  /* 0x000000049800720c */ /* 0x082fe40003f06270 */
[----:B------:R-:W-:-:S11]  /*6e00*/  ISETP.GE.AND P1, PT, R155, R4, PT ;  /* 0x000000049b00720c */ /* 0x000fd60003f26270 */
        /* <DEDUP_REMOVED lines=43> */
.L_x_2357:
[----:B------:R-:W-:Y:S05]  /*70c0*/  BSYNC B2 ;  /* 0x0000000000027941 */ /* 0x000fea0003800000 */
.L_x_2356:
[----:B------:R-:W-:Y:S05]  /*70d0*/  @P1 BRA `(.L_x_2355) ;  /* 0x0000000000a81947 */ /* 0x000fea0003800000 */
[----:B-1----:R-:W1:Y:S01]  /*70e0*/  LDS.128 R4, [R0] ;  /* 0x0000000000047984 */ /* 0x002e620000000c00 */
[----:B------:R-:W-:Y:S01]  /*70f0*/  SHF.R.U32.HI R31, RZ, 0x10, R25 ;  /* 0x00000010ff1f7819 */ /* 0x000fe20000011619 */
[----:B------:R-:W-:Y:S01]  /*7100*/  HADD2.F32 R30, -RZ, R48.H0_H0 ;  /* 0x20000030ff1e7230 */ /* 0x000fe20000004100 */
[--C-:B------:R-:W-:Y:S01]  /*7110*/  SHF.R.U32.HI R33, RZ, 0x10, R27.reuse ;  /* 0x00000010ff217819 */ /* 0x100fe2000001161b */
        /* <DEDUP_REMOVED lines=38> */
.L_x_2355:
[----:B------:R-:W-:Y:S05]  /*7380*/  BSYNC B1 ;  /* 0x0000000000017941 */ /* 0x000fea0003800000 */
.L_x_2354:
[----:B-12---:R-:W-:-:S05]  /*7390*/  VIADD R4, R19, 0x60 ;  /* 0x0000006013047836 */ /* 0x006fca0000000000 */
[----:B------:R-:W-:-:S13]  /*73a0*/  ISETP.GE.AND P0, PT, R4, R34, PT ;  /* 0x000000220400720c */ /* 0x000fda0003f06270 */
        /* <DEDUP_REMOVED lines=8> */
[----:B------:R-:W-:Y:S01]  /*7430*/  HADD2.F32 R24, -RZ, R48.H1_H1 ;  /* 0x30000030ff187230 */ /* 0x000fe20000004100 */
[----:B------:R-:W-:Y:S01]  /*7440*/  SHF.R.U32.HI R25, RZ, 0x10, R13 ;  /* 0x00000010ff197819 */ /* 0x000fe2000001160d */
        /* <DEDUP_REMOVED lines=38> */
.L_x_2360:
[----:B------:R-:W-:Y:S05]  /*76b0*/  BSYNC B1 ;  /* 0x0000000000017941 */ /* 0x000fea0003800000 */
.L_x_2359:
        /* <DEDUP_REMOVED lines=44> */
.L_x_2345:
[----:B------:R-:W1:Y:S01]  /*7980*/  S2R R0, SR_TID.X ;  /* 0x0000000000007919 */ /* 0x000e620000002100 */
[----:B------:R-:W2:Y:S01]  /*7990*/  LDC R32, c[0x0][0x448] ;  /* 0x00011200ff207b82 */ /* 0x000ea20000000800 */
[----:B------:R-:W-:Y:S01]  /*79a0*/  ULDC.64 UR4, c[0x0][0x3f8] ;  /* 0x0000fe0000047ab9 */ /* 0x000fe20000000a00 */
[----:B------:R-:W-:Y:S01]  /*79b0*/  ULDC.64 UR6, c[0x0][0x408] ;  /* 0x0001020000067ab9 */ /* 0x000fe20000000a00 */
[----:B------:R-:W-:Y:S01]  /*79c0*/  IMAD.MOV.U32 R27, RZ, RZ, R31 ;  /* 0x000000ffff1b7224 */ /* 0x000fe200078e001f */
[----:B------:R-:W-:Y:S01]  /*79d0*/  SHF.R.S32.HI R43, RZ, 0x1f, R16 ;  /* 0x0000001fff2b7819 */ /* 0x000fe20000011410 */
[----:B------:R-:W-:Y:S01]  /*79e0*/  IMAD.MOV.U32 R4, RZ, RZ, R24 ;  /* 0x000000ffff047224 */ /* 0x000fe200078e0018 */
[----:B--2---:R-:W-:Y:S02]  /*79f0*/  ISETP.NE.AND P0, PT, R32, 0x1, PT ;  /* 0x000000012000780c */ /* 0x004fe40003f05270 */
[----:B-1----:R-:W-:-:S04]  /*7a00*/  IADD3 R0, R0, -0x80, RZ ;  /* 0xffffff8000007810 */ /* 0x002fc80007ffe0ff */
        /* <DEDUP_REMOVED lines=22> */
[----:B------:R-:W-:-:S02]  /*7b70*/  LEA R27, P1, R4, UR6, 0x1 ;  /* 0x00000006041b7c11 */ /* 0x000fc4000f8208ff */
[----:B------:R-:W-:Y:S02]  /*7b80*/  IADD3 R3, R5, R3, RZ ;  /* 0x0000000305037210 */ /* 0x000fe40007ffe0ff */
        /* <DEDUP_REMOVED lines=12> */
[C---:B------:R-:W-:Y:S01]  /*7c50*/  @!P1 IMAD.SHL.U32 R5, R16.reuse, 0x2, RZ ;  /* 0x0000000210059824 */ /* 0x040fe200078e00ff */
[----:B------:R-:W-:-:S04]  /*7c60*/  @!P1 SHF.L.U64.HI R21, R16, 0x1, R43 ;  /* 0x0000000110159819 */ /* 0x000fc8000001022b */
        /* <DEDUP_REMOVED lines=13> */
[----:B--2---:R-:W-:Y:S01]  /*7d40*/  @!P1 MOV R35, R9 ;  /* 0x0000000900239202 */ /* 0x004fe20000000f00 */
[----:B------:R-:W-:Y:S02]  /*7d50*/  @!P1 IMAD.MOV.U32 R34, RZ, RZ, R8 ;  /* 0x000000ffff229224 */ /* 0x000fe400078e0008 */
[----:B------:R-:W-:Y:S02]  /*7d60*/  @!P1 IMAD.MOV.U32 R36, RZ, RZ, R10 ;  /* 0x000000ffff249224 */ /* 0x000fe400078e000a */
[----:B------:R-:W-:Y:S02]  /*7d70*/  IMAD.MOV.U32 R0, RZ, RZ, R34 ;  /* 0x000000ffff007224 */ /* 0x000fe400078e0022 */
[----:B------:R-:W-:Y:S02]  /*7d80*/  IMAD.MOV.U32 R3, RZ, RZ, R35 ;  /* 0x000000ffff037224 */ /* 0x000fe400078e0023 */
[----:B------:R-:W-:Y:S01]  /*7d90*/  @!P1 IMAD.MOV.U32 R37, RZ, RZ, R11 ;  /* 0x000000ffff259224 */ /* 0x000fe200078e000b */
[----:B------:R-:W-:Y:S01]  /*7da0*/  PRMT R42, R0, 0x7610, R42 ;  /* 0x00007610002a7816 */ /* 0x000fe2000000002a */
[----:B------:R-:W-:Y:S01]  /*7db0*/  IMAD.MOV.U32 R8, RZ, RZ, R36 ;  /* 0x000000ffff087224 */ /* 0x000fe200078e0024 */
[----:B------:R-:W-:Y:S01]  /*7dc0*/  PRMT R45, R45, 0x5410, R3 ;  /* 0x000054102d2d7816 */ /* 0x000fe20000000003 */
[----:B------:R0:W2:Y:S01]  /*7dd0*/  SHFL.IDX PT, R0, R26, 0x1, 0x1c1f ;  /* 0x003c1f001a007f89 */ /* 0x0000a200000e0000 */
[----:B------:R-:W-:Y:S01]  /*7de0*/  MOV R9, R37 ;  /* 0x0000002500097202 */ /* 0x000fe20000000f00 */
[----:B---3--:R-:W-:-:S02]  /*7df0*/  @!P1 IMAD.MOV.U32 R30, RZ, RZ, R4 ;  /* 0x000000ffff1e9224 */ /* 0x008fc400078e0004 */
[----:B------:R0:W3:Y:S01]  /*7e00*/  SHFL.IDX PT, R3, R25, 0x1, 0x1c1f ;  /* 0x003c1f0019037f89 */ /* 0x0000e200000e0000 */
[----:B------:R-:W-:Y:S01]  /*7e10*/  @!P1 IMAD.MOV.U32 R31, RZ, RZ, R5 ;  /* 0x000000ffff1f9224 */ /* 0x000fe200078e0005 */
[----:B------:R-:W-:Y:S01]  /*7e20*/  PRMT R33, R8, 0x5410, R9 ;  /* 0x0000541008217816 */ /* 0x000fe20000000009 */
[----:B------:R-:W-:Y:S02]  /*7e30*/  @!P1 IMAD.MOV.U32 R20, RZ, RZ, R6 ;  /* 0x000000ffff149224 */ /* 0x000fe400078e0006 */
[----:B------:R-:W-:Y:S01]  /*7e40*/  @!P1 IMAD.MOV.U32 R21, RZ, RZ, R7 ;  /* 0x000000ffff159224 */ /* 0x000fe200078e0007 */
[----:B------:R-:W-:Y:S01]  /*7e50*/  MOV R5, R31 ;  /* 0x0000001f00057202 */ /* 0x000fe20000000f00 */
[----:B------:R-:W-:Y:S02]  /*7e60*/  IMAD.MOV.U32 R4, RZ, RZ, R30 ;  /* 0x000000ffff047224 */ /* 0x000fe400078e001e */
[----:B------:R-:W-:Y:S01]  /*7e70*/  IMAD.MOV.U32 R6, RZ, RZ, R20 ;  /* 0x000000ffff067224 */ /* 0x000fe200078e0014 */
[----:B------:R-:W-:Y:S01]  /*7e80*/  PRMT R45, R5, 0x7610, R45 ;  /* 0x00007610052d7816 */ /* 0x000fe2000000002d */
[----:B------:R-:W-:-:S03]  /*7e90*/  IMAD.MOV.U32 R7, RZ, RZ, R21 ;  /* 0x000000ffff077224 */ /* 0x000fc600078e0015 */
[----:B------:R-:W-:Y:S02]  /*7ea0*/  PRMT R56, R4, 0x5410, R6 ;  /* 0x0000541004387816 */ /* 0x000fe40000000006 */
[----:B------:R-:W-:Y:S02]  /*7eb0*/  CS2R R4, SRZ ;  /* 0x0000000000047805 */ /* 0x000fe4000001ff00 */
[----:B01--4-:R-:W-:-:S07]  /*7ec0*/  PRMT R42, R42, 0x5410, R7 ;  /* 0x000054102a2a7816 */ /* 0x013fce0000000007 */
.L_x_2588:
[----:B------:R-:W4:Y:S01]  /*7ed0*/  LDL R7, [R1+0x5c] ;  /* 0x00005c0001077983 */ /* 0x000f220000100800 */
[----:B------:R-:W-:Y:S01]  /*7ee0*/  VIADD R39, R39, 0x60 ;  /* 0x0000006027277836 */ /* 0x000fe20000000000 */
[----:B------:R-:W-:Y:S01]  /*7ef0*/  BSSY B1, `(.L_x_2362) ;  /* 0x0000016000017945 */ /* 0x000fe20003800000 */
[----:B------:R-:W-:Y:S02]  /*7f00*/  CS2R R8, SRZ ;  /* 0x0000000000087805 */ /* 0x000fe4000001ff00 */
[----:B------:R-:W-:Y:S02]  /*7f10*/  CS2R R10, SRZ ;  /* 0x00000000000a7805 */ /* 0x000fe4000001ff00 */
[----:B------:R-:W-:Y:S02]  /*7f20*/  ISETP.GE.AND P1, PT, R39, R32, PT ;  /* 0x000000202700720c */ /* 0x000fe40003f26270 */
[----:B----4-:R-:W-:-:S04]  /*7f30*/  LEA.HI R6, R7, R7, RZ, 0x1 ;  /* 0x0000000707067211 */ /* 0x010fc800078f08ff */
        /* <DEDUP_REMOVED lines=12> */
[----:B------:R-:W-:Y:S02]  /*8000*/  IADD3 R4, P2, R14, R4, RZ ;  /* 0x000000040e047210 */ /* 0x000fe40007f5e0ff */
[----:B--2---:R-:W-:-:S03]  /*8010*/  IADD3.X R9, R0, R5, RZ, P1, !PT ;  /* 0x0000000500097210 */ /* 0x004fc60000ffe4ff */
[----:B------:R-:W-:-:S03]  /*8020*/  IMAD.X R5, R24, 0x1, R5, P2 ;  /* 0x0000000118057824 */ /* 0x000fc600010e0605 */
[----:B------:R-:W5:Y:S04]  /*8030*/  LD.E.128 R8, desc[UR40][R8.64] ;  /* 0x0000002808087980 */ /* 0x000f68000c101d00 */
[----:B------:R-:W5:Y:S02]  /*8040*/  LD.E.128 R4, desc[UR40][R4.64] ;  /* 0x0000002804047980 */ /* 0x000f64000c101d00 */
.L_x_2363:
[----:B------:R-:W-:Y:S05]  /*8050*/  BSYNC B1 ;  /* 0x0000000000017941 */ /* 0x000fea0003800000 */
.L_x_2362:
[----:B------:R-:W0:Y:S01]  /*8060*/  SYNCS.PHASECHK.TRANS64.TRYWAIT P1, [R2+URZ+0x16800], R13 ;  /* 0x0168000d020075a7 */ /* 0x000e22000802017f */
[----:B------:R-:W-:Y:S01]  /*8070*/  IMAD R29, R29, -0xc0, R32 ;  /* 0xffffff401d1d7824 */ /* 0x000fe200078e0220 */
[----:B------:R-:W-:Y:S01]  /*8080*/  BSSY B1, `(.L_x_2364) ;  /* 0x0000012000017945 */ /* 0x000fe20003800000 */
[----:B------:R-:W-:Y:S02]  /*8090*/  VIADD R14, R19, 0x60 ;  /* 0x00000060130e7836 */ /* 0x000fe40000000000 */
[----:B-----5:R-:W-:Y:S01]  /*80a0*/  IMAD.MOV.U32 R12, RZ, RZ, R5 ;  /* 0x000000ffff0c7224 */ /* 0x020fe200078e0005 */
[----:B--2---:R-:W-:Y:S01]  /*80b0*/  VIMNMX R0, R29, 0xc0, PT ;  /* 0x000000c01d007848 */ /* 0x004fe20003fe0100 */
[----:B---3--:R-:W-:Y:S02]  /*80c0*/  IMAD.MOV.U32 R3, RZ, RZ, R4 ;  /* 0x000000ffff037224 */ /* 0x008fe400078e0004 */
        /* <DEDUP_REMOVED lines=13> */
.L_x_2589:
[----:B------:R-:W-:Y:S05]  /*81a0*/  BSYNC B1 ;  /* 0x0000000000017941 */ /* 0x000fea0003800000 */
.L_x_2364:
[----:B------:R-:W-:Y:S01]  /*81b0*/  BSSY B1, `(.L_x_2366) ;  /* 0x0000069000017945 */ /* 0x000fe20003800000 */
[----:B------:R-:W-:Y:S01]  /*81c0*/  IMAD.MOV.U32 R0, RZ, RZ, R10 ;  /* 0x000000ffff007224 */ /* 0x000fe200078e000a */
[----:B------:R-:W-:Y:S01]  /*81d0*/  LOP3.LUT R29, R29, 0x38, RZ, 0xc0, !PT ;  /* 0x000000381d1d7812 */ /* 0x000fe200078ec0ff */
[----:B------:R-:W-:Y:S01]  /*81e0*/  IMAD.MOV.U32 R3, RZ, RZ, R11 ;  /* 0x000000ffff037224 */ /* 0x000fe200078e000b */
[----:B------:R-:W-:Y:S06]  /*81f0*/  @P2 BRA `(.L_x_2367) ;  /* 0x0000000400902947 */ /* 0x000fec0003800000 */
[----:B------:R-:W2:Y:S01]  /*8200*/  LDL R12, [R1+0x44] ;  /* 0x00004400010c7983 */ /* 0x000ea20000100800 */
[----:B------:R-:W1:Y:S02]  /*8210*/  S2R R14, SR_TID.X ;  /* 0x00000000000e7919 */ /* 0x000e640000002100 */
[----:B-1----:R-:W-:-:S04]  /*8220*/  IADD3 R14, R14, -0x80, RZ ;  /* 0xffffff800e0e7810 */ /* 0x002fc80007ffe0ff */
        /* <DEDUP_REMOVED lines=97> */
.L_x_2367:
[----:B------:R-:W-:Y:S05]  /*8840*/  BSYNC B1 ;  /* 0x0000000000017941 */ /* 0x000fea0003800000 */
.L_x_2366:
[----:B------:R-:W-:Y:S01]  /*8850*/  PRMT R31, R0, 0x5410, R3 ;  /* 0x00005410001f7816 */ /* 0x000fe20000000003 */
[----:B------:R-:W-:Y:S06]  /*8860*/  @P0 BRA `(.L_x_2358) ;  /* 0x0000000400800947 */ /* 0x000fec0003800000 */
[----:B------:R-:W2:Y:S01]  /*8870*/  LDL R20, [R1+0x48] ;  /* 0x0000480001147983 */ /* 0x000ea20000100800 */
[C---:B-1----:R-:W-:Y:S01]  /*8880*/  IADD3 R12, R19.reuse, 0x60, RZ ;  /* 0x00000060130c7810 */ /* 0x042fe20007ffe0ff */
[----:B0-----:R-:W-:Y:S02]  /*8890*/  VIADD R13, R19, 0x60 ;  /* 0x00000060130d7836 */ /* 0x001fe40000000000 */
[----:B------:R-:W3:Y:S02]  /*88a0*/  LDL R44, [R1+0x64] ;  /* 0x00006400012c7983 */ /* 0x000ee40000100800 */
[----:B------:R-:W-:Y:S02]  /*88b0*/  IMAD.SHL.U32 R12, R12, 0x40, RZ ;  /* 0x000000400c0c7824 */ /* 0x000fe400078e00ff */
[----:B------:R-:W-:-:S03]  /*88c0*/  IMAD.SHL.U32 R13, R13, 0x40, RZ ;  /* 0x000000400d0d7824 */ /* 0x000fc600078e00ff */
[----:B------:R-:W-:Y:S02]  /*88d0*/  LOP3.LUT R12, R12, 0x1c0, RZ, 0xc0, !PT ;  /* 0x000001c00c0c7812 */ /* 0x000fe400078ec0ff */
[----:B------:R-:W-:Y:S02]  /*88e0*/  LOP3.LUT R13, R13, 0x1c0, RZ, 0xc0, !PT ;  /* 0x000001c00d0d7812 */ /* 0x000fe400078ec0ff */
[----:B------:R-:W-:-:S04]  /*88f0*/  SHF.R.U32.HI R12, RZ, 0x3, R12 ;  /* 0x00000003ff0c7819 */ /* 0x000fc8000001160c */
[----:B------:R-:W-:Y:S02]  /*8900*/  LOP3.LUT R29, R12, R29, R13, 0x1e, !PT ;  /* 0x0000001d0c1d7212 */ /* 0x000fe400078e1e0d */
[----:B------:R-:W-:Y:S01]  /*8910*/  SHF.R.U64 R42, R10, 0x10, R11 ;  /* 0x000000100a2a7819 */ /* 0x000fe2000000120b */
[----:B------:R-:W-:Y:S01]  /*8920*/  HADD2.F32 R10, -RZ, R39.H1_H1 ;  /* 0x30000027ff0a7230 */ /* 0x000fe20000004100 */
[--C-:B------:R-:W-:Y:S02]  /*8930*/  SHF.R.U64 R35, R6, 0x10, R7.reuse ;  /* 0x0000001006237819 */ /* 0x100fe40000001207 */
[----:B------:R-:W-:Y:S02]  /*8940*/  SHF.R.U32.HI R33, RZ, 0x10, R7 ;  /* 0x00000010ff217819 */ /* 0x000fe40000011607 */
[----:B------:R-:W-:Y:S02]  /*8950*/  SHF.R.U32.HI R30, RZ, 0x10, R5 ;  /* 0x00000010ff1e7819 */ /* 0x000fe40000011605 */
[----:B------:R-:W-:-:S03]  /*8960*/  SHF.R.U32.HI R21, RZ, 0x10, R9 ;  /* 0x00000010ff157819 */ /* 0x000fc60000011609 */
[----:B------:R-:W-:Y:S01]  /*8970*/  HADD2.F32 R30, -RZ, R30.H0_H0 ;  /* 0x2000001eff1e7230 */ /* 0x000fe20000004100 */
        /* <DEDUP_REMOVED lines=9> */
[----:B------:R-:W-:Y:S02]  /*8a10*/  HADD2.F32 R20, -RZ, R39.H0_H0 ;  /* 0x20000027ff147230 */ /* 0x000fe40000004100 */
[----:B0-----:R-:W-:Y:S02]  /*8a20*/  HADD2.F32 R3, -RZ, R13.H0_H0 ;  /* 0x2000000dff037230 */ /* 0x001fe40000004100 */
[----:B-1----:R-:W-:-:S05]  /*8a30*/  HADD2.F32 R7, -RZ, R25.H0_H0 ;  /* 0x20000019ff077230 */ /* 0x002fca0000004100 */
[C---:B------:R-:W-:Y:S01]  /*8a40*/  FMUL.FTZ R34, R7.reuse, R20 ;  /* 0x0000001407227220 */ /* 0x040fe20000410000 */
[-C--:B------:R-:W-:Y:S01]  /*8a50*/  FMUL.FTZ R36, R7, R10.reuse ;  /* 0x0000000a07247220 */ /* 0x080fe20000410000 */
[----:B------:R-:W-:Y:S02]  /*8a60*/  HADD2.F32 R25, -RZ, R25.H1_H1 ;  /* 0x30000019ff197230 */ /* 0x000fe40000004100 */
[----:B------:R-:W-:Y:S02]  /*8a70*/  HADD2.F32 R6, -RZ, R24.H0_H0 ;  /* 0x20000018ff067230 */ /* 0x000fe40000004100 */
[C---:B------:R-:W-:Y:S01]  /*8a80*/  FFMA.FTZ R34, R3.reuse, R10, -R34 ;  /* 0x0000000a03227223 */ /* 0x040fe20000010822 */
[--C-:B------:R-:W-:Y:S02]  /*8a90*/  HADD2.F32 R7, -RZ, R38.reuse.H1_H1 ;  /* 0x30000026ff077230 */ /* 0x100fe40000004100 */
[----:B------:R-:W-:Y:S01]  /*8aa0*/  FFMA.FTZ R36, R3, R20, R36 ;  /* 0x0000001403247223 */ /* 0x000fe20000010024 */
[----:B------:R-:W-:-:S02]  /*8ab0*/  HADD2.F32 R3, -RZ, R38.H0_H0 ;  /* 0x20000026ff037230 */ /* 0x000fc40000004100 */
[----:B------:R-:W-:Y:S02]  /*8ac0*/  HADD2.F32 R10, -RZ, R21.H0_H0 ;  /* 0x20000015ff0a7230 */ /* 0x000fe40000004100 */
[C---:B------:R-:W-:Y:S01]  /*8ad0*/  FMUL.FTZ R40, R25.reuse, R30 ;  /* 0x0000001e19287220 */ /* 0x040fe20000410000 */
[----:B------:R-:W-:Y:S02]  /*8ae0*/  HADD2.F32 R13, -RZ, R13.H1_H1 ;  /* 0x3000000dff0d7230 */ /* 0x000fe40000004100 */
[C---:B------:R-:W-:Y:S01]  /*8af0*/  FMUL.FTZ R21, R6.reuse, R7 ;  /* 0x0000000706157220 */ /* 0x040fe20000410000 */
[----:B------:R-:W-:Y:S02]  /*8b00*/  HADD2.F32 R0, -RZ, R12.H0_H0 ;  /* 0x2000000cff007230 */ /* 0x000fe40000004100 */
[----:B------:R-:W-:Y:S01]  /*8b10*/  FMUL.FTZ R6, R6, R3 ;  /* 0x0000000306067220 */ /* 0x000fe20000410000 */
[-C--:B------:R-:W-:Y:S01]  /*8b20*/  FMUL.FTZ R20, R25, R10.reuse ;  /* 0x0000000a19147220 */ /* 0x080fe20000410000 */
[----:B------:R-:W-:Y:S01]  /*8b30*/  FFMA.FTZ R25, R13, R10, -R40 ;  /* 0x0000000a0d197223 */ /* 0x000fe20000010828 */
[----:B------:R-:W-:-:S02]  /*8b40*/  HADD2.F32 R8, -RZ, R26.H0_H0 ;  /* 0x2000001aff087230 */ /* 0x000fc40000004100 */
[C---:B------:R-:W-:Y:S01]  /*8b50*/  FFMA.FTZ R21, R0.reuse, R3, -R21 ;  /* 0x0000000300157223 */ /* 0x040fe20000010815 */
[----:B------:R-:W-:Y:S02]  /*8b60*/  HADD2.F32 R9, -RZ, R27.H0_H0 ;  /* 0x2000001bff097230 */ /* 0x000fe40000004100 */
[----:B------:R-:W-:Y:S01]  /*8b70*/  FFMA.FTZ R10, R0, R7, R6 ;  /* 0x00000007000a7223 */ /* 0x000fe20000010006 */
[--C-:B------:R-:W-:Y:S02]  /*8b80*/  HADD2.F32 R3, -RZ, R31.reuse.H0_H0 ;  /* 0x2000001fff037230 */ /* 0x100fe40000004100 */
[----:B------:R-:W-:Y:S02]  /*8b90*/  HADD2.F32 R0, -RZ, R31.H1_H1 ;  /* 0x3000001fff007230 */ /* 0x000fe40000004100 */
[----:B------:R-:W-:Y:S01]  /*8ba0*/  FFMA.FTZ R13, R13, R30, R20 ;  /* 0x0000001e0d0d7223 */ /* 0x000fe20000010014 */
[----:B------:R-:W-:Y:S02]  /*8bb0*/  HADD2.F32 R4, -RZ, R14.H0_H0 ;  /* 0x2000000eff047230 */ /* 0x000fe40000004100 */
[----:B------:R-:W-:Y:S01]  /*8bc0*/  FMUL.FTZ R7, R8, R11 ;  /* 0x0000000b08077220 */ /* 0x000fe20000410000 */
[----:B------:R-:W-:-:S02]  /*8bd0*/  HADD2.F32 R5, -RZ, R15.H0_H0 ;  /* 0x2000000fff057230 */ /* 0x000fc40000004100 */
[-C--:B------:R-:W-:Y:S01]  /*8be0*/  FMUL.FTZ R31, R8, R3.reuse ;  /* 0x00000003081f7220 */ /* 0x080fe20000410000 */
[C---:B------:R-:W-:Y:S01]  /*8bf0*/  FMUL.FTZ R30, R9.reuse, R32 ;  /* 0x00000020091e7220 */ /* 0x040fe20000410000 */
[----:B------:R-:W-:Y:S02]  /*8c00*/  HADD2.F32 R27, -RZ, R27.H1_H1 ;  /* 0x3000001bff1b7230 */ /* 0x000fe40000004100 */
[----:B------:R-:W-:Y:S01]  /*8c10*/  FMUL.FTZ R9, R9, R0 ;  /* 0x0000000009097220 */ /* 0x000fe20000410000 */
[----:B------:R-:W-:Y:S02]  /*8c20*/  HADD2.F32 R8, -RZ, R33.H0_H0 ;  /* 0x20000021ff087230 */ /* 0x000fe40000004100 */
[----:B------:R-:W-:Y:S02]  /*8c30*/  HADD2.F32 R6, -RZ, R41.H0_H0 ;  /* 0x20000029ff067230 */ /* 0x000fe40000004100 */
        /* <DEDUP_REMOVED lines=35> */
.L_x_2358:
[----:B------:R-:W-:Y:S05]  /*8e70*/  BSYNC B0 ;  /* 0x0000000000007941 */ /* 0x000fea0003800000 */
.L_x_2344:
        /* <DEDUP_REMOVED lines=8> */
.L_x_2341:
[----:B--2---:R-:W2:Y:S02]  /*8f00*/  LDL R0, [R1+0x4] ;  /* 0x0000040001007983 */ /* 0x004ea40000100800 */
[----:B--2---:R-:W-:-:S13]  /*8f10*/  ISETP.NE.AND P0, PT, R0, 0x3, PT ;  /* 0x000000030000780c */ /* 0x004fda0003f05270 */
[----:B------:R-:W-:Y:S05]  /*8f20*/  @!P0 BRA `(.L_x_2368) ;  /* 0x0000000000048947 */ /* 0x000fea0003800000 */
[----:B------:R-:W-:Y:S01]  /*8f30*/  BPT.TRAP 0x1 ;  /* 0x000000040000795c */ /* 0x000fe20000300000 */
.L_x_2368:
[----:B------:R-:W-:Y:S02]  /*8f40*/  LEA R0, R18, R2, 0x3 ;  /* 0x0000000212007211 */ /* 0x000fe400078e18ff */
[----:B-1----:R-:W-:-:S04]  /*8f50*/  SHF.L.U32 R3, R23, 0x1f, RZ ;  /* 0x0000001f17037819 */ /* 0x002fc800000006ff */
[----:B------:R1:W2:Y:S01]  /*8f60*/  SYNCS.PHASECHK.TRANS64.TRYWAIT P2, [R0+URZ+0x16830], R3 ;  /* 0x01683003000075a7 */ /* 0x0002a2000804017f */
[----:B------:R-:W-:Y:S05]  /*8f70*/  @!P0 BRA `(.L_x_2369) ;  /* 0x0000000000048947 */ /* 0x000fea0003800000 */
[----:B------:R-:W-:Y:S01]  /*8f80*/  BPT.TRAP 0x1 ;  /* 0x000000040000795c */ /* 0x000fe20000300000 */
.L_x_2369:
[----:B---3--:R-:W3:Y:S02]  /*8f90*/  S2R R4, SR_TID.X ;  /* 0x0000000000047919 */ /* 0x008ee40000002100 */
[----:B---3--:R-:W-:-:S04]  /*8fa0*/  LOP3.LUT R4, R4, 0x7f, RZ, 0xc0, !PT ;  /* 0x0000007f04047812 */ /* 0x008fc800078ec0ff */
[----:B------:R-:W-:Y:S01]  /*8fb0*/  ISETP.NE.AND P1, PT, R4, RZ, PT ;  /* 0x000000ff0400720c */ /* 0x000fe20003f25270 */
[----:B--2---:R-:W-:-:S12]  /*8fc0*/  @P2 BRA `(.L_x_2370) ;  /* 0x0000000000082947 */ /* 0x004fd80003800000 */
[----:B------:R-:W2:Y:S02]  /*8fd0*/  SYNCS.PHASECHK.TRANS64.TRYWAIT P2, [R0+URZ+0x16830], R3 ;  /* 0x01683003000075a7 */ /* 0x000ea4000804017f */
[----:B--2---:R-:W-:Y:S05]  /*8fe0*/  @!P2 BRA `(.L_x_2371) ;  /* 0x000001300058a947 */ /* 0x004fea0003800000 */
.L_x_2370:
[----:B------:R-:W-:Y:S05]  /*8ff0*/  WARPSYNC.ALL ;  /* 0x0000000000007948 */ /* 0x000fea0003800000 */
[----:B-12---:R-:W-:Y:S01]  /*9000*/  VIADD R3, R2, 0xe400 ;  /* 0x0000e40002037836 */ /* 0x006fe20000000000 */
[----:B------:R-:W-:-:S04]  /*9010*/  LOP3.LUT R4, R28, 0x10000, RZ, 0xfc, !PT ;  /* 0x000100001c047812 */ /* 0x000fc800078efcff */
[----:B------:R-:W-:-:S04]  /*9020*/  SHF.R.U32.HI R3, RZ, 0x4, R3 ;  /* 0x00000004ff037819 */ /* 0x000fc80000011603 */
[----:B------:R-:W-:-:S04]  /*9030*/  LOP3.LUT R3, R3, 0x3fff, RZ, 0xc0, !PT ;  /* 0x00003fff03037812 */ /* 0x000fc800078ec0ff */
[----:B------:R-:W-:Y:S01]  /*9040*/  LOP3.LUT R6, R3, 0x10000, RZ, 0xfc, !PT ;  /* 0x0001000003067812 */ /* 0x000fe200078efcff */
[----:B------:R-:W-:Y:S02]  /*9050*/  IMAD.MOV.U32 R5, RZ, RZ, 0x40000040 ;  /* 0x40000040ff057424 */ /* 0x000fe400078e00ff */
[----:B------:R-:W-:Y:S02]  /*9060*/  IMAD.MOV.U32 R9, RZ, RZ, 0x40000040 ;  /* 0x40000040ff097424 */ /* 0x000fe400078e00ff */
[----:B------:R-:W-:Y:S01]  /*9070*/  IMAD R8, R18, 0x400, R6 ;  /* 0x0000040012087824 */ /* 0x000fe200078e0206 */
[----:B------:R-:W-:Y:S01]  /*9080*/  R2UR UR4, R4 ;  /* 0x00000000040472ca */ /* 0x000fe200000e0000 */
[----:B0----5:R-:W-:Y:S01]  /*9090*/  WARPGROUP.ARRIVE ;  /* 0x00000000000079c5 */ /* 0x021fe20000000000 */
[----:B------:R-:W-:Y:S01]  /*90a0*/  R2UR UR5, R5 ;  /* 0x00000000050572ca */ /* 0x000fe200000e0000 */
[----:B------:R0:W-:Y:S01]  /*90b0*/  STL [R1+0x24], R6 ;  /* 0x0000240601007387 */ /* 0x0001e20000100800 */
[----:B------:R-:W-:-:S02]  /*90c0*/  R2UR UR6, R8 ;  /* 0x00000000080672ca */ /* 0x000fc400000e0000 */
[----:B------:R-:W-:Y:S01]  /*90d0*/  R2UR UR7, R9 ;  /* 0x00000000090772ca */ /* 0x000fe200000e0000 */
[----:B------:R-:W-:Y:S01]  /*90e0*/  VIADD R156, R4, 0x2 ;  /* 0x00000002049c7836 */ /* 0x000fe20000000000 */
[----:B------:R-:W2:Y:S01]  /*90f0*/  LDL R89, [R1+0x4c] ;  /* 0x00004c0001597983 */ /* 0x000ea20000100800 */
[----:B------:R-:W-:Y:S02]  /*9100*/  IMAD.MOV.U32 R157, RZ, RZ, 0x40000040 ;  /* 0x40000040ff9d7424 */ /* 0x000fe400078e00ff */
[----:B------:R-:W-:Y:S01]  /*9110*/  IMAD.MOV.U32 R7, RZ, RZ, 0x40000040 ;  /* 0x40000040ff077424 */ /* 0x000fe200078e00ff */
[----:B------:R-:W2:Y:S01]  /*9120*/  LDL R97, [R1+0x28] ;  /* 0x0000280001617983 */ /* 0x000ea20000100800 */
[----:B0-----:R-:W-:-:S03]  /*9130*/  IADD3 R6, R8, 0x2, RZ ;  /* 0x0000000208067810 */ /* 0x001fc60007ffe0ff */
[----:B------:R-:W3:Y:S03]  /*9140*/  LDL R11, [R1+0x38] ;  /* 0x00003800010b7983 */ /* 0x000ee60000100800 */
[----:B------:R-:W-:Y:S01]  /*9150*/  HGMMA.64x128x16.F32 R24, gdesc[UR4], RZ, !UPT, gsb0 ;  /* 0x01e00000041879f0 */ /* 0x000fe2000c0008ff */
[----:B------:R-:W-:Y:S01]  /*9160*/  R2UR UR4, R156 ;  /* 0x000000009c0472ca */ /* 0x000fe200000e0000 */
[----:B------:R-:W4:Y:S01]  /*9170*/  LDL R95, [R1+0x20] ;  /* 0x00002000015f7983 */ /* 0x000f220000100800 */
[----:B------:R-:W-:Y:S02]  /*9180*/  R2UR UR5, R157 ;  /* 0x000000009d0572ca */ /* 0x000fe400000e0000 */
[----:B------:R-:W-:Y:S01]  /*9190*/  R2UR UR6, R6 ;  /* 0x00000000060672ca */ /* 0x000fe200000e0000 */
[----:B------:R-:W4:Y:S01]  /*91a0*/  LDL R93, [R1+0x30] ;  /* 0x00003000015d7983 */ /* 0x000f220000100800 */
[----:B------:R-:W-:Y:S01]  /*91b0*/  R2UR UR7, R7 ;  /* 0x00000000070772ca */ /* 0x000fe200000e0000 */
[----:B------:R-:W-:Y:S01]  /*91c0*/  VIADD R20, R4, 0x4 ;  /* 0x0000000404147836 */ /* 0x000fe20000000000 */
[----:B------:R-:W-:Y:S01]  /*91d0*/  MOV R7, 0x40000040 ;  /* 0x4000004000077802 */ /* 0x000fe20000000f00 */
        /* <DEDUP_REMOVED lines=9> */
[----:B------:R-:W-:Y:S02]  /*9270*/  VIADD R6, R4, 0x6 ;  /* 0x0000000604067836 */ /* 0x000fe40000000000 */
[----:B------:R-:W-:-:S02]  /*9280*/  VIADD R8, R8, 0x6 ;  /* 0x0000000608087836 */ /* 0x000fc40000000000 */
[----:B------:R-:W-:Y:S02]  /*9290*/  IMAD.MOV.U32 R7, RZ, RZ, 0x40000040 ;  /* 0x40000040ff077424 */ /* 0x000fe400078e00ff */
[----:B------:R-:W-:Y:S01]  /*92a0*/  IMAD.MOV.U32 R9, RZ, RZ, 0x40000040 ;  /* 0x40000040ff097424 */ /* 0x000fe200078e00ff */
[----:B------:R-:W-:Y:S02]  /*92b0*/  WARPGROUP.DEPBAR.LE gsb0, 0x0 ;  /* 0x00008000000079c5 */ /* 0x000fe40000010000 */
[----:B------:R-:W-:-:S06]  /*92c0*/  WARPGROUP.ARRIVE ;  /* 0x00000000000079c5 */ /* 0x000fcc0000000000 */
[----:B------:R-:W-:Y:S01]  /*92d0*/  HGMMA.64x128x16.F32 R24, gdesc[UR4], R24, gsb0 ;  /* 0x01e00000041879f0 */ /* 0x000fe20008000818 */
[----:B------:R-:W-:Y:S02]  /*92e0*/  R2UR UR4, R6 ;  /* 0x00000000060472ca */ /* 0x000fe400000e0000 */
[----:B------:R-:W-:Y:S02]  /*92f0*/  R2UR UR5, R7 ;  /* 0x00000000070572ca */ /* 0x000fe400000e0000 */
[----:B------:R-:W-:Y:S02]  /*9300*/  R2UR UR6, R8 ;  /* 0x00000000080672ca */ /* 0x000fe400000e0000 */
[----:B------:R-:W-:Y:S02]  /*9310*/  R2UR UR7, R9 ;  /* 0x00000000090772ca */ /* 0x000fe400000e0000 */
[----:B------:R-:W0:Y:S01]  /*9320*/  LDC R9, c[0x0][0x448] ;  /* 0x00011200ff097b82 */ /* 0x000e220000000800 */
[----:B------:R-:W-:-:S02]  /*9330*/  WARPGROUP.DEPBAR.LE gsb0, 0x0 ;  /* 0x00008000000079c5 */ /* 0x000fc40000010000 */
[----:B------:R-:W-:-:S08]  /*9340*/  WARPGROUP.ARRIVE ;  /* 0x00000000000079c5 */ /* 0x000fd00000000000 */
[----:B------:R-:W-:Y:S01]  /*9350*/  HGMMA.64x128x16.F32 R24, gdesc[UR4], R24, gsb0 ;  /* 0x01e00000041879f0 */ /* 0x000fe20008000818 */
[----:B0-----:R-:W-:Y:S01]  /*9360*/  ISETP.NE.AND P2, PT, R9, 0x1, PT ;  /* 0x000000010900780c */ /* 0x001fe20003f45270 */
[----:B------:R-:W-:Y:S01]  /*9370*/  ULDC UR4, c[0x0][0x9d8] ;  /* 0x0002760000047ab9 */ /* 0x000fe20000000800 */
[----:B--2---:R-:W-:Y:S01]  /*9380*/  IMAD.IADD R91, R89, 0x1, R97 ;  /* 0x00000001595b7824 */ /* 0x004fe200078e0261 */
[----:B------:R-:W-:Y:S01]  /*9390*/  MOV R89, 0xffffff80 ;  /* 0xffffff8000597802 */ /* 0x000fe20000000f00 */
[----:B------:R-:W-:Y:S01]  /*93a0*/  ULDC UR5, c[0x0][0x988] ;  /* 0x0002620000057ab9 */ /* 0x000fe20000000800 */
[----:B------:R-:W-:Y:S01]  /*93b0*/  @!P1 VIADD R0, R0, 0x16840 ;  /* 0x0001684000009836 */ /* 0x000fe20000000000 */
[----:B------:R-:W-:Y:S01]  /*93c0*/  ULDC UR6, c[0x0][0x988] ;  /* 0x0002620000067ab9 */ /* 0x000fe20000000800 */
[----:B------:R-:W-:Y:S01]  /*93d0*/  ULDC UR7, c[0x0][0x988] ;  /* 0x0002620000077ab9 */ /* 0x000fe20000000800 */
[----:B------:R-:W-:-:S05]  /*93e0*/  IMAD R89, R88, R89, 0x80 ;  /* 0x0000008058597424 */ /* 0x000fca00078e0259 */
[C-C-:B---3--:R-:W-:Y:S02]  /*93f0*/  IADD3 R108, -R11.reuse, 0x1, R89.reuse ;  /* 0x000000010b6c7810 */ /* 0x148fe40007ffe159 */
[----:B----4-:R-:W-:Y:S02]  /*9400*/  IADD3 R89, -R11, R93, R89 ;  /* 0x0000005d0b597210 */ /* 0x010fe40007ffe159 */
[----:B------:R-:W-:Y:S01]  /*9410*/  IADD3 R108, -R95, R108, R93 ;  /* 0x0000006c5f6c7210 */ /* 0x000fe20007ffe15d */
[----:B------:R-:W-:Y:S02]  /*9420*/  WARPGROUP.DEPBAR.LE gsb0, 0x0 ;  /* 0x00008000000079c5 */ /* 0x000fe40000010000 */
[----:B------:R-:W-:Y:S01]  /*9430*/  FMUL.FTZ R14, R33, UR4 ;  /* 0x00000004210e7c20 */ /* 0x000fe20008410000 */
[----:B------:R-:W-:Y:S02]  /*9440*/  FMUL.FTZ R33, R48, UR4 ;  /* 0x0000000430217c20 */ /* 0x000fe40008410000 */
[----:B------:R-:W0:Y:S01]  /*9450*/  @P2 LDC R48, c[0x0][0x44c] ;  /* 0x00011300ff302b82 */ /* 0x000e220000000800 */
[----:B------:R-:W-:Y:S01]  /*9460*/  FMUL.FTZ R3, R24, UR4 ;  /* 0x0000000418037c20 */ /* 0x000fe20008410000 */
[----:B------:R-:W-:Y:S01]  /*9470*/  FMUL.FTZ R24, R37, UR4 ;  /* 0x0000000425187c20 */ /* 0x000fe20008410000 */
[----:B------:R-:W-:-:S05]  /*9480*/  FMUL.FTZ R37, R52, UR4 ;  /* 0x0000000434257c20 */ /* 0x000fca0008410000 */
[----:B------:R-:W1:Y:S01]  /*9490*/  @P2 LDC R52, c[0x0][0x450] ;  /* 0x00011400ff342b82 */ /* 0x000e620000000800 */
[----:B0-----:R-:W-:-:S05]  /*94a0*/  @P2 IMAD.HI.U32 R9, R91, R48, RZ ;  /* 0x000000305b092227 */ /* 0x001fca00078e00ff */
[----:B-1----:R-:W-:-:S05]  /*94b0*/  @P2 SHF.R.U32.HI R91, RZ, R52, R9 ;  /* 0x00000034ff5b2219 */ /* 0x002fca0000011609 */
[----:B------:R-:W0:Y:S01]  /*94c0*/  SHFL.IDX PT, R9, R91, 0x1, 0x1c1f ;  /* 0x003c1f005b097f89 */ /* 0x000e2200000e0000 */
[----:B------:R-:W-:Y:S01]  /*94d0*/  FMUL.FTZ R110, R26, UR4 ;  /* 0x000000041a6e7c20 */ /* 0x000fe20008410000 */
[----:B------:R-:W-:Y:S01]  /*94e0*/  FMUL.FTZ R112, R27, UR4 ;  /* 0x000000041b707c20 */ /* 0x000fe20008410000 */
[----:B------:R-:W-:Y:S01]  /*94f0*/  FMUL.FTZ R114, R30, UR4 ;  /* 0x000000041e727c20 */ /* 0x000fe20008410000 */
[----:B------:R-:W-:-:S03]  /*9500*/  FMUL.FTZ R106, R31, UR4 ;  /* 0x000000041f6a7c20 */ /* 0x000fc60008410000 */
[----:B------:R-:W1:Y:S01]  /*9510*/  MUFU.TANH R110, R110 ;  /* 0x0000006e006e7308 */ /* 0x000e620000002400 */
[----:B------:R-:W-:-:S07]  /*9520*/  FMUL.FTZ R102, R34, UR4 ;  /* 0x0000000422667c20 */ /* 0x000fce0008410000 */
[----:B------:R-:W2:Y:S01]  /*9530*/  MUFU.TANH R112, R112 ;  /* 0x0000007000707308 */ /* 0x000ea20000002400 */
[----:B------:R-:W-:-:S07]  /*9540*/  FMUL.FTZ R100, R35, UR4 ;  /* 0x0000000423647c20 */ /* 0x000fce0008410000 */
[----:B------:R-:W3:Y:S01]  /*9550*/  MUFU.TANH R114, R114 ;  /* 0x0000007200727308 */ /* 0x000ee20000002400 */
[----:B0-----:R-:W-:Y:S01]  /*9560*/  VIADDMNMX R9, R9, R108, R89, PT ;  /* 0x0000006c09097246 */ /* 0x001fe20003800159 */
[----:B------:R-:W-:-:S06]  /*9570*/  FMUL.FTZ R104, R38, UR4 ;  /* 0x0000000426687c20 */ /* 0x000fcc0008410000 */
[----:B------:R-:W0:Y:S01]  /*9580*/  MUFU.TANH R106, R106 ;  /* 0x0000006a006a7308 */ /* 0x000e220000002400 */
[C---:B------:R-:W-:Y:S02]  /*9590*/  ISETP.GT.AND P4, PT, R9.reuse, RZ, PT ;  /* 0x000000ff0900720c */ /* 0x040fe40003f84270 */
[----:B------:R-:W-:-:S05]  /*95a0*/  ISETP.GT.AND P5, PT, R9, 0x1, PT ;  /* 0x000000010900780c */ /* 0x000fca0003fa4270 */
[----:B------:R-:W4:Y:S01]  /*95b0*/  MUFU.TANH R102, R102 ;  /* 0x0000006600667308 */ /* 0x000f220000002400 */
[----:B------:R-:W-:Y:S01]  /*95c0*/  ISETP.GT.AND P3, PT, R9, 0x8, PT ;  /* 0x000000080900780c */ /* 0x000fe20003f64270 */
[----:B------:R-:W-:Y:S01]  /*95d0*/  FMUL.FTZ R98, R39, UR4 ;  /* 0x0000000427627c20 */ /* 0x000fe20008410000 */
[----:B-1----:R-:W-:Y:S02]  /*95e0*/  FSEL R110, R110, -INF , P4 ;  /* 0xff8000006e6e7808 */ /* 0x002fe40002000000 */
[----:B--2---:R-:W-:-:S03]  /*95f0*/  FSEL R112, R112, -INF , P5 ;  /* 0xff80000070707808 */ /* 0x004fc60002800000 */
[----:B------:R-:W1:Y:S01]  /*9600*/  MUFU.TANH R100, R100 ;  /* 0x0000006400647308 */ /* 0x000e620000002400 */
[----:B------:R-:W-:Y:S01]  /*9610*/  ISETP.GT.AND P4, PT, R9, 0x9, PT ;  /* 0x000000090900780c */ /* 0x000fe20003f84270 */
[----:B------:R-:W-:Y:S01]  /*9620*/  FMUL.FTZ R30, R42, UR4 ;  /* 0x000000042a1e7c20 */ /* 0x000fe20008410000 */
[----:B---3--:R-:W-:Y:S02]  /*9630*/  FSEL R114, R114, -INF , P3 ;  /* 0xff80000072727808 */ /* 0x008fe40001800000 */
[----:B------:R-:W-:-:S03]  /*9640*/  FMNMX.FTZ R11, R110, R112, !PT ;  /* 0x000000706e0b7209 */ /* 0x000fc60007810000 */
[----:B------:R-:W2:Y:S01]  /*9650*/  MUFU.TANH R104, R104 ;  /* 0x0000006800687308 */ /* 0x000ea20000002400 */
[----:B------:R-:W-:Y:S01]  /*9660*/  ISETP.GT.AND P3, PT, R9, 0x10, PT ;  /* 0x000000100900780c */ /* 0x000fe20003f64270 */
[----:B------:R-:W-:Y:S01]  /*9670*/  FMUL.FTZ R26, R43, UR4 ;  /* 0x000000042b1a7c20 */ /* 0x000fe20008410000 */
[----:B0-----:R-:W-:Y:S02]  /*9680*/  FSEL R106, R106, -INF , P4 ;  /* 0xff8000006a6a7808 */ /* 0x001fe40002000000 */
[----:B------:R-:W-:-:S03]  /*9690*/  FMNMX.FTZ R11, R114, R11, !PT ;  /* 0x0000000b720b7209 */ /* 0x000fc60007810000 */
[----:B------:R-:W0:Y:S01]  /*96a0*/  MUFU.TANH R98, R98 ;  /* 0x0000006200627308 */ /* 0x000e220000002400 */
[----:B------:R-:W-:Y:S01]  /*96b0*/  ISETP.GT.AND P4, PT, R9, 0x11, PT ;  /* 0x000000110900780c */ /* 0x000fe20003f84270 */
[----:B------:R-:W-:Y:S01]  /*96c0*/  FMUL.FTZ R38, R46, UR4 ;  /* 0x000000042e267c20 */ /* 0x000fe20008410000 */
[----:B----4-:R-:W-:Y:S02]  /*96d0*/  FSEL R102, R102, -INF , P3 ;  /* 0xff80000066667808 */ /* 0x010fe40001800000 */
[----:B------:R-:W-:-:S03]  /*96e0*/  FMNMX.FTZ R11, R106, R11, !PT ;  /* 0x0000000b6a0b7209 */ /* 0x000fc60007810000 */
[----:B------:R-:W3:Y:S01]  /*96f0*/  MUFU.TANH R30, R30 ;  /* 0x0000001e001e7308 */ /* 0x000ee20000002400 */
[----:B------:R-:W-:Y:S01]  /*9700*/  ISETP.GT.AND P3, PT, R9, 0x18, PT ;  /* 0x000000180900780c */ /* 0x000fe20003f64270 */
[----:B------:R-:W-:Y:S01]  /*9710*/  FMUL.FTZ R34, R47, UR4 ;  /* 0x000000042f227c20 */ /* 0x000fe20008410000 */
[----:B-1----:R-:W-:Y:S02]  /*9720*/  FSEL R100, R100, -INF , P4 ;  /* 0xff80000064647808 */ /* 0x002fe40002000000 */
[----:B------:R-:W-:-:S03]  /*9730*/  FMNMX.FTZ R11, R102, R11, !PT ;  /* 0x0000000b660b7209 */ /* 0x000fc60007810000 */
[----:B------:R-:W1:Y:S01]  /*9740*/  MUFU.TANH R26, R26 ;  /* 0x0000001a001a7308 */ /* 0x000e620000002400 */
[----:B------:R-:W-:Y:S01]  /*9750*/  ISETP.GT.AND P4, PT, R9, 0x19, PT ;  /* 0x000000190900780c */ /* 0x000fe20003f84270 */
[----:B------:R-:W-:Y:S01]  /*9760*/  FMUL.FTZ R42, R50, UR4 ;  /* 0x00000004322a7c20 */ /* 0x000fe20008410000 */
[----:B--2---:R-:W-:Y:S02]  /*9770*/  FSEL R104, R104, -INF , P3 ;  /* 0xff80000068687808 */ /* 0x004fe40001800000 */
        /* <DEDUP_REMOVED lines=9> */
[----:B---3--:R-:W-:Y:S02]  /*9810*/  FSEL R30, R30, -INF , P3 ;  /* 0xff8000001e1e7808 */ /* 0x008fe40001800000 */
        /* <DEDUP_REMOVED lines=17> */
[----:B------:R-:W-:Y:S01]  /*9930*/  FMUL.FTZ R10, R28, UR4 ;  /* 0x000000041c0a7c20 */ /* 0x000fe20008410000 */
[----:B------:R-:W-:Y:S01]  /*9940*/  FMUL.FTZ R28, R41, UR4 ;  /* 0x00000004291c7c20 */ /* 0x000fe20008410000 */
[----:B------:R-:W-:Y:S01]  /*9950*/  FMUL.FTZ R41, R56, UR4 ;  /* 0x0000000438297c20 */ /* 0x000fe20008410000 */
[----:B------:R-:W-:Y:S01]  /*9960*/  ISETP.GT.AND P4, PT, R9, 0x31, PT ;  /* 0x000000310900780c */ /* 0x000fe20003f84270 */
[----:B------:R-:W-:Y:S01]  /*9970*/  FMUL.FTZ R56, R62, UR4 ;  /* 0x000000043e387c20 */ /* 0x000fe20008410000 */
[----:B---3--:R-:W-:Y:S02]  /*9980*/  FSEL R42, R42, -INF , P3 ;  /* 0xff8000002a2a7808 */ /* 0x008fe40001800000 */
[----:B------:R-:W3:Y:S01]  /*9990*/  MUFU.TANH R52, R52 ;  /* 0x0000003400347308 */ /* 0x000ee20000002400 */
[----:B------:R-:W-:Y:S01]  /*99a0*/  FMNMX.FTZ R27, R34, R27, !PT ;  /* 0x0000001b221b7209 */ /* 0x000fe20007810000 */
[----:B------:R-:W-:Y:S01]  /*99b0*/  FMUL.FTZ R58, R63, UR4 ;  /* 0x000000043f3a7c20 */ /* 0x000fe20008410000 */
[----:B------:R-:W-:-:S02]  /*99c0*/  ISETP.GT.AND P3, PT, R9, 0x38, PT ;  /* 0x000000380900780c */ /* 0x000fc40003f64270 */
[----:B-1----:R-:W-:Y:S02]  /*99d0*/  FSEL R46, R46, -INF , P4 ;  /* 0xff8000002e2e7808 */ /* 0x002fe40002000000 */
[----:B------:R-:W-:Y:S01]  /*99e0*/  FMNMX.FTZ R27, R42, R27, !PT ;  /* 0x0000001b2a1b7209 */ /* 0x000fe20007810000 */
        /* <DEDUP_REMOVED lines=21> */
[----:B------:R-:W-:Y:S02]  /*9b40*/  ISETP.GT.AND P4, PT, R9, 0x49, PT ;  /* 0x000000490900780c */ /* 0x000fe40003f84270 */
[----:B--2---:R-:W-:Y:S02]  /*9b50*/  FSEL R56, R56, -INF , P3 ;  /* 0xff80000038387808 */ /* 0x004fe40001800000 */
[----:B------:R-:W-:-:S03]  /*9b60*/  FMNMX.FTZ R27, R54, R27, !PT ;  /* 0x0000001b361b7209 */ /* 0x000fc60007810000 */
[----:B------:R-:W2:Y:S01]  /*9b70*/  MUFU.TANH R70, R70 ;  /* 0x0000004600467308 */ /* 0x000ea20000002400 */
[----:B------:R-:W-:Y:S01]  /*9b80*/  FMUL.FTZ R74, R74, UR4 ;  /* 0x000000044a4a7c20 */ /* 0x000fe20008410000 */
[----:B------:R-:W-:Y:S01]  /*9b90*/  ISETP.GT.AND P3, PT, R9, 0x50, PT ;  /* 0x000000500900780c */ /* 0x000fe20003f64270 */
[----:B------:R-:W-:Y:S01]  /*9ba0*/  FMUL.FTZ R75, R75, UR4 ;  /* 0x000000044b4b7c20 */ /* 0x000fe20008410000 */
[----:B0-----:R-:W-:Y:S02]  /*9bb0*/  FSEL R58, R58, -INF , P4 ;  /* 0xff8000003a3a7808 */ /* 0x001fe40002000000 */
[----:B------:R-:W-:Y:S02]  /*9bc0*/  FMNMX.FTZ R27, R56, R27, !PT ;  /* 0x0000001b381b7209 */ /* 0x000fe40007810000 */
[----:B------:R-:W0:Y:S01]  /*9bd0*/  MUFU.TANH R11, R11 ;  /* 0x0000000b000b7308 */ /* 0x000e220000002400 */
[----:B------:R-:W-:Y:S02]  /*9be0*/  ISETP.GT.AND P4, PT, R9, 0x51, PT ;  /* 0x000000510900780c */ /* 0x000fe40003f84270 */
[----:B---3--:R-:W-:-:S02]  /*9bf0*/  FSEL R62, R62, -INF , P3 ;  /* 0xff8000003e3e7808 */ /* 0x008fc40001800000 */
[----:B------:R-:W-:-:S03]  /*9c00*/  FMNMX.FTZ R27, R58, R27, !PT ;  /* 0x0000001b3a1b7209 */ /* 0x000fc60007810000 */
[----:B------:R0:W-:Y:S01]  /*9c10*/  MUFU.TANH R31, R74 ;  /* 0x0000004a001f7308 */ /* 0x0001e20000002400 */
[----:B------:R-:W-:Y:S01]  /*9c20*/  FMUL.FTZ R78, R78, UR4 ;  /* 0x000000044e4e7c20 */ /* 0x000fe20008410000 */
[----:B------:R-:W-:Y:S01]  /*9c30*/  ISETP.GT.AND P3, PT, R9, 0x58, PT ;  /* 0x000000580900780c */ /* 0x000fe20003f64270 */
[----:B------:R-:W-:Y:S01]  /*9c40*/  FMUL.FTZ R79, R79, UR4 ;  /* 0x000000044f4f7c20 */ /* 0x000fe20008410000 */
[----:B-1----:R-:W-:Y:S02]  /*9c50*/  FSEL R66, R66, -INF , P4 ;  /* 0xff80000042427808 */ /* 0x002fe40002000000 */
[----:B------:R-:W-:Y:S02]  /*9c60*/  FMNMX.FTZ R27, R62, R27, !PT ;  /* 0x0000001b3e1b7209 */ /* 0x000fe40007810000 */
[----:B------:R-:W1:Y:S01]  /*9c70*/  MUFU.TANH R75, R75 ;  /* 0x0000004b004b7308 */ /* 0x000e620000002400 */
[----:B------:R-:W-:Y:S02]  /*9c80*/  ISETP.GT.AND P4, PT, R9, 0x59, PT ;  /* 0x000000590900780c */ /* 0x000fe40003f84270 */
[----:B--2---:R-:W-:-:S02]  /*9c90*/  FSEL R70, R70, -INF , P3 ;  /* 0xff80000046467808 */ /* 0x004fc40001800000 */
[----:B------:R-:W-:-:S03]  /*9ca0*/  FMNMX.FTZ R27, R66, R27, !PT ;  /* 0x0000001b421b7209 */ /* 0x000fc60007810000 */
[----:B------:R1:W2:Y:S01]  /*9cb0*/  MUFU.TANH R35, R78 ;  /* 0x0000004e00237308 */ /* 0x0002a20000002400 */
[----:B------:R-:W-:Y:S01]  /*9cc0*/  FMUL.FTZ R82, R82, UR4 ;  /* 0x0000000452527c20 */ /* 0x000fe20008410000 */
[----:B------:R-:W-:Y:S01]  /*9cd0*/  ISETP.GT.AND P3, PT, R9, 0x60, PT ;  /* 0x000000600900780c */ /* 0x000fe20003f64270 */
[----:B------:R-:W-:Y:S01]  /*9ce0*/  FMUL.FTZ R83, R83, UR4 ;  /* 0x0000000453537c20 */ /* 0x000fe20008410000 */
[----:B0-----:R-:W-:Y:S02]  /*9cf0*/  FSEL R74, R11, -INF , P4 ;  /* 0xff8000000b4a7808 */ /* 0x001fe40002000000 */
[----:B------:R-:W-:Y:S02]  /*9d00*/  FMNMX.FTZ R27, R70, R27, !PT ;  /* 0x0000001b461b7209 */ /* 0x000fe40007810000 */
[----:B------:R-:W0:Y:S01]  /*9d10*/  MUFU.TANH R79, R79 ;  /* 0x0000004f004f7308 */ /* 0x000e220000002400 */
[----:B------:R-:W-:Y:S01]  /*9d20*/  ISETP.GT.AND P4, PT, R9, 0x61, PT ;  /* 0x000000610900780c */ /* 0x000fe20003f84270 */
[----:B------:R-:W-:Y:S01]  /*9d30*/  FMUL.FTZ R11, R86, UR4 ;  /* 0x00000004560b7c20 */ /* 0x000fe20008410000 */
[----:B------:R-:W-:-:S05]  /*9d40*/  FMNMX.FTZ R27, R74, R27, !PT ;  /* 0x0000001b4a1b7209 */ /* 0x000fca0007810000 */
[----:B------:R3:W4:Y:S01]  /*9d50*/  MUFU.TANH R39, R82 ;  /* 0x0000005200277308 */ /* 0x0007220000002400 */
[----:B-1----:R-:W-:Y:S01]  /*9d60*/  FSEL R78, R75, -INF , P4 ;  /* 0xff8000004b4e7808 */ /* 0x002fe20002000000 */
[----:B------:R-:W-:Y:S01]  /*9d70*/  FMUL.FTZ R87, R87, UR4 ;  /* 0x0000000457577c20 */ /* 0x000fe20008410000 */
[----:B---3--:R-:W-:-:S05]  /*9d80*/  FSEL R82, R31, -INF , P3 ;  /* 0xff8000001f527808 */ /* 0x008fca0001800000 */
[----:B------:R-:W1:Y:S01]  /*9d90*/  MUFU.TANH R83, R83 ;  /* 0x0000005300537308 */ /* 0x000e620000002400 */
[C---:B------:R-:W-:Y:S02]  /*9da0*/  ISETP.GT.AND P3, PT, R9.reuse, 0x68, PT ;  /* 0x000000680900780c */ /* 0x040fe40003f64270 */
[----:B------:R-:W-:Y:S02]  /*9db0*/  FMNMX.FTZ R27, R82, R27, !PT ;  /* 0x0000001b521b7209 */ /* 0x000fe40007810000 */
[----:B------:R-:W-:Y:S02]  /*9dc0*/  ISETP.GT.AND P4, PT, R9, 0x69, PT ;  /* 0x000000690900780c */ /* 0x000fe40003f84270 */
[----:B--2---:R-:W-:Y:S01]  /*9dd0*/  FSEL R86, R35, -INF , P3 ;  /* 0xff80000023567808 */ /* 0x004fe20001800000 */
[----:B------:R-:W2:Y:S01]  /*9de0*/  MUFU.TANH R11, R11 ;  /* 0x0000000b000b7308 */ /* 0x000ea20000002400 */
[----:B------:R-:W-:Y:S01]  /*9df0*/  FMNMX.FTZ R27, R78, R27, !PT ;  /* 0x0000001b4e1b7209 */ /* 0x000fe20007810000 */
[----:B------:R-:W-:Y:S01]  /*9e00*/  FMUL.FTZ R15, R36, UR4 ;  /* 0x00000004240f7c20 */ /* 0x000fe20008410000 */
[----:B------:R-:W-:-:S02]  /*9e10*/  ISETP.GT.AND P3, PT, R9, 0x70, PT ;  /* 0x000000700900780c */ /* 0x000fc40003f64270 */
[----:B0-----:R-:W-:Y:S02]  /*9e20*/  FSEL R90, R79, -INF , P4 ;  /* 0xff8000004f5a7808 */ /* 0x001fe40002000000 */
[----:B------:R-:W-:Y:S01]  /*9e30*/  FMNMX.FTZ R27, R86, R27, !PT ;  /* 0x0000001b561b7209 */ /* 0x000fe20007810000 */
[----:B------:R-:W0:Y:S01]  /*9e40*/  MUFU.TANH R87, R87 ;  /* 0x0000005700577308 */ /* 0x000e220000002400 */
[----:B------:R-:W-:Y:S01]  /*9e50*/  FMUL.FTZ R36, R49, UR4 ;  /* 0x0000000431247c20 */ /* 0x000fe20008410000 */
[----:B------:R-:W-:Y:S01]  /*9e60*/  FMUL.FTZ R49, R60, UR4 ;  /* 0x000000043c317c20 */ /* 0x000fe20008410000 */
[----:B------:R-:W-:Y:S02]  /*9e70*/  ISETP.GT.AND P4, PT, R9, 0x71, PT ;  /* 0x000000710900780c */ /* 0x000fe40003f84270 */
[----:B----4-:R-:W-:Y:S02]  /*9e80*/  FSEL R60, R39, -INF , P3 ;  /* 0xff800000273c7808 */ /* 0x010fe40001800000 */
[----:B------:R-:W-:-:S02]  /*9e90*/  FMNMX.FTZ R27, R90, R27, !PT ;  /* 0x0000001b5a1b7209 */ /* 0x000fc40007810000 */
[----:B------:R-:W-:Y:S02]  /*9ea0*/  ISETP.GT.AND P3, PT, R9, 0x78, PT ;  /* 0x000000780900780c */ /* 0x000fe40003f64270 */
[----:B-1----:R-:W-:Y:S02]  /*9eb0*/  FSEL R96, R83, -INF , P4 ;  /* 0xff80000053607808 */ /* 0x002fe40002000000 */
[----:B------:R-:W-:Y:S02]  /*9ec0*/  FMNMX.FTZ R27, R60, R27, !PT ;  /* 0x0000001b3c1b7209 */ /* 0x000fe40007810000 */
[----:B------:R-:W-:Y:S02]  /*9ed0*/  ISETP.GT.AND P4, PT, R9, 0x79, PT ;  /* 0x000000790900780c */ /* 0x000fe40003f84270 */
[----:B--2---:R-:W-:Y:S02]  /*9ee0*/  FSEL R94, R11, -INF , P3 ;  /* 0xff8000000b5e7808 */ /* 0x004fe40001800000 */
[----:B------:R-:W-:-:S02]  /*9ef0*/  FMNMX.FTZ R27, R96, R27, !PT ;  /* 0x0000001b601b7209 */ /* 0x000fc40007810000 */
[----:B0-----:R-:W-:Y:S02]  /*9f00*/  FSEL R92, R87, -INF , P4 ;  /* 0xff800000575c7808 */ /* 0x001fe40002000000 */
[----:B------:R-:W-:-:S04]  /*9f10*/  FMNMX.FTZ R9, R94, R27, !PT ;  /* 0x0000001b5e097209 */ /* 0x000fc80007810000 */
[----:B------:R-:W-:Y:S01]  /*9f20*/  FMNMX.FTZ R9, R92, R9, !PT ;  /* 0x000000095c097209 */ /* 0x000fe20007810000 */
[----:B------:R-:W-:-:S04]  /*9f30*/  FMUL.FTZ R27, R64, UR4 ;  /* 0x00000004401b7c20 */ /* 0x000fc80008410000 */
[----:B------:R-:W0:Y:S01]  /*9f40*/  SHFL.BFLY PT, R64, R9, 0x2, 0x1f ;  /* 0x0c401f0009407f89 */ /* 0x000e2200000e0000 */
[----:B------:R-:W-:-:S03]  /*9f50*/  FMUL.FTZ R35, R65, UR4 ;  /* 0x0000000441237c20 */ /* 0x000fc60008410000 */
[----:B------:R-:W1:Y:S01]  /*9f60*/  SHFL.IDX PT, R65, R91, RZ, 0x1c1f ;  /* 0x001c1fff5b417589 */ /* 0x000e6200000e0000 */
[----:B------:R-:W-:Y:S01]  /*9f70*/  FMUL.FTZ R8, R25, UR4 ;  /* 0x0000000419087c20 */ /* 0x000fe20008410000 */
[----:B0-----:R-:W-:-:S05]  /*9f80*/  FMNMX.FTZ R64, R9, R64, !PT ;  /* 0x0000004009407209 */ /* 0x001fca0007810000 */
[----:B------:R-:W0:Y:S01]  /*9f90*/  SHFL.BFLY PT, R11, R64, 0x1, 0x1f ;  /* 0x0c201f00400b7f89 */ /* 0x000e2200000e0000 */
[----:B------:R-:W2:Y:S01]  /*9fa0*/  MUFU.TANH R3, R3 ;  /* 0x0000000300037308 */ /* 0x000ea20000002400 */
[----:B------:R-:W-:Y:S01]  /*9fb0*/  FMUL.FTZ R12, R29, UR4 ;  /* 0x000000041d0c7c20 */ /* 0x000fe20008410000 */
[----:B------:R-:W-:-:S06]  /*9fc0*/  FMUL.FTZ R13, R32, UR4 ;  /* 0x00000004200d7c20 */ /* 0x000fcc0008410000 */
[----:B------:R-:W3:Y:S01]  /*9fd0*/  MUFU.TANH R8, R8 ;  /* 0x0000000800087308 */ /* 0x000ee20000002400 */
[----:B------:R-:W-:Y:S01]  /*9fe0*/  IMAD.U32 R9, RZ, RZ, UR5 ;  /* 0x00000005ff097e24 */ /* 0x000fe2000f8e00ff */
[----:B-1----:R-:W-:-:S06]  /*9ff0*/  VIADDMNMX R65, R65, R108, R89, PT ;  /* 0x0000006c41417246 */ /* 0x002fcc0003800159 */
[----:B------:R-:W1:Y:S01]  /*a000*/  MUFU.TANH R10, R10 ;  /* 0x0000000a000a7308 */ /* 0x000e620000002400 */
[----:B------:R-:W-:Y:S01]  /*a010*/  FMUL.FTZ R51, R61, UR4 ;  /* 0x000000043d337c20 */ /* 0x000fe20008410000 */
[----:B0-----:R-:W-:-:S06]  /*a020*/  FMNMX.FTZ R11, R64, R11, !PT ;  /* 0x0000000b400b7209 */ /* 0x001fcc0007810000 */
[----:B------:R-:W0:Y:S01]  /*a030*/  MUFU.TANH R12, R12 ;  /* 0x0000000c000c7308 */ /* 0x000e220000002400 */
[----:B------:R-:W-:Y:S01]  /*a040*/  ISETP.GT.AND P4, PT, R65, RZ, PT ;  /* 0x000000ff4100720c */ /* 0x000fe20003f84270 */
[----:B------:R-:W-:Y:S01]  /*a050*/  FMUL.FTZ R31, R68, UR4 ;  /* 0x00000004441f7c20 */ /* 0x000fe20008410000 */
[C---:B------:R-:W-:Y:S01]  /*a060*/  FSETP.NEU.FTZ.AND P3, PT, R11.reuse, -INF , PT ;  /* 0xff8000000b00780b */ /* 0x040fe20003f7d000 */
[----:B------:R-:W-:Y:S01]  /*a070*/  FMUL.FTZ R61, R11, R9 ;  /* 0x000000090b3d7220 */ /* 0x000fe20000410000 */
[----:B------:R-:W-:-:S03]  /*a080*/  ISETP.GT.AND P5, PT, R65, 0x1, PT ;  /* 0x000000014100780c */ /* 0x000fc60003fa4270 */
[----:B------:R-:W-:Y:S01]  /*a090*/  MUFU.TANH R14, R14 ;  /* 0x0000000e000e7308 */ /* 0x000fe20000002400 */
[----:B------:R-:W-:Y:S01]  /*a0a0*/  FSEL R61, R61, RZ, P3 ;  /* 0x000000ff3d3d7208 */ /* 0x000fe20001800000 */
[----:B------:R-:W-:Y:S01]  /*a0b0*/  FMUL.FTZ R39, R72, UR4 ;  /* 0x0000000448277c20 */ /* 0x000fe20008410000 */
[----:B------:R-:W-:Y:S01]  /*a0c0*/  ISETP.GT.AND P3, PT, R65, 0x8, PT ;  /* 0x000000084100780c */ /* 0x000fe20003f64270 */
[----:B------:R-:W-:-:S04]  /*a0d0*/  FMUL.FTZ R25, R40, UR4 ;  /* 0x0000000428197c20 */ /* 0x000fc80008410000 */
[----:B------:R-:W4:Y:S01]  /*a0e0*/  MUFU.TANH R13, R13 ;  /* 0x0000000d000d7308 */ /* 0x000f220000002400 */
[----:B--2---:R-:W-:Y:S01]  /*a0f0*/  FSEL R68, R3, -INF , P4 ;  /* 0xff80000003447808 */ /* 0x004fe20002000000 */
[----:B------:R-:W-:Y:S01]  /*a100*/  FMUL.FTZ R32, R45, UR4 ;  /* 0x000000042d207c20 */ /* 0x000fe20008410000 */
[----:B---3--:R-:W-:-:S05]  /*a110*/  FSEL R8, R8, -INF , P5 ;  /* 0xff80000008087808 */ /* 0x008fca0002800000 */
[----:B------:R-:W2:Y:S01]  /*a120*/  MUFU.TANH R15, R15 ;  /* 0x0000000f000f7308 */ /* 0x000ea20000002400 */
[----:B------:R-:W-:Y:S01]  /*a130*/  ISETP.GT.AND P4, PT, R65, 0x9, PT ;  /* 0x000000094100780c */ /* 0x000fe20003f84270 */
[----:B------:R-:W-:Y:S01]  /*a140*/  FMUL.FTZ R55, R80, UR4 ;  /* 0x0000000450377c20 */ /* 0x000fe20008410000 */
[----:B-1----:R-:W-:-:S05]  /*a150*/  FSEL R72, R10, -INF , P3 ;  /* 0xff8000000a487808 */ /* 0x002fca0001800000 */
[----:B------:R-:W1:Y:S01]  /*a160*/  MUFU.TANH R24, R24 ;  /* 0x0000001800187308 */ /* 0x000e620000002400 */
[----:B------:R-:W-:Y:S01]  /*a170*/  FMNMX.FTZ R3, R68, R8, !PT ;  /* 0x0000000844037209 */ /* 0x000fe20007810000 */
[----:B------:R-:W-:Y:S01]  /*a180*/  FMUL.FTZ R45, R76, UR4 ;  /* 0x000000044c2d7c20 */ /* 0x000fe20008410000 */
[----:B------:R-:W-:Y:S01]  /*a190*/  ISETP.GT.AND P3, PT, R65, 0x10, PT ;  /* 0x000000104100780c */ /* 0x000fe20003f64270 */
[----:B------:R-:W-:Y:S01]  /*a1a0*/  FMUL.FTZ R29, R44, UR4 ;  /* 0x000000042c1d7c20 */ /* 0x000fe20008410000 */
[----:B0-----:R-:W-:-:S03]  /*a1b0*/  FSEL R76, R12, -INF , P4 ;  /* 0xff8000000c4c7808 */ /* 0x001fc60002000000 */
[----:B------:R-:W-:Y:S01]  /*a1c0*/  MUFU.TANH R28, R28 ;  /* 0x0000001c001c7308 */ /* 0x000fe20000002400 */
[----:B------:R-:W-:Y:S01]  /*a1d0*/  FMNMX.FTZ R3, R72, R3, !PT ;  /* 0x0000000348037209 */ /* 0x000fe20007810000 */
[----:B------:R-:W-:Y:S01]  /*a1e0*/  FMUL.FTZ R59, R84, UR4 ;  /* 0x00000004543b7c20 */ /* 0x000fe20008410000 */
[----:B------:R-:W-:-:S05]  /*a1f0*/  ISETP.GT.AND P4, PT, R65, 0x11, PT ;  /* 0x000000114100780c */ /* 0x000fca0003f84270 */
[----:B------:R-:W-:Y:S01]  /*a200*/  MUFU.TANH R33, R33 ;  /* 0x0000002100217308 */ /* 0x000fe20000002400 */
[----:B----4-:R-:W-:-:S07]  /*a210*/  FSEL R80, R13, -INF , P3 ;  /* 0xff8000000d507808 */ /* 0x010fce0001800000 */
[----:B------:R-:W-:Y:S01]  /*a220*/  MUFU.TANH R37, R37 ;  /* 0x0000002500257308 */ /* 0x000fe20000002400 */
[----:B------:R-:W-:-:S07]  /*a230*/  FMNMX.FTZ R3, R76, R3, !PT ;  /* 0x000000034c037209 */ /* 0x000fce0007810000 */
[----:B------:R-:W-:Y:S01]  /*a240*/  MUFU.TANH R41, R41 ;  /* 0x0000002900297308 */ /* 0x000fe20000002400 */
[----:B------:R-:W-:Y:S01]  /*a250*/  ISETP.GT.AND P3, PT, R65, 0x18, PT ;  /* 0x000000184100780c */ /* 0x000fe20003f64270 */
[----:B------:R-:W-:Y:S01]  /*a260*/  FMUL.FTZ R43, R69, UR4 ;  /* 0x00000004452b7c20 */ /* 0x000fe20008410000 */
[----:B------:R-:W-:Y:S01]  /*a270*/  FSEL R14, R14, -INF , P4 ;  /* 0xff8000000e0e7808 */ /* 0x000fe20002000000 */
[----:B------:R-:W-:Y:S01]  /*a280*/  FMUL.FTZ R47, R73, UR4 ;  /* 0x00000004492f7c20 */ /* 0x000fe20008410000 */
[----:B------:R-:W-:Y:S01]  /*a290*/  FMUL.FTZ R63, R85, UR4 ;  /* 0x00000004553f7c20 */ /* 0x000fe20008410000 */
[----:B------:R-:W-:Y:S01]  /*a2a0*/  @!P1 PRMT R0, RZ, 0x654, R0 ;  /* 0x00000654ff009816 */ /* 0x000fe20000000000 */
[----:B------:R-:W-:Y:S01]  /*a2b0*/  ULDC UR5, c[0x0][0x9d8] ;  /* 0x0002760000057ab9 */ /* 0x000fe20000000800 */
[----:B------:R-:W0:Y:S01]  /*a2c0*/  MUFU.TANH R25, R25 ;  /* 0x0000001900197308 */ /* 0x000e220000002400 */
[----:B------:R-:W-:Y:S01]  /*a2d0*/  FMNMX.FTZ R3, R80, R3, !PT ;  /* 0x0000000350037209 */ /* 0x000fe20007810000 */
[-CC-:B------:R-:W-:Y:S01]  /*a2e0*/  FFMA.FTZ R10, R100, R9.reuse, -R61.reuse ;  /* 0x00000009640a7223 */ /* 0x180fe2000001083d */
[----:B------:R-:W-:Y:S01]  /*a2f0*/  ISETP.GT.AND P4, PT, R65, 0x19, PT ;  /* 0x000000194100780c */ /* 0x000fe20003f84270 */
[----:B------:R-:W-:Y:S01]  /*a300*/  FFMA.FTZ R145, R102, R9, -R61 ;  /* 0x0000000966917223 */ /* 0x000fe2000001083d */
[----:B--2---:R-:W-:-:S03]  /*a310*/  FSEL R84, R15, -INF , P3 ;  /* 0xff8000000f547808 */ /* 0x004fc60001800000 */
[----:B------:R-:W2:Y:S01]  /*a320*/  MUFU.TANH R32, R32 ;  /* 0x0000002000207308 */ /* 0x000ea20000002400 */
[----:B------:R-:W-:Y:S01]  /*a330*/  FMNMX.FTZ R3, R14, R3, !PT ;  /* 0x000000030e037209 */ /* 0x000fe20007810000 */
[-CC-:B------:R-:W-:Y:S01]  /*a340*/  FFMA.FTZ R106, R106, R9.reuse, -R61.reuse ;  /* 0x000000096a6a7223 */ /* 0x180fe2000001083d */
[----:B------:R-:W-:Y:S01]  /*a350*/  ISETP.GT.AND P3, PT, R65, 0x20, PT ;  /* 0x000000204100780c */ /* 0x000fe20003f64270 */
[----:B------:R-:W-:-:S04]  /*a360*/  FFMA.FTZ R147, R104, R9, -R61 ;  /* 0x0000000968937223 */ /* 0x000fc8000001083d */
[----:B------:R-:W3:Y:S01]  /*a370*/  MUFU.TANH R29, R29 ;  /* 0x0000001d001d7308 */ /* 0x000ee20000002400 */
[----:B-1----:R-:W-:Y:S01]  /*a380*/  FSEL R100, R24, -INF , P4 ;  /* 0xff80000018647808 */ /* 0x002fe20002000000 */
[----:B------:R-:W-:Y:S01]  /*a390*/  FMUL.FTZ R40, R53, UR4 ;  /* 0x0000000435287c20 */ /* 0x000fe20008410000 */
[----:B------:R-:W-:-:S05]  /*a3a0*/  FMNMX.FTZ R3, R84, R3, !PT ;  /* 0x0000000354037209 */ /* 0x000fca0007810000 */
[----:B------:R-:W1:Y:S01]  /*a3b0*/  MUFU.TANH R36, R36 ;  /* 0x0000002400247308 */ /* 0x000e620000002400 */
[----:B------:R-:W-:Y:S01]  /*a3c0*/  ISETP.GT.AND P4, PT, R65, 0x21, PT ;  /* 0x000000214100780c */ /* 0x000fe20003f84270 */
[----:B------:R-:W-:Y:S01]  /*a3d0*/  FMUL.FTZ R44, R57, UR4 ;  /* 0x00000004392c7c20 */ /* 0x000fe20008410000 */
[----:B0-----:R-:W-:Y:S01]  /*a3e0*/  FSEL R102, R25, -INF , P3 ;  /* 0xff80000019667808 */ /* 0x001fe20001800000 */
[----:B------:R-:W-:Y:S01]  /*a3f0*/  FFMA.FTZ R141, R30, R9, -R61 ;  /* 0x000000091e8d7223 */ /* 0x000fe2000001083d */
[----:B------:R-:W-:-:S03]  /*a400*/  FMNMX.FTZ R3, R100, R3, !PT ;  /* 0x0000000364037209 */ /* 0x000fc60007810000 */
[----:B------:R-:W-:Y:S01]  /*a410*/  MUFU.TANH R49, R49 ;  /* 0x0000003100317308 */ /* 0x000fe20000002400 */
[----:B------:R-:W-:-:S07]  /*a420*/  ISETP.GT.AND P3, PT, R65, 0x28, PT ;  /* 0x000000284100780c */ /* 0x000fce0003f64270 */
[----:B------:R-:W-:Y:S01]  /*a430*/  MUFU.TANH R51, R51 ;  /* 0x0000003300337308 */ /* 0x000fe20000002400 */
[----:B------:R-:W-:-:S07]  /*a440*/  FSEL R104, R28, -INF , P4 ;  /* 0xff8000001c687808 */ /* 0x000fce0002000000 */
[----:B------:R-:W-:Y:S01]  /*a450*/  MUFU.TANH R27, R27 ;  /* 0x0000001b001b7308 */ /* 0x000fe20000002400 */
[----:B------:R-:W-:Y:S01]  /*a460*/  FMNMX.FTZ R3, R102, R3, !PT ;  /* 0x0000000366037209 */ /* 0x000fe20007810000 */
[----:B------:R-:W-:Y:S01]  /*a470*/  FFMA.FTZ R143, R38, R9, -R61 ;  /* 0x00000009268f7223 */ /* 0x000fe2000001083d */
[----:B------:R-:W-:-:S05]  /*a480*/  ISETP.GT.AND P4, PT, R65, 0x29, PT ;  /* 0x000000294100780c */ /* 0x000fca0003f84270 */
[----:B------:R-:W-:Y:S01]  /*a490*/  MUFU.TANH R35, R35 ;  /* 0x0000002300237308 */ /* 0x000fe20000002400 */
[----:B------:R-:W-:Y:S01]  /*a4a0*/  FMNMX.FTZ R3, R104, R3, !PT ;  /* 0x0000000368037209 */ /* 0x000fe20007810000 */
[----:B------:R-:W-:Y:S01]  /*a4b0*/  FFMA.FTZ R149, R110, R9, -R61 ;  /* 0x000000096e957223 */ /* 0x000fe2000001083d */
[----:B--2---:R-:W-:-:S05]  /*a4c0*/  FSEL R32, R32, -INF , P4 ;  /* 0xff80000020207808 */ /* 0x004fca0002000000 */
[----:B------:R-:W-:Y:S01]  /*a4d0*/  MUFU.TANH R31, R31 ;  /* 0x0000001f001f7308 */ /* 0x000fe20000002400 */
[-CC-:B------:R-:W-:Y:S01]  /*a4e0*/  FFMA.FTZ R64, R112, R9.reuse, -R61.reuse ;  /* 0x0000000970407223 */ /* 0x180fe2000001083d */
[-CC-:B------:R-:W-:Y:S01]  /*a4f0*/  FFMA.FTZ R151, R114, R9.reuse, -R61.reuse ;  /* 0x0000000972977223 */ /* 0x180fe2000001083d */
[-CC-:B------:R-:W-:Y:S01]  /*a500*/  FFMA.FTZ R139, R50, R9.reuse, -R61.reuse ;  /* 0x00000009328b7223 */ /* 0x180fe2000001083d */
[-CC-:B------:R-:W-:Y:S01]  /*a510*/  FFMA.FTZ R26, R26, R9.reuse, -R61.reuse ;  /* 0x000000091a1a7223 */ /* 0x180fe2000001083d */
[-CC-:B------:R-:W-:Y:S01]  /*a520*/  FFMA.FTZ R34, R34, R9.reuse, -R61.reuse ;  /* 0x0000000922227223 */ /* 0x180fe2000001083d */
[-CC-:B------:R-:W-:Y:S01]  /*a530*/  FFMA.FTZ R137, R42, R9.reuse, -R61.reuse ;  /* 0x000000092a897223 */ /* 0x180fe2000001083d */
[----:B------:R0:W-:Y:S01]  /*a540*/  @!P1 SYNCS.ARRIVE.TRANS64.RED.A1T0 RZ, [R0+URZ], RZ ;  /* 0x000000ff00ff99a7 */ /* 0x0001e2000810043f */
[----:B------:R3:W-:Y:S01]  /*a550*/  MUFU.EX2 R12, R106 ;  /* 0x0000006a000c7308 */ /* 0x0007e20000000800 */
[----:B------:R-:W-:Y:S01]  /*a560*/  FFMA.FTZ R28, R98, R9, -R61 ;  /* 0x00000009621c7223 */ /* 0x000fe2000001083d */
[----:B---3--:R-:W-:-:S06]  /*a570*/  FSEL R106, R29, -INF , P3 ;  /* 0xff8000001d6a7808 */ /* 0x008fcc0001800000 */
[----:B------:R-:W2:Y:S01]  /*a580*/  MUFU.TANH R40, R40 ;  /* 0x0000002800287308 */ /* 0x000ea20000002400 */
[C---:B------:R-:W-:Y:S02]  /*a590*/  ISETP.GT.AND P3, PT, R65.reuse, 0x30, PT ;  /* 0x000000304100780c */ /* 0x040fe40003f64270 */
[----:B------:R-:W-:Y:S02]  /*a5a0*/  FMNMX.FTZ R3, R106, R3, !PT ;  /* 0x000000036a037209 */ /* 0x000fe40007810000 */
[----:B------:R-:W-:Y:S02]  /*a5b0*/  ISETP.GT.AND P4, PT, R65, 0x31, PT ;  /* 0x000000314100780c */ /* 0x000fe40003f84270 */
[----:B------:R-:W-:Y:S02]  /*a5c0*/  FSEL R98, R33, -INF , P3 ;  /* 0xff80000021627808 */ /* 0x000fe40001800000 */
[----:B------:R-:W-:Y:S01]  /*a5d0*/  FMNMX.FTZ R3, R32, R3, !PT ;  /* 0x0000000320037209 */ /* 0x000fe20007810000 */
[----:B------:R-:W3:Y:S01]  /*a5e0*/  MUFU.TANH R44, R44 ;  /* 0x0000002c002c7308 */ /* 0x000ee20000002400 */
[----:B------:R-:W-:-:S02]  /*a5f0*/  ISETP.GT.AND P3, PT, R65, 0x38, PT ;  /* 0x000000384100780c */ /* 0x000fc40003f64270 */
[----:B-1----:R-:W-:Y:S02]  /*a600*/  FSEL R36, R36, -INF , P4 ;  /* 0xff80000024247808 */ /* 0x002fe40002000000 */
[----:B------:R-:W-:Y:S02]  /*a610*/  FMNMX.FTZ R3, R98, R3, !PT ;  /* 0x0000000362037209 */ /* 0x000fe40007810000 */
[----:B------:R-:W-:Y:S02]  /*a620*/  ISETP.GT.AND P4, PT, R65, 0x39, PT ;  /* 0x000000394100780c */ /* 0x000fe40003f84270 */
[----:B------:R-:W-:Y:S02]  /*a630*/  FSEL R30, R37, -INF , P3 ;  /* 0xff800000251e7808 */ /* 0x000fe40001800000 */
[----:B------:R-:W-:Y:S02]  /*a640*/  FMNMX.FTZ R3, R36, R3, !PT ;  /* 0x0000000324037209 */ /* 0x000fe40007810000 */
[----:B------:R-:W-:-:S02]  /*a650*/  ISETP.GT.AND P3, PT, R65, 0x40, PT ;  /* 0x000000404100780c */ /* 0x000fc40003f64270 */
[----:B--2---:R-:W-:Y:S02]  /*a660*/  FSEL R40, R40, -INF , P4 ;  /* 0xff80000028287808 */ /* 0x004fe40002000000 */
[----:B------:R-:W-:Y:S02]  /*a670*/  FMNMX.FTZ R3, R30, R3, !PT ;  /* 0x000000031e037209 */ /* 0x000fe40007810000 */
[----:B------:R-:W-:Y:S02]  /*a680*/  ISETP.GT.AND P4, PT, R65, 0x41, PT ;  /* 0x000000414100780c */ /* 0x000fe40003f84270 */
[----:B------:R-:W-:Y:S02]  /*a690*/  FSEL R108, R41, -INF , P3 ;  /* 0xff800000296c7808 */ /* 0x000fe40001800000 */
[----:B------:R-:W-:Y:S02]  /*a6a0*/  FMNMX.FTZ R3, R40, R3, !PT ;  /* 0x0000000328037209 */ /* 0x000fe40007810000 */
[----:B------:R-:W-:-:S02]  /*a6b0*/  ISETP.GT.AND P3, PT, R65, 0x48, PT ;  /* 0x000000484100780c */ /* 0x000fc40003f64270 */
[----:B---3--:R-:W-:Y:S02]  /*a6c0*/  FSEL R44, R44, -INF , P4 ;  /* 0xff8000002c2c7808 */ /* 0x008fe40002000000 */
[----:B------:R-:W-:Y:S02]  /*a6d0*/  FMNMX.FTZ R3, R108, R3, !PT ;  /* 0x000000036c037209 */ /* 0x000fe40007810000 */
[----:B------:R-:W-:Y:S02]  /*a6e0*/  ISETP.GT.AND P4, PT, R65, 0x49, PT ;  /* 0x000000494100780c */ /* 0x000fe40003f84270 */
[----:B------:R-:W-:Y:S02]  /*a6f0*/  FSEL R38, R49, -INF , P3 ;  /* 0xff80000031267808 */ /* 0x000fe40001800000 */
[----:B------:R-:W-:Y:S01]  /*a700*/  FMNMX.FTZ R3, R44, R3, !PT ;  /* 0x000000032c037209 */ /* 0x000fe20007810000 */
[----:B------:R-:W1:Y:S01]  /*a710*/  MUFU.TANH R43, R43 ;  /* 0x0000002b002b7308 */ /* 0x000e620000002400 */
[----:B------:R-:W-:-:S02]  /*a720*/  ISETP.GT.AND P3, PT, R65, 0x50, PT ;  /* 0x000000504100780c */ /* 0x000fc40003f64270 */
[----:B------:R-:W-:Y:S02]  /*a730*/  FSEL R110, R51, -INF , P4 ;  /* 0xff800000336e7808 */ /* 0x000fe40002000000 */
[----:B------:R-:W-:Y:S02]  /*a740*/  FMNMX.FTZ R3, R38, R3, !PT ;  /* 0x0000000326037209 */ /* 0x000fe40007810000 */
[----:B------:R-:W-:Y:S01]  /*a750*/  ISETP.GT.AND P4, PT, R65, 0x51, PT ;  /* 0x000000514100780c */ /* 0x000fe20003f84270 */
[----:B------:R-:W2:Y:S01]  /*a760*/  MUFU.TANH R39, R39 ;  /* 0x0000002700277308 */ /* 0x000ea20000002400 */
[----:B------:R-:W-:Y:S02]  /*a770*/  FSEL R112, R27, -INF , P3 ;  /* 0xff8000001b707808 */ /* 0x000fe40001800000 */
[----:B------:R-:W-:Y:S01]  /*a780*/  FMNMX.FTZ R3, R110, R3, !PT ;  /* 0x000000036e037209 */ /* 0x000fe20007810000 */
[----:B------:R-:W-:Y:S01]  /*a790*/  FMUL.FTZ R53, R77, UR4 ;  /* 0x000000044d357c20 */ /* 0x000fe20008410000 */
[----:B------:R-:W-:-:S02]  /*a7a0*/  ISETP.GT.AND P3, PT, R65, 0x58, PT ;  /* 0x000000584100780c */ /* 0x000fc40003f64270 */
[----:B------:R-:W-:Y:S01]  /*a7b0*/  FSEL R114, R35, -INF , P4 ;  /* 0xff80000023727808 */ /* 0x000fe20002000000 */
[----:B------:R-:W3:Y:S01]  /*a7c0*/  MUFU.TANH R47, R47 ;  /* 0x0000002f002f7308 */ /* 0x000ee20000002400 */
[----:B------:R-:W-:Y:S02]  /*a7d0*/  FMNMX.FTZ R3, R112, R3, !PT ;  /* 0x0000000370037209 */ /* 0x000fe40007810000 */
[----:B------:R-:W-:Y:S02]  /*a7e0*/  ISETP.GT.AND P4, PT, R65, 0x59, PT ;  /* 0x000000594100780c */ /* 0x000fe40003f84270 */
[----:B------:R-:W-:Y:S02]  /*a7f0*/  FSEL R116, R31, -INF , P3 ;  /* 0xff8000001f747808 */ /* 0x000fe40001800000 */
[----:B------:R-:W-:Y:S01]  /*a800*/  FMNMX.FTZ R3, R114, R3, !PT ;  /* 0x0000000372037209 */ /* 0x000fe20007810000 */
[----:B------:R-:W4:Y:S01]  /*a810*/  MUFU.TANH R45, R45 ;  /* 0x0000002d002d7308 */ /* 0x000f220000002400 */
[----:B------:R-:W-:Y:S01]  /*a820*/  ISETP.GT.AND P3, PT, R65, 0x60, PT ;  /* 0x000000604100780c */ /* 0x000fe20003f64270 */
[----:B------:R-:W-:Y:S01]  /*a830*/  FMUL.FTZ R57, R81, UR4 ;  /* 0x0000000451397c20 */ /* 0x000fe20008410000 */
[----:B-1----:R-:W-:-:S05]  /*a840*/  FSEL R118, R43, -INF , P4 ;  /* 0xff8000002b767808 */ /* 0x002fca0002000000 */
[----:B------:R-:W-:Y:S01]  /*a850*/  MUFU.TANH R55, R55 ;  /* 0x0000003700377308 */ /* 0x000fe20000002400 */
[----:B------:R-:W-:-:S07]  /*a860*/  FMNMX.FTZ R3, R116, R3, !PT ;  /* 0x0000000374037209 */ /* 0x000fce0007810000 */
[----:B------:R-:W-:Y:S01]  /*a870*/  MUFU.TANH R59, R59 ;  /* 0x0000003b003b7308 */ /* 0x000fe20000002400 */
[----:B------:R-:W-:-:S07]  /*a880*/  ISETP.GT.AND P4, PT, R65, 0x61, PT ;  /* 0x000000614100780c */ /* 0x000fce0003f84270 */
[----:B------:R-:W-:Y:S01]  /*a890*/  MUFU.TANH R63, R63 ;  /* 0x0000003f003f7308 */ /* 0x000fe20000002400 */
[----:B--2---:R-:W-:-:S07]  /*a8a0*/  FSEL R120, R39, -INF , P3 ;  /* 0xff80000027787808 */ /* 0x004fce0001800000 */
[----:B------:R-:W-:Y:S01]  /*a8b0*/  MUFU.EX2 R24, R10 ;  /* 0x0000000a00187308 */ /* 0x000fe20000000800 */
[----:B------:R-:W-:-:S07]  /*a8c0*/  FMNMX.FTZ R3, R118, R3, !PT ;  /* 0x0000000376037209 */ /* 0x000fce0007810000 */
[----:B------:R-:W-:Y:S08]  /*a8d0*/  MUFU.EX2 R149, R149 ;  /* 0x0000009500957308 */ /* 0x000ff00000000800 */
[----:B------:R-:W1:Y:S01]  /*a8e0*/  MUFU.TANH R53, R53 ;  /* 0x0000003500357308 */ /* 0x000e620000002400 */
[----:B------:R-:W-:-:S07]  /*a8f0*/  ISETP.GT.AND P3, PT, R65, 0x68, PT ;  /* 0x000000684100780c */ /* 0x000fce0003f64270 */
[----:B------:R-:W-:Y:S01]  /*a900*/  MUFU.EX2 R64, R64 ;  /* 0x0000004000407308 */ /* 0x000fe20000000800 */
[----:B---3--:R-:W-:-:S07]  /*a910*/  FSEL R50, R47, -INF , P4 ;  /* 0xff8000002f327808 */ /* 0x008fce0002000000 */
[----:B------:R-:W-:Y:S01]  /*a920*/  MUFU.EX2 R151, R151 ;  /* 0x0000009700977308 */ /* 0x000fe20000000800 */
[----:B------:R-:W-:-:S07]  /*a930*/  FMNMX.FTZ R3, R120, R3, !PT ;  /* 0x0000000378037209 */ /* 0x000fce0007810000 */
[----:B------:R-:W-:Y:S01]  /*a940*/  MUFU.EX2 R145, R145 ;  /* 0x0000009100917308 */ /* 0x000fe20000000800 */
[----:B------:R-:W-:-:S07]  /*a950*/  ISETP.GT.AND P4, PT, R65, 0x69, PT ;  /* 0x000000694100780c */ /* 0x000fce0003f84270 */
[----:B------:R-:W-:Y:S01]  /*a960*/  MUFU.EX2 R147, R147 ;  /* 0x0000009300937308 */ /* 0x000fe20000000800 */
[----:B----4-:R-:W-:-:S07]  /*a970*/  FSEL R122, R45, -INF , P3 ;  /* 0xff8000002d7a7808 */ /* 0x010fce0001800000 */
[----:B------:R-:W-:Y:S01]  /*a980*/  MUFU.EX2 R141, R141 ;  /* 0x0000008d008d7308 */ /* 0x000fe20000000800 */
[----:B------:R-:W-:Y:S01]  /*a990*/  FMNMX.FTZ R3, R50, R3, !PT ;  /* 0x0000000332037209 */ /* 0x000fe20007810000 */
[----:B------:R-:W2:Y:S06]  /*a9a0*/  @P2 LDC R45, c[0x0][0x450] ;  /* 0x00011400ff2d2b82 */ /* 0x000eac0000000800 */
        /* <DEDUP_REMOVED lines=8> */
[----:B------:R-:W3:Y:S01]  /*aa30*/  MUFU.TANH R57, R57 ;  /* 0x0000003900397308 */ /* 0x000ee20000002400 */
[----:B------:R-:W-:Y:S01]  /*aa40*/  ISETP.GT.AND P3, PT, R65, 0x70, PT ;  /* 0x000000704100780c */ /* 0x000fe20003f64270 */
[-CC-:B------:R-:W-:Y:S01]  /*aa50*/  FFMA.FTZ R121, R60, R9.reuse, -R61.reuse ;  /* 0x000000093c797223 */ /* 0x180fe2000001083d */
[----:B-1----:R-:W-:Y:S01]  /*aa60*/  FSEL R124, R53, -INF , P4 ;  /* 0xff800000357c7808 */ /* 0x002fe20002000000 */
[----:B------:R-:W-:Y:S01]  /*aa70*/  FFMA.FTZ R123, R94, R9, -R61 ;  /* 0x000000095e7b7223 */ /* 0x000fe2000001083d */
[----:B------:R-:W-:Y:S01]  /*aa80*/  FMNMX.FTZ R3, R122, R3, !PT ;  /* 0x000000037a037209 */ /* 0x000fe20007810000 */
[----:B------:R-:W-:Y:S01]  /*aa90*/  ULDC UR4, c[0x0][0x9d8] ;  /* 0x0002760000047ab9 */ /* 0x000fe20000000800 */
[----:B------:R-:W-:-:S02]  /*aaa0*/  ISETP.GT.AND P4, PT, R65, 0x71, PT ;  /* 0x000000714100780c */ /* 0x000fc40003f84270 */
[----:B------:R-:W-:Y:S02]  /*aab0*/  FSEL R126, R55, -INF , P3 ;  /* 0xff800000377e7808 */ /* 0x000fe40001800000 */
[----:B------:R-:W-:Y:S02]  /*aac0*/  FMNMX.FTZ R3, R124, R3, !PT ;  /* 0x000000037c037209 */ /* 0x000fe40007810000 */
[----:B------:R-:W-:Y:S02]  /*aad0*/  ISETP.GT.AND P3, PT, R65, 0x78, PT ;  /* 0x000000784100780c */ /* 0x000fe40003f64270 */
[----:B------:R-:W-:Y:S02]  /*aae0*/  FMNMX.FTZ R3, R126, R3, !PT ;  /* 0x000000037e037209 */ /* 0x000fe40007810000 */
[----:B---3--:R-:W-:Y:S02]  /*aaf0*/  FSEL R128, R57, -INF , P4 ;  /* 0xff80000039807808 */ /* 0x008fe40002000000 */
[----:B------:R-:W-:-:S02]  /*ab00*/  ISETP.GT.AND P4, PT, R65, 0x79, PT ;  /* 0x000000794100780c */ /* 0x000fc40003f84270 */
[----:B------:R-:W-:Y:S02]  /*ab10*/  FSEL R130, R59, -INF , P3 ;  /* 0xff8000003b827808 */ /* 0x000fe40001800000 */
[----:B------:R-:W-:Y:S02]  /*ab20*/  FMNMX.FTZ R3, R128, R3, !PT ;  /* 0x0000000380037209 */ /* 0x000fe40007810000 */
[----:B------:R-:W-:Y:S02]  /*ab30*/  FSEL R132, R63, -INF , P4 ;  /* 0xff8000003f847808 */ /* 0x000fe40002000000 */
[----:B------:R-:W-:-:S04]  /*ab40*/  FMNMX.FTZ R3, R130, R3, !PT ;  /* 0x0000000382037209 */ /* 0x000fc80007810000 */
[----:B------:R-:W-:-:S05]  /*ab50*/  FMNMX.FTZ R3, R132, R3, !PT ;  /* 0x0000000384037209 */ /* 0x000fca0007810000 */
[----:B------:R-:W1:Y:S02]  /*ab60*/  SHFL.BFLY PT, R10, R3, 0x2, 0x1f ;  /* 0x0c401f00030a7f89 */ /* 0x000e6400000e0000 */
[----:B-1----:R-:W-:-:S05]  /*ab70*/  FMNMX.FTZ R13, R3, R10, !PT ;  /* 0x0000000a030d7209 */ /* 0x002fca0007810000 */
[----:B------:R-:W1:Y:S02]  /*ab80*/  SHFL.BFLY PT, R10, R13, 0x1, 0x1f ;  /* 0x0c201f000d0a7f89 */ /* 0x000e6400000e0000 */
[----:B-1----:R-:W-:-:S04]  /*ab90*/  FMNMX.FTZ R10, R13, R10, !PT ;  /* 0x0000000a0d0a7209 */ /* 0x002fc80007810000 */
[C---:B------:R-:W-:Y:S01]  /*aba0*/  FSETP.NEU.FTZ.AND P3, PT, R10.reuse, -INF , PT ;  /* 0xff8000000a00780b */ /* 0x040fe20003f7d000 */
[----:B------:R-:W-:-:S05]  /*abb0*/  FMUL.FTZ R41, R10, R9 ;  /* 0x000000090a297220 */ /* 0x000fca0000410000 */
[----:B------:R-:W-:-:S05]  /*abc0*/  FSEL R41, R41, RZ, P3 ;  /* 0x000000ff29297208 */ /* 0x000fca0001800000 */
[----:B------:R-:W-:Y:S01]  /*abd0*/  FFMA.FTZ R3, R8, R9, -R41 ;  /* 0x0000000908037223 */ /* 0x000fe20000010829 */
[----:B------:R-:W-:-:S04]  /*abe0*/  FADD.FTZ R8, R149, R64 ;  /* 0x0000004095087221 */ /* 0x000fc80000010000 */
[----:B------:R-:W-:-:S04]  /*abf0*/  FADD.FTZ R35, R151, R8 ;  /* 0x0000000897237221 */ /* 0x000fc80000010000 */
[----:B------:R-:W-:Y:S01]  /*ac00*/  FADD.FTZ R8, R12, R35 ;  /* 0x000000230c087221 */ /* 0x000fe20000010000 */
[-CC-:B------:R-:W-:Y:S02]  /*ac10*/  FFMA.FTZ R35, R44, R9.reuse, -R41.reuse ;  /* 0x000000092c237223 */ /* 0x180fe40000010829 */
[----:B------:R-:W3:Y:S01]  /*ac20*/  LDL R44, [R1+0x40] ;  /* 0x00004000012c7983 */ /* 0x000ee20000100800 */
[-CC-:B------:R-:W-:Y:S01]  /*ac30*/  FFMA.FTZ R148, R68, R9.reuse, -R41.reuse ;  /* 0x0000000944947223 */ /* 0x180fe20000010829 */
[-CC-:B------:R-:W-:Y:S01]  /*ac40*/  FFMA.FTZ R150, R72, R9.reuse, -R41.reuse ;  /* 0x0000000948967223 */ /* 0x180fe20000010829 */
[----:B------:R-:W-:Y:S01]  /*ac50*/  MUFU.EX2 R3, R3 ;  /* 0x0000000300037308 */ /* 0x000fe20000000800 */
[-CC-:B------:R-:W-:Y:S01]  /*ac60*/  FFMA.FTZ R13, R76, R9.reuse, -R41.reuse ;  /* 0x000000094c0d7223 */ /* 0x180fe20000010829 */
[----:B------:R-:W-:-:S06]  /*ac70*/  FFMA.FTZ R144, R80, R9, -R41 ;  /* 0x0000000950907223 */ /* 0x000fcc0000010829 */
[----:B------:R-:W1:Y:S01]  /*ac80*/  MUFU.EX2 R148, R148 ;  /* 0x0000009400947308 */ /* 0x000e620000000800 */
[----:B------:R-:W-:-:S07]  /*ac90*/  FFMA.FTZ R15, R14, R9, -R41 ;  /* 0x000000090e0f7223 */ /* 0x000fce0000010829 */
[----:B------:R-:W4:Y:S01]  /*aca0*/  MUFU.EX2 R150, R150 ;  /* 0x0000009600967308 */ /* 0x000f220000000800 */
[----:B------:R-:W-:Y:S01]  /*acb0*/  FADD.FTZ R37, R145, R8 ;  /* 0x0000000891257221 */ /* 0x000fe20000010000 */
[----:B------:R-:W-:-:S06]  /*acc0*/  FFMA.FTZ R31, R36, R9, -R41 ;  /* 0x00000009241f7223 */ /* 0x000fcc0000010829 */
[----:B------:R-:W0:Y:S01]  /*acd0*/  MUFU.EX2 R28, R28 ;  /* 0x0000001c001c7308 */ /* 0x000e220000000800 */
[----:B------:R-:W-:Y:S01]  /*ace0*/  FFMA.FTZ R146, R84, R9, -R41 ;  /* 0x0000000954927223 */ /* 0x000fe20000010829 */
[----:B------:R-:W2:Y:S06]  /*acf0*/  @P2 LDC R36, c[0x0][0x44c] ;  /* 0x00011300ff242b82 */ /* 0x000eac0000000800 */
[----:B------:R-:W0:Y:S01]  /*ad00*/  MUFU.EX2 R13, R13 ;  /* 0x0000000d000d7308 */ /* 0x000e220000000800 */
[----:B------:R-:W-:Y:S01]  /*ad10*/  FADD.FTZ R8, R24, R37 ;  /* 0x0000002518087221 */ /* 0x000fe20000010000 */
[----:B-1----:R-:W-:-:S06]  /*ad20*/  FADD.FTZ R39, R148, R3 ;  /* 0x0000000394277221 */ /* 0x002fcc0000010000 */
[----:B------:R-:W1:Y:S01]  /*ad30*/  MUFU.EX2 R144, R144 ;  /* 0x0000009000907308 */ /* 0x000e620000000800 */
[----:B------:R-:W-:Y:S01]  /*ad40*/  FFMA.FTZ R25, R100, R9, -R41 ;  /* 0x0000000964197223 */ /* 0x000fe20000010829 */
[----:B------:R-:W-:Y:S01]  /*ad50*/  FADD.FTZ R37, R147, R8 ;  /* 0x0000000893257221 */ /* 0x000fe20000010000 */
[----:B----4-:R-:W-:-:S05]  /*ad60*/  FADD.FTZ R8, R150, R39 ;  /* 0x0000002796087221 */ /* 0x010fca0000010000 */
[----:B------:R-:W4:Y:S01]  /*ad70*/  MUFU.EX2 R15, R15 ;  /* 0x0000000f000f7308 */ /* 0x000f220000000800 */
[-CC-:B------:R-:W-:Y:S01]  /*ad80*/  FFMA.FTZ R140, R102, R9.reuse, -R41.reuse ;  /* 0x00000009668c7223 */ /* 0x180fe20000010829 */
[----:B------:R-:W-:Y:S01]  /*ad90*/  FFMA.FTZ R138, R30, R9, -R41 ;  /* 0x000000091e8a7223 */ /* 0x000fe20000010829 */
[----:B0-----:R-:W-:-:S05]  /*ada0*/  FADD.FTZ R30, R28, R37 ;  /* 0x000000251c1e7221 */ /* 0x001fca0000010000 */
[----:B------:R-:W0:Y:S01]  /*adb0*/  MUFU.EX2 R143, R143 ;  /* 0x0000008f008f7308 */ /* 0x000e220000000800 */
[----:B------:R-:W-:Y:S01]  /*adc0*/  FADD.FTZ R39, R13, R8 ;  /* 0x000000080d277221 */ /* 0x000fe20000010000 */
[----:B------:R-:W-:-:S06]  /*add0*/  FFMA.FTZ R27, R104, R9, -R41 ;  /* 0x00000009681b7223 */ /* 0x000fcc0000010829 */
[----:B------:R-:W2:Y:S01]  /*ade0*/  MUFU.EX2 R146, R146 ;  /* 0x0000009200927308 */ /* 0x000ea20000000800 */
[----:B------:R-:W-:Y:S01]  /*adf0*/  FADD.FTZ R43, R141, R30 ;  /* 0x0000001e8d2b7221 */ /* 0x000fe20000010000 */
[----:B-1----:R-:W-:-:S06]  /*ae00*/  FADD.FTZ R0, R144, R39 ;  /* 0x0000002790007221 */ /* 0x002fcc0000010000 */
[----:B------:R-:W1:Y:S01]  /*ae10*/  MUFU.EX2 R34, R34 ;  /* 0x0000002200227308 */ /* 0x000e620000000800 */
[----:B------:R-:W-:-:S07]  /*ae20*/  FFMA.FTZ R142, R106, R9, -R41 ;  /* 0x000000096a8e7223 */ /* 0x000fce0000010829 */
[----:B------:R-:W1:Y:S01]  /*ae30*/  MUFU.EX2 R25, R25 ;  /* 0x0000001900197308 */ /* 0x000e620000000800 */
[----:B------:R-:W-:Y:S01]  /*ae40*/  FADD.FTZ R8, R26, R43 ;  /* 0x0000002b1a087221 */ /* 0x000fe20000010000 */
[----:B------:R-:W-:-:S06]  /*ae50*/  FFMA.FTZ R46, R48, R9, -R61 ;  /* 0x00000009302e7223 */ /* 0x000fcc000001083d */
[----:B------:R-:W1:Y:S01]  /*ae60*/  MUFU.EX2 R137, R137 ;  /* 0x0000008900897308 */ /* 0x000e620000000800 */
[----:B----4-:R-:W-:Y:S01]  /*ae70*/  FADD.FTZ R43, R15, R0 ;  /* 0x000000000f2b7221 */ /* 0x010fe20000010000 */
[----:B------:R-:W-:-:S06]  /*ae80*/  FFMA.FTZ R29, R32, R9, -R41 ;  /* 0x00000009201d7223 */ /* 0x000fcc0000010829 */
[----:B------:R-:W4:Y:S01]  /*ae90*/  MUFU.EX2 R140, R140 ;  /* 0x0000008c008c7308 */ /* 0x000f220000000800 */
[----:B0-----:R-:W-:Y:S01]  /*aea0*/  FADD.FTZ R39, R143, R8 ;  /* 0x000000088f277221 */ /* 0x001fe20000010000 */
[----:B--2---:R-:W-:-:S06]  /*aeb0*/  FADD.FTZ R0, R146, R43 ;  /* 0x0000002b92007221 */ /* 0x004fcc0000010000 */
[----:B------:R-:W0:Y:S01]  /*aec0*/  MUFU.EX2 R42, R42 ;  /* 0x0000002a002a7308 */ /* 0x000e220000000800 */
[----:B------:R-:W-:Y:S01]  /*aed0*/  FFMA.FTZ R136, R98, R9, -R41 ;  /* 0x0000000962887223 */ /* 0x000fe20000010829 */
[----:B------:R-:W-:-:S06]  /*aee0*/  @P2 IMAD.HI.U32 R36, R97, R36, RZ ;  /* 0x0000002461242227 */ /* 0x000fcc00078e00ff */
[----:B------:R-:W2:Y:S01]  /*aef0*/  MUFU.EX2 R27, R27 ;  /* 0x0000001b001b7308 */ /* 0x000ea20000000800 */
[----:B-1----:R-:W-:Y:S01]  /*af00*/  FADD.FTZ R8, R34, R39 ;  /* 0x0000002722087221 */ /* 0x002fe20000010000 */
[----:B------:R-:W-:-:S06]  /*af10*/  FFMA.FTZ R48, R54, R9, -R61 ;  /* 0x0000000936307223 */ /* 0x000fcc000001083d */
[----:B------:R-:W1:Y:S01]  /*af20*/  MUFU.EX2 R139, R139 ;  /* 0x0000008b008b7308 */ /* 0x000e620000000800 */
[----:B------:R-:W-:Y:S01]  /*af30*/  FADD.FTZ R43, R25, R0 ;  /* 0x00000000192b7221 */ /* 0x000fe20000010000 */
[----:B------:R-:W-:-:S06]  /*af40*/  IMAD.MOV.U32 R32, RZ, RZ, R97 ;  /* 0x000000ffff207224 */ /* 0x000fcc00078e0061 */
[----:B------:R-:W1:Y:S01]  /*af50*/  MUFU.EX2 R142, R142 ;  /* 0x0000008e008e7308 */ /* 0x000e620000000800 */
[----:B------:R-:W-:Y:S01]  /*af60*/  @P2 SHF.R.U32.HI R32, RZ, R45, R36 ;  /* 0x0000002dff202219 */ /* 0x000fe20000011624 */
[----:B------:R-:W-:-:S06]  /*af70*/  FADD.FTZ R45, R137, R8 ;  /* 0x00000008892d7221 */ /* 0x000fcc0000010000 */
[----:B------:R-:W1:Y:S01]  /*af80*/  MUFU.EX2 R46, R46 ;  /* 0x0000002e002e7308 */ /* 0x000e620000000800 */
[----:B----4-:R-:W-:-:S07]  /*af90*/  FADD.FTZ R0, R140, R43 ;  /* 0x0000002b8c007221 */ /* 0x010fce0000010000 */
[----:B------:R-:W4:Y:S01]  /*afa0*/  MUFU.EX2 R29, R29 ;  /* 0x0000001d001d7308 */ /* 0x000f220000000800 */
[----:B0-----:R-:W-:Y:S01]  /*afb0*/  FADD.FTZ R8, R42, R45 ;  /* 0x0000002d2a087221 */ /* 0x001fe20000010000 */
[----:B------:R-:W-:-:S06]  /*afc0*/  FFMA.FTZ R52, R58, R9, -R61 ;  /* 0x000000093a347223 */ /* 0x000fcc000001083d */
[----:B------:R-:W0:Y:S01]  /*afd0*/  MUFU.EX2 R133, R133 ;  /* 0x0000008500857308 */ /* 0x000e220000000800 */
[----:B--2---:R-:W-:Y:S01]  /*afe0*/  FADD.FTZ R45, R27, R0 ;  /* 0x000000001b2d7221 */ /* 0x004fe20000010000 */
[----:B------:R-:W-:-:S06]  /*aff0*/  FFMA.FTZ R33, R40, R9, -R41 ;  /* 0x0000000928217223 */ /* 0x000fcc0000010829 */
[----:B------:R-:W2:Y:S01]  /*b000*/  MUFU.EX2 R136, R136 ;  /* 0x0000008800887308 */ /* 0x000ea20000000800 */
[----:B-1----:R-:W-:Y:S01]  /*b010*/  FADD.FTZ R47, R139, R8 ;  /* 0x000000088b2f7221 */ /* 0x002fe20000010000 */
[----:B------:R-:W-:-:S06]  /*b020*/  FADD.FTZ R0, R142, R45 ;  /* 0x0000002d8e007221 */ /* 0x000fcc0000010000 */
[----:B------:R-:W1:Y:S01]  /*b030*/  MUFU.EX2 R48, R48 ;  /* 0x0000003000307308 */ /* 0x000e620000000800 */
[----:B------:R-:W-:-:S07]  /*b040*/  FFMA.FTZ R14, R108, R9, -R41 ;  /* 0x000000096c0e7223 */ /* 0x000fce0000010829 */
[----:B------:R-:W1:Y:S01]  /*b050*/  MUFU.EX2 R31, R31 ;  /* 0x0000001f001f7308 */ /* 0x000e620000000800 */
[----:B------:R-:W-:Y:S01]  /*b060*/  FADD.FTZ R8, R46, R47 ;  /* 0x0000002f2e087221 */ /* 0x000fe20000010000 */
[----:B------:R-:W-:-:S06]  /*b070*/  FFMA.FTZ R54, R66, R9, -R61 ;  /* 0x0000000942367223 */ /* 0x000fcc000001083d */
[----:B------:R-:W1:Y:S01]  /*b080*/  MUFU.EX2 R135, R135 ;  /* 0x0000008700877308 */ /* 0x000e620000000800 */
[----:B----4-:R-:W-:-:S07]  /*b090*/  FADD.FTZ R47, R29, R0 ;  /* 0x000000001d2f7221 */ /* 0x010fce0000010000 */
[----:B------:R-:W4:Y:S01]  /*b0a0*/  MUFU.EX2 R138, R138 ;  /* 0x0000008a008a7308 */ /* 0x000f220000000800 */
[----:B0-----:R-:W-:Y:S01]  /*b0b0*/  FADD.FTZ R45, R133, R8 ;  /* 0x00000008852d7221 */ /* 0x001fe20000010000 */
[----:B--2---:R-:W-:-:S06]  /*b0c0*/  FADD.FTZ R8, R136, R47 ;  /* 0x0000002f88087221 */ /* 0x004fcc0000010000 */
[----:B------:R-:W0:Y:S01]  /*b0d0*/  MUFU.EX2 R52, R52 ;  /* 0x0000003400347308 */ /* 0x000e220000000800 */
[----:B------:R-:W-:-:S07]  /*b0e0*/  FFMA.FTZ R134, R38, R9, -R41 ;  /* 0x0000000926867223 */ /* 0x000fce0000010829 */
[----:B------:R-:W2:Y:S01]  /*b0f0*/  MUFU.EX2 R33, R33 ;  /* 0x0000002100217308 */ /* 0x000ea20000000800 */
[----:B-1----:R-:W-:Y:S01]  /*b100*/  FADD.FTZ R36, R48, R45 ;  /* 0x0000002d30247221 */ /* 0x002fe20000010000 */
[----:B------:R-:W-:-:S06]  /*b110*/  FFMA.FTZ R56, R74, R9, -R61 ;  /* 0x000000094a387223 */ /* 0x000fcc000001083d */
[----:B------:R-:W1:Y:S01]  /*b120*/  MUFU.EX2 R129, R129 ;  /* 0x0000008100817308 */ /* 0x000e620000000800 */
[----:B------:R-:W-:Y:S01]  /*b130*/  FADD.FTZ R47, R31, R8 ;  /* 0x000000081f2f7221 */ /* 0x000fe20000010000 */
[----:B------:R-:W-:-:S06]  /*b140*/  FFMA.FTZ R37, R110, R9, -R41 ;  /* 0x000000096e257223 */ /* 0x000fcc0000010829 */
[----:B------:R-:W1:Y:S01]  /*b150*/  MUFU.EX2 R14, R14 ;  /* 0x0000000e000e7308 */ /* 0x000e620000000800 */
[----:B------:R-:W-:Y:S01]  /*b160*/  FADD.FTZ R49, R135, R36 ;  /* 0x0000002487317221 */ /* 0x000fe20000010000 */
[----:B----4-:R-:W-:-:S06]  /*b170*/  FADD.FTZ R38, R138, R47 ;  /* 0x0000002f8a267221 */ /* 0x010fcc0000010000 */
[----:B------:R-:W4:Y:S01]  /*b180*/  MUFU.EX2 R54, R54 ;  /* 0x0000003600367308 */ /* 0x000f220000000800 */
[----:B------:R-:W-:-:S07]  /*b190*/  FFMA.FTZ R30, R112, R9, -R41 ;  /* 0x00000009701e7223 */ /* 0x000fce0000010829 */
        /* <DEDUP_REMOVED lines=8> */
[----:B------:R-:W-:-:S06]  /*b220*/  F2FP.F16.F32.PACK_AB R151, R12, R151 ;  /* 0x000000970c97723e */ /* 0x000fcc00000000ff */
[----:B------:R-:W1:Y:S01]  /*b230*/  MUFU.EX2 R56, R56 ;  /* 0x0000003800387308 */ /* 0x000e620000000800 */
[----:B------:R-:W-:Y:S01]  /*b240*/  IADD3 R40, R32, R93, -R95 ;  /* 0x0000005d20287210 */ /* 0x000fe20007ffe85f */
[----:B------:R-:W-:-:S06]  /*b250*/  FADD.FTZ R12, R14, R47 ;  /* 0x0000002f0e0c7221 */ /* 0x000fcc0000010000 */
[----:B------:R-:W1:Y:S01]  /*b260*/  MUFU.EX2 R37, R37 ;  /* 0x0000002500257308 */ /* 0x000e620000000800 */
[----:B------:R-:W-:Y:S01]  /*b270*/  FFMA.FTZ R32, R116, R9, -R41 ;  /* 0x0000000974207223 */ /* 0x000fe20000010829 */
[----:B----4-:R-:W-:-:S06]  /*b280*/  FADD.FTZ R38, R54, R49 ;  /* 0x0000003136267221 */ /* 0x010fcc0000010000 */
[----:B------:R-:W4:Y:S01]  /*b290*/  MUFU.EX2 R125, R125 ;  /* 0x0000007d007d7308 */ /* 0x000f220000000800 */
[----:B------:R-:W-:Y:S01]  /*b2a0*/  FFMA.FTZ R62, R90, R9, -R61 ;  /* 0x000000095a3e7223 */ /* 0x000fe2000001083d */
[----:B------:R-:W-:-:S06]  /*b2b0*/  FADD.FTZ R47, R35, R12 ;  /* 0x0000000c232f7221 */ /* 0x000fcc0000010000 */
[----:B------:R-:W3:Y:S01]  /*b2c0*/  MUFU.EX2 R30, R30 ;  /* 0x0000001e001e7308 */ /* 0x000ee20000000800 */
[----:B------:R-:W-:Y:S01]  /*b2d0*/  FFMA.FTZ R43, R118, R9, -R41 ;  /* 0x00000009762b7223 */ /* 0x000fe20000010829 */
[----:B0-----:R-:W-:-:S06]  /*b2e0*/  FADD.FTZ R49, R131, R38 ;  /* 0x0000002683317221 */ /* 0x001fcc0000010000 */
[----:B------:R-:W0:Y:S01]  /*b2f0*/  MUFU.EX2 R58, R58 ;  /* 0x0000003a003a7308 */ /* 0x000e220000000800 */
[----:B--2---:R-:W-:-:S07]  /*b300*/  FADD.FTZ R12, R134, R47 ;  /* 0x0000002f860c7221 */ /* 0x004fce0000010000 */
[----:B------:R-:W2:Y:S01]  /*b310*/  MUFU.EX2 R39, R39 ;  /* 0x0000002700277308 */ /* 0x000ea20000000800 */
[----:B------:R-:W-:Y:S01]  /*b320*/  F2FP.F16.F32.PACK_AB R145, R24, R145 ;  /* 0x000000911891723e */ /* 0x000fe200000000ff */
[----:B------:R-:W-:Y:S01]  /*b330*/  FFMA.FTZ R120, R120, R9, -R41 ;  /* 0x0000000978787223 */ /* 0x000fe20000010829 */
[----:B-1----:R-:W-:-:S05]  /*b340*/  FADD.FTZ R24, R56, R49 ;  /* 0x0000003138187221 */ /* 0x002fca0000010000 */
[----:B------:R-:W1:Y:S01]  /*b350*/  MUFU.EX2 R127, R127 ;  /* 0x0000007f007f7308 */ /* 0x000e620000000800 */
[----:B------:R-:W-:Y:S01]  /*b360*/  FFMA.FTZ R60, R96, R9, -R61 ;  /* 0x00000009603c7223 */ /* 0x000fe2000001083d */
[----:B------:R-:W-:-:S06]  /*b370*/  FADD.FTZ R47, R37, R12 ;  /* 0x0000000c252f7221 */ /* 0x000fcc0000010000 */
[----:B------:R-:W1:Y:S01]  /*b380*/  MUFU.EX2 R32, R32 ;  /* 0x0000002000207308 */ /* 0x000e620000000800 */
[-CC-:B------:R-:W-:Y:S01]  /*b390*/  FFMA.FTZ R45, R124, R9.reuse, -R41.reuse ;  /* 0x000000097c2d7223 */ /* 0x180fe20000010829 */
[----:B------:R-:W-:Y:S01]  /*b3a0*/  FFMA.FTZ R50, R50, R9, -R41 ;  /* 0x0000000932327223 */ /* 0x000fe20000010829 */
[----:B----4-:R-:W-:-:S05]  /*b3b0*/  FADD.FTZ R49, R125, R24 ;  /* 0x000000187d317221 */ /* 0x010fca0000010000 */
[----:B------:R-:W4:Y:S01]  /*b3c0*/  MUFU.EX2 R62, R62 ;  /* 0x0000003e003e7308 */ /* 0x000f220000000800 */
[----:B---3--:R-:W-:-:S07]  /*b3d0*/  FADD.FTZ R12, R30, R47 ;  /* 0x0000002f1e0c7221 */ /* 0x008fce0000010000 */
[----:B------:R-:W3:Y:S01]  /*b3e0*/  MUFU.EX2 R43, R43 ;  /* 0x0000002b002b7308 */ /* 0x000ee20000000800 */
[-CC-:B------:R-:W-:Y:S01]  /*b3f0*/  FFMA.FTZ R122, R122, R9.reuse, -R41.reuse ;  /* 0x000000097a7a7223 */ /* 0x180fe20000010829 */
[-CC-:B------:R-:W-:Y:S01]  /*b400*/  FFMA.FTZ R0, R126, R9.reuse, -R41.reuse ;  /* 0x000000097e007223 */ /* 0x180fe20000010829 */
[-CC-:B------:R-:W-:Y:S01]  /*b410*/  FFMA.FTZ R128, R128, R9.reuse, -R41.reuse ;  /* 0x0000000980807223 */ /* 0x180fe20000010829 */
[----:B------:R-:W-:-:S04]  /*b420*/  FFMA.FTZ R130, R130, R9, -R41 ;  /* 0x0000000982827223 */ /* 0x000fc80000010829 */
[----:B------:R-:W3:Y:S01]  /*b430*/  MUFU.EX2 R121, R121 ;  /* 0x0000007900797308 */ /* 0x000ee20000000800 */
[----:B------:R-:W-:Y:S01]  /*b440*/  FFMA.FTZ R36, R132, R9, -R41 ;  /* 0x0000000984247223 */ /* 0x000fe20000010829 */
[----:B0-----:R-:W-:Y:S01]  /*b450*/  FADD.FTZ R24, R58, R49 ;  /* 0x000000313a187221 */ /* 0x001fe20000010000 */
[----:B--2---:R-:W-:-:S05]  /*b460*/  FADD.FTZ R47, R39, R12 ;  /* 0x0000000c272f7221 */ /* 0x004fca0000010000 */
[----:B------:R-:W-:Y:S01]  /*b470*/  MUFU.EX2 R124, R120 ;  /* 0x00000078007c7308 */ /* 0x000fe20000000800 */
[----:B-1----:R-:W-:Y:S01]  /*b480*/  FADD.FTZ R49, R127, R24 ;  /* 0x000000187f317221 */ /* 0x002fe20000010000 */
[----:B------:R-:W-:-:S06]  /*b490*/  FADD.FTZ R12, R32, R47 ;  /* 0x0000002f200c7221 */ /* 0x000fcc0000010000 */
[----:B------:R-:W0:Y:S01]  /*b4a0*/  MUFU.EX2 R60, R60 ;  /* 0x0000003c003c7308 */ /* 0x000e220000000800 */
[----:B------:R-:W-:-:S07]  /*b4b0*/  SHF.R.S32.HI R51, RZ, 0x1f, R40 ;  /* 0x0000001fff337819 */ /* 0x000fce0000011428 */
[----:B------:R-:W-:Y:S01]  /*b4c0*/  MUFU.EX2 R41, R50 ;  /* 0x0000003200297308 */ /* 0x000fe20000000800 */
[----:B----4-:R-:W-:Y:S01]  /*b4d0*/  FADD.FTZ R24, R62, R49 ;  /* 0x000000313e187221 */ /* 0x010fe20000010000 */
[----:B---3--:R-:W-:-:S06]  /*b4e0*/  FADD.FTZ R49, R43, R12 ;  /* 0x0000000c2b317221 */ /* 0x008fcc0000010000 */
[----:B------:R-:W1:Y:S01]  /*b4f0*/  MUFU.EX2 R123, R123 ;  /* 0x0000007b007b7308 */ /* 0x000e620000000800 */
[----:B------:R-:W-:-:S07]  /*b500*/  LEA.HI R8, R51, R40, RZ, 0x7 ;  /* 0x0000002833087211 */ /* 0x000fce00078f38ff */
[----:B------:R-:W2:Y:S01]  /*b510*/  MUFU.EX2 R126, R122 ;  /* 0x0000007a007e7308 */ /* 0x000ea20000000800 */
[----:B------:R-:W-:-:S07]  /*b520*/  FADD.FTZ R51, R121, R24 ;  /* 0x0000001879337221 */ /* 0x000fce0000010000 */
[----:B------:R-:W3:Y:S01]  /*b530*/  MUFU.EX2 R45, R45 ;  /* 0x0000002d002d7308 */ /* 0x000ee20000000800 */
[----:B0-----:R-:W-:-:S07]  /*b540*/  FADD.FTZ R12, R60, R51 ;  /* 0x000000333c0c7221 */ /* 0x001fce0000010000 */
[----:B------:R0:W4:Y:S01]  /*b550*/  MUFU.EX2 R120, R0 ;  /* 0x0000000000787308 */ /* 0x0001220000000800 */
[----:B-1----:R-:W-:Y:S01]  /*b560*/  FADD.FTZ R51, R123, R12 ;  /* 0x0000000c7b337221 */ /* 0x002fe20000010000 */
[----:B0-----:R-:W-:-:S06]  /*b570*/  FADD.FTZ R0, R124, R49 ;  /* 0x000000317c007221 */ /* 0x001fcc0000010000 */
[----:B------:R-:W0:Y:S01]  /*b580*/  MUFU.EX2 R47, R128 ;  /* 0x00000080002f7308 */ /* 0x000e220000000800 */
[----:B------:R-:W-:Y:S01]  /*b590*/  FADD.FTZ R49, R41, R0 ;  /* 0x0000000029317221 */ /* 0x000fe20000010000 */
[----:B------:R-:W-:-:S03]  /*b5a0*/  F2FP.F16.F32.PACK_AB R150, R13, R150 ;  /* 0x000000960d96723e */ /* 0x000fc600000000ff */
[----:B--2---:R-:W-:-:S03]  /*b5b0*/  FADD.FTZ R12, R126, R49 ;  /* 0x000000317e0c7221 */ /* 0x004fc60000010000 */
[----:B------:R-:W1:Y:S01]  /*b5c0*/  MUFU.EX2 R122, R130 ;  /* 0x00000082007a7308 */ /* 0x000e620000000800 */
[----:B------:R-:W-:Y:S01]  /*b5d0*/  F2FP.F16.F32.PACK_AB R148, R3, R148 ;  /* 0x000000940394723e */ /* 0x000fe200000000ff */
[----:B---3--:R-:W-:-:S06]  /*b5e0*/  FADD.FTZ R3, R45, R12 ;  /* 0x0000000c2d037221 */ /* 0x008fcc0000010000 */
[----:B------:R-:W2:Y:S01]  /*b5f0*/  MUFU.EX2 R13, R36 ;  /* 0x00000024000d7308 */ /* 0x000ea20000000800 */
[----:B----4-:R-:W-:Y:S01]  /*b600*/  FADD.FTZ R12, R120, R3 ;  /* 0x00000003780c7221 */ /* 0x010fe20000010000 */
[----:B------:R-:W-:-:S03]  /*b610*/  SHF.R.S32.HI R8, RZ, 0x7, R8 ;  /* 0x00000007ff087819 */ /* 0x000fc60000011408 */
[----:B0-----:R-:W-:Y:S01]  /*b620*/  FADD.FTZ R3, R47, R12 ;  /* 0x0000000c2f037221 */ /* 0x001fe20000010000 */
[----:B------:R-:W-:Y:S01]  /*b630*/  VIMNMX R44, R44, R8, !PT ;  /* 0x000000082c2c7248 */ /* 0x000fe20007fe0100 */
[----:B------:R-:W-:Y:S02]  /*b640*/  FFMA.FTZ R66, R92, R9, -R61 ;  /* 0x000000095c427223 */ /* 0x000fe4000001083d */
[----:B-1----:R-:W-:Y:S02]  /*b650*/  FADD.FTZ R12, R122, R3 ;  /* 0x000000037a0c7221 */ /* 0x002fe40000010000 */
[----:B------:R0:W-:Y:S02]  /*b660*/  STL [R1+0x34], R44 ;  /* 0x0000342c01007387 */ /* 0x0001e40000100800 */
[----:B------:R-:W1:Y:S01]  /*b670*/  MUFU.EX2 R66, R66 ;  /* 0x0000004200427308 */ /* 0x000e620000000800 */
[----:B--2---:R-:W-:Y:S01]  /*b680*/  FADD.FTZ R3, R13, R12 ;  /* 0x0000000c0d037221 */ /* 0x004fe20000010000 */
[----:B------:R-:W-:-:S05]  /*b690*/  VIADD R12, R88, 0xfffffffe ;  /* 0xfffffffe580c7836 */ /* 0x000fca0000000000 */
[----:B------:R-:W-:Y:S02]  /*b6a0*/  ISETP.GE.AND P3, PT, R12, R44, PT ;  /* 0x0000002c0c00720c */ /* 0x000fe40003f66270 */
[----:B------:R-:W-:Y:S02]  /*b6b0*/  CS2R R118, SRZ ;  /* 0x0000000000767805 */ /* 0x000fe4000001ff00 */
[----:B------:R-:W-:Y:S02]  /*b6c0*/  F2FP.F16.F32.PACK_AB R149, R64, R149 ;  /* 0x000000954095723e */ /* 0x000fe400000000ff */
[----:B------:R-:W-:Y:S02]  /*b6d0*/  CS2R R116, SRZ ;  /* 0x0000000000747805 */ /* 0x000fe4000001ff00 */
[----:B------:R-:W-:Y:S02]  /*b6e0*/  F2FP.F16.F32.PACK_AB R147, R28, R147 ;  /* 0x000000931c93723e */ /* 0x000fe400000000ff */
[----:B------:R-:W-:-:S02]  /*b6f0*/  CS2R R114, SRZ ;  /* 0x0000000000727805 */ /* 0x000fc4000001ff00 */
[----:B------:R-:W-:Y:S01]  /*b700*/  F2FP.F16.F32.PACK_AB R141, R26, R141 ;  /* 0x0000008d1a8d723e */ /* 0x000fe200000000ff */
[----:B-1----:R-:W-:Y:S01]  /*b710*/  FADD.FTZ R0, R66, R51 ;  /* 0x0000003342007221 */ /* 0x002fe20000010000 */
[----:B------:R-:W-:Y:S02]  /*b720*/  F2FP.F16.F32.PACK_AB R143, R34, R143 ;  /* 0x0000008f228f723e */ /* 0x000fe400000000ff */
[----:B------:R-:W-:Y:S02]  /*b730*/  CS2R R112, SRZ ;  /* 0x0000000000707805 */ /* 0x000fe4000001ff00 */
[----:B------:R-:W-:Y:S02]  /*b740*/  F2FP.F16.F32.PACK_AB R137, R42, R137 ;  /* 0x000000892a89723e */ /* 0x000fe400000000ff */
[----:B------:R-:W-:Y:S02]  /*b750*/  CS2R R110, SRZ ;  /* 0x00000000006e7805 */ /* 0x000fe4000001ff00 */
[----:B------:R-:W-:-:S02]  /*b760*/  F2FP.F16.F32.PACK_AB R139, R46, R139 ;  /* 0x0000008b2e8b723e */ /* 0x000fc400000000ff */
[----:B------:R-:W-:Y:S02]  /*b770*/  CS2R R108, SRZ ;  /* 0x00000000006c7805 */ /* 0x000fe4000001ff00 */
        /* <DEDUP_REMOVED lines=32> */
[----:B0-----:R-:W-:Y:S06]  /*b980*/  @!P3 BRA `(.L_x_2372) ;  /* 0x00000030006cb947 */ /* 0x001fec0003800000 */
[----:B------:R-:W-:Y:S01]  /*b990*/  IMAD.MOV.U32 R15, RZ, RZ, R11 ;  /* 0x000000ffff0f7224 */ /* 0x000fe200078e000b */
[----:B------:R-:W-:Y:S01]  /*b9a0*/  MOV R13, R10 ;  /* 0x0000000a000d7202 */ /* 0x000fe20000000f00 */
[----:B------:R-:W-:Y:S02]  /*b9b0*/  IMAD.MOV.U32 R8, RZ, RZ, R23 ;  /* 0x000000ffff087224 */ /* 0x000fe400078e0017 */
[----:B------:R-:W-:Y:S02]  /*b9c0*/  IMAD.MOV.U32 R14, RZ, RZ, R18 ;  /* 0x000000ffff0e7224 */ /* 0x000fe400078e0012 */
[----:B------:R-:W-:-:S07]  /*b9d0*/  IMAD.MOV.U32 R119, RZ, RZ, RZ ;  /* 0x000000ffff777224 */ /* 0x000fce00078e00ff */
.L_x_2382:
        /* <DEDUP_REMOVED lines=11> */
.L_x_2374:
[----:B------:R-:W-:Y:S01]  /*ba90*/  IMAD R9, R18, 0x8, R2 ;  /* 0x0000000812097824 */ /* 0x000fe200078e0202 */
[----:B------:R-:W-:-:S04]  /*baa0*/  SHF.L.U32 R10, R23, 0x1f, RZ ;  /* 0x0000001f170a7819 */ /* 0x000fc800000006ff */
[----:B------:R0:W1:Y:S01]  /*bab0*/  SYNCS.PHASECHK.TRANS64.TRYWAIT P4, [R9+URZ+0x16830], R10 ;  /* 0x0168300a090075a7 */ /* 0x000062000808017f */
[----:B------:R-:W-:Y:S05]  /*bac0*/  @!P0 BRA `(.L_x_2375) ;  /* 0x0000000000048947 */ /* 0x000fea0003800000 */
[----:B------:R-:W-:Y:S01]  /*bad0*/  BPT.TRAP 0x1 ;  /* 0x000000040000795c */ /* 0x000fe20000300000 */
.L_x_2375:
[----:B------:R-:W-:Y:S04]  /*bae0*/  BSSY B0, `(.L_x_2373) ;  /* 0x0000004000007945 */ /* 0x000fe80003800000 */
[----:B-1----:R-:W-:Y:S05]  /*baf0*/  @P4 BRA `(.L_x_2376) ;  /* 0x0000000000084947 */ /* 0x002fea0003800000 */
[----:B------:R-:W1:Y:S02]  /*bb00*/  SYNCS.PHASECHK.TRANS64.TRYWAIT P4, [R9+URZ+0x16830], R10 ;  /* 0x0168300a090075a7 */ /* 0x000e64000808017f */
[----:B-1----:R-:W-:Y:S05]  /*bb10*/  @!P4 BRA `(.L_x_2377) ;  /* 0x0000010400a0c947 */ /* 0x002fea0003800000 */
.L_x_2376:
[----:B------:R-:W-:Y:S05]  /*bb20*/  BSYNC B0 ;  /* 0x0000000000007941 */ /* 0x000fea0003800000 */
.L_x_2373:
[----:B01----:R-:W2:Y:S01]  /*bb30*/  LDL R10, [R1+0x24] ;  /* 0x00002400010a7983 */ /* 0x003ea20000100800 */
[----:B------:R-:W0:Y:S01]  /*bb40*/  S2R R9, SR_TID.X ;  /* 0x0000000000097919 */ /* 0x000e220000002100 */
[----:B------:R-:W-:Y:S05]  /*bb50*/  WARPSYNC.ALL ;  /* 0x0000000000007948 */ /* 0x000fea0003800000 */
[----:B------:R-:W-:Y:S01]  /*bb60*/  IMAD.MOV.U32 R27, RZ, RZ, 0x40000040 ;  /* 0x40000040ff1b7424 */ /* 0x000fe200078e00ff */
[----:B0-----:R-:W-:-:S05]  /*bb70*/  SHF.R.U32.HI R9, RZ, 0x7, R9 ;  /* 0x00000007ff097819 */ /* 0x001fca0000011609 */
[----:B------:R-:W-:Y:S01]  /*bb80*/  VIADD R9, R9, 0x8 ;  /* 0x0000000809097836 */ /* 0x000fe20000000000 */
[----:B------:R-:W-:Y:S02]  /*bb90*/  R2UR UR8, R4 ;  /* 0x00000000040872ca */ /* 0x000fe400000e0000 */
[----:B------:R-:W-:Y:S02]  /*bba0*/  R2UR UR9, R5 ;  /* 0x00000000050972ca */ /* 0x000fe400000e0000 */
[C---:B------:R-:W-:Y:S02]  /*bbb0*/  R2UR UR11, R27.reuse ;  /* 0x000000001b0b72ca */ /* 0x040fe400000e0000 */
[----:B------:R-:W-:Y:S02]  /*bbc0*/  MOV R25, 0x40000040 ;  /* 0x4000004000197802 */ /* 0x000fe40000000f00 */
[----:B------:R-:W-:Y:S02]  /*bbd0*/  R2UR UR23, R27 ;  /* 0x000000001b1772ca */ /* 0x000fe400000e0000 */
[----:B------:R-:W-:-:S02]  /*bbe0*/  R2UR UR15, R25 ;  /* 0x00000000190f72ca */ /* 0x000fc400000e0000 */
[----:B------:R-:W-:Y:S02]  /*bbf0*/  R2UR UR12, R156 ;  /* 0x000000009c0c72ca */ /* 0x000fe400000e0000 */
[----:B------:R-:W-:Y:S01]  /*bc00*/  R2UR UR13, R157 ;  /* 0x000000009d0d72ca */ /* 0x000fe200000e0000 */
[----:B------:R0:W-:Y:S01]  /*bc10*/  BAR.SYNC.DEFER_BLOCKING R9, 0x100 ;  /* 0x000400090000751d */ /* 0x0001e20000010000 */
[----:B------:R-:W-:Y:S01]  /*bc20*/  IMAD.MOV.U32 R11, RZ, RZ, 0x40000040 ;  /* 0x40000040ff0b7424 */ /* 0x000fe200078e00ff */
[----:B------:R-:W-:Y:S02]  /*bc30*/  R2UR UR16, R20 ;  /* 0x00000000141072ca */ /* 0x000fe400000e0000 */
[----:B------:R-:W-:Y:S02]  /*bc40*/  R2UR UR17, R21 ;  /* 0x00000000151172ca */ /* 0x000fe400000e0000 */
[----:B------:R-:W-:Y:S02]  /*bc50*/  R2UR UR19, R11 ;  /* 0x000000000b1372ca */ /* 0x000fe400000e0000 */
[----:B--2---:R-:W-:-:S04]  /*bc60*/  LEA R26, R18, R10, 0xa ;  /* 0x0000000a121a7211 */ /* 0x004fc800078e50ff */
[C---:B------:R-:W-:Y:S01]  /*bc70*/  R2UR UR10, R26.reuse ;  /* 0x000000001a0a72ca */ /* 0x040fe200000e0000 */
[C---:B------:R-:W-:Y:S02]  /*bc80*/  VIADD R24, R26.reuse, 0x2 ;  /* 0x000000021a187836 */ /* 0x040fe40000000000 */
[C---:B------:R-:W-:Y:S02]  /*bc90*/  VIADD R10, R26.reuse, 0x4 ;  /* 0x000000041a0a7836 */ /* 0x040fe40000000000 */
[----:B------:R-:W-:Y:S01]  /*bca0*/  VIADD R26, R26, 0x6 ;  /* 0x000000061a1a7836 */ /* 0x000fe20000000000 */
[----:B------:R-:W-:-:S04]  /*bcb0*/  R2UR UR14, R24 ;  /* 0x00000000180e72ca */ /* 0x000fc800000e0000 */
[----:B------:R-:W-:Y:S02]  /*bcc0*/  R2UR UR22, R26 ;  /* 0x000000001a1672ca */ /* 0x000fe400000e0000 */
[----:B------:R-:W-:-:S06]  /*bcd0*/  WARPGROUP.ARRIVE ;  /* 0x00000000000079c5 */ /* 0x000fcc0000000000 */
[----:B------:R-:W-:Y:S01]  /*bce0*/  HGMMA.64x128x16.F32 R24, gdesc[UR8], RZ, !UPT, gsb0 ;  /* 0x01e00000081879f0 */ /* 0x000fe2000c0008ff */
[----:B------:R-:W-:Y:S02]  /*bcf0*/  R2UR UR18, R10 ;  /* 0x000000000a1272ca */ /* 0x000fe400000e0000 */
[----:B------:R-:W-:Y:S02]  /*bd00*/  WARPGROUP.DEPBAR.LE gsb0, 0x0 ;  /* 0x00008000000079c5 */ /* 0x000fe40000010000 */
[----:B------:R-:W-:-:S07]  /*bd10*/  WARPGROUP.ARRIVE ;  /* 0x00000000000079c5 */ /* 0x000fce0000000000 */
        /* <DEDUP_REMOVED lines=13> */
.L_x_2379:
[----:B------:R-:W-:Y:S01]  /*bdf0*/  SHF.L.U32 R8, R8, 0x1f, RZ ;  /* 0x0000001f08087819 */ /* 0x000fe200000006ff */
[----:B------:R-:W-:-:S04]  /*be00*/  IMAD R9, R14, 0x8, R2 ;  /* 0x000000080e097824 */ /* 0x000fc800078e0202 */
[----:B------:R0:W1:Y:S01]  /*be10*/  SYNCS.PHASECHK.TRANS64.TRYWAIT P3, [R9+URZ+0x16850], R8 ;  /* 0x01685008090075a7 */ /* 0x000062000806017f */
[----:B------:R-:W-:Y:S05]  /*be20*/  @!P0 BRA `(.L_x_2380) ;  /* 0x0000000000048947 */ /* 0x000fea0003800000 */
[----:B------:R-:W-:Y:S01]  /*be30*/  BPT.TRAP 0x1 ;  /* 0x000000040000795c */ /* 0x000fe20000300000 */
.L_x_2380:
[----:B-1----:R-:W-:Y:S05]  /*be40*/  @P3 BRA `(.L_x_2378) ;  /* 0x0000000000083947 */ /* 0x002fea0003800000 */
[----:B------:R-:W1:Y:S02]  /*be50*/  SYNCS.PHASECHK.TRANS64.TRYWAIT P3, [R9+URZ+0x16850], R8 ;  /* 0x01685008090075a7 */ /* 0x000e64000806017f */
[----:B-1----:R-:W-:Y:S05]  /*be60*/  @!P3 BRA `(.L_x_2381) ;  /* 0x0000010000e0b947 */ /* 0x002fea0003800000 */
.L_x_2378:
[----:B01----:R-:W-:Y:S01]  /*be70*/  VIADD R8, R2, 0x400 ;  /* 0x0000040002087836 */ /* 0x003fe20000000000 */
[----:B------:R-:W-:Y:S05]  /*be80*/  WARPSYNC.ALL ;  /* 0x0000000000007948 */ /* 0x000fea0003800000 */
[----:B------:R-:W-:Y:S01]  /*be90*/  SHF.R.U32.HI R8, RZ, 0x4, R8 ;  /* 0x00000004ff087819 */ /* 0x000fe20000011608 */
[----:B------:R-:W-:Y:S01]  /*bea0*/  IMAD.MOV.U32 R9, RZ, RZ, 0x40000040 ;  /* 0x40000040ff097424 */ /* 0x000fe200078e00ff */
[----:B------:R-:W-:Y:S01]  /*beb0*/  WARPGROUP.ARRIVE ;  /* 0x00000000000079c5 */ /* 0x000fe20000000000 */
[----:B------:R-:W-:Y:S01]  /*bec0*/  IMAD.MOV.U32 R11, RZ, RZ, 0x40000040 ;  /* 0x40000040ff0b7424 */ /* 0x000fe200078e00ff */
[----:B------:R-:W-:Y:S01]  /*bed0*/  LOP3.LUT R8, R8, 0x3fff, RZ, 0xc0, !PT ;  /* 0x00003fff08087812 */ /* 0x000fe200078ec0ff */
[----:B------:R-:W-:Y:S01]  /*bee0*/  FMUL.FTZ R31, R31, UR5 ;  /* 0x000000051f1f7c20 */ /* 0x000fe20008410000 */
[----:B------:R-:W-:Y:S01]  /*bef0*/  R2UR UR11, R9 ;  /* 0x00000000090b72ca */ /* 0x000fe200000e0000 */
[----:B------:R-:W-:Y:S01]  /*bf00*/  FMUL.FTZ R34, R34, UR5 ;  /* 0x0000000522227c20 */ /* 0x000fe20008410000 */
[----:B------:R-:W-:Y:S01]  /*bf10*/  FMUL.FTZ R26, R26, UR5 ;  /* 0x000000051a1a7c20 */ /* 0x000fe20008410000 */
[----:B------:R-:W-:-:S02]  /*bf20*/  IMAD R8, R14, 0x400, R8 ;  /* 0x000004000e087824 */ /* 0x000fc400078e0208 */
[----:B------:R-:W-:Y:S01]  /*bf30*/  FMUL.FTZ R35, R35, UR5 ;  /* 0x0000000523237c20 */ /* 0x000fe20008410000 */
[----:B------:R-:W-:Y:S01]  /*bf40*/  FMUL.FTZ R30, R30, UR5 ;  /* 0x000000051e1e7c20 */ /* 0x000fe20008410000 */
[----:B------:R-:W0:Y:S01]  /*bf50*/  @P2 LDC R9, c[0x0][0x44c] ;  /* 0x00011300ff092b82 */ /* 0x000e220000000800 */
[----:B------:R-:W-:Y:S01]  /*bf60*/  FMUL.FTZ R27, R27, UR5 ;  /* 0x000000051b1b7c20 */ /* 0x000fe20008410000 */
[C---:B------:R-:W-:Y:S01]  /*bf70*/  R2UR UR10, R8.reuse ;  /* 0x00000000080a72ca */ /* 0x040fe200000e0000 */
[----:B------:R-:W-:Y:S01]  /*bf80*/  FMUL.FTZ R41, R41, UR5 ;  /* 0x0000000529297c20 */ /* 0x000fe20008410000 */
[----:B------:R-:W-:Y:S01]  /*bf90*/  IADD3 R10, R8, 0x80, RZ ;  /* 0x00000080080a7810 */ /* 0x000fe20007ffe0ff */
[----:B------:R-:W-:-:S04]  /*bfa0*/  FMUL.FTZ R68, R68, UR5 ;  /* 0x0000000544447c20 */ /* 0x000fc80008410000 */
[----:B------:R-:W-:Y:S06]  /*bfb0*/  MUFU.TANH R41, R41 ;  /* 0x0000002900297308 */ /* 0x000fec0000002400 */
[----:B------:R-:W-:Y:S01]  /*bfc0*/  HGMMA.64x64x16.F32 R88, R148, gdesc[UR8].tnspB, R88, gsb0 ;  /* 0x40e0000894587df0 */ /* 0x000fe20008000858 */
[----:B------:R-:W-:Y:S01]  /*bfd0*/  R2UR UR10, R10 ;  /* 0x000000000a0a72ca */ /* 0x000fe200000e0000 */
[----:B------:R-:W-:Y:S01]  /*bfe0*/  VIADD R10, R8, 0x100 ;  /* 0x00000100080a7836 */ /* 0x000fe20000000000 */
[----:B------:R-:W-:Y:S01]  /*bff0*/  R2UR UR11, R11 ;  /* 0x000000000b0b72ca */ /* 0x000fe200000e0000 */
[----:B------:R-:W-:Y:S01]  /*c000*/  IMAD.MOV.U32 R11, RZ, RZ, 0x40000040 ;  /* 0x40000040ff0b7424 */ /* 0x000fe200078e00ff */
[----:B------:R-:W-:-:S02]  /*c010*/  WARPGROUP.DEPBAR.LE gsb0, 0x0 ;  /* 0x00008000000079c5 */ /* 0x000fc40000010000 */
[----:B------:R-:W-:Y:S01]  /*c020*/  WARPGROUP.ARRIVE ;  /* 0x00000000000079c5 */ /* 0x000fe20000000000 */
[----:B------:R1:W2:Y:S01]  /*c030*/  MUFU.TANH R149, R34 ;  /* 0x0000002200957308 */ /* 0x0002a20000002400 */
[----:B------:R-:W-:-:S07]  /*c040*/  FMUL.FTZ R151, R39, UR5 ;  /* 0x0000000527977c20 */ /* 0x000fce0008410000 */
[----:B------:R-:W-:Y:S01]  /*c050*/  HGMMA.64x64x16.F32 R88, R144, gdesc[UR8].tnspB, R88, gsb0 ;  /* 0x40e0000890587df0 */ /* 0x000fe20008000858 */
[----:B------:R3:W-:Y:S01]  /*c060*/  MUFU.TANH R150, R26 ;  /* 0x0000001a00967308 */ /* 0x0007e20000002400 */
[----:B-1----:R-:W4:Y:S01]  /*c070*/  LDL R34, [R1+0x28] ;  /* 0x0000280001227983 */ /* 0x002f220000100800 */
[----:B------:R-:W-:Y:S01]  /*c080*/  FMUL.FTZ R39, R49, UR5 ;  /* 0x0000000531277c20 */ /* 0x000fe20008410000 */
[----:B------:R-:W-:Y:S01]  /*c090*/  R2UR UR10, R10 ;  /* 0x000000000a0a72ca */ /* 0x000fe200000e0000 */
[----:B------:R-:W-:Y:S01]  /*c0a0*/  VIADD R10, R8, 0x180 ;  /* 0x00000180080a7836 */ /* 0x000fe20000000000 */
[----:B------:R-:W5:Y:S01]  /*c0b0*/  LDL R49, [R1+0x38] ;  /* 0x0000380001317983 */ /* 0x000f620000100800 */
[----:B------:R-:W-:Y:S02]  /*c0c0*/  R2UR UR11, R11 ;  /* 0x000000000b0b72ca */ /* 0x000fe400000e0000 */
[----:B------:R-:W-:Y:S01]  /*c0d0*/  MOV R11, 0x40000040 ;  /* 0x40000040000b7802 */ /* 0x000fe20000000f00 */
[----:B---3--:R-:W-:Y:S01]  /*c0e0*/  FMUL.FTZ R26, R33, UR5 ;  /* 0x00000005211a7c20 */ /* 0x008fe20008410000 */
[----:B------:R-:W-:Y:S01]  /*c0f0*/  FMUL.FTZ R33, R48, UR5 ;  /* 0x0000000530217c20 */ /* 0x000fe20008410000 */
[----:B------:R1:W-:Y:S01]  /*c100*/  MUFU.TANH R148, R27 ;  /* 0x0000001b00947308 */ /* 0x0003e20000002400 */
[----:B------:R-:W5:Y:S07]  /*c110*/  LDL R48, [R1+0x30] ;  /* 0x0000300001307983 */ /* 0x000f6e0000100800 */
[----:B------:R-:W-:Y:S01]  /*c120*/  MUFU.TANH R26, R26 ;  /* 0x0000001a001a7308 */ /* 0x000fe20000002400 */
[----:B-1----:R-:W-:-:S07]  /*c130*/  FMUL.FTZ R27, R36, UR5 ;  /* 0x00000005241b7c20 */ /* 0x002fce0008410000 */
[----:B------:R-:W-:Y:S01]  /*c140*/  MUFU.TANH R27, R27 ;  /* 0x0000001b001b7308 */ /* 0x000fe20000002400 */
[----:B------:R-:W-:Y:S01]  /*c150*/  FMUL.FTZ R69, R69, UR5 ;  /* 0x0000000545457c20 */ /* 0x000fe20008410000 */
[----:B------:R-:W-:Y:S01]  /*c160*/  FMUL.FTZ R80, R80, UR5 ;  /* 0x0000000550507c20 */ /* 0x000fe20008410000 */
[----:B------:R-:W-:-:S05]  /*c170*/  FMUL.FTZ R84, R84, UR5 ;  /* 0x0000000554547c20 */ /* 0x000fca0008410000 */
[----:B------:R-:W-:Y:S01]  /*c180*/  MUFU.TANH R151, R151 ;  /* 0x0000009700977308 */ /* 0x000fe20000002400 */
[----:B------:R-:W-:-:S07]  /*c190*/  WARPGROUP.DEPBAR.LE gsb0, 0x0 ;  /* 0x00008000000079c5 */ /* 0x000fce0000010000 */
[----:B------:R1:W3:Y:S01]  /*c1a0*/  MUFU.TANH R145, R31 ;  /* 0x0000001f00917308 */ /* 0x0002e20000002400 */
[----:B------:R-:W-:Y:S01]  /*c1b0*/  WARPGROUP.ARRIVE ;  /* 0x00000000000079c5 */ /* 0x000fe20000000000 */
[----:B------:R-:W-:Y:S01]  /*c1c0*/  FMUL.FTZ R146, R42, UR5 ;  /* 0x000000052a927c20 */ /* 0x000fe20008410000 */
[----:B--2---:R-:W-:Y:S02]  /*c1d0*/  IMAD.MOV.U32 R42, RZ, RZ, R149 ;  /* 0x000000ffff2a7224 */ /* 0x004fe400078e0095 */
[----:B------:R-:W-:Y:S01]  /*c1e0*/  FMUL.FTZ R149, R43, UR5 ;  /* 0x000000052b957c20 */ /* 0x000fe20008410000 */
[----:B------:R-:W-:Y:S01]  /*c1f0*/  FMUL.FTZ R144, R38, UR5 ;  /* 0x0000000526907c20 */ /* 0x000fe20008410000 */
[----:B------:R-:W-:Y:S01]  /*c200*/  HGMMA.64x64x16.F32 R88, R140, gdesc[UR8].tnspB, R88, gsb0 ;  /* 0x40e000088c587df0 */ /* 0x000fe20008000858 */
[----:B------:R2:W-:Y:S01]  /*c210*/  MUFU.TANH R147, R35 ;  /* 0x0000002300937308 */ /* 0x0005e20000002400 */
[----:B-1----:R-:W4:Y:S01]  /*c220*/  LDL R31, [R1+0x4c] ;  /* 0x00004c00011f7983 */ /* 0x002f220000100800 */
[----:B------:R-:W-:Y:S01]  /*c230*/  R2UR UR10, R10 ;  /* 0x000000000a0a72ca */ /* 0x000fe200000e0000 */
[----:B------:R-:W-:Y:S01]  /*c240*/  FMUL.FTZ R10, R24, UR5 ;  /* 0x00000005180a7c20 */ /* 0x000fe20008410000 */
[----:B------:R-:W-:Y:S01]  /*c250*/  R2UR UR11, R11 ;  /* 0x000000000b0b72ca */ /* 0x000fe200000e0000 */
[----:B------:R-:W-:Y:S01]  /*c260*/  FMUL.FTZ R11, R28, UR5 ;  /* 0x000000051c0b7c20 */ /* 0x000fe20008410000 */
[----:B------:R-:W-:Y:S01]  /*c270*/  FMUL.FTZ R24, R29, UR5 ;  /* 0x000000051d187c20 */ /* 0x000fe20008410000 */
[----:B------:R-:W-:Y:S01]  /*c280*/  FMUL.FTZ R29, R40, UR5 ;  /* 0x00000005281d7c20 */ /* 0x000fe20008410000 */
[----:B------:R-:W-:Y:S01]  /*c290*/  FMUL.FTZ R28, R37, UR5 ;  /* 0x00000005251c7c20 */ /* 0x000fe20008410000 */
[----:B--2---:R-:W2:Y:S01]  /*c2a0*/  LDL R35, [R1+0x20] ;  /* 0x0000200001237983 */ /* 0x004ea20000100800 */
[----:B------:R-:W-:Y:S01]  /*c2b0*/  MUFU.TANH R10, R10 ;  /* 0x0000000a000a7308 */ /* 0x000fe20000002400 */
[----:B------:R-:W-:-:S07]  /*c2c0*/  FMUL.FTZ R40, R45, UR5 ;  /* 0x000000052d287c20 */ /* 0x000fce0008410000 */
[----:B------:R-:W-:Y:S01]  /*c2d0*/  MUFU.TANH R11, R11 ;  /* 0x0000000b000b7308 */ /* 0x000fe20000002400 */
[----:B------:R-:W-:-:S07]  /*c2e0*/  FMUL.FTZ R38, R53, UR5 ;  /* 0x0000000535267c20 */ /* 0x000fce0008410000 */
[----:B------:R-:W-:Y:S08]  /*c2f0*/  MUFU.TANH R33, R33 ;  /* 0x0000002100217308 */ /* 0x000ff00000002400 */
[----:B------:R-:W-:Y:S01]  /*c300*/  MUFU.TANH R39, R39 ;  /* 0x0000002700277308 */ /* 0x000fe20000002400 */
[----:B------:R-:W-:-:S07]  /*c310*/  FMUL.FTZ R36, R60, UR5 ;  /* 0x000000053c247c20 */ /* 0x000fce0008410000 */
[----:B------:R-:W-:Y:S08]  /*c320*/  MUFU.TANH R144, R144 ;  /* 0x0000009000907308 */ /* 0x000ff00000002400 */
[----:B------:R-:W-:Y:S08]  /*c330*/  MUFU.TANH R146, R146 ;  /* 0x0000009200927308 */ /* 0x000ff00000002400 */
[----:B------:R-:W-:Y:S01]  /*c340*/  MUFU.TANH R149, R149 ;  /* 0x0000009500957308 */ /* 0x000fe20000002400 */
[----:B------:R-:W-:-:S07]  /*c350*/  WARPGROUP.DEPBAR.LE gsb0, 0x0 ;  /* 0x00008000000079c5 */ /* 0x000fce0000010000 */
[----:B------:R1:W0:Y:S01]  /*c360*/  MUFU.TANH R142, R30 ;  /* 0x0000001e008e7308 */ /* 0x0002220000002400 */
[----:B------:R-:W-:Y:S01]  /*c370*/  FMUL.FTZ R143, R25, UR5 ;  /* 0x00000005198f7c20 */ /* 0x000fe20008410000 */
[----:B------:R-:W-:Y:S01]  /*c380*/  WARPGROUP.ARRIVE ;  /* 0x00000000000079c5 */ /* 0x000fe20000000000 */
[----:B------:R-:W-:Y:S01]  /*c390*/  FMUL.FTZ R25, R32, UR5 ;  /* 0x0000000520197c20 */ /* 0x000fe20008410000 */
[----:B------:R-:W-:Y:S01]  /*c3a0*/  FMUL.FTZ R32, R44, UR5 ;  /* 0x000000052c207c20 */ /* 0x000fe20008410000 */
[----:B---3--:R-:W-:-:S03]  /*c3b0*/  IMAD.MOV.U32 R44, RZ, RZ, R145 ;  /* 0x000000ffff2c7224 */ /* 0x008fc600078e0091 */
[----:B------:R-:W-:Y:S01]  /*c3c0*/  HGMMA.64x64x16.F32 R88, R136, gdesc[UR8].tnspB, R88, gsb0 ;  /* 0x40e0000888587df0 */ /* 0x000fe20008000858 */
[----:B-1----:R-:W1:Y:S01]  /*c3d0*/  @P2 LDC R30, c[0x0][0x450] ;  /* 0x00011400ff1e2b82 */ /* 0x002e620000000800 */
[----:B------:R-:W3:Y:S01]  /*c3e0*/  MUFU.TANH R143, R143 ;  /* 0x0000008f008f7308 */ /* 0x000ee20000002400 */
[----:B0-----:R-:W-:-:S07]  /*c3f0*/  IMAD.MOV.U32 R43, RZ, RZ, R142 ;  /* 0x000000ffff2b7224 */ /* 0x001fce00078e008e */
[----:B------:R-:W0:Y:S01]  /*c400*/  MUFU.TANH R24, R24 ;  /* 0x0000001800187308 */ /* 0x000e220000002400 */
[----:B------:R-:W-:-:S04]  /*c410*/  IMAD.MOV.U32 R142, RZ, RZ, -0x80 ;  /* 0xffffff80ff8e7424 */ /* 0x000fc800078e00ff */
[----:B------:R-:W-:Y:S02]  /*c420*/  IMAD R142, R12, R142, 0x1 ;  /* 0x000000010c8e7424 */ /* 0x000fe400078e028e */
[----:B------:R-:W-:Y:S02]  /*c430*/  IMAD.MOV.U32 R45, RZ, RZ, R147 ;  /* 0x000000ffff2d7224 */ /* 0x000fe400078e0093 */
[----:B------:R-:W-:Y:S01]  /*c440*/  FMUL.FTZ R147, R47, UR5 ;  /* 0x000000052f937c20 */ /* 0x000fe20008410000 */
[----:B------:R-:W-:Y:S01]  /*c450*/  FMUL.FTZ R47, R52, UR5 ;  /* 0x00000005342f7c20 */ /* 0x000fe20008410000 */
[----:B------:R-:W0:Y:S01]  /*c460*/  MUFU.TANH R25, R25 ;  /* 0x0000001900197308 */ /* 0x000e220000002400 */
[----:B------:R-:W-:Y:S01]  /*c470*/  IMAD.MOV.U32 R52, RZ, RZ, R44 ;  /* 0x000000ffff347224 */ /* 0x000fe200078e002c */
[----:B------:R-:W-:Y:S01]  /*c480*/  MOV R53, R45 ;  /* 0x0000002d00357202 */ /* 0x000fe20000000f00 */
[----:B------:R-:W-:Y:S01]  /*c490*/  FMUL.FTZ R141, R51, UR5 ;  /* 0x00000005338d7c20 */ /* 0x000fe20008410000 */
[----:B------:R-:W-:-:S04]  /*c4a0*/  IMAD.MOV.U32 R51, RZ, RZ, R43 ;  /* 0x000000ffff337224 */ /* 0x000fc800078e002b */
[----:B------:R-:W-:Y:S08]  /*c4b0*/  MUFU.TANH R28, R28 ;  /* 0x0000001c001c7308 */ /* 0x000ff00000002400 */
[----:B------:R-:W0:Y:S08]  /*c4c0*/  MUFU.TANH R29, R29 ;  /* 0x0000001d001d7308 */ /* 0x000e300000002400 */
[----:B------:R-:W0:Y:S08]  /*c4d0*/  MUFU.TANH R32, R32 ;  /* 0x0000002000207308 */ /* 0x000e300000002400 */
[----:B------:R-:W0:Y:S01]  /*c4e0*/  MUFU.TANH R40, R40 ;  /* 0x0000002800287308 */ /* 0x000e220000002400 */
[----:B------:R-:W-:Y:S01]  /*c4f0*/  FMUL.FTZ R37, R57, UR5 ;  /* 0x0000000539257c20 */ /* 0x000fe20008410000 */
[----:B------:R-:W-:Y:S01]  /*c500*/  FMUL.FTZ R145, R46, UR5 ;  /* 0x000000052e917c20 */ /* 0x000fe20008410000 */
[----:B------:R-:W-:-:S05]  /*c510*/  FMUL.FTZ R46, R56, UR5 ;  /* 0x00000005382e7c20 */ /* 0x000fca0008410000 */
[----:B------:R-:W0:Y:S08]  /*c520*/  MUFU.TANH R47, R47 ;  /* 0x0000002f002f7308 */ /* 0x000e300000002400 */
[----:B------:R-:W0:Y:S01]  /*c530*/  MUFU.TANH R38, R38 ;  /* 0x0000002600267308 */ /* 0x000e220000002400 */
[----:B-----5:R-:W-:Y:S01]  /*c540*/  IADD3 R142, R48, R142, -R49 ;  /* 0x0000008e308e7210 */ /* 0x020fe20007ffe831 */
[----:B------:R-:W-:Y:S01]  /*c550*/  IMAD.MOV.U32 R48, RZ, RZ, R42 ;  /* 0x000000ffff307224 */ /* 0x000fe200078e002a */
[----:B----4-:R-:W-:-:S05]  /*c560*/  IADD3 R31, R31, R34, RZ ;  /* 0x000000221f1f7210 */ /* 0x010fca0007ffe0ff */
[----:B------:R-:W-:-:S04]  /*c570*/  @P2 IMAD.HI.U32 R34, R31, R9, RZ ;  /* 0x000000091f222227 */ /* 0x000fc800078e00ff */
[----:B------:R-:W-:Y:S01]  /*c580*/  IMAD.MOV.U32 R9, RZ, RZ, R31 ;  /* 0x000000ffff097224 */ /* 0x000fe200078e001f */
[----:B-1----:R-:W-:-:S05]  /*c590*/  @P2 SHF.R.U32.HI R9, RZ, R30, R34 ;  /* 0x0000001eff092219 */ /* 0x002fca0000011622 */
[----:B------:R-:W1:Y:S01]  /*c5a0*/  SHFL.IDX PT, R34, R9, RZ, 0x1c1f ;  /* 0x001c1fff09227589 */ /* 0x000e6200000e0000 */
[----:B--2---:R-:W-:-:S05]  /*c5b0*/  IMAD.IADD R142, R142, 0x1, -R35 ;  /* 0x000000018e8e7824 */ /* 0x004fca00078e0a23 */
[----:B-1----:R-:W-:-:S04]  /*c5c0*/  IADD3 R34, R142, R34, RZ ;  /* 0x000000228e227210 */ /* 0x002fc80007ffe0ff */
[C---:B------:R-:W-:Y:S02]  /*c5d0*/  ISETP.GT.AND P3, PT, R34.reuse, RZ, PT ;  /* 0x000000ff2200720c */ /* 0x040fe40003f64270 */
[----:B------:R-:W-:Y:S02]  /*c5e0*/  ISETP.GT.AND P4, PT, R34, 0x1, PT ;  /* 0x000000012200780c */ /* 0x000fe40003f84270 */
[----:B------:R-:W-:Y:S02]  /*c5f0*/  FSEL R44, R10, -INF , P3 ;  /* 0xff8000000a2c7808 */ /* 0x000fe40001800000 */
[----:B------:R-:W-:Y:S02]  /*c600*/  ISETP.GT.AND P3, PT, R34, 0x8, PT ;  /* 0x000000082200780c */ /* 0x000fe40003f64270 */
[----:B---3--:R-:W-:Y:S02]  /*c610*/  FSEL R143, R143, -INF , P4 ;  /* 0xff8000008f8f7808 */ /* 0x008fe40002000000 */
[----:B------:R-:W-:Y:S01]  /*c620*/  FMNMX.FTZ R42, R44, R13, !PT ;  /* 0x0000000d2c2a7209 */ /* 0x000fe20007810000 */
[----:B------:R1:W-:Y:S01]  /*c630*/  MUFU.TANH R10, R68 ;  /* 0x00000044000a7308 */ /* 0x0003e20000002400 */
[----:B------:R-:W-:-:S02]  /*c640*/  ISETP.GT.AND P4, PT, R34, 0x9, PT ;  /* 0x000000092200780c */ /* 0x000fc40003f84270 */
[----:B------:R-:W-:Y:S02]  /*c650*/  FMNMX.FTZ R42, R143, R42, !PT ;  /* 0x0000002a8f2a7209 */ /* 0x000fe40007810000 */
[----:B0-----:R-:W-:Y:S02]  /*c660*/  FSEL R45, R24, -INF , P4 ;  /* 0xff800000182d7808 */ /* 0x001fe40002000000 */
[----:B-1----:R-:W-:Y:S02]  /*c670*/  FSEL R68, R11, -INF , P3 ;  /* 0xff8000000b447808 */ /* 0x002fe40001800000 */
[----:B------:R-:W-:Y:S02]  /*c680*/  ISETP.GT.AND P3, PT, R34, 0x10, PT ;  /* 0x000000102200780c */ /* 0x000fe40003f64270 */
[----:B------:R-:W-:Y:S02]  /*c690*/  FMNMX.FTZ R42, R68, R42, !PT ;  /* 0x0000002a442a7209 */ /* 0x000fe40007810000 */
[----:B------:R-:W-:-:S02]  /*c6a0*/  ISETP.GT.AND P4, PT, R34, 0x11, PT ;  /* 0x000000112200780c */ /* 0x000fc40003f84270 */
[----:B------:R-:W-:Y:S02]  /*c6b0*/  FSEL R43, R25, -INF , P3 ;  /* 0xff800000192b7808 */ /* 0x000fe40001800000 */
[----:B------:R-:W-:Y:S01]  /*c6c0*/  FMNMX.FTZ R42, R45, R42, !PT ;  /* 0x0000002a2d2a7209 */ /* 0x000fe20007810000 */
[----:B------:R-:W-:Y:S01]  /*c6d0*/  FMUL.FTZ R35, R65, UR5 ;  /* 0x0000000541237c20 */ /* 0x000fe20008410000 */
[----:B------:R-:W-:Y:S02]  /*c6e0*/  ISETP.GT.AND P3, PT, R34, 0x18, PT ;  /* 0x000000182200780c */ /* 0x000fe40003f64270 */
[----:B------:R-:W-:Y:S02]  /*c6f0*/  FSEL R65, R26, -INF , P4 ;  /* 0xff8000001a417808 */ /* 0x000fe40002000000 */
[----:B------:R-:W-:Y:S02]  /*c700*/  FMNMX.FTZ R24, R43, R42, !PT ;  /* 0x0000002a2b187209 */ /* 0x000fe40007810000 */
[----:B------:R-:W-:-:S02]  /*c710*/  ISETP.GT.AND P4, PT, R34, 0x19, PT ;  /* 0x000000192200780c */ /* 0x000fc40003f84270 */
[----:B------:R-:W-:Y:S02]  /*c720*/  FSEL R42, R27, -INF , P3 ;  /* 0xff8000001b2a7808 */ /* 0x000fe40001800000 */
[----:B------:R-:W-:Y:S01]  /*c730*/  FMNMX.FTZ R24, R65, R24, !PT ;  /* 0x0000001841187209 */ /* 0x000fe20007810000 */
[----:B------:R0:W-:Y:S01]  /*c740*/  MUFU.TANH R11, R69 ;  /* 0x00000045000b7308 */ /* 0x0001e20000002400 */
[----:B------:R-:W-:Y:S02]  /*c750*/  ISETP.GT.AND P3, PT, R34, 0x20, PT ;  /* 0x000000202200780c */ /* 0x000fe40003f64270 */
[----:B------:R-:W-:Y:S01]  /*c760*/  FMNMX.FTZ R24, R42, R24, !PT ;  /* 0x000000182a187209 */ /* 0x000fe20007810000 */
[----:B------:R-:W-:Y:S01]  /*c770*/  FMUL.FTZ R49, R72, UR5 ;  /* 0x0000000548317c20 */ /* 0x000fe20008410000 */
[----:B------:R-:W-:Y:S02]  /*c780*/  FSEL R72, R29, -INF , P3 ;  /* 0xff8000001d487808 */ /* 0x000fe40001800000 */
[----:B0-----:R-:W-:-:S02]  /*c790*/  FSEL R69, R28, -INF , P4 ;  /* 0xff8000001c457808 */ /* 0x001fc40002000000 */
[C---:B------:R-:W-:Y:S02]  /*c7a0*/  ISETP.GT.AND P4, PT, R34.reuse, 0x21, PT ;  /* 0x000000212200780c */ /* 0x040fe40003f84270 */
[----:B------:R-:W-:Y:S02]  /*c7b0*/  FMNMX.FTZ R24, R69, R24, !PT ;  /* 0x0000001845187209 */ /* 0x000fe40007810000 */
[----:B------:R-:W-:Y:S02]  /*c7c0*/  ISETP.GT.AND P3, PT, R34, 0x28, PT ;  /* 0x000000282200780c */ /* 0x000fe40003f64270 */
[----:B------:R-:W-:Y:S02]  /*c7d0*/  FSEL R41, R41, -INF , P4 ;  /* 0xff80000029297808 */ /* 0x000fe40002000000 */
[----:B------:R-:W-:Y:S01]  /*c7e0*/  FMNMX.FTZ R24, R72, R24, !PT ;  /* 0x0000001848187209 */ /* 0x000fe20007810000 */
[----:B------:R-:W-:Y:S01]  /*c7f0*/  IMAD.MOV.U32 R57, RZ, RZ, R48 ;  /* 0x000000ffff397224 */ /* 0x000fe200078e0030 */
[----:B------:R-:W-:-:S02]  /*c800*/  ISETP.GT.AND P4, PT, R34, 0x29, PT ;  /* 0x000000292200780c */ /* 0x000fc40003f84270 */
[----:B------:R-:W-:Y:S02]  /*c810*/  FSEL R48, R32, -INF , P3 ;  /* 0xff80000020307808 */ /* 0x000fe40001800000 */
[----:B------:R-:W-:Y:S01]  /*c820*/  FMNMX.FTZ R24, R41, R24, !PT ;  /* 0x0000001829187209 */ /* 0x000fe20007810000 */
[----:B------:R-:W-:Y:S02]  /*c830*/  WARPGROUP.DEPBAR.LE gsb0, 0x0 ;  /* 0x00008000000079c5 */ /* 0x000fe40000010000 */
[----:B------:R-:W-:Y:S02]  /*c840*/  ISETP.GT.AND P3, PT, R34, 0x30, PT ;  /* 0x000000302200780c */ /* 0x000fe40003f64270 */
[----:B------:R-:W-:Y:S02]  /*c850*/  FSEL R40, R40, -INF , P4 ;  /* 0xff80000028287808 */ /* 0x000fe40002000000 */
[----:B------:R-:W-:Y:S01]  /*c860*/  FMNMX.FTZ R24, R48, R24, !PT ;  /* 0x0000001830187209 */ /* 0x000fe20007810000 */
[----:B------:R-:W-:Y:S01]  /*c870*/  FMUL.FTZ R139, R55, UR5 ;  /* 0x00000005378b7c20 */ /* 0x000fe20008410000 */
[----:B------:R-:W0:Y:S01]  /*c880*/  MUFU.TANH R46, R46 ;  /* 0x0000002e002e7308 */ /* 0x000e220000002400 */
[----:B------:R-:W-:Y:S01]  /*c890*/  VIADD R30, R8, 0x200 ;  /* 0x00000200081e7836 */ /* 0x000fe20000000000 */
[----:B------:R-:W-:Y:S01]  /*c8a0*/  ISETP.GT.AND P4, PT, R34, 0x31, PT ;  /* 0x000000312200780c */ /* 0x000fe20003f84270 */
[----:B------:R-:W-:Y:S01]  /*c8b0*/  IMAD.MOV.U32 R55, RZ, RZ, R51 ;  /* 0x000000ffff377224 */ /* 0x000fe200078e0033 */
[----:B------:R-:W-:-:S02]  /*c8c0*/  FSEL R51, R33, -INF , P3 ;  /* 0xff80000021337808 */ /* 0x000fc40001800000 */
[----:B------:R-:W-:Y:S01]  /*c8d0*/  FMNMX.FTZ R24, R40, R24, !PT ;  /* 0x0000001828187209 */ /* 0x000fe20007810000 */
[----:B------:R-:W-:Y:S01]  /*c8e0*/  IMAD.MOV.U32 R31, RZ, RZ, 0x40000040 ;  /* 0x40000040ff1f7424 */ /* 0x000fe200078e00ff */
[----:B------:R-:W1:Y:S01]  /*c8f0*/  MUFU.TANH R37, R37 ;  /* 0x0000002500257308 */ /* 0x000e620000002400 */
[----:B------:R-:W-:Y:S01]  /*c900*/  R2UR UR10, R30 ;  /* 0x000000001e0a72ca */ /* 0x000fe200000e0000 */
[----:B------:R-:W-:Y:S01]  /*c910*/  FMUL.FTZ R30, R61, UR5 ;  /* 0x000000053d1e7c20 */ /* 0x000fe20008410000 */
[----:B------:R-:W-:Y:S02]  /*c920*/  ISETP.GT.AND P3, PT, R34, 0x38, PT ;  /* 0x000000382200780c */ /* 0x000fe40003f64270 */
[----:B------:R-:W-:Y:S02]  /*c930*/  FSEL R39, R39, -INF , P4 ;  /* 0xff80000027277808 */ /* 0x000fe40002000000 */
[----:B------:R-:W-:Y:S01]  /*c940*/  FMNMX.FTZ R24, R51, R24, !PT ;  /* 0x0000001833187209 */ /* 0x000fe20007810000 */
[----:B------:R-:W2:Y:S01]  /*c950*/  MUFU.TANH R36, R36 ;  /* 0x0000002400247308 */ /* 0x000ea20000002400 */
[----:B------:R-:W-:Y:S01]  /*c960*/  R2UR UR11, R31 ;  /* 0x000000001f0b72ca */ /* 0x000fe200000e0000 */
[----:B------:R-:W-:Y:S01]  /*c970*/  FMUL.FTZ R31, R64, UR5 ;  /* 0x00000005401f7c20 */ /* 0x000fe20008410000 */
[----:B------:R-:W-:-:S02]  /*c980*/  ISETP.GT.AND P4, PT, R34, 0x39, PT ;  /* 0x000000392200780c */ /* 0x000fc40003f84270 */
[----:B------:R-:W-:Y:S02]  /*c990*/  FSEL R47, R47, -INF , P3 ;  /* 0xff8000002f2f7808 */ /* 0x000fe40001800000 */
[----:B------:R-:W-:Y:S01]  /*c9a0*/  FMNMX.FTZ R24, R39, R24, !PT ;  /* 0x0000001827187209 */ /* 0x000fe20007810000 */
[----:B------:R-:W3:Y:S01]  /*c9b0*/  MUFU.TANH R30, R30 ;  /* 0x0000001e001e7308 */ /* 0x000ee20000002400 */
[----:B------:R-:W-:Y:S02]  /*c9c0*/  ISETP.GT.AND P3, PT, R34, 0x40, PT ;  /* 0x000000402200780c */ /* 0x000fe40003f64270 */
[----:B------:R-:W-:Y:S02]  /*c9d0*/  FSEL R38, R38, -INF , P4 ;  /* 0xff80000026267808 */ /* 0x000fe40002000000 */
[----:B------:R-:W-:Y:S02]  /*c9e0*/  FMNMX.FTZ R24, R47, R24, !PT ;  /* 0x000000182f187209 */ /* 0x000fe40007810000 */
[----:B------:R-:W-:Y:S01]  /*c9f0*/  ISETP.GT.AND P4, PT, R34, 0x41, PT ;  /* 0x000000412200780c */ /* 0x000fe20003f84270 */
[----:B------:R-:W4:Y:S01]  /*ca00*/  MUFU.TANH R31, R31 ;  /* 0x0000001f001f7308 */ /* 0x000f220000002400 */
[----:B0-----:R-:W-:-:S02]  /*ca10*/  FSEL R46, R46, -INF , P3 ;  /* 0xff8000002e2e7808 */ /* 0x001fc40001800000 */
[----:B------:R-:W-:Y:S02]  /*ca20*/  FMNMX.FTZ R24, R38, R24, !PT ;  /* 0x0000001826187209 */ /* 0x000fe40007810000 */
[----:B------:R-:W-:Y:S02]  /*ca30*/  ISETP.GT.AND P3, PT, R34, 0x48, PT ;  /* 0x000000482200780c */ /* 0x000fe40003f64270 */
[----:B-1----:R-:W-:Y:S01]  /*ca40*/  FSEL R37, R37, -INF , P4 ;  /* 0xff80000025257808 */ /* 0x002fe20002000000 */
[----:B------:R-:W0:Y:S01]  /*ca50*/  MUFU.TANH R35, R35 ;  /* 0x0000002300237308 */ /* 0x000e220000002400 */
[----:B------:R-:W-:Y:S01]  /*ca60*/  FMNMX.FTZ R24, R46, R24, !PT ;  /* 0x000000182e187209 */ /* 0x000fe20007810000 */
[----:B------:R-:W-:Y:S01]  /*ca70*/  FMUL.FTZ R140, R50, UR5 ;  /* 0x00000005328c7c20 */ /* 0x000fe20008410000 */
[----:B------:R-:W-:Y:S01]  /*ca80*/  ISETP.GT.AND P5, PT, R34, 0x49, PT ;  /* 0x000000492200780c */ /* 0x000fe20003fa4270 */
[----:B------:R-:W-:Y:S01]  /*ca90*/  FMUL.FTZ R50, R73, UR5 ;  /* 0x0000000549327c20 */ /* 0x000fe20008410000 */
[----:B--2---:R-:W-:-:S02]  /*caa0*/  FSEL R36, R36, -INF , P3 ;  /* 0xff80000024247808 */ /* 0x004fc40001800000 */
[----:B------:R-:W-:Y:S01]  /*cab0*/  FMNMX.FTZ R25, R37, R24, !PT ;  /* 0x0000001825197209 */ /* 0x000fe20007810000 */
[----:B------:R-:W-:Y:S01]  /*cac0*/  IMAD.MOV.U32 R73, RZ, RZ, R53 ;  /* 0x000000ffff497224 */ /* 0x000fe200078e0035 */
[----:B------:R-:W-:Y:S01]  /*cad0*/  ISETP.GT.AND P4, PT, R34, 0x50, PT ;  /* 0x000000502200780c */ /* 0x000fe20003f84270 */
[----:B------:R-:W-:Y:S01]  /*cae0*/  IMAD.MOV.U32 R56, RZ, RZ, R52 ;  /* 0x000000ffff387224 */ /* 0x000fe200078e0034 */
[----:B---3--:R-:W-:Y:S02]  /*caf0*/  FSEL R32, R30, -INF , P5 ;  /* 0xff8000001e207808 */ /* 0x008fe40002800000 */
[----:B------:R-:W-:Y:S01]  /*cb00*/  FMNMX.FTZ R28, R36, R25, !PT ;  /* 0x00000019241c7209 */ /* 0x000fe20007810000 */
[----:B------:R-:W-:Y:S01]  /*cb10*/  FMUL.FTZ R52, R76, UR5 ;  /* 0x000000054c347c20 */ /* 0x000fe20008410000 */
[----:B------:R-:W-:Y:S01]  /*cb20*/  FMUL.FTZ R53, R77, UR5 ;  /* 0x000000054d357c20 */ /* 0x000fe20008410000 */
[----:B------:R-:W1:Y:S01]  /*cb30*/  MUFU.TANH R49, R49 ;  /* 0x0000003100317308 */ /* 0x000e620000002400 */
[----:B------:R-:W-:-:S02]  /*cb40*/  ISETP.GT.AND P5, PT, R34, 0x58, PT ;  /* 0x000000582200780c */ /* 0x000fc40003fa4270 */
[----:B------:R-:W-:Y:S02]  /*cb50*/  ISETP.GT.AND P3, PT, R34, 0x51, PT ;  /* 0x000000512200780c */ /* 0x000fe40003f64270 */
[----:B----4-:R-:W-:Y:S02]  /*cb60*/  FSEL R24, R31, -INF , P4 ;  /* 0xff8000001f187808 */ /* 0x010fe40002000000 */
[----:B------:R-:W-:Y:S01]  /*cb70*/  FMNMX.FTZ R28, R32, R28, !PT ;  /* 0x0000001c201c7209 */ /* 0x000fe20007810000 */
[----:B------:R-:W2:Y:S01]  /*cb80*/  MUFU.TANH R50, R50 ;  /* 0x0000003200327308 */ /* 0x000ea20000002400 */
[----:B------:R-:W-:Y:S02]  /*cb90*/  FSEL R26, R10, -INF , P5 ;  /* 0xff8000000a1a7808 */ /* 0x000fe40002800000 */
[----:B0-----:R-:W-:Y:S02]  /*cba0*/  FSEL R25, R35, -INF , P3 ;  /* 0xff80000023197808 */ /* 0x001fe40001800000 */
[----:B------:R-:W-:-:S03]  /*cbb0*/  FMNMX.FTZ R10, R24, R28, !PT ;  /* 0x0000001c180a7209 */ /* 0x000fc60007810000 */
[----:B------:R-:W0:Y:S01]  /*cbc0*/  MUFU.TANH R52, R52 ;  /* 0x0000003400347308 */ /* 0x000e220000002400 */
[----:B------:R-:W-:Y:S02]  /*cbd0*/  ISETP.GT.AND P4, PT, R34, 0x59, PT ;  /* 0x000000592200780c */ /* 0x000fe40003f84270 */
[----:B------:R-:W-:-:S05]  /*cbe0*/  FMNMX.FTZ R10, R25, R10, !PT ;  /* 0x0000000a190a7209 */ /* 0x000fca0007810000 */
[----:B------:R-:W3:Y:S08]  /*cbf0*/  MUFU.TANH R53, R53 ;  /* 0x0000003500357308 */ /* 0x000ef00000002400 */
[----:B------:R-:W4:Y:S01]  /*cc00*/  MUFU.TANH R33, R80 ;  /* 0x0000005000217308 */ /* 0x000f220000002400 */
[----:B------:R-:W-:Y:S01]  /*cc10*/  FMUL.FTZ R138, R54, UR5 ;  /* 0x00000005368a7c20 */ /* 0x000fe20008410000 */
[C---:B------:R-:W-:Y:S01]  /*cc20*/  ISETP.GT.AND P3, PT, R34.reuse, 0x60, PT ;  /* 0x000000602200780c */ /* 0x040fe20003f64270 */
[----:B------:R-:W-:Y:S01]  /*cc30*/  FMUL.FTZ R54, R81, UR5 ;  /* 0x0000000551367c20 */ /* 0x000fe20008410000 */
[----:B------:R-:W-:-:S02]  /*cc40*/  ISETP.GT.AND P5, PT, R34, 0x61, PT ;  /* 0x000000612200780c */ /* 0x000fc40003fa4270 */
[----:B------:R-:W-:Y:S02]  /*cc50*/  FSEL R27, R11, -INF , P4 ;  /* 0xff8000000b1b7808 */ /* 0x000fe40002000000 */
[----:B------:R-:W-:Y:S02]  /*cc60*/  FMNMX.FTZ R10, R26, R10, !PT ;  /* 0x0000000a1a0a7209 */ /* 0x000fe40007810000 */
[----:B-1----:R-:W-:Y:S02]  /*cc70*/  FSEL R28, R49, -INF , P3 ;  /* 0xff800000311c7808 */ /* 0x002fe40001800000 */
[----:B--2---:R-:W-:Y:S02]  /*cc80*/  FSEL R29, R50, -INF , P5 ;  /* 0xff800000321d7808 */ /* 0x004fe40002800000 */
[----:B------:R-:W-:Y:S02]  /*cc90*/  FMNMX.FTZ R10, R27, R10, !PT ;  /* 0x0000000a1b0a7209 */ /* 0x000fe40007810000 */
[----:B------:R-:W-:-:S02]  /*cca0*/  ISETP.GT.AND P4, PT, R34, 0x68, PT ;  /* 0x000000682200780c */ /* 0x000fc40003f84270 */
[C---:B------:R-:W-:Y:S02]  /*ccb0*/  ISETP.GT.AND P3, PT, R34.reuse, 0x69, PT ;  /* 0x000000692200780c */ /* 0x040fe40003f64270 */
[----:B------:R-:W-:Y:S01]  /*ccc0*/  ISETP.GT.AND P5, PT, R34, 0x70, PT ;  /* 0x000000702200780c */ /* 0x000fe20003fa4270 */
[----:B------:R-:W1:Y:S01]  /*ccd0*/  MUFU.TANH R54, R54 ;  /* 0x0000003600367308 */ /* 0x000e620000002400 */
[----:B------:R-:W-:Y:S01]  /*cce0*/  FMNMX.FTZ R10, R28, R10, !PT ;  /* 0x0000000a1c0a7209 */ /* 0x000fe20007810000 */
[----:B------:R-:W-:Y:S01]  /*ccf0*/  FMUL.FTZ R35, R85, UR5 ;  /* 0x0000000555237c20 */ /* 0x000fe20008410000 */
[----:B0-----:R-:W-:Y:S02]  /*cd00*/  FSEL R30, R52, -INF , P4 ;  /* 0xff800000341e7808 */ /* 0x001fe40002000000 */
[----:B---3--:R-:W-:Y:S02]  /*cd10*/  FSEL R31, R53, -INF , P3 ;  /* 0xff800000351f7808 */ /* 0x008fe40001800000 */
[----:B----4-:R-:W-:-:S02]  /*cd20*/  FSEL R11, R33, -INF , P5 ;  /* 0xff800000210b7808 */ /* 0x010fc40002800000 */
[C---:B------:R-:W-:Y:S02]  /*cd30*/  ISETP.GT.AND P4, PT, R34.reuse, 0x71, PT ;  /* 0x000000712200780c */ /* 0x040fe40003f84270 */
[C---:B------:R-:W-:Y:S02]  /*cd40*/  ISETP.GT.AND P3, PT, R34.reuse, 0x78, PT ;  /* 0x000000782200780c */ /* 0x040fe40003f64270 */
[----:B------:R-:W-:Y:S02]  /*cd50*/  ISETP.GT.AND P5, PT, R34, 0x79, PT ;  /* 0x000000792200780c */ /* 0x000fe40003fa4270 */
[----:B------:R-:W0:Y:S01]  /*cd60*/  MUFU.TANH R34, R84 ;  /* 0x0000005400227308 */ /* 0x000e220000002400 */
[----:B------:R-:W-:-:S04]  /*cd70*/  FMNMX.FTZ R10, R29, R10, !PT ;  /* 0x0000000a1d0a7209 */ /* 0x000fc80007810000 */
[----:B------:R-:W-:-:S03]  /*cd80*/  FMNMX.FTZ R10, R30, R10, !PT ;  /* 0x0000000a1e0a7209 */ /* 0x000fc60007810000 */
[----:B------:R-:W2:Y:S01]  /*cd90*/  MUFU.TANH R35, R35 ;  /* 0x0000002300237308 */ /* 0x000ea20000002400 */
[----:B------:R-:W-:Y:S02]  /*cda0*/  FMNMX.FTZ R10, R31, R10, !PT ;  /* 0x0000000a1f0a7209 */ /* 0x000fe40007810000 */
[----:B-1----:R-:W-:Y:S02]  /*cdb0*/  FSEL R33, R54, -INF , P4 ;  /* 0xff80000036217808 */ /* 0x002fe40002000000 */
[----:B------:R-:W-:Y:S02]  /*cdc0*/  FMNMX.FTZ R10, R11, R10, !PT ;  /* 0x0000000a0b0a7209 */ /* 0x000fe40007810000 */
[----:B0-----:R-:W-:Y:S02]  /*cdd0*/  FSEL R34, R34, -INF , P3 ;  /* 0xff80000022227808 */ /* 0x001fe40001800000 */
[----:B------:R-:W-:-:S04]  /*cde0*/  FMNMX.FTZ R10, R33, R10, !PT ;  /* 0x0000000a210a7209 */ /* 0x000fc80007810000 */
[----:B------:R-:W-:Y:S02]  /*cdf0*/  FMNMX.FTZ R10, R34, R10, !PT ;  /* 0x0000000a220a7209 */ /* 0x000fe40007810000 */
[----:B--2---:R-:W-:-:S04]  /*ce00*/  FSEL R35, R35, -INF , P5 ;  /* 0xff80000023237808 */ /* 0x004fc80002800000 */
[----:B------:R-:W-:Y:S01]  /*ce10*/  FMNMX.FTZ R10, R35, R10, !PT ;  /* 0x0000000a230a7209 */ /* 0x000fe20007810000 */
[----:B------:R-:W-:-:S04]  /*ce20*/  IMAD.MOV.U32 R84, RZ, RZ, R56 ;  /* 0x000000ffff547224 */ /* 0x000fc800078e0038 */
[----:B------:R-:W0:Y:S01]  /*ce30*/  SHFL.BFLY PT, R56, R10, 0x2, 0x1f ;  /* 0x0c401f000a387f89 */ /* 0x000e2200000e0000 */
[----:B------:R-:W-:-:S03]  /*ce40*/  FMUL.FTZ R49, R62, UR5 ;  /* 0x000000053e317c20 */ /* 0x000fc60008410000 */
[----:B------:R-:W1:Y:S01]  /*ce50*/  SHFL.IDX PT, R62, R9, 0x1, 0x1c1f ;  /* 0x003c1f00093e7f89 */ /* 0x000e6200000e0000 */
[----:B0-----:R-:W-:-:S05]  /*ce60*/  FMNMX.FTZ R10, R10, R56, !PT ;  /* 0x000000380a0a7209 */ /* 0x001fca0007810000 */
[----:B------:R-:W0:Y:S01]  /*ce70*/  SHFL.BFLY PT, R61, R10, 0x1, 0x1f ;  /* 0x0c201f000a3d7f89 */ /* 0x000e2200000e0000 */
[----:B-1----:R-:W-:Y:S02]  /*ce80*/  IMAD.IADD R62, R142, 0x1, R62 ;  /* 0x000000018e3e7824 */ /* 0x002fe400078e023e */
[----:B------:R-:W-:-:S03]  /*ce90*/  IMAD.MOV.U32 R76, RZ, RZ, R150 ;  /* 0x000000ffff4c7224 */ /* 0x000fc600078e0096 */
[C---:B------:R-:W-:Y:S01]  /*cea0*/  ISETP.GT.AND P5, PT, R62.reuse, RZ, PT ;  /* 0x000000ff3e00720c */ /* 0x040fe20003fa4270 */
[----:B------:R-:W-:Y:S01]  /*ceb0*/  IMAD.MOV.U32 R77, RZ, RZ, R148 ;  /* 0x000000ffff4d7224 */ /* 0x000fe200078e0094 */
[----:B------:R-:W-:Y:S02]  /*cec0*/  ISETP.GT.AND P4, PT, R62, 0x1, PT ;  /* 0x000000013e00780c */ /* 0x000fe40003f84270 */
[----:B------:R-:W-:Y:S01]  /*ced0*/  FSEL R76, R76, -INF , P5 ;  /* 0xff8000004c4c7808 */ /* 0x000fe20002800000 */
[----:B------:R-:W-:Y:S02]  /*cee0*/  IMAD.MOV.U32 R85, RZ, RZ, R55 ;  /* 0x000000ffff557224 */ /* 0x000fe400078e0037 */
[----:B------:R-:W-:Y:S01]  /*cef0*/  FMUL.FTZ R50, R63, UR5 ;  /* 0x000000053f327c20 */ /* 0x000fe20008410000 */
[----:B------:R-:W-:Y:S02]  /*cf00*/  MOV R9, UR7 ;  /* 0x0000000700097c02 */ /* 0x000fe40008000f00 */
[----:B------:R-:W-:-:S02]  /*cf10*/  ISETP.GT.AND P5, PT, R62, 0x8, PT ;  /* 0x000000083e00780c */ /* 0x000fc40003fa4270 */
[----:B------:R-:W-:Y:S02]  /*cf20*/  FSEL R77, R77, -INF , P4 ;  /* 0xff8000004d4d7808 */ /* 0x000fe40002000000 */
[----:B------:R-:W-:Y:S02]  /*cf30*/  FMNMX.FTZ R63, R76, R15, !PT ;  /* 0x0000000f4c3f7209 */ /* 0x000fe40007810000 */
[----:B------:R-:W-:Y:S02]  /*cf40*/  MOV R80, R57 ;  /* 0x0000003900507202 */ /* 0x000fe40000000f00 */
[----:B0-----:R-:W-:Y:S01]  /*cf50*/  FMNMX.FTZ R10, R10, R61, !PT ;  /* 0x0000003d0a0a7209 */ /* 0x001fe20007810000 */
[----:B------:R-:W-:Y:S01]  /*cf60*/  FMUL.FTZ R57, R78, UR5 ;  /* 0x000000054e397c20 */ /* 0x000fe20008410000 */
[----:B------:R-:W-:Y:S02]  /*cf70*/  ISETP.GT.AND P4, PT, R62, 0x9, PT ;  /* 0x000000093e00780c */ /* 0x000fe40003f84270 */
[----:B------:R-:W-:Y:S01]  /*cf80*/  FSEL R78, R85, -INF , P5 ;  /* 0xff800000554e7808 */ /* 0x000fe20002800000 */
[----:B------:R-:W-:Y:S01]  /*cf90*/  FMUL.FTZ R64, R10, R9 ;  /* 0x000000090a407220 */ /* 0x000fe20000410000 */
[----:B------:R-:W-:Y:S01]  /*cfa0*/  FMNMX.FTZ R63, R77, R63, !PT ;  /* 0x0000003f4d3f7209 */ /* 0x000fe20007810000 */
[----:B------:R-:W-:Y:S01]  /*cfb0*/  FMUL.FTZ R136, R58, UR5 ;  /* 0x000000053a887c20 */ /* 0x000fe20008410000 */
[----:B------:R-:W-:Y:S01]  /*cfc0*/  FSETP.NEU.FTZ.AND P3, PT, R10, -INF , PT ;  /* 0xff8000000a00780b */ /* 0x000fe20003f7d000 */
[----:B------:R-:W-:Y:S01]  /*cfd0*/  FMUL.FTZ R58, R79, UR5 ;  /* 0x000000054f3a7c20 */ /* 0x000fe20008410000 */
[----:B------:R-:W-:-:S02]  /*cfe0*/  ISETP.GT.AND P5, PT, R62, 0x10, PT ;  /* 0x000000103e00780c */ /* 0x000fc40003fa4270 */
[----:B------:R-:W-:Y:S02]  /*cff0*/  FSEL R79, R84, -INF , P4 ;  /* 0xff800000544f7808 */ /* 0x000fe40002000000 */
[----:B------:R-:W-:Y:S01]  /*d000*/  FMNMX.FTZ R63, R78, R63, !PT ;  /* 0x0000003f4e3f7209 */ /* 0x000fe20007810000 */
[----:B------:R-:W-:Y:S01]  /*d010*/  FMUL.FTZ R60, R66, UR5 ;  /* 0x00000005423c7c20 */ /* 0x000fe20008410000 */
[----:B------:R-:W-:Y:S02]  /*d020*/  FSEL R64, R64, RZ, P3 ;  /* 0x000000ff40407208 */ /* 0x000fe40001800000 */
[----:B------:R-:W-:Y:S02]  /*d030*/  ISETP.GT.AND P4, PT, R62, 0x11, PT ;  /* 0x000000113e00780c */ /* 0x000fe40003f84270 */
[----:B------:R-:W-:Y:S02]  /*d040*/  FSEL R80, R80, -INF , P5 ;  /* 0xff80000050507808 */ /* 0x000fe40002800000 */
[----:B------:R-:W-:Y:S01]  /*d050*/  FMNMX.FTZ R66, R79, R63, !PT ;  /* 0x0000003f4f427209 */ /* 0x000fe20007810000 */
[----:B------:R-:W-:Y:S01]  /*d060*/  FMUL.FTZ R52, R67, UR5 ;  /* 0x0000000543347c20 */ /* 0x000fe20008410000 */
[----:B------:R-:W-:Y:S01]  /*d070*/  ISETP.GT.AND P5, PT, R62, 0x18, PT ;  /* 0x000000183e00780c */ /* 0x000fe20003fa4270 */
[----:B------:R-:W-:Y:S01]  /*d080*/  FFMA.FTZ R67, R65, R9, -R64 ;  /* 0x0000000941437223 */ /* 0x000fe20000010840 */
[----:B------:R-:W-:-:S02]  /*d090*/  FSEL R63, R73, -INF , P4 ;  /* 0xff800000493f7808 */ /* 0x000fc40002000000 */
[----:B------:R-:W-:Y:S01]  /*d0a0*/  FMNMX.FTZ R66, R80, R66, !PT ;  /* 0x0000004250427209 */ /* 0x000fe20007810000 */
[----:B------:R-:W0:Y:S01]  /*d0b0*/  MUFU.TANH R145, R145 ;  /* 0x0000009100917308 */ /* 0x000e220000002400 */
[----:B------:R-:W-:Y:S02]  /*d0c0*/  FSEL R65, R144, -INF , P5 ;  /* 0xff80000090417808 */ /* 0x000fe40002800000 */
[----:B------:R-:W-:Y:S01]  /*d0d0*/  ISETP.GT.AND P4, PT, R62, 0x19, PT ;  /* 0x000000193e00780c */ /* 0x000fe20003f84270 */
[----:B------:R-:W-:-:S04]  /*d0e0*/  FFMA.FTZ R150, R68, R9, -R64 ;  /* 0x0000000944967223 */ /* 0x000fc80000010840 */
[----:B------:R1:W-:Y:S01]  /*d0f0*/  MUFU.EX2 R144, R67 ;  /* 0x0000004300907308 */ /* 0x0003e20000000800 */
[----:B------:R-:W-:Y:S01]  /*d100*/  ISETP.GT.AND P5, PT, R62, 0x20, PT ;  /* 0x000000203e00780c */ /* 0x000fe20003fa4270 */
[----:B------:R-:W-:Y:S01]  /*d110*/  FMUL.FTZ R53, R70, UR5 ;  /* 0x0000000546357c20 */ /* 0x000fe20008410000 */
[----:B-1----:R-:W-:-:S05]  /*d120*/  FMNMX.FTZ R67, R63, R66, !PT ;  /* 0x000000423f437209 */ /* 0x002fca0007810000 */
[----:B------:R-:W1:Y:S01]  /*d130*/  MUFU.TANH R147, R147 ;  /* 0x0000009300937308 */ /* 0x000e620000002400 */
[----:B------:R-:W-:Y:S02]  /*d140*/  FSEL R66, R151, -INF , P4 ;  /* 0xff80000097427808 */ /* 0x000fe40002000000 */
[----:B------:R-:W-:Y:S02]  /*d150*/  FMNMX.FTZ R68, R65, R67, !PT ;  /* 0x0000004341447209 */ /* 0x000fe40007810000 */
[----:B------:R-:W-:Y:S02]  /*d160*/  ISETP.GT.AND P4, PT, R62, 0x21, PT ;  /* 0x000000213e00780c */ /* 0x000fe40003f84270 */
[----:B------:R-:W-:Y:S01]  /*d170*/  FSEL R67, R146, -INF , P5 ;  /* 0xff80000092437808 */ /* 0x000fe20002800000 */
[----:B------:R-:W2:Y:S01]  /*d180*/  MUFU.TANH R140, R140 ;  /* 0x0000008c008c7308 */ /* 0x000ea20000002400 */
[----:B------:R-:W-:Y:S02]  /*d190*/  FMNMX.FTZ R70, R66, R68, !PT ;  /* 0x0000004442467209 */ /* 0x000fe40007810000 */
[----:B------:R-:W-:-:S02]  /*d1a0*/  ISETP.GT.AND P5, PT, R62, 0x28, PT ;  /* 0x000000283e00780c */ /* 0x000fc40003fa4270 */
[----:B------:R-:W-:Y:S02]  /*d1b0*/  FSEL R68, R149, -INF , P4 ;  /* 0xff80000095447808 */ /* 0x000fe40002000000 */
[----:B------:R-:W-:Y:S01]  /*d1c0*/  FMNMX.FTZ R70, R67, R70, !PT ;  /* 0x0000004643467209 */ /* 0x000fe20007810000 */
[----:B------:R-:W-:Y:S01]  /*d1d0*/  MUFU.TANH R141, R141 ;  /* 0x0000008d008d7308 */ /* 0x000fe20000002400 */
[----:B------:R-:W-:Y:S01]  /*d1e0*/  FMUL.FTZ R54, R71, UR5 ;  /* 0x0000000547367c20 */ /* 0x000fe20008410000 */
[----:B------:R-:W-:Y:S01]  /*d1f0*/  FFMA.FTZ R146, R69, R9, -R64 ;  /* 0x0000000945927223 */ /* 0x000fe20000010840 */
[----:B------:R-:W-:Y:S02]  /*d200*/  ISETP.GT.AND P4, PT, R62, 0x29, PT ;  /* 0x000000293e00780c */ /* 0x000fe40003f84270 */
[----:B0-----:R-:W-:Y:S02]  /*d210*/  FSEL R69, R145, -INF , P5 ;  /* 0xff80000091457808 */ /* 0x001fe40002800000 */
[----:B------:R-:W-:Y:S01]  /*d220*/  FMNMX.FTZ R71, R68, R70, !PT ;  /* 0x0000004644477209 */ /* 0x000fe20007810000 */
[----:B------:R-:W0:Y:S01]  /*d230*/  MUFU.TANH R138, R138 ;  /* 0x0000008a008a7308 */ /* 0x000e220000002400 */
[----:B------:R-:W-:Y:S01]  /*d240*/  ISETP.GT.AND P5, PT, R62, 0x30, PT ;  /* 0x000000303e00780c */ /* 0x000fe20003fa4270 */
[----:B------:R-:W-:Y:S01]  /*d250*/  FMUL.FTZ R137, R59, UR5 ;  /* 0x000000053b897c20 */ /* 0x000fe20008410000 */
[----:B-1----:R-:W-:-:S02]  /*d260*/  FSEL R70, R147, -INF , P4 ;  /* 0xff80000093467808 */ /* 0x002fc40002000000 */
[----:B------:R-:W-:-:S03]  /*d270*/  FMNMX.FTZ R73, R69, R71, !PT ;  /* 0x0000004745497209 */ /* 0x000fc60007810000 */
[----:B------:R-:W1:Y:S01]  /*d280*/  MUFU.TANH R139, R139 ;  /* 0x0000008b008b7308 */ /* 0x000e620000002400 */
[----:B------:R-:W-:Y:S01]  /*d290*/  FFMA.FTZ R72, R72, R9, -R64 ;  /* 0x0000000948487223 */ /* 0x000fe20000010840 */
[----:B------:R-:W-:Y:S02]  /*d2a0*/  ISETP.GT.AND P4, PT, R62, 0x31, PT ;  /* 0x000000313e00780c */ /* 0x000fe40003f84270 */
[----:B--2---:R-:W-:Y:S02]  /*d2b0*/  FSEL R71, R140, -INF , P5 ;  /* 0xff8000008c477808 */ /* 0x004fe40002800000 */
[----:B------:R-:W-:Y:S02]  /*d2c0*/  FMNMX.FTZ R73, R70, R73, !PT ;  /* 0x0000004946497209 */ /* 0x000fe40007810000 */
[----:B------:R-:W2:Y:S01]  /*d2d0*/  MUFU.TANH R136, R136 ;  /* 0x0000008800887308 */ /* 0x000ea20000002400 */
[----:B------:R-:W-:Y:S01]  /*d2e0*/  FMUL.FTZ R55, R74, UR5 ;  /* 0x000000054a377c20 */ /* 0x000fe20008410000 */
[----:B------:R-:W-:-:S02]  /*d2f0*/  ISETP.GT.AND P5, PT, R62, 0x38, PT ;  /* 0x000000383e00780c */ /* 0x000fc40003fa4270 */
[----:B------:R-:W-:-:S04]  /*d300*/  FMNMX.FTZ R74, R71, R73, !PT ;  /* 0x00000049474a7209 */ /* 0x000fc80007810000 */
[----:B------:R-:W3:Y:S01]  /*d310*/  MUFU.TANH R137, R137 ;  /* 0x0000008900897308 */ /* 0x000ee20000002400 */
[----:B------:R-:W-:Y:S01]  /*d320*/  FMUL.FTZ R56, R75, UR5 ;  /* 0x000000054b387c20 */ /* 0x000fe20008410000 */
[----:B0-----:R-:W-:-:S06]  /*d330*/  FSEL R73, R138, -INF , P5 ;  /* 0xff8000008a497808 */ /* 0x001fcc0002800000 */
[----:B------:R0:W-:Y:S01]  /*d340*/  MUFU.EX2 R140, R72 ;  /* 0x00000048008c7308 */ /* 0x0001e20000000800 */
[----:B------:R-:W-:Y:S01]  /*d350*/  WARPGROUP.ARRIVE ;  /* 0x00000000000079c5 */ /* 0x000fe20000000000 */
[----:B------:R-:W-:Y:S01]  /*d360*/  FFMA.FTZ R142, R48, R9, -R64 ;  /* 0x00000009308e7223 */ /* 0x000fe20000010840 */
[----:B------:R-:W-:Y:S01]  /*d370*/  ISETP.GT.AND P5, PT, R62, 0x40, PT ;  /* 0x000000403e00780c */ /* 0x000fe20003fa4270 */
[----:B------:R-:W-:-:S03]  /*d380*/  FMUL.FTZ R81, R83, UR5 ;  /* 0x0000000553517c20 */ /* 0x000fc60008410000 */
[----:B------:R-:W-:Y:S01]  /*d390*/  HGMMA.64x64x16.F32 R88, R132, gdesc[UR8].tnspB, R88, gsb0 ;  /* 0x40e0000884587df0 */ /* 0x000fe20008000858 */
[----:B0-----:R-:W-:Y:S01]  /*d3a0*/  FSEL R72, R141, -INF , P4 ;  /* 0xff8000008d487808 */ /* 0x001fe20002000000 */
[----:B------:R-:W0:Y:S01]  /*d3b0*/  MUFU.TANH R49, R49 ;  /* 0x0000003100317308 */ /* 0x000e220000002400 */
[----:B------:R-:W-:Y:S02]  /*d3c0*/  ISETP.GT.AND P4, PT, R62, 0x39, PT ;  /* 0x000000393e00780c */ /* 0x000fe40003f84270 */
[----:B------:R-:W-:Y:S02]  /*d3d0*/  FMNMX.FTZ R75, R72, R74, !PT ;  /* 0x0000004a484b7209 */ /* 0x000fe40007810000 */
[----:B-1----:R-:W-:Y:S02]  /*d3e0*/  FSEL R74, R139, -INF , P4 ;  /* 0xff8000008b4a7808 */ /* 0x002fe40002000000 */
[----:B------:R-:W-:Y:S01]  /*d3f0*/  FMNMX.FTZ R48, R73, R75, !PT ;  /* 0x0000004b49307209 */ /* 0x000fe20007810000 */
[----:B------:R-:W1:Y:S01]  /*d400*/  MUFU.TANH R50, R50 ;  /* 0x0000003200327308 */ /* 0x000e620000002400 */
[----:B------:R-:W-:-:S02]  /*d410*/  ISETP.GT.AND P4, PT, R62, 0x41, PT ;  /* 0x000000413e00780c */ /* 0x000fc40003f84270 */
[----:B--2---:R-:W-:Y:S02]  /*d420*/  FSEL R75, R136, -INF , P5 ;  /* 0xff800000884b7808 */ /* 0x004fe40002800000 */
[----:B------:R-:W-:-:S03]  /*d430*/  FMNMX.FTZ R83, R74, R48, !PT ;  /* 0x000000304a537209 */ /* 0x000fc60007810000 */
[----:B------:R-:W2:Y:S01]  /*d440*/  MUFU.TANH R60, R60 ;  /* 0x0000003c003c7308 */ /* 0x000ea20000002400 */
[----:B------:R-:W-:Y:S02]  /*d450*/  ISETP.GT.AND P5, PT, R62, 0x48, PT ;  /* 0x000000483e00780c */ /* 0x000fe40003fa4270 */
[----:B---3--:R-:W-:Y:S02]  /*d460*/  FSEL R48, R137, -INF , P4 ;  /* 0xff80000089307808 */ /* 0x008fe40002000000 */
[----:B------:R-:W-:-:S03]  /*d470*/  FMNMX.FTZ R83, R75, R83, !PT ;  /* 0x000000534b537209 */ /* 0x000fc60007810000 */
[----:B------:R-:W3:Y:S01]  /*d480*/  MUFU.TANH R52, R52 ;  /* 0x0000003400347308 */ /* 0x000ee20000002400 */
[----:B------:R-:W-:Y:S02]  /*d490*/  ISETP.GT.AND P4, PT, R62, 0x49, PT ;  /* 0x000000493e00780c */ /* 0x000fe40003f84270 */
[----:B0-----:R-:W-:Y:S02]  /*d4a0*/  FSEL R49, R49, -INF , P5 ;  /* 0xff80000031317808 */ /* 0x001fe40002800000 */
[----:B------:R-:W-:-:S03]  /*d4b0*/  FMNMX.FTZ R83, R48, R83, !PT ;  /* 0x0000005330537209 */ /* 0x000fc60007810000 */
[----:B------:R-:W0:Y:S01]  /*d4c0*/  MUFU.TANH R53, R53 ;  /* 0x0000003500357308 */ /* 0x000e220000002400 */
[----:B------:R-:W-:Y:S02]  /*d4d0*/  ISETP.GT.AND P5, PT, R62, 0x50, PT ;  /* 0x000000503e00780c */ /* 0x000fe40003fa4270 */
[----:B-1----:R-:W-:Y:S02]  /*d4e0*/  FSEL R50, R50, -INF , P4 ;  /* 0xff80000032327808 */ /* 0x002fe40002000000 */
[----:B------:R-:W-:-:S03]  /*d4f0*/  FMNMX.FTZ R83, R49, R83, !PT ;  /* 0x0000005331537209 */ /* 0x000fc60007810000 */
[----:B------:R-:W1:Y:S01]  /*d500*/  MUFU.TANH R54, R54 ;  /* 0x0000003600367308 */ /* 0x000e620000002400 */
[----:B------:R-:W-:Y:S01]  /*d510*/  FFMA.FTZ R136, R51, R9, -R64 ;  /* 0x0000000933887223 */ /* 0x000fe20000010840 */
[----:B------:R-:W-:Y:S02]  /*d520*/  ISETP.GT.AND P4, PT, R62, 0x51, PT ;  /* 0x000000513e00780c */ /* 0x000fe40003f84270 */
[----:B--2---:R-:W-:Y:S02]  /*d530*/  FSEL R51, R60, -INF , P5 ;  /* 0xff8000003c337808 */ /* 0x004fe40002800000 */
[----:B------:R-:W-:Y:S02]  /*d540*/  FMNMX.FTZ R83, R50, R83, !PT ;  /* 0x0000005332537209 */ /* 0x000fe40007810000 */
[----:B------:R-:W2:Y:S01]  /*d550*/  MUFU.TANH R55, R55 ;  /* 0x0000003700377308 */ /* 0x000ea20000002400 */
[----:B------:R-:W-:Y:S02]  /*d560*/  ISETP.GT.AND P5, PT, R62, 0x58, PT ;  /* 0x000000583e00780c */ /* 0x000fe40003fa4270 */
[----:B---3--:R-:W-:-:S02]  /*d570*/  FSEL R52, R52, -INF , P4 ;  /* 0xff80000034347808 */ /* 0x008fc40002000000 */
[----:B------:R-:W-:-:S03]  /*d580*/  FMNMX.FTZ R83, R51, R83, !PT ;  /* 0x0000005333537209 */ /* 0x000fc60007810000 */
[----:B------:R-:W3:Y:S01]  /*d590*/  MUFU.TANH R56, R56 ;  /* 0x0000003800387308 */ /* 0x000ee20000002400 */
[----:B------:R-:W-:Y:S01]  /*d5a0*/  ISETP.GT.AND P4, PT, R62, 0x59, PT ;  /* 0x000000593e00780c */ /* 0x000fe20003f84270 */
[----:B------:R-:W-:Y:S01]  /*d5b0*/  FMUL.FTZ R59, R82, UR5 ;  /* 0x00000005523b7c20 */ /* 0x000fe20008410000 */
[----:B0-----:R-:W-:Y:S02]  /*d5c0*/  FSEL R53, R53, -INF , P5 ;  /* 0xff80000035357808 */ /* 0x001fe40002800000 */
[----:B------:R-:W-:-:S03]  /*d5d0*/  FMNMX.FTZ R83, R52, R83, !PT ;  /* 0x0000005334537209 */ /* 0x000fc60007810000 */
[----:B------:R-:W0:Y:S01]  /*d5e0*/  MUFU.TANH R57, R57 ;  /* 0x0000003900397308 */ /* 0x000e220000002400 */
[----:B------:R-:W-:Y:S02]  /*d5f0*/  ISETP.GT.AND P5, PT, R62, 0x60, PT ;  /* 0x000000603e00780c */ /* 0x000fe40003fa4270 */
        /* <DEDUP_REMOVED lines=21> */
[----:B------:R-:W-:Y:S02]  /*d750*/  ISETP.GT.AND P4, PT, R62, 0x71, PT ;  /* 0x000000713e00780c */ /* 0x000fe40003f84270 */
[----:B--2---:R-:W-:Y:S02]  /*d760*/  FSEL R59, R59, -INF , P5 ;  /* 0xff8000003b3b7808 */ /* 0x004fe40002800000 */
[----:B------:R-:W-:Y:S02]  /*d770*/  FMNMX.FTZ R83, R58, R83, !PT ;  /* 0x000000533a537209 */ /* 0x000fe40007810000 */
[----:B------:R-:W-:Y:S02]  /*d780*/  ISETP.GT.AND P5, PT, R62, 0x78, PT ;  /* 0x000000783e00780c */ /* 0x000fe40003fa4270 */
[----:B---3--:R-:W-:Y:S02]  /*d790*/  FSEL R60, R81, -INF , P4 ;  /* 0xff800000513c7808 */ /* 0x008fe40002000000 */
[----:B------:R-:W-:-:S02]  /*d7a0*/  FMNMX.FTZ R83, R59, R83, !PT ;  /* 0x000000533b537209 */ /* 0x000fc40007810000 */
[----:B------:R-:W-:Y:S02]  /*d7b0*/  ISETP.GT.AND P4, PT, R62, 0x79, PT ;  /* 0x000000793e00780c */ /* 0x000fe40003f84270 */
[----:B0-----:R-:W-:Y:S02]  /*d7c0*/  FSEL R61, R61, -INF , P5 ;  /* 0xff8000003d3d7808 */ /* 0x001fe40002800000 */
[----:B------:R-:W-:Y:S02]  /*d7d0*/  FMNMX.FTZ R83, R60, R83, !PT ;  /* 0x000000533c537209 */ /* 0x000fe40007810000 */
[----:B-1----:R-:W-:Y:S02]  /*d7e0*/  FSEL R62, R82, -INF , P4 ;  /* 0xff800000523e7808 */ /* 0x002fe40002000000 */
[----:B------:R-:W-:Y:S01]  /*d7f0*/  FMNMX.FTZ R81, R61, R83, !PT ;  /* 0x000000533d517209 */ /* 0x000fe20007810000 */
[----:B------:R-:W-:-:S03]  /*d800*/  WARPGROUP.DEPBAR.LE gsb0, 0x0 ;  /* 0x00008000000079c5 */ /* 0x000fc60000010000 */
[----:B------:R-:W-:Y:S01]  /*d810*/  FMNMX.FTZ R81, R62, R81, !PT ;  /* 0x000000513e517209 */ /* 0x000fe20007810000 */
[-CC-:B------:R-:W-:Y:S01]  /*d820*/  FFMA.FTZ R134, R36, R9.reuse, -R64.reuse ;  /* 0x0000000924867223 */ /* 0x180fe20000010840 */
[----:B------:R-:W-:-:S03]  /*d830*/  FFMA.FTZ R36, R32, R9, -R64 ;  /* 0x0000000920247223 */ /* 0x000fc60000010840 */
[----:B------:R-:W0:Y:S01]  /*d840*/  SHFL.BFLY PT, R32, R81, 0x2, 0x1f ;  /* 0x0c401f0051207f89 */ /* 0x000e2200000e0000 */
[-CC-:B------:R-:W-:Y:S01]  /*d850*/  FFMA.FTZ R138, R47, R9.reuse, -R64.reuse ;  /* 0x000000092f8a7223 */ /* 0x180fe20000010840 */
[----:B------:R-:W-:Y:S01]  /*d860*/  FFMA.FTZ R132, R46, R9, -R64 ;  /* 0x000000092e847223 */ /* 0x000fe20000010840 */
[----:B0-----:R-:W-:-:S05]  /*d870*/  FMNMX.FTZ R81, R81, R32, !PT ;  /* 0x0000002051517209 */ /* 0x001fca0007810000 */
[----:B------:R-:W0:Y:S01]  /*d880*/  SHFL.BFLY PT, R82, R81, 0x1, 0x1f ;  /* 0x0c201f0051527f89 */ /* 0x000e2200000e0000 */
[----:B------:R-:W-:Y:S02]  /*d890*/  VIADD R46, R8, 0x280 ;  /* 0x00000280082e7836 */ /* 0x000fe40000000000 */
[----:B------:R-:W-:Y:S02]  /*d8a0*/  IMAD.MOV.U32 R47, RZ, RZ, 0x40000040 ;  /* 0x40000040ff2f7424 */ /* 0x000fe400078e00ff */
[----:B------:R-:W-:Y:S01]  /*d8b0*/  FFMA.FTZ R32, R11, R9, -R64 ;  /* 0x000000090b207223 */ /* 0x000fe20000010840 */
[----:B------:R-:W-:Y:S02]  /*d8c0*/  R2UR UR10, R46 ;  /* 0x000000002e0a72ca */ /* 0x000fe400000e0000 */
[----:B------:R-:W-:Y:S01]  /*d8d0*/  R2UR UR11, R47 ;  /* 0x000000002f0b72ca */ /* 0x000fe200000e0000 */
[----:B------:R-:W-:Y:S01]  /*d8e0*/  WARPGROUP.ARRIVE ;  /* 0x00000000000079c5 */ /* 0x000fe20000000000 */
[----:B0-----:R-:W-:-:S11]  /*d8f0*/  FMNMX.FTZ R11, R81, R82, !PT ;  /* 0x00000052510b7209 */ /* 0x001fd60007810000 */
[----:B------:R-:W-:Y:S01]  /*d900*/  HGMMA.64x64x16.F32 R88, R128, gdesc[UR8].tnspB, R88, gsb0 ;  /* 0x40e0000880587df0 */ /* 0x000fe20008000858 */
[C---:B------:R-:W-:Y:S01]  /*d910*/  FSETP.NEU.FTZ.AND P4, PT, R11.reuse, -INF , PT ;  /* 0xff8000000b00780b */ /* 0x040fe20003f9d000 */
[----:B------:R-:W-:-:S05]  /*d920*/  FMUL.FTZ R82, R11, R9 ;  /* 0x000000090b527220 */ /* 0x000fca0000410000 */
[----:B------:R-:W-:-:S05]  /*d930*/  FSEL R82, R82, RZ, P4 ;  /* 0x000000ff52527208 */ /* 0x000fca0002000000 */
[-CC-:B------:R-:W-:Y:S01]  /*d940*/  FFMA.FTZ R141, R67, R9.reuse, -R82.reuse ;  /* 0x00000009438d7223 */ /* 0x180fe20000010852 */
[----:B------:R-:W-:Y:S01]  /*d950*/  FFMA.FTZ R67, R70, R9, -R82 ;  /* 0x0000000946437223 */ /* 0x000fe20000010852 */
[----:B------:R-:W-:Y:S01]  /*d960*/  FSEL R70, R10, RZ, P3 ;  /* 0x000000ff0a467208 */ /* 0x000fe20001800000 */
[----:B------:R-:W-:-:S04]  /*d970*/  VIADD R46, R8, 0x300 ;  /* 0x00000300082e7836 */ /* 0x000fc80000000000 */
[----:B------:R-:W-:Y:S01]  /*d980*/  FADD.FTZ R70, -R70, R13 ;  /* 0x0000000d46467221 */ /* 0x000fe20000010100 */
[----:B------:R-:W-:Y:S01]  /*d990*/  R2UR UR10, R46 ;  /* 0x000000002e0a72ca */ /* 0x000fe200000e0000 */
[----:B------:R-:W-:Y:S02]  /*d9a0*/  VIADD R46, R8, 0x380 ;  /* 0x00000380082e7836 */ /* 0x000fe40000000000 */
[----:B------:R-:W-:Y:S02]  /*d9b0*/  FMUL.FTZ R8, R70, R9 ;  /* 0x0000000946087220 */ /* 0x000fe40000410000 */
[----:B------:R-:W2:Y:S01]  /*d9c0*/  LDL R70, [R1+0x34] ;  /* 0x0000340001467983 */ /* 0x000ea20000100800 */
[----:B------:R-:W-:-:S04]  /*d9d0*/  MOV R47, 0x40000040 ;  /* 0x40000040002f7802 */ /* 0x000fc80000000f00 */
[----:B------:R-:W-:Y:S01]  /*d9e0*/  R2UR UR11, R47 ;  /* 0x000000002f0b72ca */ /* 0x000fe200000e0000 */
[----:B------:R-:W-:Y:S02]  /*d9f0*/  WARPGROUP.DEPBAR.LE gsb0, 0x0 ;  /* 0x00008000000079c5 */ /* 0x000fe40000010000 */
[----:B------:R-:W-:-:S10]  /*da00*/  WARPGROUP.ARRIVE ;  /* 0x00000000000079c5 */ /* 0x000fd40000000000 */
[----:B------:R-:W-:Y:S01]  /*da10*/  HGMMA.64x64x16.F32 R88, R124, gdesc[UR8].tnspB, R88, gsb0 ;  /* 0x40e000087c587df0 */ /* 0x000fe20008000858 */
[----:B------:R-:W-:-:S05]  /*da20*/  FSEL R47, R11, RZ, P4 ;  /* 0x000000ff0b2f7208 */ /* 0x000fca0002000000 */
[----:B------:R-:W-:Y:S01]  /*da30*/  FADD.FTZ R13, -R47, R15 ;  /* 0x0000000f2f0d7221 */ /* 0x000fe20000010100 */
[----:B------:R-:W-:Y:S01]  /*da40*/  IMAD.MOV.U32 R47, RZ, RZ, 0x40000040 ;  /* 0x40000040ff2f7424 */ /* 0x000fe200078e00ff */
[----:B------:R-:W-:-:S04]  /*da50*/  R2UR UR10, R46 ;  /* 0x000000002e0a72ca */ /* 0x000fc800000e0000 */
[----:B------:R-:W-:Y:S01]  /*da60*/  R2UR UR11, R47 ;  /* 0x000000002f0b72ca */ /* 0x000fe200000e0000 */
[----:B------:R-:W0:Y:S01]  /*da70*/  S2R R85, SR_TID.X ;  /* 0x0000000000557919 */ /* 0x000e220000002100 */
[-C--:B------:R-:W-:Y:S01]  /*da80*/  FFMA.FTZ R44, R44, R9.reuse, -R64 ;  /* 0x000000092c2c7223 */ /* 0x080fe20000010840 */
[-C--:B------:R-:W-:Y:S01]  /*da90*/  FFMA.FTZ R149, R76, R9.reuse, -R82 ;  /* 0x000000094c957223 */ /* 0x080fe20000010852 */
[-C--:B------:R-:W-:Y:S01]  /*daa0*/  FMUL.FTZ R13, R13, R9.reuse ;  /* 0x000000090d0d7220 */ /* 0x080fe20000410000 */
        /* <DEDUP_REMOVED lines=13> */
[----:B------:R-:W-:Y:S01]  /*db80*/  FFMA.FTZ R28, R28, R9, -R64 ;  /* 0x000000091c1c7223 */ /* 0x000fe20000010840 */
[----:B------:R-:W-:-:S02]  /*db90*/  WARPGROUP.DEPBAR.LE gsb0, 0x0 ;  /* 0x00008000000079c5 */ /* 0x000fc40000010000 */
[----:B------:R-:W-:-:S06]  /*dba0*/  WARPGROUP.ARRIVE ;  /* 0x00000000000079c5 */ /* 0x000fcc0000000000 */
[----:B------:R-:W-:Y:S01]  /*dbb0*/  HGMMA.64x64x16.F32 R88, R120, gdesc[UR8].tnspB, R88, gsb0 ;  /* 0x40e0000878587df0 */ /* 0x000fe20008000858 */
[-CC-:B------:R-:W-:Y:S01]  /*dbc0*/  FFMA.FTZ R29, R29, R9.reuse, -R64.reuse ;  /* 0x000000091d1d7223 */ /* 0x180fe20000010840 */
[-CC-:B------:R-:W-:Y:S01]  /*dbd0*/  FFMA.FTZ R30, R30, R9.reuse, -R64.reuse ;  /* 0x000000091e1e7223 */ /* 0x180fe20000010840 */
[-CC-:B------:R-:W-:Y:S01]  /*dbe0*/  FFMA.FTZ R31, R31, R9.reuse, -R64.reuse ;  /* 0x000000091f1f7223 */ /* 0x180fe20000010840 */
[-CC-:B------:R-:W-:Y:S01]  /*dbf0*/  FFMA.FTZ R33, R33, R9.reuse, -R64.reuse ;  /* 0x0000000921217223 */ /* 0x180fe20000010840 */
[-CC-:B------:R-:W-:Y:S01]  /*dc00*/  FFMA.FTZ R34, R34, R9.reuse, -R64.reuse ;  /* 0x0000000922227223 */ /* 0x180fe20000010840 */
[-C--:B------:R-:W-:Y:S01]  /*dc10*/  FFMA.FTZ R35, R35, R9.reuse, -R64 ;  /* 0x0000000923237223 */ /* 0x080fe20000010840 */
[-CC-:B------:R-:W-:Y:S01]  /*dc20*/  FFMA.FTZ R64, R77, R9.reuse, -R82.reuse ;  /* 0x000000094d407223 */ /* 0x180fe20000010852 */
[----:B------:R-:W-:Y:S01]  /*dc30*/  MUFU.EX2 R44, R44 ;  /* 0x0000002c002c7308 */ /* 0x000fe20000000800 */
[----:B------:R-:W-:-:S07]  /*dc40*/  FFMA.FTZ R151, R78, R9, -R82 ;  /* 0x000000094e977223 */ /* 0x000fce0000010852 */
[----:B------:R-:W1:Y:S01]  /*dc50*/  MUFU.EX2 R8, R8 ;  /* 0x0000000800087308 */ /* 0x000e620000000800 */
[----:B------:R-:W-:-:S07]  /*dc60*/  FFMA.FTZ R76, R79, R9, -R82 ;  /* 0x000000094f4c7223 */ /* 0x000fce0000010852 */
[----:B------:R-:W-:Y:S08]  /*dc70*/  MUFU.EX2 R149, R149 ;  /* 0x0000009500957308 */ /* 0x000ff00000000800 */
[----:B------:R-:W3:Y:S01]  /*dc80*/  MUFU.EX2 R13, R13 ;  /* 0x0000000d000d7308 */ /* 0x000ee20000000800 */
[----:B0-----:R-:W-:-:S07]  /*dc90*/  SHF.R.U32.HI R84, RZ, 0x7, R85 ;  /* 0x00000007ff547819 */ /* 0x001fce0000011655 */
[----:B------:R-:W0:Y:S01]  /*dca0*/  MUFU.EX2 R148, R148 ;  /* 0x0000009400947308 */ /* 0x000e220000000800 */
[----:B------:R-:W-:-:S07]  /*dcb0*/  FFMA.FTZ R145, R80, R9, -R82 ;  /* 0x0000000950917223 */ /* 0x000fce0000010852 */
[----:B------:R-:W4:Y:S01]  /*dcc0*/  MUFU.EX2 R64, R64 ;  /* 0x0000004000407308 */ /* 0x000f220000000800 */
[----:B------:R-:W-:-:S07]  /*dcd0*/  @!P1 IMAD R46, R18, 0x8, R2 ;  /* 0x00000008122e9824 */ /* 0x000fce00078e0202 */
[----:B------:R-:W5:Y:S01]  /*dce0*/  MUFU.EX2 R150, R150 ;  /* 0x0000009600967308 */ /* 0x000f620000000800 */
[----:B------:R-:W-:Y:S02]  /*dcf0*/  VIADD R15, R84, 0x9 ;  /* 0x00000009540f7836 */ /* 0x000fe40000000000 */
[----:B------:R-:W-:-:S05]  /*dd00*/  FFMA.FTZ R63, R63, R9, -R82 ;  /* 0x000000093f3f7223 */ /* 0x000fca0000010852 */
[----:B------:R-:W5:Y:S01]  /*dd10*/  MUFU.EX2 R151, R151 ;  /* 0x0000009700977308 */ /* 0x000f620000000800 */
[----:B------:R-:W-:Y:S01]  /*dd20*/  ISETP.GE.U32.AND P3, PT, R85, 0x180, PT ;  /* 0x000001805500780c */ /* 0x000fe20003f66070 */
[----:B-1----:R-:W-:Y:S01]  /*dd30*/  FFMA.FTZ R3, R8, R3, R44 ;  /* 0x0000000308037223 */ /* 0x002fe2000001002c */
[----:B------:R-:W-:-:S05]  /*dd40*/  @!P1 IADD3 R46, R46, 0x16840, RZ ;  /* 0x000168402e2e9810 */ /* 0x000fca0007ffe0ff */
[----:B------:R-:W1:Y:S01]  /*dd50*/  MUFU.EX2 R45, R45 ;  /* 0x0000002d002d7308 */ /* 0x000e620000000800 */
[----:B---3--:R-:W-:Y:S01]  /*dd60*/  FFMA.FTZ R0, R13, R0, R149 ;  /* 0x000000000d007223 */ /* 0x008fe20000010095 */
[----:B------:R-:W-:-:S06]  /*dd70*/  FFMA.FTZ R147, R65, R9, -R82 ;  /* 0x0000000941937223 */ /* 0x000fcc0000010852 */
[----:B------:R-:W3:Y:S01]  /*dd80*/  MUFU.EX2 R76, R76 ;  /* 0x0000004c004c7308 */ /* 0x000ee20000000800 */
[----:B------:R-:W-:Y:S01]  /*dd90*/  SEL R47, R15, 0x9, !P3 ;  /* 0x000000090f2f7807 */ /* 0x000fe20005800000 */
[----:B------:R-:W-:Y:S01]  /*dda0*/  @!P1 IMAD R14, R14, 0x8, R2 ;  /* 0x000000080e0e9824 */ /* 0x000fe200078e0202 */
[----:B------:R-:W-:-:S05]  /*ddb0*/  @!P1 PRMT R46, RZ, 0x654, R46 ;  /* 0x00000654ff2e9816 */ /* 0x000fca000000002e */
[----:B------:R-:W-:Y:S01]  /*ddc0*/  MUFU.EX2 R43, R43 ;  /* 0x0000002b002b7308 */ /* 0x000fe20000000800 */
[----:B0-----:R-:W-:Y:S01]  /*ddd0*/  FADD.FTZ R3, R148, R3 ;  /* 0x0000000394037221 */ /* 0x001fe20000010000 */
[----:B----4-:R-:W-:-:S06]  /*dde0*/  FADD.FTZ R0, R64, R0 ;  /* 0x0000000040007221 */ /* 0x010fcc0000010000 */
[----:B------:R-:W0:Y:S01]  /*ddf0*/  MUFU.EX2 R145, R145 ;  /* 0x0000009100917308 */ /* 0x000e220000000800 */
[----:B------:R-:W-:Y:S01]  /*de00*/  FFMA.FTZ R65, R66, R9, -R82 ;  /* 0x0000000942417223 */ /* 0x000fe20000010852 */
[----:B------:R-:W-:Y:S02]  /*de10*/  WARPGROUP.DEPBAR.LE gsb0, 0x0 ;  /* 0x00008000000079c5 */ /* 0x000fe40000010000 */
[----:B------:R-:W-:Y:S01]  /*de20*/  @!P1 VIADD R14, R14, 0x16860 ;  /* 0x000168600e0e9836 */ /* 0x000fe20000000000 */
[----:B------:R4:W-:Y:S06]  /*de30*/  BAR.ARV R47, 0x100 ;  /* 0x0004002f0000751d */ /* 0x0009ec0000002000 */
[----:B------:R-:W4:Y:S01]  /*de40*/  MUFU.EX2 R63, R63 ;  /* 0x0000003f003f7308 */ /* 0x000f220000000800 */
[----:B------:R1:W-:Y:S01]  /*de50*/  @!P1 SYNCS.ARRIVE.TRANS64.RED.A1T0 RZ, [R46+URZ], RZ ;  /* 0x000000ff2eff99a7 */ /* 0x0003e2000810043f */
[----:B-----5:R-:W-:Y:S01]  /*de60*/  FADD.FTZ R3, R150, R3 ;  /* 0x0000000396037221 */ /* 0x020fe20000010000 */
[----:B------:R-:W-:-:S05]  /*de70*/  @!P1 PRMT R14, RZ, 0x654, R14 ;  /* 0x00000654ff0e9816 */ /* 0x000fca000000000e */
[----:B------:R-:W5:Y:S01]  /*de80*/  MUFU.EX2 R42, R42 ;  /* 0x0000002a002a7308 */ /* 0x000f620000000800 */
[----:B-1----:R-:W-:Y:S01]  /*de90*/  FADD.FTZ R46, R151, R0 ;  /* 0x00000000972e7221 */ /* 0x002fe20000010000 */
[----:B------:R-:W-:-:S06]  /*dea0*/  FADD.FTZ R3, R45, R3 ;  /* 0x000000032d037221 */ /* 0x000fcc0000010000 */
[----:B------:R-:W1:Y:S01]  /*deb0*/  MUFU.EX2 R147, R147 ;  /* 0x0000009300937308 */ /* 0x000e620000000800 */
[----:B---3--:R-:W-:Y:S01]  /*dec0*/  FADD.FTZ R46, R76, R46 ;  /* 0x0000002e4c2e7221 */ /* 0x008fe20000010000 */
[----:B------:R-:W-:Y:S01]  /*ded0*/  FFMA.FTZ R66, R68, R9, -R82 ;  /* 0x0000000944427223 */ /* 0x000fe20000010852 */
[----:B------:R3:W-:Y:S05]  /*dee0*/  @!P1 SYNCS.ARRIVE.TRANS64.RED.A1T0 RZ, [R14+URZ], RZ ;  /* 0x000000ff0eff99a7 */ /* 0x0007ea000810043f */
[----:B------:R-:W1:Y:S01]  /*def0*/  MUFU.EX2 R146, R146 ;  /* 0x0000009200927308 */ /* 0x000e620000000800 */
[----:B0-----:R-:W-:Y:S01]  /*df00*/  FADD.FTZ R46, R145, R46 ;  /* 0x0000002e912e7221 */ /* 0x001fe20000010000 */
[----:B---3--:R-:W-:-:S06]  /*df10*/  FADD.FTZ R14, R43, R3 ;  /* 0x000000032b0e7221 */ /* 0x008fcc0000010000 */
[----:B------:R-:W0:Y:S01]  /*df20*/  MUFU.EX2 R65, R65 ;  /* 0x0000004100417308 */ /* 0x000e220000000800 */
[----:B------:R-:W-:Y:S01]  /*df30*/  FFMA.FTZ R143, R69, R9, -R82 ;  /* 0x00000009458f7223 */ /* 0x000fe20000010852 */
[----:B------:R-:W-:Y:S01]  /*df40*/  FADD.FTZ R14, R144, R14 ;  /* 0x0000000e900e7221 */ /* 0x000fe20000010000 */
[----:B----4-:R-:W-:-:S05]  /*df50*/  FADD.FTZ R46, R63, R46 ;  /* 0x0000002e3f2e7221 */ /* 0x010fca0000010000 */
[----:B------:R-:W3:Y:S01]  /*df60*/  MUFU.EX2 R141, R141 ;  /* 0x0000008d008d7308 */ /* 0x000ee20000000800 */
[----:B-----5:R-:W-:Y:S01]  /*df70*/  FADD.FTZ R47, R42, R14 ;  /* 0x0000000e2a2f7221 */ /* 0x020fe20000010000 */
[----:B-1----:R-:W-:-:S06]  /*df80*/  FADD.FTZ R46, R147, R46 ;  /* 0x0000002e932e7221 */ /* 0x002fcc0000010000 */
[----:B------:R-:W1:Y:S01]  /*df90*/  MUFU.EX2 R41, R41 ;  /* 0x0000002900297308 */ /* 0x000e620000000800 */
[----:B------:R-:W-:-:S07]  /*dfa0*/  FFMA.FTZ R137, R71, R9, -R82 ;  /* 0x0000000947897223 */ /* 0x000fce0000010852 */
[----:B------:R-:W4:Y:S01]  /*dfb0*/  MUFU.EX2 R66, R66 ;  /* 0x0000004200427308 */ /* 0x000f220000000800 */
[----:B------:R-:W-:Y:S01]  /*dfc0*/  FADD.FTZ R47, R146, R47 ;  /* 0x0000002f922f7221 */ /* 0x000fe20000010000 */
[----:B0-----:R-:W-:-:S06]  /*dfd0*/  FADD.FTZ R46, R65, R46 ;  /* 0x0000002e412e7221 */ /* 0x001fcc0000010000 */
[----:B------:R-:W0:Y:S01]  /*dfe0*/  MUFU.EX2 R142, R142 ;  /* 0x0000008e008e7308 */ /* 0x000e220000000800 */
[----:B------:R-:W-:-:S07]  /*dff0*/  FFMA.FTZ R68, R72, R9, -R82 ;  /* 0x0000000948447223 */ /* 0x000fce0000010852 */
[----:B------:R-:W5:Y:S01]  /*e000*/  MUFU.EX2 R143, R143 ;  /* 0x0000008f008f7308 */ /* 0x000f620000000800 */
[----:B------:R-:W-:Y:S01]  /*e010*/  FADD.FTZ R47, R140, R47 ;  /* 0x0000002f8c2f7221 */ /* 0x000fe20000010000 */
[----:B---3--:R-:W-:-:S06]  /*e020*/  FADD.FTZ R46, R141, R46 ;  /* 0x0000002e8d2e7221 */ /* 0x008fcc0000010000 */
[----:B------:R-:W3:Y:S01]  /*e030*/  MUFU.EX2 R40, R40 ;  /* 0x0000002800287308 */ /* 0x000ee20000000800 */
[----:B------:R-:W-:-:S07]  /*e040*/  FFMA.FTZ R139, R73, R9, -R82 ;  /* 0x00000009498b7223 */ /* 0x000fce0000010852 */
[----:B------:R-:W3:Y:S01]  /*e050*/  MUFU.EX2 R67, R67 ;  /* 0x0000004300437308 */ /* 0x000ee20000000800 */
[----:B-1----:R-:W-:Y:S01]  /*e060*/  FADD.FTZ R47, R41, R47 ;  /* 0x0000002f292f7221 */ /* 0x002fe20000010000 */
[----:B----4-:R-:W-:-:S06]  /*e070*/  FADD.FTZ R46, R66, R46 ;  /* 0x0000002e422e7221 */ /* 0x010fcc0000010000 */
[----:B------:R-:W1:Y:S01]  /*e080*/  MUFU.EX2 R136, R136 ;  /* 0x0000008800887308 */ /* 0x000e620000000800 */
[----:B------:R-:W-:-:S07]  /*e090*/  FFMA.FTZ R69, R74, R9, -R82 ;  /* 0x000000094a457223 */ /* 0x000fce0000010852 */
[----:B------:R-:W4:Y:S01]  /*e0a0*/  MUFU.EX2 R137, R137 ;  /* 0x0000008900897308 */ /* 0x000f220000000800 */
[----:B0-----:R-:W-:Y:S01]  /*e0b0*/  FADD.FTZ R47, R142, R47 ;  /* 0x0000002f8e2f7221 */ /* 0x001fe20000010000 */
[----:B-----5:R-:W-:-:S06]  /*e0c0*/  FADD.FTZ R46, R143, R46 ;  /* 0x0000002e8f2e7221 */ /* 0x020fcc0000010000 */
[----:B------:R-:W0:Y:S01]  /*e0d0*/  MUFU.EX2 R39, R39 ;  /* 0x0000002700277308 */ /* 0x000e220000000800 */
[----:B------:R-:W-:-:S07]  /*e0e0*/  FFMA.FTZ R133, R75, R9, -R82 ;  /* 0x000000094b857223 */ /* 0x000fce0000010852 */
[----:B------:R-:W5:Y:S01]  /*e0f0*/  MUFU.EX2 R68, R68 ;  /* 0x0000004400447308 */ /* 0x000f620000000800 */
[----:B---3--:R-:W-:Y:S01]  /*e100*/  FADD.FTZ R47, R40, R47 ;  /* 0x0000002f282f7221 */ /* 0x008fe20000010000 */
[----:B------:R-:W-:-:S06]  /*e110*/  FADD.FTZ R46, R67, R46 ;  /* 0x0000002e432e7221 */ /* 0x000fcc0000010000 */
[----:B------:R-:W3:Y:S08]  /*e120*/  MUFU.EX2 R138, R138 ;  /* 0x0000008a008a7308 */ /* 0x000ef00000000800 */
[----:B------:R-:W2:Y:S01]  /*e130*/  MUFU.EX2 R139, R139 ;  /* 0x0000008b008b7308 */ /* 0x000ea20000000800 */
[----:B------:R-:W-:Y:S01]  /*e140*/  FFMA.FTZ R48, R48, R9, -R82 ;  /* 0x0000000930307223 */ /* 0x000fe20000010852 */
[----:B-1----:R-:W-:-:S06]  /*e150*/  FADD.FTZ R47, R136, R47 ;  /* 0x0000002f882f7221 */ /* 0x002fcc0000010000 */
[----:B------:R-:W1:Y:S01]  /*e160*/  MUFU.EX2 R38, R38 ;  /* 0x0000002600267308 */ /* 0x000e620000000800 */
[----:B----4-:R-:W-:Y:S01]  /*e170*/  FADD.FTZ R46, R137, R46 ;  /* 0x0000002e892e7221 */ /* 0x010fe20000010000 */
[----:B------:R-:W-:-:S06]  /*e180*/  FFMA.FTZ R135, R49, R9, -R82 ;  /* 0x0000000931877223 */ /* 0x000fcc0000010852 */
[----:B------:R-:W4:Y:S01]  /*e190*/  MUFU.EX2 R69, R69 ;  /* 0x0000004500457308 */ /* 0x000f220000000800 */
[----:B0-----:R-:W-:Y:S01]  /*e1a0*/  FADD.FTZ R47, R39, R47 ;  /* 0x0000002f272f7221 */ /* 0x001fe20000010000 */
[----:B-----5:R-:W-:-:S06]  /*e1b0*/  FADD.FTZ R46, R68, R46 ;  /* 0x0000002e442e7221 */ /* 0x020fcc0000010000 */
[----:B------:R-:W0:Y:S08]  /*e1c0*/  MUFU.EX2 R132, R132 ;  /* 0x0000008400847308 */ /* 0x000e300000000800 */
[----:B------:R-:W5:Y:S01]  /*e1d0*/  MUFU.EX2 R133, R133 ;  /* 0x0000008500857308 */ /* 0x000f620000000800 */
[----:B------:R-:W-:Y:S01]  /*e1e0*/  FFMA.FTZ R50, R50, R9, -R82 ;  /* 0x0000000932327223 */ /* 0x000fe20000010852 */
[----:B---3--:R-:W-:-:S06]  /*e1f0*/  FADD.FTZ R47, R138, R47 ;  /* 0x0000002f8a2f7221 */ /* 0x008fcc0000010000 */
[----:B------:R-:W3:Y:S01]  /*e200*/  MUFU.EX2 R37, R37 ;  /* 0x0000002500257308 */ /* 0x000ee20000000800 */
[----:B--2---:R-:W-:Y:S01]  /*e210*/  FADD.FTZ R46, R139, R46 ;  /* 0x0000002e8b2e7221 */ /* 0x004fe20000010000 */
[----:B------:R-:W-:-:S06]  /*e220*/  FFMA.FTZ R129, R51, R9, -R82 ;  /* 0x0000000933817223 */ /* 0x000fcc0000010852 */
[----:B------:R-:W2:Y:S01]  /*e230*/  MUFU.EX2 R15, R48 ;  /* 0x00000030000f7308 */ /* 0x000ea20000000800 */
[----:B-1----:R-:W-:Y:S01]  /*e240*/  FADD.FTZ R47, R38, R47 ;  /* 0x0000002f262f7221 */ /* 0x002fe20000010000 */
[----:B----4-:R-:W-:-:S06]  /*e250*/  FADD.FTZ R46, R69, R46 ;  /* 0x0000002e452e7221 */ /* 0x010fcc0000010000 */
[----:B------:R-:W1:Y:S01]  /*e260*/  MUFU.EX2 R134, R134 ;  /* 0x0000008600867308 */ /* 0x000e620000000800 */
[----:B------:R-:W-:-:S07]  /*e270*/  FFMA.FTZ R3, R52, R9, -R82 ;  /* 0x0000000934037223 */ /* 0x000fce0000010852 */
[----:B------:R-:W4:Y:S01]  /*e280*/  MUFU.EX2 R135, R135 ;  /* 0x0000008700877308 */ /* 0x000f220000000800 */
[----:B------:R-:W-:Y:S01]  /*e290*/  F2FP.F16.F32.PACK_AB R148, R148, R44 ;  /* 0x0000002c9494723e */ /* 0x000fe200000000ff */
[----:B0-----:R-:W-:-:S06]  /*e2a0*/  FADD.FTZ R44, R132, R47 ;  /* 0x0000002f842c7221 */ /* 0x001fcc0000010000 */
[----:B------:R-:W0:Y:S01]  /*e2b0*/  MUFU.EX2 R36, R36 ;  /* 0x0000002400247308 */ /* 0x000e220000000800 */
[----:B-----5:R-:W-:Y:S01]  /*e2c0*/  FADD.FTZ R46, R133, R46 ;  /* 0x0000002e852e7221 */ /* 0x020fe20000010000 */
[----:B------:R-:W-:-:S06]  /*e2d0*/  FFMA.FTZ R131, R53, R9, -R82 ;  /* 0x0000000935837223 */ /* 0x000fcc0000010852 */
[----:B------:R-:W5:Y:S01]  /*e2e0*/  MUFU.EX2 R0, R50 ;  /* 0x0000003200007308 */ /* 0x000f620000000800 */
[----:B------:R-:W-:Y:S01]  /*e2f0*/  F2FP.F16.F32.PACK_AB R150, R45, R150 ;  /* 0x000000962d96723e */ /* 0x000fe200000000ff */
[----:B---3--:R-:W-:-:S06]  /*e300*/  FADD.FTZ R45, R37, R44 ;  /* 0x0000002c252d7221 */ /* 0x008fcc0000010000 */
[----:B------:R-:W3:Y:S01]  /*e310*/  MUFU.EX2 R24, R24 ;  /* 0x0000001800187308 */ /* 0x000ee20000000800 */
[----:B--2---:R-:W-:Y:S01]  /*e320*/  FADD.FTZ R46, R15, R46 ;  /* 0x0000002e0f2e7221 */ /* 0x004fe20000010000 */
[----:B------:R-:W-:-:S06]  /*e330*/  FFMA.FTZ R14, R54, R9, -R82 ;  /* 0x00000009360e7223 */ /* 0x000fcc0000010852 */
[----:B------:R-:W2:Y:S01]  /*e340*/  MUFU.EX2 R129, R129 ;  /* 0x0000008100817308 */ /* 0x000ea20000000800 */
[----:B------:R-:W-:Y:S01]  /*e350*/  F2FP.F16.F32.PACK_AB R140, R41, R140 ;  /* 0x0000008c298c723e */ /* 0x000fe200000000ff */
[----:B-1----:R-:W-:-:S06]  /*e360*/  FADD.FTZ R45, R134, R45 ;  /* 0x0000002d862d7221 */ /* 0x002fcc0000010000 */
[----:B------:R-:W1:Y:S01]  /*e370*/  MUFU.EX2 R25, R25 ;  /* 0x0000001900197308 */ /* 0x000e620000000800 */
[----:B----4-:R-:W-:Y:S01]  /*e380*/  FADD.FTZ R41, R135, R46 ;  /* 0x0000002e87297221 */ /* 0x010fe20000010000 */
[----:B------:R-:W-:-:S06]  /*e390*/  FFMA.FTZ R125, R55, R9, -R82 ;  /* 0x00000009377d7223 */ /* 0x000fcc0000010852 */
[----:B------:R-:W4:Y:S01]  /*e3a0*/  MUFU.EX2 R3, R3 ;  /* 0x0000000300037308 */ /* 0x000f220000000800 */
[----:B------:R-:W-:Y:S01]  /*e3b0*/  F2FP.F16.F32.PACK_AB R142, R40, R142 ;  /* 0x0000008e288e723e */ /* 0x000fe200000000ff */
[----:B0-----:R-:W-:-:S06]  /*e3c0*/  FADD.FTZ R45, R36, R45 ;  /* 0x0000002d242d7221 */ /* 0x001fcc0000010000 */
[----:B------:R-:W0:Y:S01]  /*e3d0*/  MUFU.EX2 R26, R26 ;  /* 0x0000001a001a7308 */ /* 0x000e220000000800 */
[----:B-----5:R-:W-:-:S07]  /*e3e0*/  FADD.FTZ R40, R0, R41 ;  /* 0x0000002900287221 */ /* 0x020fce0000010000 */
[----:B------:R-:W5:Y:S01]  /*e3f0*/  MUFU.EX2 R131, R131 ;  /* 0x0000008300837308 */ /* 0x000f620000000800 */
[----:B------:R-:W-:Y:S01]  /*e400*/  F2FP.F16.F32.PACK_AB R146, R146, R42 ;  /* 0x0000002a9292723e */ /* 0x000fe200000000ff */
[----:B------:R-:W-:Y:S01]  /*e410*/  FFMA.FTZ R56, R56, R9, -R82 ;  /* 0x0000000938387223 */ /* 0x000fe20000010852 */
[----:B---3--:R-:W-:-:S05]  /*e420*/  FADD.FTZ R42, R24, R45 ;  /* 0x0000002d182a7221 */ /* 0x008fca0000010000 */
[----:B------:R-:W3:Y:S01]  /*e430*/  MUFU.EX2 R27, R27 ;  /* 0x0000001b001b7308 */ /* 0x000ee20000000800 */
[----:B--2---:R-:W-:Y:S01]  /*e440*/  FADD.FTZ R40, R129, R40 ;  /* 0x0000002881287221 */ /* 0x004fe20000010000 */
[----:B------:R-:W-:-:S06]  /*e450*/  FFMA.FTZ R57, R57, R9, -R82 ;  /* 0x0000000939397223 */ /* 0x000fcc0000010852 */
[----:B------:R-:W2:Y:S01]  /*e460*/  MUFU.EX2 R14, R14 ;  /* 0x0000000e000e7308 */ /* 0x000ea20000000800 */
[----:B------:R-:W-:Y:S02]  /*e470*/  F2FP.F16.F32.PACK_AB R144, R144, R43 ;  /* 0x0000002b9090723e */ /* 0x000fe400000000ff */
[----:B------:R-:W-:-:S05]  /*e480*/  F2FP.F16.F32.PACK_AB R136, R39, R136 ;  /* 0x000000882788723e */ /* 0x000fca00000000ff */
[----:B------:R-:W2:Y:S01]  /*e490*/  MUFU.EX2 R28, R28 ;  /* 0x0000001c001c7308 */ /* 0x000ea20000000800 */
[----:B-1----:R-:W-:Y:S01]  /*e4a0*/  FADD.FTZ R39, R25, R42 ;  /* 0x0000002a19277221 */ /* 0x002fe20000010000 */
[----:B----4-:R-:W-:-:S06]  /*e4b0*/  FADD.FTZ R40, R3, R40 ;  /* 0x0000002803287221 */ /* 0x010fcc0000010000 */
[----:B------:R-:W1:Y:S01]  /*e4c0*/  MUFU.EX2 R125, R125 ;  /* 0x0000007d007d7308 */ /* 0x000e620000000800 */
[----:B------:R-:W-:Y:S01]  /*e4d0*/  FFMA.FTZ R58, R58, R9, -R82 ;  /* 0x000000093a3a7223 */ /* 0x000fe20000010852 */
[----:B------:R-:W-:Y:S01]  /*e4e0*/  F2FP.F16.F32.PACK_AB R138, R38, R138 ;  /* 0x0000008a268a723e */ /* 0x000fe200000000ff */
[----:B0-----:R-:W-:-:S05]  /*e4f0*/  FADD.FTZ R38, R26, R39 ;  /* 0x000000271a267221 */ /* 0x001fca0000010000 */
[----:B------:R-:W0:Y:S01]  /*e500*/  MUFU.EX2 R29, R29 ;  /* 0x0000001d001d7308 */ /* 0x000e220000000800 */
[----:B-----5:R-:W-:Y:S01]  /*e510*/  FADD.FTZ R39, R131, R40 ;  /* 0x0000002883277221 */ /* 0x020fe20000010000 */
[----:B------:R-:W-:-:S06]  /*e520*/  FFMA.FTZ R59, R59, R9, -R82 ;  /* 0x000000093b3b7223 */ /* 0x000fcc0000010852 */
[----:B------:R-:W4:Y:S01]  /*e530*/  MUFU.EX2 R43, R56 ;  /* 0x00000038002b7308 */ /* 0x000f220000000800 */
[----:B------:R-:W-:Y:S01]  /*e540*/  F2FP.F16.F32.PACK_AB R132, R37, R132 ;  /* 0x000000842584723e */ /* 0x000fe200000000ff */
[----:B---3--:R-:W-:-:S06]  /*e550*/  FADD.FTZ R37, R27, R38 ;  /* 0x000000261b257221 */ /* 0x008fcc0000010000 */
[----:B------:R-:W3:Y:S01]  /*e560*/  MUFU.EX2 R30, R30 ;  /* 0x0000001e001e7308 */ /* 0x000ee20000000800 */
[----:B--2---:R-:W-:Y:S01]  /*e570*/  FADD.FTZ R38, R14, R39 ;  /* 0x000000270e267221 */ /* 0x004fe20000010000 */
[----:B------:R-:W-:-:S06]  /*e580*/  FFMA.FTZ R60, R60, R9, -R82 ;  /* 0x000000093c3c7223 */ /* 0x000fcc0000010852 */
[----:B------:R-:W2:Y:S01]  /*e590*/  MUFU.EX2 R57, R57 ;  /* 0x0000003900397308 */ /* 0x000ea20000000800 */
[----:B------:R-:W-:Y:S01]  /*e5a0*/  FADD.FTZ R40, R28, R37 ;  /* 0x000000251c287221 */ /* 0x000fe20000010000 */
[----:B-1----:R-:W-:-:S06]  /*e5b0*/  FADD.FTZ R38, R125, R38 ;  /* 0x000000267d267221 */ /* 0x002fcc0000010000 */
[----:B------:R-:W1:Y:S01]  /*e5c0*/  MUFU.EX2 R31, R31 ;  /* 0x0000001f001f7308 */ /* 0x000e620000000800 */
[----:B------:R-:W-:-:S07]  /*e5d0*/  FFMA.FTZ R61, R61, R9, -R82 ;  /* 0x000000093d3d7223 */ /* 0x000fce0000010852 */
[----:B------:R-:W5:Y:S01]  /*e5e0*/  MUFU.EX2 R58, R58 ;  /* 0x0000003a003a7308 */ /* 0x000f620000000800 */
[----:B------:R-:W-:Y:S01]  /*e5f0*/  F2FP.F16.F32.PACK_AB R133, R15, R133 ;  /* 0x000000850f85723e */ /* 0x000fe200000000ff */
[----:B0-----:R-:W-:-:S06]  /*e600*/  FADD.FTZ R15, R29, R40 ;  /* 0x000000281d0f7221 */ /* 0x001fcc0000010000 */
[----:B------:R-:W0:Y:S01]  /*e610*/  MUFU.EX2 R32, R32 ;  /* 0x0000002000207308 */ /* 0x000e220000000800 */
[----:B----4-:R-:W-:Y:S01]  /*e620*/  FADD.FTZ R38, R43, R38 ;  /* 0x000000262b267221 */ /* 0x010fe20000010000 */
[----:B------:R-:W-:-:S06]  /*e630*/  FFMA.FTZ R62, R62, R9, -R82 ;  /* 0x000000093e3e7223 */ /* 0x000fcc0000010852 */
[----:B------:R-:W4:Y:S01]  /*e640*/  MUFU.EX2 R59, R59 ;  /* 0x0000003b003b7308 */ /* 0x000f220000000800 */
[----:B------:R-:W-:Y:S01]  /*e650*/  F2FP.F16.F32.PACK_AB R135, R0, R135 ;  /* 0x000000870087723e */ /* 0x000fe200000000ff */
[----:B---3--:R-:W-:Y:S01]  /*e660*/  FADD.FTZ R0, R30, R15 ;  /* 0x0000000f1e007221 */ /* 0x008fe20000010000 */
[----:B------:R-:W-:-:S05]  /*e670*/  F2FP.F16.F32.PACK_AB R129, R3, R129 ;  /* 0x000000810381723e */ /* 0x000fca00000000ff */
[----:B------:R-:W3:Y:S01]  /*e680*/  MUFU.EX2 R33, R33 ;  /* 0x0000002100217308 */ /* 0x000ee20000000800 */
[----:B--2---:R-:W-:-:S07]  /*e690*/  FADD.FTZ R3, R57, R38 ;  /* 0x0000002639037221 */ /* 0x004fce0000010000 */
[----:B------:R-:W2:Y:S01]  /*e6a0*/  MUFU.EX2 R60, R60 ;  /* 0x0000003c003c7308 */ /* 0x000ea20000000800 */
[----:B-1----:R-:W-:Y:S01]  /*e6b0*/  FADD.FTZ R15, R31, R0 ;  /* 0x000000001f0f7221 */ /* 0x002fe20000010000 */
[----:B-----5:R-:W-:-:S06]  /*e6c0*/  FADD.FTZ R0, R58, R3 ;  /* 0x000000033a007221 */ /* 0x020fcc0000010000 */
[----:B------:R-:W1:Y:S01]  /*e6d0*/  MUFU.EX2 R34, R34 ;  /* 0x0000002200227308 */ /* 0x000e620000000800 */
[----:B------:R-:W-:-:S07]  /*e6e0*/  ISETP.GT.AND P3, PT, R12, R70, PT ;  /* 0x000000460c00720c */ /* 0x000fce0003f64270 */
[----:B------:R-:W5:Y:S01]  /*e6f0*/  MUFU.EX2 R61, R61 ;  /* 0x0000003d003d7308 */ /* 0x000f620000000800 */
[----:B------:R-:W-:Y:S01]  /*e700*/  F2FP.F16.F32.PACK_AB R131, R14, R131 ;  /* 0x000000830e83723e */ /* 0x000fe200000000ff */
[----:B0-----:R-:W-:-:S06]  /*e710*/  FADD.FTZ R14, R32, R15 ;  /* 0x0000000f200e7221 */ /* 0x001fcc0000010000 */
[----:B------:R-:W0:Y:S01]  /*e720*/  MUFU.EX2 R35, R35 ;  /* 0x0000002300237308 */ /* 0x000e220000000800 */
[----:B----4-:R-:W-:-:S07]  /*e730*/  FADD.FTZ R3, R59, R0 ;  /* 0x000000003b037221 */ /* 0x010fce0000010000 */
[----:B------:R-:W4:Y:S01]  /*e740*/  MUFU.EX2 R62, R62 ;  /* 0x0000003e003e7308 */ /* 0x000f220000000800 */
[----:B---3--:R-:W-:Y:S01]  /*e750*/  FADD.FTZ R15, R33, R14 ;  /* 0x0000000e210f7221 */ /* 0x008fe20000010000 */
[----:B--2---:R-:W-:-:S03]  /*e760*/  FADD.FTZ R0, R60, R3 ;  /* 0x000000033c007221 */ /* 0x004fc60000010000 */
[----:B-1----:R-:W-:Y:S01]  /*e770*/  FADD.FTZ R14, R34, R15 ;  /* 0x0000000f220e7221 */ /* 0x002fe20000010000 */
[----:B-----5:R-:W-:Y:S01]  /*e780*/  FADD.FTZ R0, R61, R0 ;  /* 0x000000003d007221 */ /* 0x020fe20000010000 */
        /* <DEDUP_REMOVED lines=34> */
[----:B----4-:R-:W-:Y:S01]  /*e9b0*/  FADD.FTZ R0, R62, R0 ;  /* 0x000000003e007221 */ /* 0x010fe20000010000 */
[----:B------:R-:W-:Y:S01]  /*e9c0*/  F2FP.F16.F32.PACK_AB R151, R76, R151 ;  /* 0x000000974c97723e */ /* 0x000fe200000000ff */
[----:B------:R-:W-:Y:S01]  /*e9d0*/  VIADD R12, R12, 0xffffffff ;  /* 0xffffffff0c0c7836 */ /* 0x000fe20000000000 */
        /* <DEDUP_REMOVED lines=20> */
[----:B------:R-:W-:Y:S01]  /*eb20*/  MOV R14, R18 ;  /* 0x00000012000e7202 */ /* 0x000fe20000000f00 */
[----:B------:R-:W-:Y:S06]  /*eb30*/  @P3 BRA `(.L_x_2382) ;  /* 0xffffffcc00a83947 */ /* 0x000fec000383ffff */
.L_x_2372:
[----:B------:R-:W2:Y:S02]  /*eb40*/  LDL R8, [R1+0x40] ;  /* 0x0000400001087983 */ /* 0x000ea40000100800 */
[----:B--2---:R-:W-:-:S13]  /*eb50*/  ISETP.GE.AND P2, PT, R12, R8, PT ;  /* 0x000000080c00720c */ /* 0x004fda0003f46270 */
[----:B------:R-:W-:Y:S05]  /*eb60*/  @!P2 BRA `(.L_x_2383) ;  /* 0x0000002400d0a947 */ /* 0x000fea0003800000 */
[----:B------:R-:W-:Y:S01]  /*eb70*/  IMAD.MOV.U32 R13, RZ, RZ, R11 ;  /* 0x000000ffff0d7224 */ /* 0x000fe200078e000b */
[----:B------:R-:W-:Y:S01]  /*eb80*/  MOV R8, R23 ;  /* 0x0000001700087202 */ /* 0x000fe20000000f00 */
[----:B------:R-:W-:Y:S02]  /*eb90*/  IMAD.MOV.U32 R15, RZ, RZ, R10 ;  /* 0x000000ffff0f7224 */ /* 0x000fe400078e000a */
[----:B------:R-:W-:-:S07]  /*eba0*/  IMAD.MOV.U32 R14, RZ, RZ, R18 ;  /* 0x000000ffff0e7224 */ /* 0x000fce00078e0012 */
.L_x_2393:
        /* <DEDUP_REMOVED lines=11> */
.L_x_2385:
[----:B------:R-:W-:Y:S01]  /*ec60*/  IMAD R9, R18, 0x8, R2 ;  /* 0x0000000812097824 */ /* 0x000fe200078e0202 */
[----:B------:R-:W-:-:S04]  /*ec70*/  SHF.L.U32 R10, R23, 0x1f, RZ ;  /* 0x0000001f170a7819 */ /* 0x000fc800000006ff */
[----:B------:R0:W1:Y:S01]  /*ec80*/  SYNCS.PHASECHK.TRANS64.TRYWAIT P3, [R9+URZ+0x16830], R10 ;  /* 0x0168300a090075a7 */ /* 0x000062000806017f */
[----:B------:R-:W-:Y:S05]  /*ec90*/  @!P0 BRA `(.L_x_2386) ;  /* 0x0000000000048947 */ /* 0x000fea0003800000 */
[----:B------:R-:W-:Y:S01]  /*eca0*/  BPT.TRAP 0x1 ;  /* 0x000000040000795c */ /* 0x000fe20000300000 */
.L_x_2386:
[----:B------:R-:W-:Y:S04]  /*ecb0*/  BSSY B0, `(.L_x_2384) ;  /* 0x0000004000007945 */ /* 0x000fe80003800000 */
[----:B-1----:R-:W-:Y:S05]  /*ecc0*/  @P3 BRA `(.L_x_2387) ;  /* 0x0000000000083947 */ /* 0x002fea0003800000 */
[----:B------:R-:W1:Y:S02]  /*ecd0*/  SYNCS.PHASECHK.TRANS64.TRYWAIT P3, [R9+URZ+0x16830], R10 ;  /* 0x0168300a090075a7 */ /* 0x000e64000806017f */
[----:B-1----:R-:W-:Y:S05]  /*ece0*/  @!P3 BRA `(.L_x_2388) ;  /* 0x000000d40054b947 */ /* 0x002fea0003800000 */
.L_x_2387:
[----:B------:R-:W-:Y:S05]  /*ecf0*/  BSYNC B0 ;  /* 0x0000000000007941 */ /* 0x000fea0003800000 */
.L_x_2384:
[----:B01----:R-:W2:Y:S01]  /*ed00*/  LDL R10, [R1+0x24] ;  /* 0x00002400010a7983 */ /* 0x003ea20000100800 */
[----:B------:R-:W0:Y:S01]  /*ed10*/  S2R R9, SR_TID.X ;  /* 0x0000000000097919 */ /* 0x000e220000002100 */
[----:B------:R-:W-:Y:S05]  /*ed20*/  WARPSYNC.ALL ;  /* 0x0000000000007948 */ /* 0x000fea0003800000 */
[----:B------:R-:W-:Y:S01]  /*ed30*/  IMAD.MOV.U32 R27, RZ, RZ, 0x40000040 ;  /* 0x40000040ff1b7424 */ /* 0x000fe200078e00ff */
[----:B0-----:R-:W-:-:S04]  /*ed40*/  SHF.R.U32.HI R9, RZ, 0x7, R9 ;  /* 0x00000007ff097819 */ /* 0x001fc80000011609 */
[----:B------:R-:W-:Y:S02]  /*ed50*/  IADD3 R9, R9, 0x8, RZ ;  /* 0x0000000809097810 */ /* 0x000fe40007ffe0ff */
[----:B------:R-:W-:Y:S02]  /*ed60*/  R2UR UR8, R4 ;  /* 0x00000000040872ca */ /* 0x000fe400000e0000 */
[----:B------:R-:W-:Y:S02]  /*ed70*/  R2UR UR9, R5 ;  /* 0x00000000050972ca */ /* 0x000fe400000e0000 */
[C---:B------:R-:W-:Y:S02]  /*ed80*/  R2UR UR11, R27.reuse ;  /* 0x000000001b0b72ca */ /* 0x040fe400000e0000 */
[----:B------:R-:W-:Y:S02]  /*ed90*/  MOV R25, 0x40000040 ;  /* 0x4000004000197802 */ /* 0x000fe40000000f00 */
[----:B------:R-:W-:-:S02]  /*eda0*/  R2UR UR23, R27 ;  /* 0x000000001b1772ca */ /* 0x000fc400000e0000 */
[----:B------:R-:W-:Y:S02]  /*edb0*/  R2UR UR15, R25 ;  /* 0x00000000190f72ca */ /* 0x000fe400000e0000 */
[----:B------:R-:W-:Y:S02]  /*edc0*/  R2UR UR12, R156 ;  /* 0x000000009c0c72ca */ /* 0x000fe400000e0000 */
[----:B------:R-:W-:Y:S01]  /*edd0*/  R2UR UR13, R157 ;  /* 0x000000009d0d72ca */ /* 0x000fe200000e0000 */
[----:B------:R0:W-:Y:S01]  /*ede0*/  BAR.SYNC.DEFER_BLOCKING R9, 0x100 ;  /* 0x000400090000751d */ /* 0x0001e20000010000 */
[----:B------:R-:W-:Y:S01]  /*edf0*/  IMAD.MOV.U32 R11, RZ, RZ, 0x40000040 ;  /* 0x40000040ff0b7424 */ /* 0x000fe200078e00ff */
[----:B------:R-:W-:Y:S02]  /*ee00*/  R2UR UR16, R20 ;  /* 0x00000000141072ca */ /* 0x000fe400000e0000 */
[----:B------:R-:W-:Y:S02]  /*ee10*/  R2UR UR17, R21 ;  /* 0x00000000151172ca */ /* 0x000fe400000e0000 */
[----:B------:R-:W-:Y:S01]  /*ee20*/  R2UR UR19, R11 ;  /* 0x000000000b1372ca */ /* 0x000fe200000e0000 */
[----:B--2---:R-:W-:-:S04]  /*ee30*/  IMAD R26, R18, 0x400, R10 ;  /* 0x00000400121a7824 */ /* 0x004fc800078e020a */
[C---:B------:R-:W-:Y:S01]  /*ee40*/  VIADD R24, R26.reuse, 0x2 ;  /* 0x000000021a187836 */ /* 0x040fe20000000000 */
[C---:B------:R-:W-:Y:S01]  /*ee50*/  R2UR UR10, R26.reuse ;  /* 0x000000001a0a72ca */ /* 0x040fe200000e0000 */
        /* <DEDUP_REMOVED lines=22> */
.L_x_2390:
[----:B------:R-:W-:Y:S01]  /*efc0*/  SHF.L.U32 R8, R8, 0x1f, RZ ;  /* 0x0000001f08087819 */ /* 0x000fe200000006ff */
[----:B------:R-:W-:-:S04]  /*efd0*/  IMAD R9, R14, 0x8, R2 ;  /* 0x000000080e097824 */ /* 0x000fc800078e0202 */
[----:B------:R0:W1:Y:S01]  /*efe0*/  SYNCS.PHASECHK.TRANS64.TRYWAIT P2, [R9+URZ+0x16850], R8 ;  /* 0x01685008090075a7 */ /* 0x000062000804017f */
[----:B------:R-:W-:Y:S05]  /*eff0*/  @!P0 BRA `(.L_x_2391) ;  /* 0x0000000000048947 */ /* 0x000fea0003800000 */
[----:B------:R-:W-:Y:S01]  /*f000*/  BPT.TRAP 0x1 ;  /* 0x000000040000795c */ /* 0x000fe20000300000 */
.L_x_2391:
[----:B-1----:R-:W-:Y:S05]  /*f010*/  @P2 BRA `(.L_x_2389) ;  /* 0x0000000000082947 */ /* 0x002fea0003800000 */
[----:B------:R-:W1:Y:S02]  /*f020*/  SYNCS.PHASECHK.TRANS64.TRYWAIT P2, [R9+URZ+0x16850], R8 ;  /* 0x01685008090075a7 */ /* 0x000e64000804017f */
[----:B-1----:R-:W-:Y:S05]  /*f030*/  @!P2 BRA `(.L_x_2392) ;  /* 0x000000d00094a947 */ /* 0x002fea0003800000 */
.L_x_2389:
[----:B01----:R-:W-:Y:S01]  /*f040*/  VIADD R8, R2, 0x400 ;  /* 0x0000040002087836 */ /* 0x003fe20000000000 */
[----:B------:R-:W-:Y:S01]  /*f050*/  MOV R9, 0x40000040 ;  /* 0x4000004000097802 */ /* 0x000fe20000000f00 */
[----:B------:R-:W-:Y:S05]  /*f060*/  WARPSYNC.ALL ;  /* 0x0000000000007948 */ /* 0x000fea0003800000 */
[----:B------:R-:W-:Y:S01]  /*f070*/  SHF.R.U32.HI R8, RZ, 0x4, R8 ;  /* 0x00000004ff087819 */ /* 0x000fe20000011608 */
[----:B------:R-:W-:Y:S01]  /*f080*/  WARPGROUP.ARRIVE ;  /* 0x00000000000079c5 */ /* 0x000fe20000000000 */
[----:B------:R-:W-:Y:S01]  /*f090*/  R2UR UR11, R9 ;  /* 0x00000000090b72ca */ /* 0x000fe200000e0000 */
[----:B------:R-:W-:Y:S01]  /*f0a0*/  IMAD.MOV.U32 R11, RZ, RZ, 0x40000040 ;  /* 0x40000040ff0b7424 */ /* 0x000fe200078e00ff */
[----:B------:R-:W-:Y:S01]  /*f0b0*/  LOP3.LUT R8, R8, 0x3fff, RZ, 0xc0, !PT ;  /* 0x00003fff08087812 */ /* 0x000fe200078ec0ff */
[----:B------:R-:W-:Y:S01]  /*f0c0*/  FMUL.FTZ R26, R26, UR4 ;  /* 0x000000041a1a7c20 */ /* 0x000fe20008410000 */
[----:B------:R-:W-:Y:S01]  /*f0d0*/  FMUL.FTZ R27, R27, UR4 ;  /* 0x000000041b1b7c20 */ /* 0x000fe20008410000 */
[----:B------:R-:W-:Y:S01]  /*f0e0*/  FMUL.FTZ R30, R30, UR4 ;  /* 0x000000041e1e7c20 */ /* 0x000fe20008410000 */
[----:B------:R-:W-:Y:S01]  /*f0f0*/  FMUL.FTZ R31, R31, UR4 ;  /* 0x000000041f1f7c20 */ /* 0x000fe20008410000 */
[----:B------:R-:W-:-:S02]  /*f100*/  IMAD R8, R14, 0x400, R8 ;  /* 0x000004000e087824 */ /* 0x000fc400078e0208 */
[----:B------:R-:W-:Y:S01]  /*f110*/  FMUL.FTZ R63, R63, UR4 ;  /* 0x000000043f3f7c20 */ /* 0x000fe20008410000 */
[----:B------:R-:W-:Y:S01]  /*f120*/  FMUL.FTZ R66, R66, UR4 ;  /* 0x0000000442427c20 */ /* 0x000fe20008410000 */
[----:B------:R-:W-:Y:S01]  /*f130*/  FMUL.FTZ R67, R67, UR4 ;  /* 0x0000000443437c20 */ /* 0x000fe20008410000 */
[C---:B------:R-:W-:Y:S01]  /*f140*/  VIADD R10, R8.reuse, 0x80 ;  /* 0x00000080080a7836 */ /* 0x040fe20000000000 */
[----:B------:R-:W-:Y:S02]  /*f150*/  R2UR UR10, R8 ;  /* 0x00000000080a72ca */ /* 0x000fe400000e0000 */
[----:B------:R-:W-:Y:S08]  /*f160*/  MUFU.TANH R63, R63 ;  /* 0x0000003f003f7308 */ /* 0x000ff00000002400 */
[----:B------:R-:W-:Y:S03]  /*f170*/  MUFU.TANH R66, R66 ;  /* 0x0000004200427308 */ /* 0x000fe60000002400 */
[----:B------:R-:W-:Y:S01]  /*f180*/  HGMMA.64x64x16.F32 R88, R148, gdesc[UR8].tnspB, R88, gsb0 ;  /* 0x40e0000894587df0 */ /* 0x000fe20008000858 */
[----:B------:R-:W-:Y:S01]  /*f190*/  R2UR UR10, R10 ;  /* 0x000000000a0a72ca */ /* 0x000fe200000e0000 */
[----:B------:R-:W-:Y:S01]  /*f1a0*/  VIADD R10, R8, 0x100 ;  /* 0x00000100080a7836 */ /* 0x000fe20000000000 */
[----:B------:R-:W-:Y:S01]  /*f1b0*/  R2UR UR11, R11 ;  /* 0x000000000b0b72ca */ /* 0x000fe200000e0000 */
[----:B------:R-:W-:Y:S01]  /*f1c0*/  IMAD.MOV.U32 R11, RZ, RZ, 0x40000040 ;  /* 0x40000040ff0b7424 */ /* 0x000fe200078e00ff */
[----:B------:R-:W-:Y:S01]  /*f1d0*/  MUFU.TANH R67, R67 ;  /* 0x0000004300437308 */ /* 0x000fe20000002400 */
[----:B------:R-:W-:-:S02]  /*f1e0*/  WARPGROUP.DEPBAR.LE gsb0, 0x0 ;  /* 0x00008000000079c5 */ /* 0x000fc40000010000 */
[----:B------:R-:W-:-:S05]  /*f1f0*/  WARPGROUP.ARRIVE ;  /* 0x00000000000079c5 */ /* 0x000fca0000000000 */
[----:B------:R0:W1:Y:S01]  /*f200*/  MUFU.TANH R150, R26 ;  /* 0x0000001a00967308 */ /* 0x0000620000002400 */
[----:B------:R-:W-:Y:S01]  /*f210*/  FMUL.FTZ R149, R35, UR4 ;  /* 0x0000000423957c20 */ /* 0x000fe20008410000 */
[----:B------:R-:W-:Y:S01]  /*f220*/  FMUL.FTZ R35, R45, UR4 ;  /* 0x000000042d237c20 */ /* 0x000fe20008410000 */
[----:B------:R-:W-:Y:S01]  /*f230*/  FMUL.FTZ R45, R56, UR4 ;  /* 0x00000004382d7c20 */ /* 0x000fe20008410000 */
[----:B------:R-:W-:Y:S01]  /*f240*/  FMUL.FTZ R56, R68, UR4 ;  /* 0x0000000444387c20 */ /* 0x000fe20008410000 */
[----:B------:R-:W-:Y:S01]  /*f250*/  HGMMA.64x64x16.F32 R88, R144, gdesc[UR8].tnspB, R88, gsb0 ;  /* 0x40e0000890587df0 */ /* 0x000fe20008000858 */
[----:B------:R-:W-:Y:S01]  /*f260*/  R2UR UR10, R10 ;  /* 0x000000000a0a72ca */ /* 0x000fe200000e0000 */
[----:B------:R-:W-:Y:S01]  /*f270*/  FMUL.FTZ R151, R34, UR4 ;  /* 0x0000000422977c20 */ /* 0x000fe20008410000 */
[----:B------:R-:W-:Y:S01]  /*f280*/  R2UR UR11, R11 ;  /* 0x000000000b0b72ca */ /* 0x000fe200000e0000 */
[----:B------:R-:W-:Y:S02]  /*f290*/  IMAD.MOV.U32 R11, RZ, RZ, 0x40000040 ;  /* 0x40000040ff0b7424 */ /* 0x000fe400078e00ff */
[----:B0-----:R-:W-:Y:S01]  /*f2a0*/  FMUL.FTZ R26, R29, UR4 ;  /* 0x000000041d1a7c20 */ /* 0x001fe20008410000 */
        /* <DEDUP_REMOVED lines=9> */
[----:B0-----:R-:W-:Y:S01]  /*f340*/  FMUL.FTZ R27, R32, UR4 ;  /* 0x00000004201b7c20 */ /* 0x001fe20008410000 */
[----:B------:R-:W-:Y:S01]  /*f350*/  FMUL.FTZ R32, R41, UR4 ;  /* 0x0000000429207c20 */ /* 0x000fe20008410000 */
[----:B------:R-:W-:Y:S01]  /*f360*/  FMUL.FTZ R41, R52, UR4 ;  /* 0x0000000434297c20 */ /* 0x000fe20008410000 */
[----:B------:R-:W-:Y:S01]  /*f370*/  FMUL.FTZ R68, R85, UR4 ;  /* 0x0000000455447c20 */ /* 0x000fe20008410000 */
[----:B------:R-:W-:Y:S01]  /*f380*/  IADD3 R10, R8, 0x180, RZ ;  /* 0x00000180080a7810 */ /* 0x000fe20007ffe0ff */
[----:B------:R-:W-:Y:S01]  /*f390*/  FMUL.FTZ R69, R70, UR4 ;  /* 0x0000000446457c20 */ /* 0x000fe20008410000 */
[----:B------:R-:W-:Y:S01]  /*f3a0*/  FMUL.FTZ R70, R71, UR4 ;  /* 0x0000000447467c20 */ /* 0x000fe20008410000 */
[----:B------:R-:W-:Y:S01]  /*f3b0*/  MUFU.TANH R27, R27 ;  /* 0x0000001b001b7308 */ /* 0x000fe20000002400 */
[----:B------:R-:W-:Y:S01]  /*f3c0*/  FMUL.FTZ R71, R74, UR4 ;  /* 0x000000044a477c20 */ /* 0x000fe20008410000 */
[----:B------:R-:W-:Y:S01]  /*f3d0*/  FMUL.FTZ R72, R75, UR4 ;  /* 0x000000044b487c20 */ /* 0x000fe20008410000 */
[----:B------:R-:W-:Y:S01]  /*f3e0*/  FMUL.FTZ R74, R79, UR4 ;  /* 0x000000044f4a7c20 */ /* 0x000fe20008410000 */
[----:B------:R-:W-:Y:S01]  /*f3f0*/  FMUL.FTZ R75, R82, UR4 ;  /* 0x00000004524b7c20 */ /* 0x000fe20008410000 */
[----:B------:R-:W-:-:S03]  /*f400*/  VIADD R52, R8, 0x200 ;  /* 0x0000020008347836 */ /* 0x000fc60000000000 */
[----:B------:R-:W-:Y:S08]  /*f410*/  MUFU.TANH R29, R29 ;  /* 0x0000001d001d7308 */ /* 0x000ff00000002400 */
        /* <DEDUP_REMOVED lines=10> */
[----:B------:R-:W-:Y:S01]  /*f4c0*/  FMUL.FTZ R49, R60, UR4 ;  /* 0x000000043c317c20 */ /* 0x000fe20008410000 */
[----:B------:R-:W-:Y:S01]  /*f4d0*/  FMUL.FTZ R145, R39, UR4 ;  /* 0x0000000427917c20 */ /* 0x000fe20008410000 */
[----:B------:R-:W-:Y:S01]  /*f4e0*/  HGMMA.64x64x16.F32 R88, R140, gdesc[UR8].tnspB, R88, gsb0 ;  /* 0x40e000088c587df0 */ /* 0x000fe20008000858 */
[----:B------:R-:W-:Y:S01]  /*f4f0*/  R2UR UR11, R11 ;  /* 0x000000000b0b72ca */ /* 0x000fe200000e0000 */
[----:B------:R-:W-:Y:S01]  /*f500*/  FMUL.FTZ R11, R24, UR4 ;  /* 0x00000004180b7c20 */ /* 0x000fe20008410000 */
[----:B------:R-:W-:Y:S01]  /*f510*/  FMUL.FTZ R24, R25, UR4 ;  /* 0x0000000419187c20 */ /* 0x000fe20008410000 */
[----:B------:R-:W-:Y:S01]  /*f520*/  FMUL.FTZ R25, R28, UR4 ;  /* 0x000000041c197c20 */ /* 0x000fe20008410000 */
[----:B------:R-:W-:Y:S01]  /*f530*/  FMUL.FTZ R28, R33, UR4 ;  /* 0x00000004211c7c20 */ /* 0x000fe20008410000 */
        /* <DEDUP_REMOVED lines=12> */
[----:B------:R-:W-:Y:S01]  /*f600*/  FMUL.FTZ R60, R76, UR4 ;  /* 0x000000044c3c7c20 */ /* 0x000fe20008410000 */
[----:B------:R-:W-:Y:S01]  /*f610*/  FMUL.FTZ R61, R77, UR4 ;  /* 0x000000044d3d7c20 */ /* 0x000fe20008410000 */
[----:B------:R-:W-:Y:S01]  /*f620*/  FMUL.FTZ R40, R51, UR4 ;  /* 0x0000000433287c20 */ /* 0x000fe20008410000 */
[----:B------:R-:W-:Y:S01]  /*f630*/  FMUL.FTZ R51, R62, UR4 ;  /* 0x000000043e337c20 */ /* 0x000fe20008410000 */
[----:B------:R-:W-:Y:S01]  /*f640*/  FMUL.FTZ R62, R80, UR4 ;  /* 0x00000004503e7c20 */ /* 0x000fe20008410000 */
[----:B------:R-:W0:Y:S01]  /*f650*/  MUFU.TANH R24, R24 ;  /* 0x0000001800187308 */ /* 0x000e220000002400 */
[----:B------:R-:W-:Y:S01]  /*f660*/  FMUL.FTZ R65, R84, UR4 ;  /* 0x0000000454417c20 */ /* 0x000fe20008410000 */
[----:B------:R-:W-:Y:S01]  /*f670*/  R2UR UR10, R10 ;  /* 0x000000000a0a72ca */ /* 0x000fe200000e0000 */
[----:B------:R-:W-:Y:S01]  /*f680*/  FMUL.FTZ R73, R78, UR4 ;  /* 0x000000044e497c20 */ /* 0x000fe20008410000 */
[----:B-1----:R-:W-:Y:S01]  /*f690*/  MOV R84, R150 ;  /* 0x0000009600547202 */ /* 0x002fe20000000f00 */
[----:B------:R-:W-:Y:S01]  /*f6a0*/  FMUL.FTZ R76, R83, UR4 ;  /* 0x00000004534c7c20 */ /* 0x000fe20008410000 */
[----:B------:R-:W-:Y:S01]  /*f6b0*/  FMUL.FTZ R77, R86, UR4 ;  /* 0x00000004564d7c20 */ /* 0x000fe20008410000 */
[----:B------:R-:W-:Y:S01]  /*f6c0*/  FMUL.FTZ R78, R87, UR4 ;  /* 0x00000004574e7c20 */ /* 0x000fe20008410000 */
[----:B------:R-:W1:Y:S01]  /*f6d0*/  MUFU.TANH R25, R25 ;  /* 0x0000001900197308 */ /* 0x000e620000002400 */
[----:B--2---:R-:W-:-:S07]  /*f6e0*/  FMNMX.FTZ R9, R11, R15, !PT ;  /* 0x0000000f0b097209 */ /* 0x004fce0007810000 */
[----:B------:R-:W2:Y:S01]  /*f6f0*/  MUFU.TANH R28, R28 ;  /* 0x0000001c001c7308 */ /* 0x000ea20000002400 */
[----:B0-----:R-:W-:-:S07]  /*f700*/  FMNMX.FTZ R9, R24, R9, !PT ;  /* 0x0000000918097209 */ /* 0x001fce0007810000 */
[----:B------:R-:W0:Y:S01]  /*f710*/  MUFU.TANH R30, R30 ;  /* 0x0000001e001e7308 */ /* 0x000e220000002400 */
[----:B-1----:R-:W-:-:S04]  /*f720*/  FMNMX.FTZ R9, R25, R9, !PT ;  /* 0x0000000919097209 */ /* 0x002fc80007810000 */
[----:B------:R-:W-:-:S03]  /*f730*/  FMNMX.FTZ R9, R26, R9, !PT ;  /* 0x000000091a097209 */ /* 0x000fc60007810000 */
[----:B------:R-:W1:Y:S01]  /*f740*/  MUFU.TANH R31, R31 ;  /* 0x0000001f001f7308 */ /* 0x000e620000002400 */
[----:B------:R-:W-:-:S04]  /*f750*/  FMNMX.FTZ R9, R27, R9, !PT ;  /* 0x000000091b097209 */ /* 0x000fc80007810000 */
[----:B--2---:R-:W-:-:S03]  /*f760*/  FMNMX.FTZ R9, R28, R9, !PT ;  /* 0x000000091c097209 */ /* 0x004fc60007810000 */
[----:B------:R-:W2:Y:S01]  /*f770*/  MUFU.TANH R33, R33 ;  /* 0x0000002100217308 */ /* 0x000ea20000002400 */
[----:B------:R-:W-:-:S04]  /*f780*/  FMNMX.FTZ R9, R29, R9, !PT ;  /* 0x000000091d097209 */ /* 0x000fc80007810000 */
[----:B0-----:R-:W-:-:S03]  /*f790*/  FMNMX.FTZ R9, R30, R9, !PT ;  /* 0x000000091e097209 */ /* 0x001fc60007810000 */
[----:B------:R-:W0:Y:S01]  /*f7a0*/  MUFU.TANH R37, R37 ;  /* 0x0000002500257308 */ /* 0x000e220000002400 */
[----:B-1----:R-:W-:-:S04]  /*f7b0*/  FMNMX.FTZ R9, R31, R9, !PT ;  /* 0x000000091f097209 */ /* 0x002fc80007810000 */
[----:B------:R-:W-:Y:S01]  /*f7c0*/  FMNMX.FTZ R9, R32, R9, !PT ;  /* 0x0000000920097209 */ /* 0x000fe20007810000 */
[----:B------:R-:W-:Y:S02]  /*f7d0*/  WARPGROUP.DEPBAR.LE gsb0, 0x0 ;  /* 0x00008000000079c5 */ /* 0x000fe40000010000 */
[----:B------:R-:W1:Y:S01]  /*f7e0*/  MUFU.TANH R38, R38 ;  /* 0x0000002600267308 */ /* 0x000e620000002400 */
[----:B------:R-:W-:Y:S01]  /*f7f0*/  FMUL.FTZ R143, R42, UR4 ;  /* 0x000000042a8f7c20 */ /* 0x000fe20008410000 */
[----:B------:R-:W-:Y:S01]  /*f800*/  FMUL.FTZ R42, R53, UR4 ;  /* 0x00000004352a7c20 */ /* 0x000fe20008410000 */
[----:B--2---:R-:W-:Y:S01]  /*f810*/  FMNMX.FTZ R9, R33, R9, !PT ;  /* 0x0000000921097209 */ /* 0x004fe20007810000 */
[----:B------:R-:W-:Y:S01]  /*f820*/  FMUL.FTZ R141, R43, UR4 ;  /* 0x000000042b8d7c20 */ /* 0x000fe20008410000 */
[----:B------:R-:W-:Y:S01]  /*f830*/  FMUL.FTZ R43, R54, UR4 ;  /* 0x00000004362b7c20 */ /* 0x000fe20008410000 */
[----:B------:R-:W-:Y:S01]  /*f840*/  FMUL.FTZ R54, R64, UR4 ;  /* 0x0000000440367c20 */ /* 0x000fe20008410000 */
[----:B------:R-:W-:Y:S01]  /*f850*/  FMNMX.FTZ R9, R35, R9, !PT ;  /* 0x0000000923097209 */ /* 0x000fe20007810000 */
[----:B------:R-:W2:Y:S01]  /*f860*/  MUFU.TANH R42, R42 ;  /* 0x0000002a002a7308 */ /* 0x000ea20000002400 */
[----:B------:R-:W-:Y:S01]  /*f870*/  FMUL.FTZ R64, R81, UR4 ;  /* 0x0000000451407c20 */ /* 0x000fe20008410000 */
[----:B------:R-:W-:Y:S01]  /*f880*/  WARPGROUP.ARRIVE ;  /* 0x00000000000079c5 */ /* 0x000fe20000000000 */
[----:B0-----:R-:W-:Y:S01]  /*f890*/  FMNMX.FTZ R9, R37, R9, !PT ;  /* 0x0000000925097209 */ /* 0x001fe20007810000 */
[----:B------:R-:W-:-:S02]  /*f8a0*/  IMAD.MOV.U32 R81, RZ, RZ, R148 ;  /* 0x000000ffff517224 */ /* 0x000fc400078e0094 */
[----:B------:R-:W-:Y:S02]  /*f8b0*/  IMAD.MOV.U32 R53, RZ, RZ, 0x40000040 ;  /* 0x40000040ff357424 */ /* 0x000fe400078e00ff */
[----:B------:R-:W0:Y:S01]  /*f8c0*/  MUFU.TANH R49, R49 ;  /* 0x0000003100317308 */ /* 0x000e220000002400 */
[----:B-1----:R-:W-:Y:S01]  /*f8d0*/  FMNMX.FTZ R9, R38, R9, !PT ;  /* 0x0000000926097209 */ /* 0x002fe20007810000 */
[----:B------:R-:W-:Y:S01]  /*f8e0*/  HGMMA.64x64x16.F32 R88, R136, gdesc[UR8].tnspB, R88, gsb0 ;  /* 0x40e0000888587df0 */ /* 0x000fe20008000858 */
[----:B------:R-:W-:Y:S02]  /*f8f0*/  R2UR UR10, R52 ;  /* 0x00000000340a72ca */ /* 0x000fe400000e0000 */
[----:B------:R-:W-:Y:S02]  /*f900*/  FMNMX.FTZ R9, R41, R9, !PT ;  /* 0x0000000929097209 */ /* 0x000fe40007810000 */
[----:B------:R-:W-:Y:S01]  /*f910*/  R2UR UR11, R53 ;  /* 0x00000000350b72ca */ /* 0x000fe200000e0000 */
[----:B------:R-:W1:Y:S01]  /*f920*/  MUFU.TANH R50, R50 ;  /* 0x0000003200327308 */ /* 0x000e620000002400 */
[----:B--2---:R-:W-:-:S04]  /*f930*/  FMNMX.FTZ R9, R42, R9, !PT ;  /* 0x000000092a097209 */ /* 0x004fc80007810000 */
[----:B------:R-:W-:-:S03]  /*f940*/  FMNMX.FTZ R9, R45, R9, !PT ;  /* 0x000000092d097209 */ /* 0x000fc60007810000 */
[----:B------:R-:W2:Y:S01]  /*f950*/  MUFU.TANH R54, R54 ;  /* 0x0000003600367308 */ /* 0x000ea20000002400 */
[----:B------:R-:W-:-:S04]  /*f960*/  FMNMX.FTZ R9, R47, R9, !PT ;  /* 0x000000092f097209 */ /* 0x000fc80007810000 */
[----:B0-----:R-:W-:-:S03]  /*f970*/  FMNMX.FTZ R9, R49, R9, !PT ;  /* 0x0000000931097209 */ /* 0x001fc60007810000 */
        /* <DEDUP_REMOVED lines=17> */
[----:B------:R-:W-:Y:S01]  /*fa90*/  IMAD.MOV.U32 R137, RZ, RZ, R146 ;  /* 0x000000ffff897224 */ /* 0x000fe200078e0092 */
[----:B------:R-:W-:Y:S01]  /*faa0*/  WARPGROUP.ARRIVE ;  /* 0x00000000000079c5 */ /* 0x000fe20000000000 */
[----:B------:R-:W-:Y:S02]  /*fab0*/  IMAD.MOV.U32 R139, RZ, RZ, R144 ;  /* 0x000000ffff8b7224 */ /* 0x000fe400078e0090 */
[----:B------:R-:W2:Y:S01]  /*fac0*/  MUFU.TANH R64, R64 ;  /* 0x0000004000407308 */ /* 0x000ea20000002400 */
[----:B0-----:R-:W-:Y:S02]  /*fad0*/  FMNMX.FTZ R9, R61, R9, !PT ;  /* 0x000000093d097209 */ /* 0x001fe40007810000 */
[----:B------:R-:W-:Y:S05]  /*fae0*/  HGMMA.64x64x16.F32 R88, R132, gdesc[UR8].tnspB, R88, gsb0 ;  /* 0x40e0000884587df0 */ /* 0x000fea0008000858 */
[----:B------:R-:W0:Y:S01]  /*faf0*/  MUFU.TANH R65, R65 ;  /* 0x0000004100417308 */ /* 0x000e220000002400 */
[----:B-1----:R-:W-:-:S07]  /*fb00*/  FMNMX.FTZ R9, R62, R9, !PT ;  /* 0x000000093e097209 */ /* 0x002fce0007810000 */
[----:B------:R-:W1:Y:S01]  /*fb10*/  MUFU.TANH R68, R68 ;  /* 0x0000004400447308 */ /* 0x000e620000002400 */
[----:B--2---:R-:W-:-:S07]  /*fb20*/  FMNMX.FTZ R9, R64, R9, !PT ;  /* 0x0000000940097209 */ /* 0x004fce0007810000 */
[----:B------:R-:W2:Y:S01]  /*fb30*/  MUFU.TANH R151, R151 ;  /* 0x0000009700977308 */ /* 0x000ea20000002400 */
[----:B0-----:R-:W-:-:S07]  /*fb40*/  FMNMX.FTZ R9, R65, R9, !PT ;  /* 0x0000000941097209 */ /* 0x001fce0007810000 */
[----:B------:R-:W0:Y:S01]  /*fb50*/  MUFU.TANH R149, R149 ;  /* 0x0000009500957308 */ /* 0x000e220000002400 */
[----:B-1----:R-:W-:-:S05]  /*fb60*/  FMNMX.FTZ R10, R68, R9, !PT ;  /* 0x00000009440a7209 */ /* 0x002fca0007810000 */
[----:B------:R-:W1:Y:S02]  /*fb70*/  SHFL.BFLY PT, R9, R10, 0x2, 0x1f ;  /* 0x0c401f000a097f89 */ /* 0x000e6400000e0000 */
[----:B------:R-:W3:Y:S08]  /*fb80*/  MUFU.TANH R147, R147 ;  /* 0x0000009300937308 */ /* 0x000ef00000002400 */
[----:B------:R-:W4:Y:S08]  /*fb90*/  MUFU.TANH R145, R145 ;  /* 0x0000009100917308 */ /* 0x000f300000002400 */
[----:B------:R-:W5:Y:S01]  /*fba0*/  MUFU.TANH R143, R143 ;  /* 0x0000008f008f7308 */ /* 0x000f620000002400 */
[----:B-1----:R-:W-:-:S07]  /*fbb0*/  FMNMX.FTZ R10, R10, R9, !PT ;  /* 0x000000090a0a7209 */ /* 0x002fce0007810000 */
[----:B------:R-:W1:Y:S01]  /*fbc0*/  MUFU.TANH R141, R141 ;  /* 0x0000008d008d7308 */ /* 0x000e620000002400 */
[----:B------:R-:W2:Y:S07]  /*fbd0*/  SHFL.BFLY PT, R9, R10, 0x1, 0x1f ;  /* 0x0c201f000a097f89 */ /* 0x000eae00000e0000 */
[----:B------:R-:W1:Y:S08]  /*fbe0*/  MUFU.TANH R34, R34 ;  /* 0x0000002200227308 */ /* 0x000e700000002400 */
[----:B------:R-:W1:Y:S01]  /*fbf0*/  MUFU.TANH R36, R36 ;  /* 0x0000002400247308 */ /* 0x000e620000002400 */
[----:B------:R-:W-:-:S02]  /*fc00*/  WARPGROUP.DEPBAR.LE gsb0, 0x0 ;  /* 0x00008000000079c5 */ /* 0x000fc40000010000 */
[----:B------:R-:W-:-:S05]  /*fc10*/  WARPGROUP.ARRIVE ;  /* 0x00000000000079c5 */ /* 0x000fca0000000000 */
[----:B------:R-:W1:Y:S01]  /*fc20*/  MUFU.TANH R39, R39 ;  /* 0x0000002700277308 */ /* 0x000e620000002400 */
[----:B--2---:R-:W-:Y:S01]  /*fc30*/  FMNMX.FTZ R10, R10, R9, !PT ;  /* 0x000000090a0a7209 */ /* 0x004fe20007810000 */
[----:B------:R-:W-:-:S04]  /*fc40*/  IMAD.U32 R9, RZ, RZ, UR6 ;  /* 0x00000006ff097e24 */ /* 0x000fc8000f8e00ff */
[CC--:B------:R-:W-:Y:S02]  /*fc50*/  FMUL.FTZ R80, R10.reuse, R9.reuse ;  /* 0x000000090a507220 */ /* 0x0c0fe40000410000 */
[----:B------:R-:W2:Y:S01]  /*fc60*/  MUFU.TANH R40, R40 ;  /* 0x0000002800287308 */ /* 0x000ea20000002400 */
[----:B------:R-:W-:Y:S01]  /*fc70*/  FADD.FTZ R15, -R10, R15 ;  /* 0x0000000f0a0f7221 */ /* 0x000fe20000010100 */
[--C-:B------:R-:W-:Y:S01]  /*fc80*/  FFMA.FTZ R148, R11, R9, -R80.reuse ;  /* 0x000000090b947223 */ /* 0x100fe20000010850 */
[----:B------:R-:W-:Y:S01]  /*fc90*/  FMNMX.FTZ R11, R84, R13, !PT ;  /* 0x0000000d540b7209 */ /* 0x000fe20007810000 */
[-CC-:B------:R-:W-:Y:S01]  /*fca0*/  FFMA.FTZ R146, R29, R9.reuse, -R80.reuse ;  /* 0x000000091d927223 */ /* 0x180fe20000010850 */
[-CC-:B------:R-:W-:Y:S01]  /*fcb0*/  FFMA.FTZ R29, R42, R9.reuse, -R80.reuse ;  /* 0x000000092a1d7223 */ /* 0x180fe20000010850 */
[----:B------:R-:W-:Y:S01]  /*fcc0*/  FFMA.FTZ R52, R24, R9, -R80 ;  /* 0x0000000918347223 */ /* 0x000fe20000010850 */
[----:B------:R-:W-:Y:S01]  /*fcd0*/  FMNMX.FTZ R11, R81, R11, !PT ;  /* 0x0000000b510b7209 */ /* 0x000fe20007810000 */
[----:B------:R-:W2:Y:S01]  /*fce0*/  MUFU.TANH R43, R43 ;  /* 0x0000002b002b7308 */ /* 0x000ea20000002400 */
[----:B------:R-:W-:-:S02]  /*fcf0*/  VIADD R24, R8, 0x280 ;  /* 0x0000028008187836 */ /* 0x000fc40000000000 */
[--C-:B------:R-:W-:Y:S01]  /*fd00*/  FFMA.FTZ R150, R25, R9, -R80.reuse ;  /* 0x0000000919967223 */ /* 0x100fe20000010850 */
[----:B------:R-:W-:Y:S01]  /*fd10*/  FMNMX.FTZ R11, R137, R11, !PT ;  /* 0x0000000b890b7209 */ /* 0x000fe20007810000 */
[-CC-:B------:R-:W-:Y:S01]  /*fd20*/  FFMA.FTZ R138, R41, R9.reuse, -R80.reuse ;  /* 0x00000009298a7223 */ /* 0x180fe20000010850 */
[----:B------:R-:W-:Y:S01]  /*fd30*/  MOV R25, 0x40000040 ;  /* 0x4000004000197802 */ /* 0x000fe20000000f00 */
[--C-:B------:R-:W-:Y:S01]  /*fd40*/  FFMA.FTZ R41, R58, R9, -R80.reuse ;  /* 0x000000093a297223 */ /* 0x100fe20000010850 */
[----:B------:R-:W-:Y:S01]  /*fd50*/  FMNMX.FTZ R11, R139, R11, !PT ;  /* 0x0000000b8b0b7209 */ /* 0x000fe20007810000 */
[----:B------:R-:W2:Y:S01]  /*fd60*/  MUFU.TANH R44, R44 ;  /* 0x0000002c002c7308 */ /* 0x000ea20000002400 */
[----:B------:R-:W-:Y:S01]  /*fd70*/  R2UR UR10, R24 ;  /* 0x00000000180a72ca */ /* 0x000fe200000e0000 */
[--C-:B------:R-:W-:Y:S01]  /*fd80*/  FFMA.FTZ R142, R33, R9, -R80.reuse ;  /* 0x00000009218e7223 */ /* 0x100fe20000010850 */
[----:B------:R-:W-:Y:S01]  /*fd90*/  FMNMX.FTZ R11, R151, R11, !PT ;  /* 0x0000000b970b7209 */ /* 0x000fe20007810000 */
[--C-:B------:R-:W-:Y:S01]  /*fda0*/  FFMA.FTZ R33, R55, R9, -R80.reuse ;  /* 0x0000000937217223 */ /* 0x100fe20000010850 */
[----:B------:R-:W-:Y:S01]  /*fdb0*/  R2UR UR11, R25 ;  /* 0x00000000190b72ca */ /* 0x000fe200000e0000 */
[----:B------:R-:W-:Y:S01]  /*fdc0*/  IMAD.MOV.U32 R25, RZ, RZ, 0x40000040 ;  /* 0x40000040ff197424 */ /* 0x000fe200078e00ff */
[----:B0-----:R-:W-:Y:S01]  /*fdd0*/  FMNMX.FTZ R11, R149, R11, !PT ;  /* 0x0000000b950b7209 */ /* 0x001fe20007810000 */
[----:B------:R-:W0:Y:S01]  /*fde0*/  MUFU.TANH R46, R46 ;  /* 0x0000002e002e7308 */ /* 0x000e220000002400 */
[-CC-:B------:R-:W-:Y:S01]  /*fdf0*/  FFMA.FTZ R53, R28, R9.reuse, -R80.reuse ;  /* 0x000000091c357223 */ /* 0x180fe20000010850 */
[--C-:B------:R-:W-:Y:S01]  /*fe00*/  FFMA.FTZ R28, R38, R9, -R80.reuse ;  /* 0x00000009261c7223 */ /* 0x100fe20000010850 */
[----:B---3--:R-:W-:Y:S01]  /*fe10*/  FMNMX.FTZ R11, R147, R11, !PT ;  /* 0x0000000b930b7209 */ /* 0x008fe20007810000 */
[-CC-:B------:R-:W-:Y:S01]  /*fe20*/  FFMA.FTZ R38, R57, R9.reuse, -R80.reuse ;  /* 0x0000000939267223 */ /* 0x180fe20000010850 */
[-CC-:B------:R-:W-:Y:S01]  /*fe30*/  FFMA.FTZ R136, R37, R9.reuse, -R80.reuse ;  /* 0x0000000925887223 */ /* 0x180fe20000010850 */
[----:B------:R-:W-:Y:S01]  /*fe40*/  FMUL.FTZ R15, R15, R9 ;  /* 0x000000090f0f7220 */ /* 0x000fe20000410000 */
[----:B----4-:R-:W-:Y:S01]  /*fe50*/  FMNMX.FTZ R11, R145, R11, !PT ;  /* 0x0000000b910b7209 */ /* 0x010fe20007810000 */
[----:B------:R-:W3:Y:S01]  /*fe60*/  MUFU.TANH R48, R48 ;  /* 0x0000003000307308 */ /* 0x000ee20000002400 */
[--C-:B------:R-:W-:Y:S01]  /*fe70*/  FFMA.FTZ R37, R56, R9, -R80.reuse ;  /* 0x0000000938257223 */ /* 0x100fe20000010850 */
[----:B------:R-:W-:Y:S01]  /*fe80*/  HGMMA.64x64x16.F32 R88, R128, gdesc[UR8].tnspB, R88, gsb0 ;  /* 0x40e0000880587df0 */ /* 0x000fe20008000858 */
[----:B-----5:R-:W-:Y:S01]  /*fe90*/  FMNMX.FTZ R11, R143, R11, !PT ;  /* 0x0000000b8f0b7209 */ /* 0x020fe20007810000 */
[--C-:B------:R-:W-:Y:S01]  /*fea0*/  FFMA.FTZ R79, R26, R9, -R80.reuse ;  /* 0x000000091a4f7223 */ /* 0x100fe20000010850 */
[----:B------:R-:W-:Y:S01]  /*feb0*/  R2UR UR11, R25 ;  /* 0x00000000190b72ca */ /* 0x000fe200000e0000 */
[----:B------:R-:W-:Y:S01]  /*fec0*/  IMAD.MOV.U32 R25, RZ, RZ, 0x40000040 ;  /* 0x40000040ff197424 */ /* 0x000fe200078e00ff */
[----:B-1----:R-:W-:Y:S01]  /*fed0*/  FMNMX.FTZ R11, R141, R11, !PT ;  /* 0x0000000b8d0b7209 */ /* 0x002fe20007810000 */
[----:B------:R-:W1:Y:S01]  /*fee0*/  MUFU.TANH R51, R51 ;  /* 0x0000003300337308 */ /* 0x000e620000002400 */
[-CC-:B------:R-:W-:Y:S01]  /*fef0*/  FFMA.FTZ R26, R30, R9.reuse, -R80.reuse ;  /* 0x000000091e1a7223 */ /* 0x180fe20000010850 */
[--C-:B------:R-:W-:Y:S01]  /*ff00*/  FFMA.FTZ R30, R35, R9, -R80.reuse ;  /* 0x00000009231e7223 */ /* 0x100fe20000010850 */
[----:B------:R-:W-:Y:S01]  /*ff10*/  FMNMX.FTZ R11, R34, R11, !PT ;  /* 0x0000000b220b7209 */ /* 0x000fe20007810000 */
        /* <DEDUP_REMOVED lines=11> */
[----:B--2---:R-:W-:Y:S01]  /*ffd0*/  FMNMX.FTZ R11, R40, R11, !PT ;  /* 0x0000000b280b7209 */ /* 0x004fe20007810000 */
[----:B------:R-:W2:Y:S01]  /*ffe0*/  MUFU.TANH R70, R70 ;  /* 0x0000004600467308 */ /* 0x000ea20000002400 */
[-CC-:B------:R-:W-:Y:S01]  /*fff0*/  FFMA.FTZ R50, R64, R9.reuse, -R80.reuse ;  /* 0x0000000940327223 */ /* 0x180fe20000010850 */
[----:B------:R-:W-:Y:S01]  /*10000*/  FFMA.FTZ R134, R49, R9, -R80 ;  /* 0x0000000931867223 */ /* 0x000fe20000010850 */
[----:B------:R-:W-:Y:S01]  /*10010*/  FMNMX.FTZ R11, R43, R11, !PT ;  /* 0x0000000b2b0b7209 */ /* 0x000fe20007810000 */
[----:B------:R-:W-:-:S02]  /*10020*/  @!P1 IMAD R14, R14, 0x8, R2 ;  /* 0x000000080e0e9824 */ /* 0x000fc400078e0202 */
[-CC-:B------:R-:W-:Y:S01]  /*10030*/  FFMA.FTZ R140, R31, R9.reuse, -R80.reuse ;  /* 0x000000091f8c7223 */ /* 0x180fe20000010850 */
[--C-:B------:R-:W-:Y:S01]  /*10040*/  FFMA.FTZ R49, R62, R9, -R80.reuse ;  /* 0x000000093e317223 */ /* 0x100fe20000010850 */
[----:B------:R-:W-:Y:S01]  /*10050*/  FMNMX.FTZ R11, R44, R11, !PT ;  /* 0x0000000b2c0b7209 */ /* 0x000fe20007810000 */
[----:B------:R-:W5:Y:S01]  /*10060*/  MUFU.TANH R71, R71 ;  /* 0x0000004700477308 */ /* 0x000f620000002400 */
[-CC-:B------:R-:W-:Y:S01]  /*10070*/  FFMA.FTZ R31, R54, R9.reuse, -R80.reuse ;  /* 0x00000009361f7223 */ /* 0x180fe20000010850 */
[----:B------:R-:W-:Y:S01]  /*10080*/  FFMA.FTZ R54, R65, R9, -R80 ;  /* 0x0000000941367223 */ /* 0x000fe20000010850 */
[----:B0-----:R-:W-:-:S04]  /*10090*/  FMNMX.FTZ R11, R46, R11, !PT ;  /* 0x0000000b2e0b7209 */ /* 0x001fc80007810000 */
[----:B---3--:R-:W-:Y:S01]  /*100a0*/  FMNMX.FTZ R11, R48, R11, !PT ;  /* 0x0000000b300b7209 */ /* 0x008fe20007810000 */
[----:B------:R-:W0:Y:S03]  /*100b0*/  MUFU.TANH R72, R72 ;  /* 0x0000004800487308 */ /* 0x000e260000002400 */
[----:B-1----:R-:W-:-:S04]  /*100c0*/  FMNMX.FTZ R11, R51, R11, !PT ;  /* 0x0000000b330b7209 */ /* 0x002fc80007810000 */
[----:B------:R-:W-:Y:S01]  /*100d0*/  FMNMX.FTZ R11, R63, R11, !PT ;  /* 0x0000000b3f0b7209 */ /* 0x000fe20007810000 */
[----:B------:R-:W1:Y:S03]  /*100e0*/  MUFU.TANH R73, R73 ;  /* 0x0000004900497308 */ /* 0x000e660000002400 */
[----:B------:R-:W-:-:S04]  /*100f0*/  FMNMX.FTZ R11, R66, R11, !PT ;  /* 0x0000000b420b7209 */ /* 0x000fc80007810000 */
[----:B------:R-:W-:Y:S01]  /*10100*/  FMNMX.FTZ R11, R67, R11, !PT ;  /* 0x0000000b430b7209 */ /* 0x000fe20007810000 */
[----:B------:R-:W3:Y:S03]  /*10110*/  MUFU.TANH R74, R74 ;  /* 0x0000004a004a7308 */ /* 0x000ee60000002400 */
[----:B----4-:R-:W-:-:S04]  /*10120*/  FMNMX.FTZ R11, R69, R11, !PT ;  /* 0x0000000b450b7209 */ /* 0x010fc80007810000 */
[----:B--2---:R-:W-:Y:S01]  /*10130*/  FMNMX.FTZ R11, R70, R11, !PT ;  /* 0x0000000b460b7209 */ /* 0x004fe20007810000 */
[----:B------:R-:W2:Y:S03]  /*10140*/  MUFU.TANH R75, R75 ;  /* 0x0000004b004b7308 */ /* 0x000ea60000002400 */
[----:B-----5:R-:W-:-:S04]  /*10150*/  FMNMX.FTZ R11, R71, R11, !PT ;  /* 0x0000000b470b7209 */ /* 0x020fc80007810000 */
[----:B0-----:R-:W-:Y:S01]  /*10160*/  FMNMX.FTZ R11, R72, R11, !PT ;  /* 0x0000000b480b7209 */ /* 0x001fe20007810000 */
[----:B------:R-:W0:Y:S03]  /*10170*/  MUFU.TANH R76, R76 ;  /* 0x0000004c004c7308 */ /* 0x000e260000002400 */
[----:B-1----:R-:W-:-:S04]  /*10180*/  FMNMX.FTZ R11, R73, R11, !PT ;  /* 0x0000000b490b7209 */ /* 0x002fc80007810000 */
[----:B---3--:R-:W-:Y:S01]  /*10190*/  FMNMX.FTZ R11, R74, R11, !PT ;  /* 0x0000000b4a0b7209 */ /* 0x008fe20007810000 */
[----:B------:R-:W1:Y:S01]  /*101a0*/  MUFU.TANH R77, R77 ;  /* 0x0000004d004d7308 */ /* 0x000e620000002400 */
[----:B------:R-:W-:Y:S02]  /*101b0*/  WARPGROUP.DEPBAR.LE gsb0, 0x0 ;  /* 0x00008000000079c5 */ /* 0x000fe40000010000 */
[----:B--2---:R-:W-:Y:S01]  /*101c0*/  FMNMX.FTZ R11, R75, R11, !PT ;  /* 0x0000000b4b0b7209 */ /* 0x004fe20007810000 */
[----:B------:R-:W-:-:S04]  /*101d0*/  WARPGROUP.ARRIVE ;  /* 0x00000000000079c5 */ /* 0x000fc80000000000 */
[----:B------:R-:W2:Y:S01]  /*101e0*/  MUFU.TANH R78, R78 ;  /* 0x0000004e004e7308 */ /* 0x000ea20000002400 */
[----:B0-----:R-:W-:-:S07]  /*101f0*/  FMNMX.FTZ R11, R76, R11, !PT ;  /* 0x0000000b4c0b7209 */ /* 0x001fce0007810000 */
[----:B------:R-:W-:Y:S01]  /*10200*/  MUFU.EX2 R15, R15 ;  /* 0x0000000f000f7308 */ /* 0x000fe20000000800 */
[----:B-1----:R-:W-:-:S07]  /*10210*/  FMNMX.FTZ R11, R77, R11, !PT ;  /* 0x0000000b4d0b7209 */ /* 0x002fce0007810000 */
[----:B------:R-:W0:Y:S01]  /*10220*/  MUFU.EX2 R148, R148 ;  /* 0x0000009400947308 */ /* 0x000e220000000800 */
[----:B--2---:R-:W-:-:S05]  /*10230*/  FMNMX.FTZ R11, R78, R11, !PT ;  /* 0x0000000b4e0b7209 */ /* 0x004fca0007810000 */
[----:B------:R-:W1:Y:S02]  /*10240*/  SHFL.BFLY PT, R42, R11, 0x2, 0x1f ;  /* 0x0c401f000b2a7f89 */ /* 0x000e6400000e0000 */
[----:B------:R-:W2:Y:S08]  /*10250*/  MUFU.EX2 R52, R52 ;  /* 0x0000003400347308 */ /* 0x000eb00000000800 */
[----:B------:R-:W-:Y:S08]  /*10260*/  MUFU.EX2 R150, R150 ;  /* 0x0000009600967308 */ /* 0x000ff00000000800 */
[----:B------:R-:W-:Y:S01]  /*10270*/  MUFU.EX2 R79, R79 ;  /* 0x0000004f004f7308 */ /* 0x000fe20000000800 */
[----:B-1----:R-:W-:Y:S01]  /*10280*/  FMNMX.FTZ R11, R11, R42, !PT ;  /* 0x0000002a0b0b7209 */ /* 0x002fe20007810000 */
[----:B------:R-:W-:-:S06]  /*10290*/  FFMA.FTZ R42, R59, R9, -R80 ;  /* 0x000000093b2a7223 */ /* 0x000fcc0000010850 */
[----:B------:R-:W-:Y:S01]  /*102a0*/  MUFU.EX2 R144, R144 ;  /* 0x0000009000907308 */ /* 0x000fe20000000800 */
[----:B------:R-:W1:Y:S01]  /*102b0*/  SHFL.BFLY PT, R24, R11, 0x1, 0x1f ;  /* 0x0c201f000b187f89 */ /* 0x000e6200000e0000 */
[----:B0-----:R-:W-:Y:S01]  /*102c0*/  FFMA.FTZ R3, R15, R3, R148 ;  /* 0x000000030f037223 */ /* 0x001fe20000010094 */
[----:B------:R-:W-:-:S05]  /*102d0*/  @!P1 VIADD R14, R14, 0x16860 ;  /* 0x000168600e0e9836 */ /* 0x000fca0000000000 */
[----:B------:R-:W-:Y:S08]  /*102e0*/  MUFU.EX2 R53, R53 ;  /* 0x0000003500357308 */ /* 0x000ff00000000800 */
[----:B------:R-:W-:Y:S08]  /*102f0*/  MUFU.EX2 R146, R146 ;  /* 0x0000009200927308 */ /* 0x000ff00000000800 */
[----:B------:R-:W-:Y:S01]  /*10300*/  MUFU.EX2 R26, R26 ;  /* 0x0000001a001a7308 */ /* 0x000fe20000000800 */
[----:B-1----:R-:W-:-:S05]  /*10310*/  FMNMX.FTZ R11, R11, R24, !PT ;  /* 0x000000180b0b7209 */ /* 0x002fca0007810000 */
[CC--:B------:R-:W-:Y:S01]  /*10320*/  FMUL.FTZ R58, R11.reuse, R9.reuse ;  /* 0x000000090b3a7220 */ /* 0x0c0fe20000410000 */
[----:B------:R-:W-:Y:S01]  /*10330*/  FADD.FTZ R24, -R11, R13 ;  /* 0x0000000d0b187221 */ /* 0x000fe20000010100 */
[----:B------:R-:W-:Y:S02]  /*10340*/  MUFU.EX2 R140, R140 ;  /* 0x0000008c008c7308 */ /* 0x000fe40000000800 */
[-CC-:B------:R-:W-:Y:S01]  /*10350*/  FFMA.FTZ R133, R46, R9.reuse, -R58.reuse ;  /* 0x000000092e857223 */ /* 0x180fe2000001083a */
[-C--:B------:R-:W-:Y:S01]  /*10360*/  FMUL.FTZ R24, R24, R9.reuse ;  /* 0x0000000918187220 */ /* 0x080fe20000410000 */
[----:B------:R-:W3:Y:S01]  /*10370*/  LDL R46, [R1+0x40] ;  /* 0x00004000012e7983 */ /* 0x000ee20000100800 */
[-CC-:B------:R-:W-:Y:S01]  /*10380*/  FFMA.FTZ R57, R81, R9.reuse, -R58.reuse ;  /* 0x0000000951397223 */ /* 0x180fe2000001083a */
[-CC-:B------:R-:W-:Y:S01]  /*10390*/  FFMA.FTZ R56, R84, R9.reuse, -R58.reuse ;  /* 0x0000000954387223 */ /* 0x180fe2000001083a */
[-CC-:B------:R-:W-:Y:S01]  /*103a0*/  FFMA.FTZ R59, R137, R9.reuse, -R58.reuse ;  /* 0x00000009893b7223 */ /* 0x180fe2000001083a */
[----:B------:R0:W-:Y:S01]  /*103b0*/  MUFU.EX2 R55, R24 ;  /* 0x0000001800377308 */ /* 0x0001e20000000800 */
[----:B------:R-:W1:Y:S01]  /*103c0*/  S2R R81, SR_TID.X ;  /* 0x0000000000517919 */ /* 0x000e620000002100 */
[-CC-:B------:R-:W-:Y:S01]  /*103d0*/  FFMA.FTZ R61, R139, R9.reuse, -R58.reuse ;  /* 0x000000098b3d7223 */ /* 0x180fe2000001083a */
[-CC-:B------:R-:W-:Y:S01]  /*103e0*/  FFMA.FTZ R60, R151, R9.reuse, -R58.reuse ;  /* 0x00000009973c7223 */ /* 0x180fe2000001083a */
[-CC-:B------:R-:W-:Y:S01]  /*103f0*/  FFMA.FTZ R64, R149, R9.reuse, -R58.reuse ;  /* 0x0000000995407223 */ /* 0x180fe2000001083a */
[-CC-:B------:R-:W-:Y:S01]  /*10400*/  FFMA.FTZ R147, R147, R9.reuse, -R58.reuse ;  /* 0x0000000993937223 */ /* 0x180fe2000001083a */
[----:B------:R-:W-:Y:S01]  /*10410*/  FFMA.FTZ R62, R143, R9, -R58 ;  /* 0x000000098f3e7223 */ /* 0x000fe2000001083a */
[----:B--2---:R-:W-:Y:S01]  /*10420*/  FADD.FTZ R3, R52, R3 ;  /* 0x0000000334037221 */ /* 0x004fe20000010000 */
[----:B------:R-:W2:Y:S01]  /*10430*/  MUFU.EX2 R56, R56 ;  /* 0x0000003800387308 */ /* 0x000ea20000000800 */
[----:B0-----:R-:W-:-:S02]  /*10440*/  VIADD R24, R8, 0x300 ;  /* 0x0000030008187836 */ /* 0x001fc40000000000 */
[-CC-:B------:R-:W-:Y:S01]  /*10450*/  FFMA.FTZ R143, R34, R9.reuse, -R58.reuse ;  /* 0x00000009228f7223 */ /* 0x180fe2000001083a */
[-CC-:B------:R-:W-:Y:S01]  /*10460*/  FFMA.FTZ R137, R39, R9.reuse, -R58.reuse ;  /* 0x0000000927897223 */ /* 0x180fe2000001083a */
[-CC-:B------:R-:W-:Y:S01]  /*10470*/  FFMA.FTZ R65, R145, R9.reuse, -R58.reuse ;  /* 0x0000000991417223 */ /* 0x180fe2000001083a */
[-CC-:B------:R-:W-:Y:S01]  /*10480*/  FFMA.FTZ R34, R36, R9.reuse, -R58.reuse ;  /* 0x0000000924227223 */ /* 0x180fe2000001083a */
[----:B------:R-:W-:Y:S01]  /*10490*/  R2UR UR10, R24 ;  /* 0x00000000180a72ca */ /* 0x000fe200000e0000 */
[----:B------:R-:W-:Y:S01]  /*104a0*/  VIADD R24, R8, 0x380 ;  /* 0x0000038008187836 */ /* 0x000fe20000000000 */
[----:B------:R-:W0:Y:S01]  /*104b0*/  MUFU.EX2 R57, R57 ;  /* 0x0000003900397308 */ /* 0x000e220000000800 */
[-CC-:B------:R-:W-:Y:S01]  /*104c0*/  FFMA.FTZ R36, R40, R9.reuse, -R58.reuse ;  /* 0x0000000928247223 */ /* 0x180fe2000001083a */
[-C--:B------:R-:W-:Y:S01]  /*104d0*/  FFMA.FTZ R8, R44, R9.reuse, -R58 ;  /* 0x000000092c087223 */ /* 0x080fe2000001083a */
[----:B------:R-:W-:Y:S01]  /*104e0*/  @!P1 PRMT R14, RZ, 0x654, R14 ;  /* 0x00000654ff0e9816 */ /* 0x000fe2000000000e */
[-CC-:B------:R-:W-:Y:S01]  /*104f0*/  FFMA.FTZ R141, R141, R9.reuse, -R58.reuse ;  /* 0x000000098d8d7223 */ /* 0x180fe2000001083a */
[----:B------:R-:W-:-:S03]  /*10500*/  FFMA.FTZ R139, R43, R9, -R58 ;  /* 0x000000092b8b7223 */ /* 0x000fc6000001083a */
[----:B------:R-:W4:Y:S03]  /*10510*/  MUFU.EX2 R59, R59 ;  /* 0x0000003b003b7308 */ /* 0x000f260000000800 */
[----:B------:R-:W-:Y:S01]  /*10520*/  HGMMA.64x64x16.F32 R88, R124, gdesc[UR8].tnspB, R88, gsb0 ;  /* 0x40e000087c587df0 */ /* 0x000fe20008000858 */
[----:B------:R-:W-:Y:S02]  /*10530*/  R2UR UR10, R24 ;  /* 0x00000000180a72ca */ /* 0x000fe400000e0000 */
[----:B------:R-:W-:Y:S02]  /*10540*/  R2UR UR11, R25 ;  /* 0x00000000190b72ca */ /* 0x000fe400000e0000 */
[----:B------:R5:W-:Y:S01]  /*10550*/  MUFU.EX2 R13, R68 ;  /* 0x00000044000d7308 */ /* 0x000be20000000800 */
[----:B------:R-:W-:Y:S01]  /*10560*/  @!P1 LEA R25, R18, R2, 0x3 ;  /* 0x0000000212199211 */ /* 0x000fe200078e18ff */
[----:B--2---:R-:W-:Y:S01]  /*10570*/  FFMA.FTZ R0, R55, R0, R56 ;  /* 0x0000000037007223 */ /* 0x004fe20000010038 */
[----:B-1----:R-:W-:-:S05]  /*10580*/  ISETP.GE.U32.AND P2, PT, R81, 0x180, PT ;  /* 0x000001805100780c */ /* 0x002fca0003f46070 */
[----:B------:R-:W1:Y:S01]  /*10590*/  MUFU.EX2 R61, R61 ;  /* 0x0000003d003d7308 */ /* 0x000e620000000800 */
[----:B-----5:R-:W-:-:S07]  /*105a0*/  SHF.R.U32.HI R68, RZ, 0x7, R81 ;  /* 0x00000007ff447819 */ /* 0x020fce0000011651 */
[----:B------:R-:W2:Y:S01]  /*105b0*/  MUFU.EX2 R60, R60 ;  /* 0x0000003c003c7308 */ /* 0x000ea20000000800 */
[----:B------:R-:W-:Y:S02]  /*105c0*/  VIADD R24, R68, 0x9 ;  /* 0x0000000944187836 */ /* 0x000fe40000000000 */
[----:B------:R-:W-:-:S05]  /*105d0*/  FADD.FTZ R40, R150, R3 ;  /* 0x0000000396287221 */ /* 0x000fca0000010000 */
[----:B------:R-:W5:Y:S08]  /*105e0*/  MUFU.EX2 R64, R64 ;  /* 0x0000004000407308 */ /* 0x000f700000000800 */
[----:B------:R-:W5:Y:S08]  /*105f0*/  MUFU.EX2 R147, R147 ;  /* 0x0000009300937308 */ /* 0x000f700000000800 */
[----:B------:R-:W5:Y:S08]  /*10600*/  MUFU.EX2 R65, R65 ;  /* 0x0000004100417308 */ /* 0x000f700000000800 */
[----:B------:R-:W5:Y:S08]  /*10610*/  MUFU.EX2 R62, R62 ;  /* 0x0000003e003e7308 */ /* 0x000f700000000800 */
[----:B------:R-:W-:Y:S08]  /*10620*/  MUFU.EX2 R27, R27 ;  /* 0x0000001b001b7308 */ /* 0x000ff00000000800 */
[----:B------:R-:W5:Y:S08]  /*10630*/  MUFU.EX2 R141, R141 ;  /* 0x0000008d008d7308 */ /* 0x000f700000000800 */
[----:B------:R-:W-:Y:S01]  /*10640*/  MUFU.EX2 R142, R142 ;  /* 0x0000008e008e7308 */ /* 0x000fe20000000800 */
[----:B------:R-:W-:-:S02]  /*10650*/  WARPGROUP.DEPBAR.LE gsb0, 0x0 ;  /* 0x00008000000079c5 */ /* 0x000fc40000010000 */
[----:B------:R-:W-:-:S05]  /*10660*/  WARPGROUP.ARRIVE ;  /* 0x00000000000079c5 */ /* 0x000fca0000000000 */
[----:B------:R-:W5:Y:S01]  /*10670*/  MUFU.EX2 R143, R143 ;  /* 0x0000008f008f7308 */ /* 0x000f620000000800 */
[----:B------:R-:W-:Y:S01]  /*10680*/  HGMMA.64x64x16.F32 R88, R120, gdesc[UR8].tnspB, R88, gsb0 ;  /* 0x40e0000878587df0 */ /* 0x000fe20008000858 */
[----:B------:R-:W-:Y:S02]  /*10690*/  @!P1 VIADD R25, R25, 0x16840 ;  /* 0x0001684019199836 */ /* 0x000fe40000000000 */
[----:B0-----:R-:W-:Y:S01]  /*106a0*/  FADD.FTZ R0, R57, R0 ;  /* 0x0000000039007221 */ /* 0x001fe20000010000 */
[----:B------:R-:W-:Y:S02]  /*106b0*/  SEL R39, R24, 0x9, !P2 ;  /* 0x0000000918277807 */ /* 0x000fe40005000000 */
[----:B------:R-:W-:Y:S01]  /*106c0*/  @!P1 PRMT R25, RZ, 0x654, R25 ;  /* 0x00000654ff199816 */ /* 0x000fe20000000019 */
[----:B----4-:R-:W-:Y:S01]  /*106d0*/  FADD.FTZ R44, R59, R0 ;  /* 0x000000003b2c7221 */ /* 0x010fe20000010000 */
[----:B------:R-:W-:Y:S01]  /*106e0*/  FADD.FTZ R3, R79, R40 ;  /* 0x000000284f037221 */ /* 0x000fe20000010000 */
[----:B------:R-:W-:Y:S08]  /*106f0*/  MUFU.EX2 R30, R30 ;  /* 0x0000001e001e7308 */ /* 0x000ff00000000800 */
[----:B------:R-:W0:Y:S08]  /*10700*/  MUFU.EX2 R34, R34 ;  /* 0x0000002200227308 */ /* 0x000e300000000800 */
[----:B------:R-:W-:Y:S08]  /*10710*/  MUFU.EX2 R136, R136 ;  /* 0x0000008800887308 */ /* 0x000ff00000000800 */
[----:B------:R-:W4:Y:S08]  /*10720*/  MUFU.EX2 R137, R137 ;  /* 0x0000008900897308 */ /* 0x000f300000000800 */
[----:B------:R-:W-:Y:S08]  /*10730*/  MUFU.EX2 R28, R28 ;  /* 0x0000001c001c7308 */ /* 0x000ff00000000800 */
[----:B------:R-:W4:Y:S08]  /*10740*/  MUFU.EX2 R36, R36 ;  /* 0x0000002400247308 */ /* 0x000f300000000800 */
[----:B------:R-:W4:Y:S08]  /*10750*/  MUFU.EX2 R138, R138 ;  /* 0x0000008a008a7308 */ /* 0x000f300000000800 */
[----:B------:R-:W4:Y:S01]  /*10760*/  MUFU.EX2 R139, R139 ;  /* 0x0000008b008b7308 */ /* 0x000f220000000800 */
[----:B------:R-:W-:-:S07]  /*10770*/  FFMA.FTZ R48, R48, R9, -R58 ;  /* 0x0000000930307223 */ /* 0x000fce000001083a */
[----:B------:R-:W4:Y:S01]  /*10780*/  MUFU.EX2 R29, R29 ;  /* 0x0000001d001d7308 */ /* 0x000f220000000800 */
[----:B------:R-:W-:Y:S02]  /*10790*/  WARPGROUP.DEPBAR.LE gsb0, 0x0 ;  /* 0x00008000000079c5 */ /* 0x000fe40000010000 */
[----:B------:R0:W-:Y:S06]  /*107a0*/  BAR.ARV R39, 0x100 ;  /* 0x000400270000751d */ /* 0x0001ec0000002000 */
[----:B------:R1:W-:Y:S01]  /*107b0*/  @!P1 SYNCS.ARRIVE.TRANS64.RED.A1T0 RZ, [R25+URZ], RZ ;  /* 0x000000ff19ff99a7 */ /* 0x0003e2000810043f */
[----:B------:R-:W4:Y:S01]  /*107c0*/  MUFU.EX2 R8, R8 ;  /* 0x0000000800087308 */ /* 0x000f220000000800 */
[----:B-1----:R-:W-:Y:S01]  /*107d0*/  FADD.FTZ R25, R61, R44 ;  /* 0x0000002c3d197221 */ /* 0x002fe20000010000 */
[----:B------:R1:W-:Y:S06]  /*107e0*/  @!P1 SYNCS.ARRIVE.TRANS64.RED.A1T0 RZ, [R14+URZ], RZ ;  /* 0x000000ff0eff99a7 */ /* 0x0003ec000810043f */
[----:B------:R-:W4:Y:S01]  /*107f0*/  MUFU.EX2 R132, R132 ;  /* 0x0000008400847308 */ /* 0x000f220000000800 */
[----:B--2---:R-:W-:Y:S01]  /*10800*/  FADD.FTZ R25, R60, R25 ;  /* 0x000000193c197221 */ /* 0x004fe20000010000 */
[----:B-1----:R-:W-:-:S03]  /*10810*/  FADD.FTZ R14, R144, R3 ;  /* 0x00000003900e7221 */ /* 0x002fc60000010000 */
[----:B-----5:R-:W-:-:S03]  /*10820*/  FADD.FTZ R40, R64, R25 ;  /* 0x0000001940287221 */ /* 0x020fc60000010000 */
[----:B------:R-:W1:Y:S01]  /*10830*/  MUFU.EX2 R133, R133 ;  /* 0x0000008500857308 */ /* 0x000e620000000800 */
[----:B0-----:R-:W-:Y:S01]  /*10840*/  FADD.FTZ R39, R53, R14 ;  /* 0x0000000e35277221 */ /* 0x001fe20000010000 */
[----:B------:R-:W-:-:S03]  /*10850*/  FADD.FTZ R40, R147, R40 ;  /* 0x0000002893287221 */ /* 0x000fc60000010000 */
[----:B------:R-:W-:Y:S01]  /*10860*/  FADD.FTZ R39, R146, R39 ;  /* 0x0000002792277221 */ /* 0x000fe20000010000 */
[----:B------:R-:W-:Y:S02]  /*10870*/  FADD.FTZ R43, R65, R40 ;  /* 0x00000028412b7221 */ /* 0x000fe40000010000 */
[----:B------:R-:W0:Y:S01]  /*10880*/  MUFU.EX2 R35, R35 ;  /* 0x0000002300237308 */ /* 0x000e220000000800 */
        /* <DEDUP_REMOVED lines=11> */
[----:B----4-:R-:W-:Y:S01]  /*10940*/  FADD.FTZ R43, R137, R40 ;  /* 0x00000028892b7221 */ /* 0x010fe20000010000 */
[-CC-:B------:R-:W-:Y:S02]  /*10950*/  FFMA.FTZ R135, R51, R9.reuse, -R58.reuse ;  /* 0x0000000933877223 */ /* 0x180fe4000001083a */
[----:B------:R-:W-:Y:S01]  /*10960*/  FADD.FTZ R39, R136, R39 ;  /* 0x0000002788277221 */ /* 0x000fe20000010000 */
[----:B------:R-:W-:Y:S02]  /*10970*/  FADD.FTZ R40, R36, R43 ;  /* 0x0000002b24287221 */ /* 0x000fe40000010000 */
[----:B------:R-:W2:Y:S01]  /*10980*/  MUFU.EX2 R24, R48 ;  /* 0x0000003000187308 */ /* 0x000ea20000000800 */
[----:B------:R-:W-:Y:S01]  /*10990*/  FADD.FTZ R39, R28, R39 ;  /* 0x000000271c277221 */ /* 0x000fe20000010000 */
[-CC-:B------:R-:W-:Y:S01]  /*109a0*/  FFMA.FTZ R63, R63, R9.reuse, -R58.reuse ;  /* 0x000000093f3f7223 */ /* 0x180fe2000001083a */
[----:B------:R-:W-:-:S02]  /*109b0*/  FFMA.FTZ R129, R66, R9, -R58 ;  /* 0x0000000942817223 */ /* 0x000fc4000001083a */
[----:B------:R-:W-:Y:S01]  /*109c0*/  FADD.FTZ R44, R138, R39 ;  /* 0x000000278a2c7221 */ /* 0x000fe20000010000 */
[----:B------:R-:W-:Y:S02]  /*109d0*/  FADD.FTZ R39, R139, R40 ;  /* 0x000000288b277221 */ /* 0x000fe40000010000 */
[----:B------:R-:W4:Y:S01]  /*109e0*/  MUFU.EX2 R135, R135 ;  /* 0x0000008700877308 */ /* 0x000f220000000800 */
[----:B------:R-:W-:Y:S01]  /*109f0*/  FADD.FTZ R43, R29, R44 ;  /* 0x0000002c1d2b7221 */ /* 0x000fe20000010000 */
[----:B------:R-:W-:Y:S01]  /*10a00*/  FADD.FTZ R40, R8, R39 ;  /* 0x0000002708287221 */ /* 0x000fe20000010000 */
[----:B------:R-:W-:-:S05]  /*10a10*/  FFMA.FTZ R3, R67, R9, -R58 ;  /* 0x0000000943037223 */ /* 0x000fca000001083a */
[----:B------:R-:W5:Y:S01]  /*10a20*/  MUFU.EX2 R0, R63 ;  /* 0x0000003f00007308 */ /* 0x000f620000000800 */
[----:B------:R-:W-:Y:S01]  /*10a30*/  FADD.FTZ R44, R132, R43 ;  /* 0x0000002b842c7221 */ /* 0x000fe20000010000 */
[----:B-1----:R-:W-:Y:S01]  /*10a40*/  FADD.FTZ R39, R133, R40 ;  /* 0x0000002885277221 */ /* 0x002fe20000010000 */
[----:B------:R-:W-:-:S05]  /*10a50*/  FFMA.FTZ R131, R69, R9, -R58 ;  /* 0x0000000945837223 */ /* 0x000fca000001083a */
[----:B------:R-:W1:Y:S01]  /*10a60*/  MUFU.EX2 R31, R31 ;  /* 0x0000001f001f7308 */ /* 0x000e620000000800 */
[----:B------:R-:W-:Y:S01]  /*10a70*/  F2FP.F16.F32.PACK_AB R146, R26, R146 ;  /* 0x000000921a92723e */ /* 0x000fe200000000ff */
[----:B0-----:R-:W-:Y:S01]  /*10a80*/  FADD.FTZ R43, R35, R44 ;  /* 0x0000002c232b7221 */ /* 0x001fe20000010000 */
[----:B--2---:R-:W-:-:S05]  /*10a90*/  FADD.FTZ R26, R24, R39 ;  /* 0x00000027181a7221 */ /* 0x004fca0000010000 */
[----:B------:R-:W0:Y:S01]  /*10aa0*/  MUFU.EX2 R129, R129 ;  /* 0x0000008100817308 */ /* 0x000e220000000800 */
[----:B------:R-:W-:Y:S01]  /*10ab0*/  FFMA.FTZ R14, R70, R9, -R58 ;  /* 0x00000009460e7223 */ /* 0x000fe2000001083a */
[----:B------:R-:W-:Y:S01]  /*10ac0*/  F2FP.F16.F32.PACK_AB R140, R27, R140 ;  /* 0x0000008c1b8c723e */ /* 0x000fe200000000ff */
[----:B------:R-:W-:-:S05]  /*10ad0*/  FADD.FTZ R43, R134, R43 ;  /* 0x0000002b862b7221 */ /* 0x000fca0000010000 */
[----:B------:R-:W2:Y:S01]  /*10ae0*/  MUFU.EX2 R33, R33 ;  /* 0x0000002100217308 */ /* 0x000ea20000000800 */
[----:B----4-:R-:W-:Y:S01]  /*10af0*/  FADD.FTZ R27, R135, R26 ;  /* 0x0000001a871b7221 */ /* 0x010fe20000010000 */
[----:B------:R-:W-:-:S06]  /*10b00*/  FFMA.FTZ R125, R71, R9, -R58 ;  /* 0x00000009477d7223 */ /* 0x000fcc000001083a */
[----:B------:R-:W4:Y:S01]  /*10b10*/  MUFU.EX2 R3, R3 ;  /* 0x0000000300037308 */ /* 0x000f220000000800 */
[----:B------:R-:W-:Y:S01]  /*10b20*/  F2FP.F16.F32.PACK_AB R142, R30, R142 ;  /* 0x0000008e1e8e723e */ /* 0x000fe200000000ff */
[----:B------:R-:W-:-:S06]  /*10b30*/  FADD.FTZ R26, R32, R43 ;  /* 0x0000002b201a7221 */ /* 0x000fcc0000010000 */
[----:B------:R-:W3:Y:S01]  /*10b40*/  MUFU.EX2 R37, R37 ;  /* 0x0000002500257308 */ /* 0x000ee20000000800 */
[----:B-----5:R-:W-:Y:S01]  /*10b50*/  FADD.FTZ R30, R0, R27 ;  /* 0x0000001b001e7221 */ /* 0x020fe20000010000 */
[----:B------:R-:W-:-:S06]  /*10b60*/  FFMA.FTZ R25, R72, R9, -R58 ;  /* 0x0000000948197223 */ /* 0x000fcc000001083a */
[----:B------:R-:W5:Y:S01]  /*10b70*/  MUFU.EX2 R131, R131 ;  /* 0x0000008300837308 */ /* 0x000f620000000800 */
[----:B-1----:R-:W-:Y:S01]  /*10b80*/  FADD.FTZ R26, R31, R26 ;  /* 0x0000001a1f1a7221 */ /* 0x002fe20000010000 */
[----:B0-----:R-:W-:-:S06]  /*10b90*/  FADD.FTZ R30, R129, R30 ;  /* 0x0000001e811e7221 */ /* 0x001fcc0000010000 */
[----:B------:R-:W0:Y:S01]  /*10ba0*/  MUFU.EX2 R38, R38 ;  /* 0x0000002600267308 */ /* 0x000e220000000800 */
[----:B------:R-:W-:-:S07]  /*10bb0*/  FFMA.FTZ R73, R73, R9, -R58 ;  /* 0x0000000949497223 */ /* 0x000fce000001083a */
[----:B------:R-:W1:Y:S01]  /*10bc0*/  MUFU.EX2 R14, R14 ;  /* 0x0000000e000e7308 */ /* 0x000e620000000800 */
[----:B--2---:R-:W-:Y:S01]  /*10bd0*/  FADD.FTZ R26, R33, R26 ;  /* 0x0000001a211a7221 */ /* 0x004fe20000010000 */
[----:B----4-:R-:W-:-:S06]  /*10be0*/  FADD.FTZ R30, R3, R30 ;  /* 0x0000001e031e7221 */ /* 0x010fcc0000010000 */
[----:B------:R-:W2:Y:S01]  /*10bf0*/  MUFU.EX2 R41, R41 ;  /* 0x0000002900297308 */ /* 0x000ea20000000800 */
[----:B------:R-:W-:-:S07]  /*10c00*/  FFMA.FTZ R74, R74, R9, -R58 ;  /* 0x000000094a4a7223 */ /* 0x000fce000001083a */
[----:B------:R-:W4:Y:S01]  /*10c10*/  MUFU.EX2 R125, R125 ;  /* 0x0000007d007d7308 */ /* 0x000f220000000800 */
[----:B------:R-:W-:Y:S01]  /*10c20*/  F2FP.F16.F32.PACK_AB R138, R29, R138 ;  /* 0x0000008a1d8a723e */ /* 0x000fe200000000ff */
[----:B---3--:R-:W-:-:S06]  /*10c30*/  FADD.FTZ R27, R37, R26 ;  /* 0x0000001a251b7221 */ /* 0x008fcc0000010000 */
[----:B------:R-:W3:Y:S01]  /*10c40*/  MUFU.EX2 R42, R42 ;  /* 0x0000002a002a7308 */ /* 0x000ee20000000800 */
[----:B-----5:R-:W-:Y:S01]  /*10c50*/  FADD.FTZ R29, R131, R30 ;  /* 0x0000001e831d7221 */ /* 0x020fe20000010000 */
[----:B------:R-:W-:-:S06]  /*10c60*/  FFMA.FTZ R75, R75, R9, -R58 ;  /* 0x000000094b4b7223 */ /* 0x000fcc000001083a */
[----:B------:R-:W5:Y:S01]  /*10c70*/  MUFU.EX2 R25, R25 ;  /* 0x0000001900197308 */ /* 0x000f620000000800 */
[----:B------:R-:W-:Y:S01]  /*10c80*/  F2FP.F16.F32.PACK_AB R139, R8, R139 ;  /* 0x0000008b088b723e */ /* 0x000fe200000000ff */
[----:B0-----:R-:W-:-:S06]  /*10c90*/  FADD.FTZ R8, R38, R27 ;  /* 0x0000001b26087221 */ /* 0x001fcc0000010000 */
[----:B------:R-:W0:Y:S01]  /*10ca0*/  MUFU.EX2 R45, R45 ;  /* 0x0000002d002d7308 */ /* 0x000e220000000800 */
[----:B-1----:R-:W-:Y:S01]  /*10cb0*/  FADD.FTZ R26, R14, R29 ;  /* 0x0000001d0e1a7221 */ /* 0x002fe20000010000 */
[----:B------:R-:W-:-:S06]  /*10cc0*/  FFMA.FTZ R76, R76, R9, -R58 ;  /* 0x000000094c4c7223 */ /* 0x000fcc000001083a */
        /* <DEDUP_REMOVED lines=12> */
[----:B0-----:R-:W-:Y:S01]  /*10d90*/  FADD.FTZ R0, R45, R0 ;  /* 0x000000002d007221 */ /* 0x001fe20000010000 */
[----:B------:R-:W-:-:S06]  /*10da0*/  F2FP.F16.F32.PACK_AB R129, R3, R129 ;  /* 0x000000810381723e */ /* 0x000fcc00000000ff */
[----:B------:R-:W0:Y:S01]  /*10db0*/  MUFU.EX2 R50, R50 ;  /* 0x0000003200327308 */ /* 0x000e220000000800 */
[----:B-1----:R-:W-:-:S07]  /*10dc0*/  FADD.FTZ R3, R73, R26 ;  /* 0x0000001a49037221 */ /* 0x002fce0000010000 */
[----:B------:R-:W1:Y:S01]  /*10dd0*/  MUFU.EX2 R76, R76 ;  /* 0x0000004c004c7308 */ /* 0x000e620000000800 */
[----:B--2---:R-:W-:Y:S01]  /*10de0*/  FADD.FTZ R0, R47, R0 ;  /* 0x000000002f007221 */ /* 0x004fe20000010000 */
[----:B----4-:R-:W-:-:S06]  /*10df0*/  FADD.FTZ R8, R74, R3 ;  /* 0x000000034a087221 */ /* 0x010fcc0000010000 */
[----:B------:R-:W2:Y:S01]  /*10e00*/  MUFU.EX2 R54, R54 ;  /* 0x0000003600367308 */ /* 0x000ea20000000800 */
[----:B------:R-:W-:-:S07]  /*10e10*/  ISETP.GT.AND P2, PT, R12, R46, PT ;  /* 0x0000002e0c00720c */ /* 0x000fce0003f44270 */
[----:B------:R-:W4:Y:S01]  /*10e20*/  MUFU.EX2 R77, R77 ;  /* 0x0000004d004d7308 */ /* 0x000f220000000800 */
[----:B---3--:R-:W-:Y:S01]  /*10e30*/  FADD.FTZ R3, R49, R0 ;  /* 0x0000000031037221 */ /* 0x008fe20000010000 */
[----:B-----5:R-:W-:-:S06]  /*10e40*/  FADD.FTZ R27, R75, R8 ;  /* 0x000000084b1b7221 */ /* 0x020fcc0000010000 */
[----:B------:R-:W3:Y:S01]  /*10e50*/  MUFU.EX2 R58, R58 ;  /* 0x0000003a003a7308 */ /* 0x000ee20000000800 */
[----:B0-----:R-:W-:Y:S01]  /*10e60*/  FADD.FTZ R3, R50, R3 ;  /* 0x0000000332037221 */ /* 0x001fe20000010000 */
[----:B-1----:R-:W-:-:S03]  /*10e70*/  FADD.FTZ R0, R76, R27 ;  /* 0x0000001b4c007221 */ /* 0x002fc60000010000 */
[----:B--2---:R-:W-:Y:S01]  /*10e80*/  FADD.FTZ R8, R54, R3 ;  /* 0x0000000336087221 */ /* 0x004fe20000010000 */
[----:B------:R-:W-:Y:S01]  /*10e90*/  F2FP.F16.F32.PACK_AB R131, R14, R131 ;  /* 0x000000830e83723e */ /* 0x000fe200000000ff */
[----:B----4-:R-:W-:Y:S02]  /*10ea0*/  FADD.FTZ R0, R77, R0 ;  /* 0x000000004d007221 */ /* 0x010fe40000010000 */
[C---:B------:R-:W-:Y:S01]  /*10eb0*/  FADD.FTZ R3, R13.reuse, R8 ;  /* 0x000000080d037221 */ /* 0x040fe20000010000 */
[----:B------:R-:W-:Y:S01]  /*10ec0*/  F2FP.F16.F32.PACK_AB R122, R13, R54 ;  /* 0x000000360d7a723e */ /* 0x000fe200000000ff */
        /* <DEDUP_REMOVED lines=17> */
[----:B---3--:R-:W-:Y:S01]  /*10fe0*/  FADD.FTZ R0, R58, R0 ;  /* 0x000000003a007221 */ /* 0x008fe20000010000 */
        /* <DEDUP_REMOVED lines=29> */
[----:B------:R-:W-:Y:S01]  /*111c0*/  FMUL.FTZ R118, R118, R55 ;  /* 0x0000003776767220 */ /* 0x000fe20000410000 */
        /* <DEDUP_REMOVED lines=12> */
[----:B------:R-:W-:Y:S01]  /*11290*/  IADD3 R12, R12, -0x1, RZ ;  /* 0xffffffff0c0c7810 */ /* 0x000fe20007ffe0ff */
[----:B------:R-:W-:Y:S06]  /*112a0*/  @P2 BRA `(.L_x_2393) ;  /* 0xffffffd800402947 */ /* 0x000fec000383ffff */
.L_x_2383:
[----:B------:R-:W-:Y:S05]  /*112b0*/  WARPSYNC.ALL ;  /* 0x0000000000007948 */ /* 0x000fea0003800000 */
[----:B------:R-:W-:Y:S06]  /*112c0*/  BAR.ARV 0x8, 0x200 ;  /* 0x0208000000007b1d */ /* 0x000fec0000002000 */
[----:B------:R-:W-:Y:S05]  /*112d0*/  @!P0 BRA `(.L_x_2394) ;  /* 0x0000000000048947 */ /* 0x000fea0003800000 */
[----:B------:R-:W-:Y:S01]  /*112e0*/  BPT.TRAP 0x1 ;  /* 0x000000040000795c */ /* 0x000fe20000300000 */
.L_x_2394:
[----:B------:R-:W-:Y:S02]  /*112f0*/  LEA R13, R18, R2, 0x3 ;  /* 0x00000002120d7211 */ /* 0x000fe400078e18ff */
[----:B------:R-:W-:-:S04]  /*11300*/  SHF.L.U32 R4, R23, 0x1f, RZ ;  /* 0x0000001f17047819 */ /* 0x000fc800000006ff */
[----:B------:R0:W1:Y:S01]  /*11310*/  SYNCS.PHASECHK.TRANS64.TRYWAIT P2, [R13+URZ+0x16850], R4 ;  /* 0x016850040d0075a7 */ /* 0x000062000804017f */
[----:B------:R-:W-:Y:S05]  /*11320*/  @!P0 BRA `(.L_x_2395) ;  /* 0x0000000000048947 */ /* 0x000fea0003800000 */
[----:B------:R-:W-:Y:S01]  /*11330*/  BPT.TRAP 0x1 ;  /* 0x000000040000795c */ /* 0x000fe20000300000 */
.L_x_2395:
[----:B------:R-:W-:-:S05]  /*11340*/  VIADD R2, R2, 0x400 ;  /* 0x0000040002027836 */ /* 0x000fca0000000000 */
[----:B------:R-:W-:-:S04]  /*11350*/  SHF.R.U32.HI R2, RZ, 0x4, R2 ;  /* 0x00000004ff027819 */ /* 0x000fc80000011602 */
[----:B------:R-:W-:Y:S01]  /*11360*/  LOP3.LUT R5, R2, 0x3fff, RZ, 0xc0, !PT ;  /* 0x00003fff02057812 */ /* 0x000fe200078ec0ff */
[----:B-1----:R-:W-:Y:S06]  /*11370*/  @P2 BRA `(.L_x_2396) ;  /* 0x0000000000082947 */ /* 0x002fec0003800000 */
[----:B------:R-:W1:Y:S02]  /*11380*/  SYNCS.PHASECHK.TRANS64.TRYWAIT P0, [R13+URZ+0x16850], R4 ;  /* 0x016850040d0075a7 */ /* 0x000e64000800017f */
[----:B-1----:R-:W-:Y:S05]  /*11390*/  @!P0 BRA `(.L_x_2397) ;  /* 0x000000ac00d08947 */ /* 0x002fea0003800000 */
.L_x_2396:
[----:B01----:R-:W-:Y:S01]  /*113a0*/  IMAD R4, R18, 0x400, R5 ;  /* 0x0000040012047824 */ /* 0x003fe200078e0205 */
[----:B------:R-:W2:Y:S01]  /*113b0*/  LDL.LU R15, [R1+0x5c] ;  /* 0x00005c00010f7983 */ /* 0x000ea20000300800 */
[----:B------:R-:W-:Y:S01]  /*113c0*/  IMAD.MOV.U32 R5, RZ, RZ, 0x40000040 ;  /* 0x40000040ff057424 */ /* 0x000fe200078e00ff */
[----:B------:R-:W-:Y:S05]  /*113d0*/  WARPSYNC.ALL ;  /* 0x0000000000007948 */ /* 0x000fea0003800000 */
[C---:B------:R-:W-:Y:S01]  /*113e0*/  R2UR UR6, R4.reuse ;  /* 0x00000000040672ca */ /* 0x040fe200000e0000 */
[----:B------:R-:W-:Y:S01]  /*113f0*/  WARPGROUP.ARRIVE ;  /* 0x00000000000079c5 */ /* 0x000fe20000000000 */
[----:B------:R-:W-:Y:S01]  /*11400*/  R2UR UR7, R5 ;  /* 0x00000000050772ca */ /* 0x000fe200000e0000 */
[----:B------:R-:W-:Y:S01]  /*11410*/  VIADD R6, R4, 0x80 ;  /* 0x0000008004067836 */ /* 0x000fe20000000000 */
[----:B------:R-:W-:Y:S01]  /*11420*/  MOV R7, 0x40000040 ;  /* 0x4000004000077802 */ /* 0x000fe20000000f00 */
[----:B------:R-:W-:Y:S01]  /*11430*/  IMAD.MOV.U32 R5, RZ, RZ, 0x40000040 ;  /* 0x40000040ff057424 */ /* 0x000fe200078e00ff */
[----:B------:R-:W0:Y:S01]  /*11440*/  SHFL.BFLY PT, R2, R3, 0x2, 0x1f ;  /* 0x0c401f0003027f89 */ /* 0x000e2200000e0000 */
[----:B------:R-:W-:-:S05]  /*11450*/  VIADD R18, R18, 0x1 ;  /* 0x0000000112127836 */ /* 0x000fca0000000000 */
[----:B------:R-:W-:-:S03]  /*11460*/  ISETP.NE.AND P2, PT, R18, 0x2, PT ;  /* 0x000000021200780c */ /* 0x000fc60003f45270 */
[----:B------:R-:W-:Y:S01]  /*11470*/  HGMMA.64x64x16.F32 R88, R148, gdesc[UR4].tnspB, R88, gsb0 ;  /* 0x40e0000494587df0 */ /* 0x000fe20008000858 */
[----:B------:R-:W-:Y:S01]  /*11480*/  R2UR UR6, R6 ;  /* 0x00000000060672ca */ /* 0x000fe200000e0000 */
[----:B------:R-:W-:Y:S01]  /*11490*/  VIADD R6, R4, 0x100 ;  /* 0x0000010004067836 */ /* 0x000fe20000000000 */
[----:B------:R-:W-:Y:S01]  /*114a0*/  R2UR UR7, R7 ;  /* 0x00000000070772ca */ /* 0x000fe200000e0000 */
[----:B------:R-:W-:Y:S01]  /*114b0*/  IMAD.MOV.U32 R7, RZ, RZ, 0x40000040 ;  /* 0x40000040ff077424 */ /* 0x000fe200078e00ff */
[----:B------:R-:W-:Y:S01]  /*114c0*/  SEL R18, R18, RZ, P2 ;  /* 0x000000ff12127207 */ /* 0x000fe20001000000 */
[----:B0-----:R-:W-:Y:S01]  /*114d0*/  FADD.FTZ R2, R2, R3 ;  /* 0x0000000302027221 */ /* 0x001fe20000010000 */
        /* <DEDUP_REMOVED lines=11> */
[----:B------:R-:W-:Y:S02]  /*11590*/  R2UR UR6, R6 ;  /* 0x00000000060672ca */ /* 0x000fe400000e0000 */
[----:B------:R-:W-:Y:S01]  /*115a0*/  R2UR UR7, R7 ;  /* 0x00000000070772ca */ /* 0x000fe200000e0000 */
[----:B------:R-:W-:Y:S01]  /*115b0*/  IMAD.MOV.U32 R7, RZ, RZ, 0x40000040 ;  /* 0x40000040ff077424 */ /* 0x000fe200078e00ff */
[----:B------:R-:W-:Y:S01]  /*115c0*/  IADD3 R6, R4, 0x200, RZ ;  /* 0x0000020004067810 */ /* 0x000fe20007ffe0ff */
        /* <DEDUP_REMOVED lines=15> */
[----:B------:R-:W-:Y:S01]  /*116c0*/  VIADD R4, R4, 0x380 ;  /* 0x0000038004047836 */ /* 0x000fe20000000000 */
[----:B------:R-:W-:Y:S01]  /*116d0*/  MOV R7, 0x40000040 ;  /* 0x4000004000077802 */ /* 0x000fe20000000f00 */
[----:B------:R-:W-:Y:S02]  /*116e0*/  WARPGROUP.DEPBAR.LE gsb0, 0x0 ;  /* 0x00008000000079c5 */ /* 0x000fe40000010000 */
[----:B------:R-:W-:-:S08]  /*116f0*/  WARPGROUP.ARRIVE ;  /* 0x00000000000079c5 */ /* 0x000fd00000000000 */
[----:B------:R-:W-:Y:S01]  /*11700*/  HGMMA.64x64x16.F32 R88, R128, gdesc[UR4].tnspB, R88, gsb0 ;  /* 0x40e0000480587df0 */ /* 0x000fe20008000858 */
[----:B------:R-:W-:Y:S01]  /*11710*/  R2UR UR6, R6 ;  /* 0x00000000060672ca */ /* 0x000fe200000e0000 */
[----:B------:R-:W-:Y:S01]  /*11720*/  IMAD.MOV.U32 R6, RZ, RZ, RZ ;  /* 0x000000ffff067224 */ /* 0x000fe200078e00ff */
[----:B------:R-:W-:Y:S02]  /*11730*/  R2UR UR7, R7 ;  /* 0x00000000070772ca */ /* 0x000fe400000e0000 */
[----:B------:R-:W0:Y:S02]  /*11740*/  SHFL.BFLY PT, R7, R0, 0x2, 0x1f ;  /* 0x0c401f0000077f89 */ /* 0x000e2400000e0000 */
[----:B0-----:R-:W-:Y:S01]  /*11750*/  FADD.FTZ R7, R7, R0 ;  /* 0x0000000007077221 */ /* 0x001fe20000010000 */
[----:B------:R-:W-:-:S04]  /*11760*/  SEL R0, RZ, 0x1, P2 ;  /* 0x00000001ff007807 */ /* 0x000fc80001000000 */
[----:B------:R-:W-:Y:S01]  /*11770*/  LOP3.LUT R23, R23, R0, RZ, 0x3c, !PT ;  /* 0x0000000017177212 */ /* 0x000fe200078e3cff */
[----:B------:R-:W-:Y:S01]  /*11780*/  IMAD.MOV.U32 R0, RZ, RZ, -0x800000 ;  /* 0xff800000ff007424 */ /* 0x000fe200078e00ff */
[----:B------:R-:W-:Y:S02]  /*11790*/  WARPGROUP.DEPBAR.LE gsb0, 0x0 ;  /* 0x00008000000079c5 */ /* 0x000fe40000010000 */
[----:B------:R-:W-:-:S06]  /*117a0*/  WARPGROUP.ARRIVE ;  /* 0x00000000000079c5 */ /* 0x000fcc0000000000 */
[----:B------:R-:W-:Y:S01]  /*117b0*/  HGMMA.64x64x16.F32 R88, R124, gdesc[UR4].tnspB, R88, gsb0 ;  /* 0x40e000047c587df0 */ /* 0x000fe20008000858 */
[----:B------:R-:W-:Y:S02]  /*117c0*/  R2UR UR6, R4 ;  /* 0x00000000040672ca */ /* 0x000fe400000e0000 */
[----:B------:R-:W-:Y:S01]  /*117d0*/  R2UR UR7, R5 ;  /* 0x00000000050772ca */ /* 0x000fe200000e0000 */
[----:B------:R-:W0:Y:S04]  /*117e0*/  SHFL.BFLY PT, R4, R7, 0x1, 0x1f ;  /* 0x0c201f0007047f89 */ /* 0x000e2800000e0000 */
[----:B------:R-:W1:Y:S01]  /*117f0*/  SHFL.BFLY PT, R5, R2, 0x1, 0x1f ;  /* 0x0c201f0002057f89 */ /* 0x000e6200000e0000 */
[----:B0-----:R-:W-:Y:S01]  /*11800*/  FADD.FTZ R14, R7, R4 ;  /* 0x00000004070e7221 */ /* 0x001fe20000010000 */
[----:B------:R-:W-:Y:S01]  /*11810*/  @!P1 IADD3 R7, R13, 0x16860, RZ ;  /* 0x000168600d079810 */ /* 0x000fe20007ffe0ff */
[----:B-1----:R-:W-:-:S03]  /*11820*/  FADD.FTZ R12, R2, R5 ;  /* 0x00000005020c7221 */ /* 0x002fc60000010000 */
[----:B------:R-:W-:Y:S01]  /*11830*/  FSETP.NE.FTZ.AND P3, PT, R14, RZ, PT ;  /* 0x000000ff0e00720b */ /* 0x000fe20003f75000 */
[----:B------:R-:W-:Y:S01]  /*11840*/  IMAD.MOV.U32 R2, RZ, RZ, RZ ;  /* 0x000000ffff027224 */ /* 0x000fe200078e00ff */
[----:B------:R-:W-:Y:S02]  /*11850*/  @!P1 PRMT R7, RZ, 0x654, R7 ;  /* 0x00000654ff079816 */ /* 0x000fe40000000007 */
[----:B------:R-:W-:-:S09]  /*11860*/  FSETP.NE.FTZ.AND P0, PT, R12, RZ, PT ;  /* 0x000000ff0c00720b */ /* 0x000fd20003f15000 */
[----:B------:R-:W0:Y:S04]  /*11870*/  @P3 MUFU.LG2 R8, R14 ;  /* 0x0000000e00083308 */ /* 0x000e280000000c00 */
[C---:B------:R-:W-:Y:S01]  /*11880*/  @P0 FMUL.FTZ R5, R9.reuse, 0.69314718246459960938 ;  /* 0x3f31721809050820 */ /* 0x040fe20000410000 */
[----:B------:R-:W-:-:S03]  /*11890*/  @P3 FMUL.FTZ R9, R9, 0.69314718246459960938 ;  /* 0x3f31721809093820 */ /* 0x000fc60000410000 */
[----:B------:R-:W1:Y:S08]  /*118a0*/  @P0 MUFU.LG2 R4, R12 ;  /* 0x0000000c00040308 */ /* 0x000e700000000c00 */
[----:B------:R-:W2:Y:S01]  /*118b0*/  @P0 MUFU.RCP R2, R12 ;  /* 0x0000000c00020308 */ /* 0x000ea20000001000 */
[----:B0-----:R-:W-:-:S04]  /*118c0*/  @P3 FMUL.FTZ R8, R8, 0.69314718246459960938 ;  /* 0x3f31721808083820 */ /* 0x001fc80000410000 */
[----:B------:R-:W-:-:S03]  /*118d0*/  @P3 FFMA.FTZ R3, R9, R11, R8 ;  /* 0x0000000b09033223 */ /* 0x000fc60000010008 */
[----:B------:R-:W0:Y:S01]  /*118e0*/  @P3 MUFU.RCP R6, R14 ;  /* 0x0000000e00063308 */ /* 0x000e220000001000 */
[----:B-1----:R-:W-:-:S04]  /*118f0*/  @P0 FMUL.FTZ R4, R4, 0.69314718246459960938 ;  /* 0x3f31721804040820 */ /* 0x002fc80000410000 */
[----:B------:R-:W-:Y:S01]  /*11900*/  @P0 FFMA.FTZ R0, R5, R10, R4 ;  /* 0x0000000a05000223 */ /* 0x000fe20000010004 */
[----:B------:R-:W-:Y:S01]  /*11910*/  PLOP3.LUT P0, PT, PT, PT, PT, 0x8, 0x0 ;  /* 0x000000000000781c */ /* 0x000fe20003f0e170 */
        /* <DEDUP_REMOVED lines=37> */
.L_x_2333:
[----:B------:R-:W2:Y:S01]  /*11b70*/  LDL R48, [R1+0x54] ;  /* 0x0000540001307983 */ /* 0x000ea20000100800 */
[----:B------:R-:W-:Y:S05]  /*11b80*/  WARPSYNC.ALL ;  /* 0x0000000000007948 */ /* 0x000fea0003800000 */
[----:B------:R-:W0:Y:S01]  /*11b90*/  S2R R2, SR_TID.X ;  /* 0x0000000000027919 */ /* 0x000e220000002100 */
[----:B------:R-:W1:Y:S01]  /*11ba0*/  S2UR UR5, SR_CgaCtaId ;  /* 0x00000000000579c3 */ /* 0x000e620000008800 */
[----:B------:R-:W-:Y:S01]  /*11bb0*/  UMOV UR4, 0x400 ;  /* 0x0000040000047882 */ /* 0x000fe20000000000 */
[----:B------:R-:W-:Y:S01]  /*11bc0*/  BSSY B0, `(.L_x_2398) ;  /* 0x0000241000007945 */ /* 0x000fe20003800000 */
[----:B-1----:R-:W-:Y:S01]  /*11bd0*/  ULEA UR4, UR5, UR4, 0x18 ;  /* 0x0000000405047291 */ /* 0x002fe2000f8ec03f */
[----:B0-----:R-:W-:-:S05]  /*11be0*/  IADD3 R49, R2, -0x80, RZ ;  /* 0xffffff8002317810 */ /* 0x001fca0007ffe0ff */
[----:B------:R-:W-:Y:S01]  /*11bf0*/  IMAD.U32 R2, RZ, RZ, UR4 ;  /* 0x00000004ff027e24 */ /* 0x000fe2000f8e00ff */
[----:B------:R-:W-:Y:S01]  /*11c00*/  BAR.SYNC.DEFER_BLOCKING 0x5, 0x200 ;  /* 0x0148000000007b1d */ /* 0x000fe20000010000 */
[--C-:B------:R-:W-:Y:S02]  /*11c10*/  SHF.R.S32.HI R46, RZ, 0x1f, R49.reuse ;  /* 0x0000001fff2e7819 */ /* 0x100fe40000011431 */
[----:B------:R-:W-:Y:S02]  /*11c20*/  SHF.R.S32.HI R4, RZ, 0x1f, R49 ;  /* 0x0000001fff047819 */ /* 0x000fe40000011431 */
[-C--:B------:R-:W-:Y:S02]  /*11c30*/  LEA.HI R46, R46, R49.reuse, RZ, 0x3 ;  /* 0x000000312e2e7211 */ /* 0x080fe400078f18ff */
[----:B------:R-:W-:Y:S02]  /*11c40*/  LEA.HI R4, R4, R49, RZ, 0x3 ;  /* 0x0000003104047211 */ /* 0x000fe400078f18ff */
[----:B------:R-:W-:-:S02]  /*11c50*/  LOP3.LUT R46, R46, 0xfffffff8, RZ, 0xc0, !PT ;  /* 0xfffffff82e2e7812 */ /* 0x000fc400078ec0ff */
[----:B------:R-:W-:-:S03]  /*11c60*/  SHF.R.S32.HI R45, RZ, 0x3, R4 ;  /* 0x00000003ff2d7819 */ /* 0x000fc60000011404 */
[----:B------:R-:W-:-:S04]  /*11c70*/  IMAD.IADD R46, R49, 0x1, -R46 ;  /* 0x00000001312e7824 */ /* 0x000fc800078e0a2e */
[----:B------:R-:W-:Y:S01]  /*11c80*/  IMAD.SHL.U32 R44, R46, 0x8, RZ ;  /* 0x000000082e2c7824 */ /* 0x000fe200078e00ff */
[----:B------:R0:W1:Y:S04]  /*11c90*/  LDS.128 R28, [R2+0x168d0] ;  /* 0x0168d000021c7984 */ /* 0x0000680000000c00 */
        /* <DEDUP_REMOVED lines=12> */
[----:B-----5:R-:W-:Y:S02]  /*11d60*/  MOV R24, R2 ;  /* 0x0000000200187202 */ /* 0x020fe40000000f00 */
[----:B0-----:R-:W-:-:S03]  /*11d70*/  MOV R25, R5 ;  /* 0x0000000500197202 */ /* 0x001fc60000000f00 */
[----:B--2---:R-:W-:-:S03]  /*11d80*/  IMAD.WIDE R10, R6, 0x2, R24 ;  /* 0x00000002060a7825 */ /* 0x004fc600078e0218 */
[C---:B------:R-:W-:Y:S02]  /*11d90*/  IADD3 R27, P0, R10.reuse, 0x60, RZ ;  /* 0x000000600a1b7810 */ /* 0x040fe40007f1e0ff */
[----:B------:R-:W-:Y:S02]  /*11da0*/  IADD3 R13, P2, R10, 0x20, RZ ;  /* 0x000000200a0d7810 */ /* 0x000fe40007f5e0ff */
[----:B------:R-:W-:Y:S02]  /*11db0*/  IADD3.X R5, RZ, R11, RZ, P0, !PT ;  /* 0x0000000bff057210 */ /* 0x000fe400007fe4ff */
[----:B---3--:R-:W-:Y:S02]  /*11dc0*/  ISETP.NE.AND P0, PT, R26, RZ, PT ;  /* 0x000000ff1a00720c */ /* 0x008fe40003f05270 */
[----:B------:R-:W-:Y:S02]  /*11dd0*/  IADD3 R15, P1, R10, 0x40, RZ ;  /* 0x000000400a0f7810 */ /* 0x000fe40007f3e0ff */
[----:B------:R-:W-:Y:S01]  /*11de0*/  SEL R38, R26, UR4, P0 ;  /* 0x000000041a267c07 */ /* 0x000fe20008000000 */
[----:B------:R-:W-:Y:S05]  /*11df0*/  WARPSYNC.ALL ;  /* 0x0000000000007948 */ /* 0x000fea0003800000 */
[----:B------:R-:W-:Y:S01]  /*11e00*/  LOP3.LUT R9, R10, 0x380, RZ, 0xc0, !PT ;  /* 0x000003800a097812 */ /* 0x000fe200078ec0ff */
[----:B------:R-:W-:Y:S01]  /*11e10*/  IMAD.X R7, RZ, RZ, R11, P1 ;  /* 0x000000ffff077224 */ /* 0x000fe200008e060b */
        /* <DEDUP_REMOVED lines=9> */
[----:B------:R-:W-:Y:S01]  /*11eb0*/  LOP3.LUT R10, R9, R10, RZ, 0x3c, !PT ;  /* 0x0000000a090a7212 */ /* 0x000fe200078e3cff */
[----:B------:R-:W-:Y:S01]  /*11ec0*/  IMAD.X R9, RZ, RZ, R11, P2 ;  /* 0x000000ffff097224 */ /* 0x000fe200010e060b */
        /* <DEDUP_REMOVED lines=8> */
[----:B------:R-:W-:-:S02]  /*11f50*/  MOV R36, R6 ;  /* 0x0000000600247202 */ /* 0x000fc40000000f00 */
[----:B------:R-:W-:Y:S02]  /*11f60*/  MOV R33, R4 ;  /* 0x0000000400217202 */ /* 0x000fe40000000f00 */
[----:B------:R-:W-:Y:S02]  /*11f70*/  MOV R37, R8 ;  /* 0x0000000800257202 */ /* 0x000fe40000000f00 */
[----:B------:R-:W-:Y:S02]  /*11f80*/  F2FP.F16.F32.PACK_AB R4, R97, R96 ;  /* 0x000000606104723e */ /* 0x000fe400000000ff */
[----:B------:R-:W-:Y:S02]  /*11f90*/  F2FP.F16.F32.PACK_AB R5, R99, R98 ;  /* 0x000000626305723e */ /* 0x000fe400000000ff */
[----:B------:R-:W-:Y:S02]  /*11fa0*/  F2FP.F16.F32.PACK_AB R6, R101, R100 ;  /* 0x000000646506723e */ /* 0x000fe400000000ff */
[----:B------:R-:W-:-:S02]  /*11fb0*/  F2FP.F16.F32.PACK_AB R7, R103, R102 ;  /* 0x000000666707723e */ /* 0x000fc400000000ff */
[----:B------:R-:W-:Y:S02]  /*11fc0*/  F2FP.F16.F32.PACK_AB R8, R105, R104 ;  /* 0x000000686908723e */ /* 0x000fe400000000ff */
[----:B------:R-:W-:Y:S02]  /*11fd0*/  F2FP.F16.F32.PACK_AB R9, R107, R106 ;  /* 0x0000006a6b09723e */ /* 0x000fe400000000ff */
[----:B------:R-:W-:Y:S02]  /*11fe0*/  F2FP.F16.F32.PACK_AB R11, R111, R110 ;  /* 0x0000006e6f0b723e */ /* 0x000fe400000000ff */
[----:B------:R-:W-:Y:S02]  /*11ff0*/  ISETP.NE.U32.AND P3, PT, RZ, UR6, PT ;  /* 0x00000006ff007c0c */ /* 0x000fe4000bf65070 */
[----:B------:R-:W-:Y:S01]  /*12000*/  ISETP.NE.U32.AND P0, PT, RZ, UR4, PT ;  /* 0x00000004ff007c0c */ /* 0x000fe2000bf05070 */
[----:B------:R0:W-:Y:S01]  /*12010*/  STSM.16.M88.4 [R10], R12 ;  /* 0x0000000c0a007844 */ /* 0x0001e20000000200 */
[----:B------:R-:W-:-:S02]  /*12020*/  ISETP.NE.AND.EX P3, PT, RZ, UR7, PT, P3 ;  /* 0x00000007ff007c0c */ /* 0x000fc4000bf65330 */
[----:B------:R-:W-:Y:S01]  /*12030*/  IADD3 R26, P1, R34, UR4, RZ ;  /* 0x00000004221a7c10 */ /* 0x000fe2000ff3e0ff */
[----:B------:R-:W-:Y:S01]  /*12040*/  STSM.16.M88.4 [R37], R4 ;  /* 0x0000000425007844 */ /* 0x000fe20000000200 */
[----:B------:R-:W-:Y:S02]  /*12050*/  ISETP.NE.AND.EX P0, PT, RZ, UR5, PT, P0 ;  /* 0x00000005ff007c0c */ /* 0x000fe4000bf05300 */
[----:B------:R-:W-:Y:S02]  /*12060*/  IADD3.X R27, R35, UR5, RZ, P1, !PT ;  /* 0x00000005231b7c10 */ /* 0x000fe40008ffe4ff */
[----:B0-----:R-:W-:Y:S02]  /*12070*/  F2FP.F16.F32.PACK_AB R10, R109, R108 ;  /* 0x0000006c6d0a723e */ /* 0x001fe400000000ff */
[----:B------:R-:W-:Y:S02]  /*12080*/  F2FP.F16.F32.PACK_AB R12, R113, R112 ;  /* 0x00000070710c723e */ /* 0x000fe400000000ff */
[----:B------:R-:W-:Y:S01]  /*12090*/  F2FP.F16.F32.PACK_AB R13, R115, R114 ;  /* 0x00000072730d723e */ /* 0x000fe200000000ff */
[----:B------:R0:W-:Y:S01]  /*120a0*/  STSM.16.M88.4 [R36], R8 ;  /* 0x0000000824007844 */ /* 0x0001e20000000200 */
[----:B------:R-:W-:-:S02]  /*120b0*/  F2FP.F16.F32.PACK_AB R14, R117, R116 ;  /* 0x00000074750e723e */ /* 0x000fc400000000ff */
[----:B------:R-:W-:-:S05]  /*120c0*/  F2FP.F16.F32.PACK_AB R15, R119, R118 ;  /* 0x00000076770f723e */ /* 0x000fca00000000ff */
[----:B------:R1:W-:Y:S01]  /*120d0*/  STSM.16.M88.4 [R33], R12 ;  /* 0x0000000c21007844 */ /* 0x0003e20000000200 */
[----:B------:R-:W-:Y:S01]  /*120e0*/  BAR.SYNC.DEFER_BLOCKING 0x1, 0x180 ;  /* 0x0046000000007b1d */ /* 0x000fe20000010000 */
[----:B------:R-:W-:-:S05]  /*120f0*/  @P3 IADD3 R34, P1, R34, UR6, RZ ;  /* 0x0000000622223c10 */ /* 0x000fca000ff3e0ff */
[----:B------:R-:W-:Y:S01]  /*12100*/  ULDC UR6, c[0x0][0xa88] ;  /* 0x0002a20000067ab9 */ /* 0x000fe20000000800 */
[----:B------:R-:W-:Y:S01]  /*12110*/  @P3 IADD3.X R35, R35, UR7, RZ, P1, !PT ;  /* 0x0000000723233c10 */ /* 0x000fe20008ffe4ff */
[----:B------:R-:W-:Y:S01]  /*12120*/  IMAD.U32 R47, RZ, RZ, UR6 ;  /* 0x00000006ff2f7e24 */ /* 0x000fe2000f8e00ff */
[----:B------:R-:W-:Y:S01]  /*12130*/  ISETP.GT.AND P2, PT, R38, 0x1, PT ;  /* 0x000000012600780c */ /* 0x000fe20003f44270 */
[----:B0-----:R-:W0:Y:S01]  /*12140*/  LDC R8, c[0x0][0xbe8] ;  /* 0x0002fa00ff087b82 */ /* 0x001e220000000800 */
[----:B------:R2:W5:Y:S04]  /*12150*/  @P0 LDG.E R28, desc[UR40][R26.64] ;  /* 0x000000281a1c0981 */ /* 0x000568000c1e1900 */
[----:B------:R2:W5:Y:S01]  /*12160*/  @P3 LDG.E R47, desc[UR40][R34.64] ;  /* 0x00000028222f3981 */ /* 0x000562000c1e1900 */
[----:B------:R-:W-:-:S04]  /*12170*/  MOV R6, 0x9b8 ;  /* 0x000009b800067802 */ /* 0x000fc80000000f00 */
[----:B------:R-:W-:Y:S02]  /*12180*/  SEL R6, R6, 0x978, P2 ;  /* 0x0000097806067807 */ /* 0x000fe40001000000 */
[----:B0-----:R-:W-:Y:S02]  /*12190*/  ISETP.NE.AND P1, PT, R8, 0x1, PT ;  /* 0x000000010800780c */ /* 0x001fe40003f25270 */
[----:B-1----:R2:W0:Y:S08]  /*121a0*/  LDC.64 R12, c[0x0][R6+0x220] ;  /* 0x00008800060c7b82 */ /* 0x0024300000000a00 */
[----:B------:R2:W1:Y:S08]  /*121b0*/  LDC.64 R14, c[0x0][R6+0x218] ;  /* 0x00008600060e7b82 */ /* 0x0004700000000a00 */
[----:B------:R2:W3:Y:S01]  /*121c0*/  LDC.64 R10, c[0x0][R6+0x228] ;  /* 0x00008a00060a7b82 */ /* 0x0004e20000000a00 */
[----:B------:R-:W-:Y:S05]  /*121d0*/  @P3 BRA `(.L_x_2400) ;  /* 0x0000000000103947 */ /* 0x000fea0003800000 */
[----:B------:R-:W-:Y:S05]  /*121e0*/  @!P0 BRA `(.L_x_2400) ;  /* 0x00000000000c8947 */ /* 0x000fea0003800000 */
[----:B------:R-:W4:Y:S04]  /*121f0*/  LDG.E R4, desc[UR40][R26.64] ;  /* 0x000000281a047981 */ /* 0x000f28000c1e1900 */
[----:B-----5:R-:W4:Y:S02]  /*12200*/  LDG.E R47, desc[UR40][R26.64+0x4] ;  /* 0x000004281a2f7981 */ /* 0x020f24000c1e1900 */
[----:B----4-:R-:W-:-:S07]  /*12210*/  IMAD.IADD R47, R47, 0x1, -R4 ;  /* 0x000000012f2f7824 */ /* 0x010fce00078e0a04 */
.L_x_2400:
[----:B------:R-:W1:Y:S04]  /*12220*/  LDL R50, [R1+0x50] ;  /* 0x0000500001327983 */ /* 0x000e680000100800 */
[----:B--2---:R-:W2:Y:S04]  /*12230*/  LDL R26, [R1+0x4c] ;  /* 0x00004c00011a7983 */ /* 0x004ea80000100800 */
[----:B------:R-:W2:Y:S04]  /*12240*/  LDL R51, [R1+0x28] ;  /* 0x0000280001337983 */ /* 0x000ea80000100800 */
[----:B------:R-:W4:Y:S01]  /*12250*/  LDL R49, [R1+0x60] ;  /* 0x0000600001317983 */ /* 0x000f220000100800 */
[----:B------:R-:W3:Y:S03]  /*12260*/  LDC.64 R6, c[0x0][R6+0x210] ;  /* 0x0000840006067b82 */ /* 0x000ee60000000a00 */
[----:B------:R-:W3:Y:S01]  /*12270*/  LDL R38, [R1+0x68] ;  /* 0x0000680001267983 */ /* 0x000ee20000100800 */
[----:B------:R-:W-:-:S04]  /*12280*/  ISETP.NE.U32.AND P0, PT, RZ, UR4, PT ;  /* 0x00000004ff007c0c */ /* 0x000fc8000bf05070 */
[----:B------:R-:W4:Y:S01]  /*12290*/  @P1 LDC R34, c[0x0][0xbec] ;  /* 0x0002fb00ff221b82 */ /* 0x000f220000000800 */
[----:B------:R-:W-:-:S04]  /*122a0*/  ISETP.NE.AND.EX P0, PT, RZ, UR5, PT, P0 ;  /* 0x00000005ff007c0c */ /* 0x000fc8000bf05300 */
[----:B------:R-:W-:-:S03]  /*122b0*/  SEL R9, R48, RZ, !P0 ;  /* 0x000000ff30097207 */ /* 0x000fc60004000000 */
[----:B------:R-:W3:Y:S01]  /*122c0*/  @P1 LDC R37, c[0x0][0xbf0] ;  /* 0x0002fc00ff251b82 */ /* 0x000ee20000000800 */
[----:B------:R-:W-:-:S07]  /*122d0*/  SEL R27, R32, RZ, !P0 ;  /* 0x000000ff201b7207 */ /* 0x000fce0004000000 */
[----:B------:R-:W0:Y:S02]  /*122e0*/  LDC.64 R4, c[0x0][0xba8] ;  /* 0x0002ea00ff047b82 */ /* 0x000e240000000a00 */
[----:B0-----:R-:W-:Y:S01]  /*122f0*/  IMAD R13, R13, R9, RZ ;  /* 0x000000090d0d7224 */ /* 0x001fe200078e02ff */
[----:B------:R-:W0:Y:S03]  /*12300*/  S2R R36, SR_TID.X ;  /* 0x0000000000247919 */ /* 0x000e260000002100 */
[C---:B------:R-:W-:Y:S02]  /*12310*/  IMAD R35, R12.reuse, R27, R13 ;  /* 0x0000001b0c237224 */ /* 0x040fe400078e020d */
[----:B------:R-:W-:-:S04]  /*12320*/  IMAD.WIDE.U32 R12, R12, R9, RZ ;  /* 0x000000090c0c7225 */ /* 0x000fc800078e00ff */
[----:B------:R-:W-:Y:S01]  /*12330*/  IMAD.IADD R35, R13, 0x1, R35 ;  /* 0x000000010d237824 */ /* 0x000fe200078e0223 */
[----:B------:R-:W3:Y:S08]  /*12340*/  @!P2 LDC R4, c[0x0][0xb50] ;  /* 0x0002d400ff04ab82 */ /* 0x000ef00000000800 */
[----:B------:R-:W3:Y:S01]  /*12350*/  @!P2 LDC R5, c[0x0][0xb54] ;  /* 0x0002d500ff05ab82 */ /* 0x000ee20000000800 */
[----:B0-----:R-:W-:-:S05]  /*12360*/  VIADD R40, R36, 0xffffff80 ;  /* 0xffffff8024287836 */ /* 0x001fca0000000000 */
[----:B------:R-:W-:-:S04]  /*12370*/  SHF.R.S32.HI R36, RZ, 0x1f, R40 ;  /* 0x0000001fff247819 */ /* 0x000fc80000011428 */
[----:B------:R-:W-:-:S04]  /*12380*/  LEA.HI R36, R36, R40, RZ, 0x7 ;  /* 0x0000002824247211 */ /* 0x000fc800078f38ff */
[----:B------:R-:W-:Y:S01]  /*12390*/  LOP3.LUT R36, R36, 0xffffff80, RZ, 0xc0, !PT ;  /* 0xffffff8024247812 */ /* 0x000fe200078ec0ff */
[----:B-----5:R-:W-:-:S03]  /*123a0*/  IMAD R47, R47, R8, RZ ;  /* 0x000000082f2f7224 */ /* 0x020fc600078e02ff */
[----:B------:R-:W-:Y:S01]  /*123b0*/  IADD3 R36, R40, -R36, RZ ;  /* 0x8000002428247210 */ /* 0x000fe20007ffe0ff */
[-C--:B-1----:R-:W-:Y:S02]  /*123c0*/  IMAD R33, R15, R50.reuse, RZ ;  /* 0x000000320f217224 */ /* 0x082fe400078e02ff */
[----:B------:R-:W-:-:S04]  /*123d0*/  IMAD.WIDE.U32 R14, R14, R50, RZ ;  /* 0x000000320e0e7225 */ /* 0x000fc800078e00ff */
[----:B--2---:R-:W-:Y:S01]  /*123e0*/  IMAD.IADD R39, R26, 0x1, R51 ;  /* 0x000000011a277824 */ /* 0x004fe200078e0233 */
[----:B------:R-:W-:Y:S02]  /*123f0*/  IADD3 R26, P0, P3, R12, R14, R28 ;  /* 0x0000000e0c1a7210 */ /* 0x000fe40007b1e01c */
[----:B----4-:R-:W-:Y:S01]  /*12400*/  SEL R27, R49, RZ, P2 ;  /* 0x000000ff311b7207 */ /* 0x010fe20001000000 */
[----:B------:R-:W-:-:S04]  /*12410*/  @P1 IMAD.HI.U32 R14, R39, R34, RZ ;  /* 0x00000022270e1227 */ /* 0x000fc800078e00ff */
[----:B------:R-:W-:Y:S01]  /*12420*/  IMAD.IADD R32, R15, 0x1, R33 ;  /* 0x000000010f207824 */ /* 0x000fe200078e0221 */
[----:B------:R-:W-:Y:S01]  /*12430*/  MOV R15, R39 ;  /* 0x00000027000f7202 */ /* 0x000fe20000000f00 */
[----:B---3--:R-:W-:Y:S01]  /*12440*/  IMAD R33, R11, R27, RZ ;  /* 0x0000001b0b217224 */ /* 0x008fe200078e02ff */
        /* <DEDUP_REMOVED lines=15> */
[----:B------:R-:W-:-:S04]  /*12540*/  LEA R10, P0, R6, R4, 0x2 ;  /* 0x00000004060a7211 */ /* 0x000fc800078010ff */
[----:B------:R-:W-:Y:S01]  /*12550*/  LEA.HI.X R7, R6, R5, R7, 0x2, P0 ;  /* 0x0000000506077211 */ /* 0x000fe200000f1407 */
[----:B------:R-:W-:Y:S01]  /*12560*/  SHFL.IDX PT, R4, R10, RZ, 0x1c1f ;  /* 0x001c1fff0a047589 */ /* 0x000fe200000e0000 */
[----:B------:R-:W-:-:S03]  /*12570*/  IMAD.IADD R26, R38, 0x1, R51 ;  /* 0x00000001261a7824 */ /* 0x000fc600078e0233 */
[----:B------:R-:W0:Y:S04]  /*12580*/  SHFL.IDX PT, R5, R7, RZ, 0x1c1f ;  /* 0x001c1fff07057589 */ /* 0x000e2800000e0000 */
[----:B------:R-:W-:Y:S04]  /*12590*/  SHFL.IDX PT, R12, R10, 0x1, 0x1c1f ;  /* 0x003c1f000a0c7f89 */ /* 0x000fe800000e0000 */
        /* <DEDUP_REMOVED lines=43> */
[----:B------:R-:W-:-:S03]  /*12850*/  IMAD.IADD R14, R51, 0x1, R0 ;  /* 0x00000001330e7824 */ /* 0x000fc600078e0200 */
        /* <DEDUP_REMOVED lines=9> */
[----:B0-----:R-:W-:Y:S01]  /*128f0*/  @P1 IMAD.HI.U32 R0, R14, R13, RZ ;  /* 0x0000000d0e001227 */ /* 0x001fe200078e00ff */
[----:B------:R-:W-:-:S03]  /*12900*/  MOV R3, R14 ;  /* 0x0000000e00037202 */ /* 0x000fc60000000f00 */
[----:B------:R-:W-:Y:S01]  /*12910*/  IMAD R12, R12, UR4, RZ ;  /* 0x000000040c0c7c24 */ /* 0x000fe2000f8e02ff */
[----:B-1----:R-:W-:Y:S01]  /*12920*/  @P1 SHF.R.U32.HI R3, RZ, R15, R0 ;  /* 0x0000000fff031219 */ /* 0x002fe20000011600 */
[----:B------:R-:W-:-:S04]  /*12930*/  IMAD.WIDE.U32 R10, R9, UR4, R10 ;  /* 0x00000004090a7c25 */ /* 0x000fc8000f8e000a */
[----:B------:R-:W-:Y:S02]  /*12940*/  IMAD R13, R9, UR5, R12 ;  /* 0x00000005090d7c24 */ /* 0x000fe4000f8e020c */
[----:B------:R-:W-:Y:S01]  /*12950*/  VIADD R0, R2, 0x16820 ;  /* 0x0001682002007836 */ /* 0x000fe20000000000 */
[----:B------:R-:W-:Y:S01]  /*12960*/  SHF.R.S32.HI R9, RZ, 0x1f, R3 ;  /* 0x0000001fff097819 */ /* 0x000fe20000011403 */
[----:B------:R-:W-:Y:S01]  /*12970*/  IMAD.IADD R11, R11, 0x1, R13 ;  /* 0x000000010b0b7824 */ /* 0x000fe200078e020d */
[----:B------:R-:W-:Y:S01]  /*12980*/  ULDC.64 UR4, c[0x0][0xae0] ;  /* 0x0002b80000047ab9 */ /* 0x000fe20000000a00 */
[----:B------:R-:W-:Y:S01]  /*12990*/  IMAD.MOV R13, RZ, RZ, -R3 ;  /* 0x000000ffff0d7224 */ /* 0x000fe200078e0a03 */
[----:B------:R-:W-:Y:S01]  /*129a0*/  PRMT R0, RZ, 0x654, R0 ;  /* 0x00000654ff007816 */ /* 0x000fe20000000000 */
[----:B------:R-:W-:Y:S02]  /*129b0*/  IMAD R12, R9, UR4, RZ ;  /* 0x00000004090c7c24 */ /* 0x000fe4000f8e02ff */
[----:B------:R-:W-:Y:S01]  /*129c0*/  IMAD R13, R8, R13, R14 ;  /* 0x0000000d080d7224 */ /* 0x000fe200078e020e */
[----:B--2---:R0:W-:Y:S01]  /*129d0*/  SYNCS.ARRIVE.TRANS64.RED.A1T0 RZ, [R0+URZ], RZ ;  /* 0x000000ff00ff79a7 */ /* 0x0041e2000810043f */
[----:B------:R-:W-:-:S02]  /*129e0*/  IMAD R15, R3, UR5, R12 ;  /* 0x00000005030f7c24 */ /* 0x000fc4000f8e020c */
[----:B------:R-:W-:Y:S01]  /*129f0*/  IMAD.WIDE.U32 R8, R3, UR4, R10 ;  /* 0x0000000403087c25 */ /* 0x000fe2000f8e000a */
        /* <DEDUP_REMOVED lines=28> */
[C-C-:B--2---:R-:W-:Y:S02]  /*12bc0*/  @!P2 LEA.HI.X R3, R44.reuse, R0, R43.reuse, 0x1, P5 ;  /* 0x000000002c03a211 */ /* 0x144fe400028f0c2b */
[----:B------:R-:W0:Y:S01]  /*12bd0*/  SHFL.IDX PT, R0, R41, 0x3, 0x181f ;  /* 0x00781f0029007f89 */ /* 0x000e2200000e0000 */
[C---:B---3--:R-:W-:Y:S02]  /*12be0*/  @!P4 LEA R45, P5, R44.reuse, R14, 0x1 ;  /* 0x0000000e2c2dc211 */ /* 0x048fe400078a08ff */
[----:B------:R-:W-:Y:S01]  /*12bf0*/  @!P2 MOV R9, R3 ;  /* 0x000000030009a202 */ /* 0x000fe20000000f00 */
        /* <DEDUP_REMOVED lines=9> */
.L_x_2598:
[----:B------:R-:W-:-:S05]  /*12c90*/  VIADD R42, R42, 0x90 ;  /* 0x000000902a2a7836 */ /* 0x000fca0000000000 */
[----:B------:R-:W-:-:S13]  /*12ca0*/  ISETP.GE.OR P0, PT, R42, R47, P0 ;  /* 0x0000002f2a00720c */ /* 0x000fda0000706670 */
[----:B------:R-:W-:Y:S05]  /*12cb0*/  @P0 BRA `(.L_x_2403) ;  /* 0x0000001000c40947 */ /* 0x000fea0003800000 */
[----:B------:R-:W-:-:S04]  /*12cc0*/  LEA R14, P0, R44, R14, 0x1 ;  /* 0x0000000e2c0e7211 */ /* 0x000fc800078008ff */
[----:B------:R-:W-:-:S05]  /*12cd0*/  LEA.HI.X R15, R44, R0, R43, 0x1, P0 ;  /* 0x000000002c0f7211 */ /* 0x000fca00000f0c2b */
[----:B------:R0:W-:Y:S01]  /*12ce0*/  ST.E.128 desc[UR40][R14.64], R36 ;  /* 0x000000240e007985 */ /* 0x0001e2000c101d28 */
[----:B------:R-:W-:Y:S05]  /*12cf0*/  BRA `(.L_x_2403) ;  /* 0x0000001000b47947 */ /* 0x000fea0003800000 */
.L_x_2401:
[----:B------:R-:W2:Y:S01]  /*12d00*/  LDL R43, [R1+0x38] ;  /* 0x00003800012b7983 */ /* 0x000ea20000100800 */
[----:B------:R-:W1:Y:S01]  /*12d10*/  @P1 LDC R10, c[0x0][0xbec] ;  /* 0x0002fb00ff0a1b82 */ /* 0x000e620000000800 */
[----:B------:R-:W-:Y:S01]  /*12d20*/  ULDC.64 UR4, c[0x0][0xb08] ;  /* 0x0002c20000047ab9 */ /* 0x000fe20000000a00 */
[----:B0-----:R-:W-:Y:S01]  /*12d30*/  SHF.R.S32.HI R0, RZ, 0x1f, R9 ;  /* 0x0000001fff007819 */ /* 0x001fe20000011409 */
[----:B------:R-:W-:-:S05]  /*12d40*/  IMAD R11, R11, UR4, RZ ;  /* 0x000000040b0b7c24 */ /* 0x000fca000f8e02ff */
[----:B------:R-:W0:Y:S01]  /*12d50*/  @P1 LDC R13, c[0x0][0xbf0] ;  /* 0x0002fc00ff0d1b82 */ /* 0x000e220000000800 */
[C---:B------:R-:W-:Y:S01]  /*12d60*/  IMAD.WIDE.U32 R4, R28.reuse, UR4, RZ ;  /* 0x000000041c047c25 */ /* 0x040fe2000f8e00ff */
[----:B------:R-:W-:Y:S01]  /*12d70*/  MOV R3, R39 ;  /* 0x0000002700037202 */ /* 0x000fe20000000f00 */
[----:B------:R-:W-:Y:S02]  /*12d80*/  ULDC.64 UR6, c[0x0][0xb30] ;  /* 0x0002cc0000067ab9 */ /* 0x000fe40000000a00 */
[----:B------:R-:W-:Y:S01]  /*12d90*/  IMAD R11, R28, UR5, R11 ;  /* 0x000000051c0b7c24 */ /* 0x000fe2000f8e020b */
[----:B------:R-:W-:-:S03]  /*12da0*/  ULDC.64 UR4, c[0x0][0xb38] ;  /* 0x0002ce0000047ab9 */ /* 0x000fc60000000a00 */
[----:B------:R-:W-:Y:S02]  /*12db0*/  IMAD.IADD R5, R5, 0x1, R11 ;  /* 0x0000000105057824 */ /* 0x000fe400078e020b */
[----:B------:R-:W-:-:S04]  /*12dc0*/  IMAD.WIDE.U32 R4, R50, UR4, R4 ;  /* 0x0000000432047c25 */ /* 0x000fc8000f8e0004 */
[----:B------:R-:W-:Y:S01]  /*12dd0*/  IMAD R5, R50, UR5, R5 ;  /* 0x0000000532057c24 */ /* 0x000fe2000f8e0205 */
[----:B------:R-:W-:Y:S01]  /*12de0*/  ULDC.64 UR4, c[0x0][0xb40] ;  /* 0x0002d00000047ab9 */ /* 0x000fe20000000a00 */
[----:B-1----:R-:W-:-:S04]  /*12df0*/  @P1 IMAD.HI.U32 R10, R39, R10, RZ ;  /* 0x0000000a270a1227 */ /* 0x002fc800078e00ff */
[----:B------:R-:W-:Y:S01]  /*12e00*/  IMAD R0, R0, UR4, RZ ;  /* 0x0000000400007c24 */ /* 0x000fe2000f8e02ff */
[----:B0-----:R-:W-:Y:S01]  /*12e10*/  @P1 SHF.R.U32.HI R3, RZ, R13, R10 ;  /* 0x0000000dff031219 */ /* 0x001fe2000001160a */
[----:B------:R-:W-:-:S04]  /*12e20*/  IMAD.WIDE.U32 R4, R9, UR4, R4 ;  /* 0x0000000409047c25 */ /* 0x000fc8000f8e0004 */
[----:B------:R-:W-:Y:S01]  /*12e30*/  IMAD R7, R9, UR5, R0 ;  /* 0x0000000509077c24 */ /* 0x000fe2000f8e0200 */
[----:B------:R-:W-:Y:S01]  /*12e40*/  SHF.R.S32.HI R0, RZ, 0x1f, R3 ;  /* 0x0000001fff007819 */ /* 0x000fe20000011403 */
[----:B------:R-:W-:Y:S02]  /*12e50*/  ULDC.64 UR4, c[0x0][0xb48] ;  /* 0x0002d20000047ab9 */ /* 0x000fe40000000a00 */
        /* <DEDUP_REMOVED lines=10> */
[----:B------:R-:W-:Y:S02]  /*12f00*/  VIADD R3, R2, 0x16820 ;  /* 0x0001682002037836 */ /* 0x000fe40000000000 */
[----:B------:R-:W-:Y:S02]  /*12f10*/  IMAD R0, R0, UR4, RZ ;  /* 0x0000000400007c24 */ /* 0x000fe4000f8e02ff */
[----:B------:R-:W-:Y:S01]  /*12f20*/  IMAD.IADD R5, R5, 0x1, R9 ;  /* 0x0000000105057824 */ /* 0x000fe200078e0209 */
[----:B------:R-:W-:Y:S01]  /*12f30*/  PRMT R8, RZ, 0x654, R3 ;  /* 0x00000654ff087816 */ /* 0x000fe20000000003 */
[C---:B------:R-:W-:Y:S02]  /*12f40*/  IMAD R3, R7.reuse, UR5, R0 ;  /* 0x0000000507037c24 */ /* 0x040fe4000f8e0200 */
[----:B------:R-:W-:Y:S01]  /*12f50*/  IMAD.WIDE.U32 R4, R7, UR4, R4 ;  /* 0x0000000407047c25 */ /* 0x000fe2000f8e0004 */
[----:B------:R-:W-:Y:S01]  /*12f60*/  ULDC.64 UR4, c[0x0][0xb00] ;  /* 0x0002c00000047ab9 */ /* 0x000fe20000000a00 */
[----:B------:R0:W-:Y:S03]  /*12f70*/  SYNCS.ARRIVE.TRANS64.RED.A1T0 RZ, [R8+URZ], RZ ;  /* 0x000000ff08ff79a7 */ /* 0x0001e6000810043f */
[----:B------:R-:W-:-:S02]  /*12f80*/  IADD3 R3, R5, R3, RZ ;  /* 0x0000000305037210 */ /* 0x000fc40007ffe0ff */
[----:B------:R-:W-:Y:S01]  /*12f90*/  LEA R0, P0, R4, UR4, 0x2 ;  /* 0x0000000404007c11 */ /* 0x000fe2000f8010ff */
[----:B------:R-:W-:-:S03]  /*12fa0*/  UMOV UR4, 0xffffffff ;  /* 0xffffffff00047882 */ /* 0x000fc60000000000 */
[----:B------:R-:W-:Y:S01]  /*12fb0*/  LEA.HI.X R4, R4, UR5, R3, 0x2, P0 ;  /* 0x0000000504047c11 */ /* 0x000fe200080f1403 */
[C---:B--2---:R-:W-:Y:S01]  /*12fc0*/  VIADD R28, R43.reuse, 0x20 ;  /* 0x000000202b1c7836 */ /* 0x044fe20000000000 */
[C---:B------:R-:W-:Y:S01]  /*12fd0*/  IADD3 R7, R43.reuse, 0x8, RZ ;  /* 0x000000082b077810 */ /* 0x040fe20007ffe0ff */
[C---:B------:R-:W-:Y:S02]  /*12fe0*/  VIADD R33, R43.reuse, 0x28 ;  /* 0x000000282b217836 */ /* 0x040fe40000000000 */
[C---:B------:R-:W-:Y:S02]  /*12ff0*/  VIADD R35, R43.reuse, 0x30 ;  /* 0x000000302b237836 */ /* 0x040fe40000000000 */
[C---:B------:R-:W-:Y:S02]  /*13000*/  VIADD R37, R43.reuse, 0x38 ;  /* 0x000000382b257836 */ /* 0x040fe40000000000 */
[C---:B------:R-:W-:Y:S02]  /*13010*/  VIADD R39, R43.reuse, 0x10 ;  /* 0x000000102b277836 */ /* 0x040fe40000000000 */
[----:B------:R-:W-:Y:S01]  /*13020*/  VIADD R41, R43, 0x18 ;  /* 0x000000182b297836 */ /* 0x000fe20000000000 */
[----:B------:R-:W-:-:S02]  /*13030*/  SHF.R.S32.HI R32, RZ, 0x1f, R28 ;  /* 0x0000001fff207819 */ /* 0x000fc4000001141c */
[----:B------:R-:W-:Y:S02]  /*13040*/  SHF.R.S32.HI R34, RZ, 0x1f, R33 ;  /* 0x0000001fff227819 */ /* 0x000fe40000011421 */
        /* <DEDUP_REMOVED lines=8> */
.L_x_2601:
        /* <DEDUP_REMOVED lines=8> */
[----:B-1----:R-:W-:Y:S02]  /*13150*/  @!P3 IMAD.MOV.U32 R15, RZ, RZ, R3 ;  /* 0x000000ffff0fb224 */ /* 0x002fe400078e0003 */
[-C--:B--2---:R-:W-:Y:S01]  /*13160*/  @!P1 LEA R10, P5, R7, R14.reuse, 0x2 ;  /* 0x0000000e070a9211 */ /* 0x084fe200078a10ff */
[----:B------:R-:W-:Y:S01]  /*13170*/  @!P3 IMAD.WIDE R8, R43, 0x4, R14 ;  /* 0x000000042b08b825 */ /* 0x000fe200078e020e */
[----:B------:R-:W-:Y:S02]  /*13180*/  @!P0 LEA R12, P2, R39, R14, 0x2 ;  /* 0x0000000e270c8211 */ /* 0x000fe400078410ff */
[-C--:B------:R-:W-:Y:S02]  /*13190*/  @!P1 LEA.HI.X R11, R7, R3.reuse, R40, 0x2, P5 ;  /* 0x00000003070b9211 */ /* 0x080fe400028f1428 */
[----:B------:R1:W-:Y:S01]  /*131a0*/  @!P3 ST.E.64 desc[UR40][R8.64], R20 ;  /* 0x000000140800b985 */ /* 0x0003e2000c101b28 */
[----:B------:R-:W-:Y:S02]  /*131b0*/  ISETP.GE.AND P3, PT, R28, UR4, PT ;  /* 0x000000041c007c0c */ /* 0x000fe4000bf66270 */
[----:B------:R-:W-:Y:S01]  /*131c0*/  @!P0 LEA.HI.X R13, R39, R3, R42, 0x2, P2 ;  /* 0x00000003270d8211 */ /* 0x000fe200010f142a */
[----:B------:R2:W-:Y:S01]  /*131d0*/  @!P1 ST.E.64 desc[UR40][R10.64], R92 ;  /* 0x0000005c0a009985 */ /* 0x0005e2000c101b28 */
[----:B------:R-:W-:-:S02]  /*131e0*/  ISETP.GE.AND P2, PT, R33, UR4, PT ;  /* 0x0000000421007c0c */ /* 0x000fc4000bf46270 */
[-C--:B------:R-:W-:Y:S01]  /*131f0*/  @!P4 LEA R24, P5, R41, R14.reuse, 0x2 ;  /* 0x0000000e2918c211 */ /* 0x080fe200078a10ff */
[----:B------:R3:W-:Y:S01]  /*13200*/  @!P0 ST.E.64 desc[UR40][R12.64], R96 ;  /* 0x000000600c008985 */ /* 0x0007e2000c101b28 */
[----:B------:R-:W-:Y:S02]  /*13210*/  ISETP.GE.AND P1, PT, R35, UR4, PT ;  /* 0x0000000423007c0c */ /* 0x000fe4000bf26270 */
[----:B------:R-:W-:Y:S02]  /*13220*/  ISETP.GE.AND P0, PT, R37, UR4, PT ;  /* 0x0000000425007c0c */ /* 0x000fe4000bf06270 */
[----:B------:R-:W-:Y:S02]  /*13230*/  @!P4 LEA.HI.X R25, R41, R3, R44, 0x2, P5 ;  /* 0x000000032919c211 */ /* 0x000fe400028f142c */
[----:B------:R-:W-:-:S03]  /*13240*/  @!P3 LEA R26, P5, R28, R14, 0x2 ;  /* 0x0000000e1c1ab211 */ /* 0x000fc600078a10ff */
[----:B------:R3:W-:Y:S01]  /*13250*/  @!P4 ST.E.64 desc[UR40][R24.64], R100 ;  /* 0x000000641800c985 */ /* 0x0007e2000c101b28 */
[-C--:B-1----:R-:W-:Y:S02]  /*13260*/  @!P2 LEA R8, P4, R33, R14.reuse, 0x2 ;  /* 0x0000000e2108a211 */ /* 0x082fe400078810ff */
[-C--:B------:R-:W-:Y:S02]  /*13270*/  @!P3 LEA.HI.X R27, R28, R3.reuse, R32, 0x2, P5 ;  /* 0x000000031c1bb211 */ /* 0x080fe400028f1420 */
[-C--:B--2---:R-:W-:Y:S02]  /*13280*/  @!P1 LEA R10, P5, R35, R14.reuse, 0x2 ;  /* 0x0000000e230a9211 */ /* 0x084fe400078a10ff */
[-C--:B------:R-:W-:Y:S01]  /*13290*/  @!P2 LEA.HI.X R9, R33, R3.reuse, R34, 0x2, P4 ;  /* 0x000000032109a211 */ /* 0x080fe200020f1422 */
[----:B------:R3:W-:Y:S01]  /*132a0*/  @!P3 ST.E.64 desc[UR40][R26.64], R104 ;  /* 0x000000681a00b985 */ /* 0x0007e2000c101b28 */
[----:B------:R-:W-:Y:S02]  /*132b0*/  @!P0 LEA R14, P4, R37, R14, 0x2 ;  /* 0x0000000e250e8211 */ /* 0x000fe400078810ff */
[-C--:B------:R-:W-:Y:S01]  /*132c0*/  @!P1 LEA.HI.X R11, R35, R3.reuse, R36, 0x2, P5 ;  /* 0x00000003230b9211 */ /* 0x080fe200028f1424 */
[----:B------:R3:W-:Y:S01]  /*132d0*/  @!P2 ST.E.64 desc[UR40][R8.64], R108 ;  /* 0x0000006c0800a985 */ /* 0x0007e2000c101b28 */
[----:B------:R-:W-:-:S03]  /*132e0*/  @!P0 LEA.HI.X R15, R37, R3, R38, 0x2, P4 ;  /* 0x00000003250f8211 */ /* 0x000fc600020f1426 */
[----:B------:R3:W-:Y:S04]  /*132f0*/  @!P1 ST.E.64 desc[UR40][R10.64], R112 ;  /* 0x000000700a009985 */ /* 0x0007e8000c101b28 */
[----:B------:R3:W-:Y:S02]  /*13300*/  @!P0 ST.E.64 desc[UR40][R14.64], R116 ;  /* 0x000000740e008985 */ /* 0x0007e4000c101b28 */
.L_x_2406:
[----:B------:R-:W-:Y:S05]  /*13310*/  BSYNC B1 ;  /* 0x0000000000017941 */ /* 0x000fea0003800000 */
.L_x_2405:
[----:B------:R-:W-:-:S03]  /*13320*/  UMOV UR4, 0xffffffff ;  /* 0xffffffff00047882 */ /* 0x000fc60000000000 */
[----:B------:R-:W-:Y:S05]  /*13330*/  BRA.DIV UR4, `(.L_x_2407) ;  /* 0x0000009604387947 */ /* 0x000fea000b800000 */
[----:B-1----:R1:W4:Y:S04]  /*13340*/  SHFL.IDX PT, R3, R4, 0x1, 0x1c1f ;  /* 0x003c1f0004037f89 */ /* 0x00232800000e0000 */
[----:B--23--:R1:W2:Y:S02]  /*13350*/  SHFL.IDX PT, R14, R0, 0x1, 0x1c1f ;  /* 0x003c1f00000e7f89 */ /* 0x00c2a400000e0000 */
.L_x_2605:
        /* <DEDUP_REMOVED lines=37> */
.L_x_2399:
[----:B------:R-:W2:Y:S01]  /*135b0*/  LDL R8, [R1+0x58] ;  /* 0x0000580001087983 */ /* 0x000ea20000100800 */
[----:B------:R-:W-:Y:S01]  /*135c0*/  ULDC.64 UR6, c[0x0][0xc08] ;  /* 0x0003020000067ab9 */ /* 0x000fe20000000a00 */
[----:B------:R-:W-:Y:S01]  /*135d0*/  ULDC.64 UR4, c[0x0][0xc00] ;  /* 0x0003000000047ab9 */ /* 0x000fe20000000a00 */
[----:B------:R-:W-:Y:S02]  /*135e0*/  ISETP.NE.U32.AND P1, PT, RZ, UR6, PT ;  /* 0x00000006ff007c0c */ /* 0x000fe4000bf25070 */
[----:B------:R-:W-:Y:S02]  /*135f0*/  ISETP.NE.U32.AND P0, PT, RZ, UR4, PT ;  /* 0x00000004ff007c0c */ /* 0x000fe4000bf05070 */
[----:B------:R-:W-:Y:S02]  /*13600*/  ISETP.NE.AND.EX P1, PT, RZ, UR7, PT, P1 ;  /* 0x00000007ff007c0c */ /* 0x000fe4000bf25310 */
[----:B------:R-:W-:Y:S02]  /*13610*/  IADD3 R4, P2, R34, UR4, RZ ;  /* 0x0000000422047c10 */ /* 0x000fe4000ff5e0ff */
[----:B------:R-:W-:-:S02]  /*13620*/  ISETP.NE.AND.EX P0, PT, RZ, UR5, PT, P0 ;  /* 0x00000005ff007c0c */ /* 0x000fc4000bf05300 */
[----:B------:R-:W-:Y:S01]  /*13630*/  IADD3.X R5, R35, UR5, RZ, P2, !PT ;  /* 0x0000000523057c10 */ /* 0x000fe200097fe4ff */
[----:B------:R-:W-:Y:S01]  /*13640*/  ULDC UR4, c[0x0][0xa88] ;  /* 0x0002a20000047ab9 */ /* 0x000fe20000000800 */
[----:B------:R-:W-:Y:S01]  /*13650*/  MOV R3, RZ ;  /* 0x000000ff00037202 */ /* 0x000fe20000000f00 */
[----:B-----5:R-:W-:-:S04]  /*13660*/  IMAD.U32 R24, RZ, RZ, UR4 ;  /* 0x00000004ff187e24 */ /* 0x020fc8000f8e00ff */
        /* <DEDUP_REMOVED lines=14> */
.L_x_2408:
        /* <DEDUP_REMOVED lines=18> */
[----:B------:R-:W-:Y:S02]  /*13870*/  ISETP.NE.AND P1, PT, R37, 0x1, PT ;  /* 0x000000012500780c */ /* 0x000fe40003f25270 */
[----:B------:R-:W-:Y:S02]  /*13880*/  SEL R20, R20, 0x978, P0 ;  /* 0x0000097814147807 */ /* 0x000fe40000000000 */
[----:B------:R-:W-:Y:S02]  /*13890*/  MOV R21, R35 ;  /* 0x0000002300157202 */ /* 0x000fe40000000f00 */
        /* <DEDUP_REMOVED lines=32> */
[----:B0-----:R-:W-:-:S04]  /*13aa0*/  LEA R4, P0, R6, R4, 0x2 ;  /* 0x0000000406047211 */ /* 0x001fc800078010ff */
[----:B------:R-:W-:Y:S01]  /*13ab0*/  IADD3 R0, R7, R11, RZ ;  /* 0x0000000b07007210 */ /* 0x000fe20007ffe0ff */
[----:B------:R-:W-:-:S03]  /*13ac0*/  IMAD.MOV.U32 R7, RZ, RZ, -0x800000 ;  /* 0xff800000ff077424 */ /* 0x000fc600078e00ff */
[----:B-1----:R-:W-:-:S05]  /*13ad0*/  LEA.HI.X R5, R6, R5, R0, 0x2, P0 ;  /* 0x0000000506057211 */ /* 0x002fca00000f1400 */
[----:B------:R1:W-:Y:S02]  /*13ae0*/  STG.E desc[UR40][R4.64], R7 ;  /* 0x0000000704007986 */ /* 0x0003e4000c101928 */
.L_x_2410:
[----:B------:R-:W-:Y:S05]  /*13af0*/  BSYNC B1 ;  /* 0x0000000000017941 */ /* 0x000fea0003800000 */
.L_x_2409:
        /* <DEDUP_REMOVED lines=17> */
[----:B--2---:R-:W-:-:S04]  /*13c10*/  IMAD.WIDE.U32 R4, R10, UR4, R4 ;  /* 0x000000040a047c25 */ /* 0x004fc8000f8e0004 */
[----:B----4-:R-:W-:Y:S02]  /*13c20*/  IMAD.IADD R8, R27, 0x1, R0 ;  /* 0x000000011b087824 */ /* 0x010fe400078e0200 */
[----:B------:R-:W-:Y:S01]  /*13c30*/  IMAD R5, R10, UR5, R5 ;  /* 0x000000050a057c24 */ /* 0x000fe2000f8e0205 */
[----:B------:R-:W-:Y:S01]  /*13c40*/  ULDC.64 UR4, c[0x0][0xae0] ;  /* 0x0002b80000047ab9 */ /* 0x000fe20000000a00 */
[----:B0-----:R-:W-:-:S04]  /*13c50*/  @P0 IMAD.HI.U32 R0, R8, R11, RZ ;  /* 0x0000000b08000227 */ /* 0x001fc800078e00ff */
[----:B------:R-:W-:Y:S01]  /*13c60*/  IMAD.MOV.U32 R3, RZ, RZ, R8 ;  /* 0x000000ffff037224 */ /* 0x000fe200078e0008 */
[----:B-1----:R-:W-:Y:S01]  /*13c70*/  @P0 SHF.R.U32.HI R3, RZ, R13, R0 ;  /* 0x0000000dff030219 */ /* 0x002fe20000011600 */
[----:B------:R-:W-:Y:S01]  /*13c80*/  IMAD.WIDE.U32 R4, R33, UR6, R4 ;  /* 0x0000000621047c25 */ /* 0x000fe2000f8e0004 */
[----:B------:R-:W-:Y:S02]  /*13c90*/  ULDC.64 UR6, c[0x0][0xa80] ;  /* 0x0002a00000067ab9 */ /* 0x000fe40000000a00 */
[----:B------:R-:W-:Y:S01]  /*13ca0*/  IADD3 R21, -R3, RZ, RZ ;  /* 0x000000ff03157210 */ /* 0x000fe20007ffe1ff */
[----:B------:R-:W-:Y:S01]  /*13cb0*/  IMAD.IADD R5, R5, 0x1, R7 ;  /* 0x0000000105057824 */ /* 0x000fe200078e0207 */
[----:B------:R-:W-:-:S03]  /*13cc0*/  SHF.R.S32.HI R0, RZ, 0x1f, R3 ;  /* 0x0000001fff007819 */ /* 0x000fc60000011403 */
[----:B------:R-:W-:Y:S02]  /*13cd0*/  IMAD R21, R9, R21, R8 ;  /* 0x0000001509157224 */ /* 0x000fe400078e0208 */
        /* <DEDUP_REMOVED lines=42> */
.L_x_2614:
[----:B------:R-:W-:-:S05]  /*13f80*/  VIADD R24, R24, 0x90 ;  /* 0x0000009018187836 */ /* 0x000fca0000000000 */
[----:B------:R-:W-:-:S13]  /*13f90*/  ISETP.GE.OR P0, PT, R24, R21, P0 ;  /* 0x000000151800720c */ /* 0x000fda0000706670 */
[----:B--2---:R-:W-:-:S04]  /*13fa0*/  @!P0 LEA R14, P1, R44, R14, 0x1 ;  /* 0x0000000e2c0e8211 */ /* 0x004fc800078208ff */
[----:B-1----:R-:W-:-:S05]  /*13fb0*/  @!P0 LEA.HI.X R15, R44, R0, R43, 0x1, P1 ;  /* 0x000000002c0f8211 */ /* 0x002fca00008f0c2b */
[----:B------:R1:W-:Y:S04]  /*13fc0*/  @!P0 ST.E.128 desc[UR40][R14.64], RZ ;  /* 0x000000ff0e008985 */ /* 0x0003e8000c101d28 */
.L_x_2403:
[----:B------:R-:W-:Y:S05]  /*13fd0*/  BSYNC B0 ;  /* 0x0000000000007941 */ /* 0x000fea0003800000 */
.L_x_2398:
[----:B------:R-:W-:Y:S02]  /*13fe0*/  ULDC UR4, c[0x0][0xc3c] ;  /* 0x00030f0000047ab9 */ /* 0x000fe40000000800 */
[----:B------:R-:W-:-:S13]  /*13ff0*/  ISETP.GE.AND P0, PT, R31, UR4, PT ;  /* 0x000000041f007c0c */ /* 0x000fda000bf06270 */
[----:B------:R-:W-:Y:S05]  /*14000*/  @!P0 BRA `(.L_x_2412) ;  /* 0xfffffed0000c8947 */ /* 0x000fea000383ffff */
[----:B------:R-:W-:Y:S05]  /*14010*/  BRA `(.L_x_2269) ;  /* 0x0000007400407947 */ /* 0x000fea0003800000 */
.L_x_2267:
[----:B------:R-:W-:-:S08]  /*14020*/  NOP ;  /* 0x0000000000007918 */ /* 0x000fd00000000000 */
[----:B--2---:R-:W0:-:S00]  /*14030*/  USETMAXREG.DEALLOC.CTAPOOL 0x20 ;  /* 0x00000020000079c8 */ /* 0x004e0000080e0500 */
[----:B0-----:R-:W2:Y:S01]  /*14040*/  LDL.LU R2, [R1] ;  /* 0x0000000001027983 */ /* 0x001ea20000300800 */
[----:B------:R-:W-:Y:S02]  /*14050*/  LOP3.LUT R0, R0, 0x3, RZ, 0xc0, !PT ;  /* 0x0000000300007812 */ /* 0x000fe400078ec0ff */
[----:B------:R-:W-:-:S04]  /*14060*/  MOV R25, RZ ;  /* 0x000000ff00197202 */ /* 0x000fc80000000f00 */
        /* <DEDUP_REMOVED lines=13> */
.L_x_2413:
        /* <DEDUP_REMOVED lines=44> */
.L_x_2417:
[----:B------:R-:W0:Y:S01]  /*14400*/  LDC R2, c[0x0][0xc3c] ;  /* 0x00030f00ff027b82 */ /* 0x000e220000000800 */
[----:B------:R-:W-:Y:S01]  /*14410*/  UIADD3 UR4, UR4, 0x1f, URZ ;  /* 0x0000001f04047890 */ /* 0x000fe2000fffe03f */
[----:B------:R-:W-:Y:S02]  /*14420*/  ULDC UR7, c[0x0][0xc3c] ;  /* 0x00030f0000077ab9 */ /* 0x000fe40000000800 */
[----:B------:R-:W-:-:S03]  /*14430*/  IMAD.U32 R27, RZ, RZ, UR7 ;  /* 0x00000007ff1b7e24 */ /* 0x000fc6000f8e00ff */
[----:B0-----:R-:W-:-:S13]  /*14440*/  ISETP.LE.AND P6, PT, R2, UR4, PT ;  /* 0x0000000402007c0c */ /* 0x001fda000bfc3270 */
[----:B------:R-:W-:Y:S05]  /*14450*/  @P6 BRA `(.L_x_2416) ;  /* 0x0000000800a06947 */ /* 0x000fea0003800000 */
[----:B------:R-:W-:Y:S01]  /*14460*/  IADD3 R9, R0, UR4, RZ ;  /* 0x0000000400097c10 */ /* 0x000fe2000fffe0ff */
        /* <DEDUP_REMOVED lines=30> */
.L_x_2415:
[----:B------:R-:W-:Y:S01]  /*14650*/  IMAD.IADD R5, R7, 0x1, -R4 ;  /* 0x0000000107057824 */ /* 0x000fe200078e0a04 */
[----:B------:R-:W-:-:S03]  /*14660*/  MOV R24, RZ ;  /* 0x000000ff00187202 */ /* 0x000fc60000000f00 */
        /* <DEDUP_REMOVED lines=11> */
.L_x_2418:
        /* <DEDUP_REMOVED lines=11> */
[----:B0-----:R-:W-:Y:S01]  /*147d0*/  MOV R2, RZ ;  /* 0x000000ff00027202 */ /* 0x001fe20000000f00 */
        /* <DEDUP_REMOVED lines=40> */
[----:B------:R-:W-:-:S05]  /*14a60*/  @P0 VIADD R2, R2, 0x1 ;  /* 0x0000000102020836 */ /* 0x000fca0000000000 */
[----:B------:R-:W-:Y:S02]  /*14a70*/  @!P2 IADD3 R2, -R2, RZ, RZ ;  /* 0x000000ff0202a210 */ /* 0x000fe40007ffe1ff */
[----:B------:R-:W-:-:S05]  /*14a80*/  @!P1 LOP3.LUT R2, RZ, R6, RZ, 0x33, !PT ;  /* 0x00000006ff029212 */ /* 0x000fca00078e33ff */
[----:B------:R-:W-:-:S04]  /*14a90*/  IMAD.MOV R5, RZ, RZ, -R2 ;  /* 0x000000ffff057224 */ /* 0x000fc800078e0a02 */
[C---:B------:R-:W-:Y:S02]  /*14aa0*/  IMAD R7, R6.reuse, R5, R7 ;  /* 0x0000000506077224 */ /* 0x040fe400078e0207 */
[----:B------:R-:W-:Y:S02]  /*14ab0*/  IMAD R6, R6, 0x1000000, R2 ;  /* 0x0100000006067824 */ /* 0x000fe400078e0202 */
[----:B------:R-:W-:Y:S02]  /*14ac0*/  IMAD R2, R25, R3, R4 ;  /* 0x0000000319027224 */ /* 0x000fe400078e0204 */
[----:B------:R-:W-:Y:S01]  /*14ad0*/  IMAD R26, R7, 0x10000, R6 ;  /* 0x00010000071a7824 */ /* 0x000fe200078e0206 */
[----:B------:R-:W-:Y:S06]  /*14ae0*/  BRA `(.L_x_2420) ;  /* 0x0000000000f07947 */ /* 0x000fec0003800000 */
.L_x_2419:
        /* <DEDUP_REMOVED lines=8> */
[----:B0-----:R-:W-:-:S06]  /*14b70*/  IADD3 R7, R6, 0xffffffe, RZ ;  /* 0x0ffffffe06077810 */ /* 0x001fcc0007ffe0ff */
        /* <DEDUP_REMOVED lines=10> */
[----:B------:R-:W-:Y:S01]  /*14c20*/  @!P1 IMAD.IADD R3, R3, 0x1, -R10 ;  /* 0x0000000103039824 */ /* 0x000fe200078e0a0a */
[----:B------:R-:W-:Y:S02]  /*14c30*/  @!P1 IADD3 R2, R2, 0x1, RZ ;  /* 0x0000000102029810 */ /* 0x000fe40007ffe0ff */
        /* <DEDUP_REMOVED lines=20> */
[----:B0-----:R-:W-:-:S05]  /*14d80*/  IADD3 R11, RZ, -R3, RZ ;  /* 0x80000003ff0b7210 */ /* 0x001fca0007ffe0ff */
[----:B------:R-:W-:-:S04]  /*14d90*/  IMAD R5, R11, R8, RZ ;  /* 0x000000080b057224 */ /* 0x000fc800078e02ff */
[----:B------:R-:W-:Y:S01]  /*14da0*/  IMAD.HI.U32 R2, R3, R5, R2 ;  /* 0x0000000503027227 */ /* 0x000fe200078e0002 */
[----:B------:R-:W-:-:S03]  /*14db0*/  IABS R5, R4 ;  /* 0x0000000400057213 */ /* 0x000fc60000000000 */
[----:B------:R-:W-:Y:S02]  /*14dc0*/  IMAD.MOV R3, RZ, RZ, -R9 ;  /* 0x000000ffff037224 */ /* 0x000fe400078e0a09 */
[----:B------:R-:W-:-:S04]  /*14dd0*/  IMAD.HI.U32 R2, R2, R5, RZ ;  /* 0x0000000502027227 */ /* 0x000fc800078e00ff */
[----:B------:R-:W-:-:S05]  /*14de0*/  IMAD R3, R2, R3, R5 ;  /* 0x0000000302037224 */ /* 0x000fca00078e0205 */
[----:B------:R-:W-:-:S13]  /*14df0*/  ISETP.GT.U32.AND P1, PT, R8, R3, PT ;  /* 0x000000030800720c */ /* 0x000fda0003f24070 */
[----:B------:R-:W-:Y:S01]  /*14e00*/  @!P1 IMAD.IADD R3, R3, 0x1, -R8 ;  /* 0x0000000103039824 */ /* 0x000fe200078e0a08 */
[----:B------:R-:W-:Y:S02]  /*14e10*/  @!P1 IADD3 R2, R2, 0x1, RZ ;  /* 0x0000000102029810 */ /* 0x000fe40007ffe0ff */
        /* <DEDUP_REMOVED lines=9> */
.L_x_2420:
[----:B------:R-:W-:-:S05]  /*14eb0*/  LOP3.LUT R2, RZ, R2, RZ, 0x33, !PT ;  /* 0x00000002ff027212 */ /* 0x000fca00078e33ff */
[----:B------:R-:W-:Y:S01]  /*14ec0*/  IMAD.IADD R25, R25, 0x1, R2 ;  /* 0x0000000119197824 */ /* 0x000fe200078e0202 */
[----:B------:R-:W-:Y:S06]  /*14ed0*/  BRA `(.L_x_2421) ;  /* 0x00000000000c7947 */ /* 0x000fec0003800000 */
.L_x_2416:
[----:B------:R-:W-:Y:S01]  /*14ee0*/  MOV R25, RZ ;  /* 0x000000ff00197202 */ /* 0x000fe20000000f00 */
[----:B------:R-:W-:Y:S02]  /*14ef0*/  IMAD.U32 R24, RZ, RZ, UR6 ;  /* 0x00000006ff187e24 */ /* 0x000fe4000f8e00ff */
[----:B------:R-:W-:-:S07]  /*14f00*/  IMAD.MOV.U32 R26, RZ, RZ, RZ ;  /* 0x000000ffff1a7224 */ /* 0x000fce00078e00ff */
.L_x_2421:
[----:B------:R-:W-:-:S13]  /*14f10*/  ISETP.NE.AND P0, PT, R0, RZ, PT ;  /* 0x000000ff0000720c */ /* 0x000fda0003f05270 */
[----:B------:R-:W0:Y:S01]  /*14f20*/  @!P0 S2R R3, SR_CgaCtaId ;  /* 0x0000000000038919 */ /* 0x000e220000008800 */
[----:B------:R-:W-:-:S04]  /*14f30*/  @!P0 MOV R0, 0x400 ;  /* 0x0000040000008802 */ /* 0x000fc80000000f00 */
[----:B0-----:R-:W-:-:S05]  /*14f40*/  @!P0 LEA R0, R3, R0, 0x18 ;  /* 0x0000000003008211 */ /* 0x001fca00078ec0ff */
[----:B------:R0:W-:Y:S01]  /*14f50*/  @!P0 STS.128 [R0+0x168d0], R24 ;  /* 0x0168d01800008388 */ /* 0x0001e20000000c00 */
[----:B------:R-:W-:Y:S06]  /*14f60*/  BAR.ARV 0x5, 0x200 ;  /* 0x0148000000007b1d */ /* 0x000fec0000002000 */
.L_x_2414:
[----:B------:R2:W-:Y:S01]  /*14f70*/  STL [R1+0x3c], RZ ;  /* 0x00003cff01007387 */ /* 0x0005e20000100800 */
[----:B------:R-:W-:Y:S01]  /*14f80*/  ULDC UR4, c[0x0][0xc3c] ;  /* 0x00030f0000047ab9 */ /* 0x000fe20000000800 */
[----:B------:R-:W-:Y:S01]  /*14f90*/  IMAD.MOV.U32 R28, RZ, RZ, 0x1 ;  /* 0x00000001ff1c7424 */ /* 0x000fe200078e00ff */
[----:B-1----:R-:W-:Y:S01]  /*14fa0*/  ISETP.GE.AND P0, PT, R27, UR4, PT ;  /* 0x000000041b007c0c */ /* 0x002fe2000bf06270 */
[----:B------:R-:W-:-:S12]  /*14fb0*/  IMAD.MOV.U32 R18, RZ, RZ, RZ ;  /* 0x000000ffff127224 */ /* 0x000fd800078e00ff */
[----:B--2---:R-:W-:Y:S05]  /*14fc0*/  @P0 BRA `(.L_x_2422) ;  /* 0x0000006000780947 */ /* 0x004fea0003800000 */
[----:B------:R-:W0:Y:S01]  /*14fd0*/  S2R R5, SR_TID.X ;  /* 0x0000000000057919 */ /* 0x000e220000002100 */
[----:B------:R-:W1:Y:S01]  /*14fe0*/  S2UR UR5, SR_CgaCtaId ;  /* 0x00000000000579c3 */ /* 0x000e620000008800 */
[----:B------:R-:W-:Y:S01]  /*14ff0*/  UMOV UR4, 0x400 ;  /* 0x0000040000047882 */ /* 0x000fe20000000000 */
[----:B------:R-:W-:Y:S01]  /*15000*/  BSSY B8, `(.L_x_2422) ;  /* 0x000061a000087945 */ /* 0x000fe20003800000 */
[----:B------:R-:W-:Y:S01]  /*15010*/  STL [R1+0x3c], RZ ;  /* 0x00003cff01007387 */ /* 0x000fe20000100800 */
[----:B------:R-:W-:Y:S01]  /*15020*/  MOV R29, RZ ;  /* 0x000000ff001d7202 */ /* 0x000fe20000000f00 */
[----:B------:R-:W-:Y:S01]  /*15030*/  IMAD.MOV.U32 R18, RZ, RZ, RZ ;  /* 0x000000ffff127224 */ /* 0x000fe200078e00ff */
[----:B------:R-:W-:Y:S01]  /*15040*/  ULDC.64 UR38, c[0x0][0x198] ;  /* 0x0000660000267ab9 */ /* 0x000fe20000000a00 */
[----:B------:R-:W-:Y:S01]  /*15050*/  IMAD.MOV.U32 R28, RZ, RZ, 0x1 ;  /* 0x00000001ff1c7424 */ /* 0x000fe200078e00ff */
[----:B------:R-:W-:Y:S01]  /*15060*/  ULDC UR36, c[0x0][0xc] ;  /* 0x0000030000247ab9 */ /* 0x000fe20000000800 */
[----:B-1----:R-:W-:-:S06]  /*15070*/  ULEA UR4, UR5, UR4, 0x18 ;  /* 0x0000000405047291 */ /* 0x002fcc000f8ec03f */
[----:B------:R-:W-:Y:S01]  /*15080*/  IMAD.U32 R16, RZ, RZ, UR4 ;  /* 0x00000004ff107e24 */ /* 0x000fe2000f8e00ff */
[C---:B0-----:R-:W-:Y:S02]  /*15090*/  SHF.L.U32 R0, R5.reuse, 0x3, RZ ;  /* 0x0000000305007819 */ /* 0x041fe400000006ff */
[----:B------:R-:W-:Y:S02]  /*150a0*/  LOP3.LUT R4, R5, 0x7f, RZ, 0xc0, !PT ;  /* 0x0000007f05047812 */ /* 0x000fe400078ec0ff */
[----:B------:R-:W-:Y:S01]  /*150b0*/  LOP3.LUT R2, R0, 0x1f8, RZ, 0xc0, !PT ;  /* 0x000001f800027812 */ /* 0x000fe200078ec0ff */
[----:B------:R-:W-:Y:S02]  /*150c0*/  IMAD.MOV.U32 R0, RZ, RZ, 0x1 ;  /* 0x00000001ff007424 */ /* 0x000fe400078e00ff */
[----:B------:R-:W-:Y:S01]  /*150d0*/  IMAD.SHL.U32 R3, R4, 0x8, RZ ;  /* 0x0000000804037824 */ /* 0x000fe200078e00ff */
[----:B------:R-:W-:Y:S02]  /*150e0*/  LOP3.LUT R2, R2, 0x38, R5, 0x78, !PT ;  /* 0x0000003802027812 */ /* 0x000fe400078e7805 */
[----:B------:R0:W-:Y:S01]  /*150f0*/  STL [R1+0x4], R0 ;  /* 0x0000040001007387 */ /* 0x0001e20000100800 */
[----:B------:R-:W-:-:S02]  /*15100*/  SHF.R.U32.HI R4, RZ, 0x3, R4 ;  /* 0x00000003ff047819 */ /* 0x000fc40000011604 */
[----:B------:R-:W-:Y:S01]  /*15110*/  LOP3.LUT R3, R2, 0x200, R3, 0xf8, !PT ;  /* 0x0000020002037812 */ /* 0x000fe200078ef803 */
[----:B------:R-:W-:-:S05]  /*15120*/  IMAD.SHL.U32 R2, R5, 0x10, RZ ;  /* 0x0000001005027824 */ /* 0x000fca00078e00ff */
[----:B------:R-:W-:Y:S01]  /*15130*/  LOP3.LUT R2, R4, 0x70, R2, 0xf8, !PT ;  /* 0x0000007004027812 */ /* 0x000fe200078ef802 */
[----:B0-----:R-:W-:-:S05]  /*15140*/  IMAD R0, R3, 0x2, R16 ;  /* 0x0000000203007824 */ /* 0x001fca00078e0210 */
[----:B------:R0:W-:Y:S02]  /*15150*/  STL [R1+0x10], R0 ;  /* 0x0000100001007387 */ /* 0x0001e40000100800 */
.L_x_2548:
        /* <DEDUP_REMOVED lines=54> */
[----:B--2---:R0:W-:Y:S01]  /*154c0*/  STL [R1+0x28], R8 ;  /* 0x0000280801007387 */ /* 0x0041e20000100800 */
[----:B------:R-:W-:Y:S02]  /*154d0*/  IMAD.MOV.U32 R13, RZ, RZ, R8 ;  /* 0x000000ffff0d7224 */ /* 0x000fe400078e0008 */
[----:B0-----:R-:W-:Y:S01]  /*154e0*/  IMAD.U32 R8, RZ, RZ, UR5 ;  /* 0x00000005ff087e24 */ /* 0x001fe2000f8e00ff */
[----:B---3--:R-:W-:Y:S06]  /*154f0*/  @P3 BRA `(.L_x_2423) ;  /* 0x0000000000143947 */ /* 0x008fec0003800000 */
[----:B------:R-:W-:Y:S05]  /*15500*/  @!P0 BRA `(.L_x_2423) ;  /* 0x0000000000108947 */ /* 0x000fea0003800000 */
[----:B------:R-:W2:Y:S04]  /*15510*/  LDG.E R11, desc[UR40][R2.64] ;  /* 0x00000028020b7981 */ /* 0x000ea8000c1e1900 */
[----:B------:R-:W2:Y:S02]  /*15520*/  LDG.E R2, desc[UR40][R2.64+0x4] ;  /* 0x0000042802027981 */ /* 0x000ea4000c1e1900 */
[----:B--2---:R-:W-:-:S05]  /*15530*/  IMAD.IADD R13, R2, 0x1, -R11 ;  /* 0x00000001020d7824 */ /* 0x004fca00078e0a0b */
[----:B------:R0:W-:Y:S02]  /*15540*/  STL [R1+0x28], R13 ;  /* 0x0000280d01007387 */ /* 0x0001e40000100800 */
.L_x_2423:
        /* <DEDUP_REMOVED lines=15> */
.L_x_2424:
[----:B------:R-:W-:Y:S05]  /*15640*/  @!P1 BRA `(.L_x_2425) ;  /* 0x00000000000c9947 */ /* 0x000fea0003800000 */
[----:B------:R-:W2:Y:S04]  /*15650*/  LDG.E R10, desc[UR40][R6.64] ;  /* 0x00000028060a7981 */ /* 0x000ea8000c1e1900 */
[----:B------:R-:W2:Y:S02]  /*15660*/  LDG.E R6, desc[UR40][R6.64+0x4] ;  /* 0x0000042806067981 */ /* 0x000ea4000c1e1900 */
[----:B--2---:R-:W-:-:S07]  /*15670*/  IMAD.IADD R10, R6, 0x1, -R10 ;  /* 0x00000001060a7824 */ /* 0x004fce00078e0a0a */
.L_x_2425:
[----:B------:R-:W2:Y:S04]  /*15680*/  @P2 LDG.E R3, desc[UR40][R4.64] ;  /* 0x0000002804032981 */ /* 0x000ea8000c1e1900 */
[----:B------:R3:W2:Y:S01]  /*15690*/  @P2 LDG.E R5, desc[UR40][R4.64+0x4] ;  /* 0x0000042804052981 */ /* 0x0006a2000c1e1900 */
[----:B-----5:R-:W-:Y:S01]  /*156a0*/  IMAD.IADD R10, R10, 0x1, -R9 ;  /* 0x000000010a0a7824 */ /* 0x020fe200078e0a09 */
[----:B------:R-:W-:Y:S01]  /*156b0*/  LOP3.LUT R12, R2, 0xff, RZ, 0xc0, !PT ;  /* 0x000000ff020c7812 */ /* 0x000fe200078ec0ff */
[----:B------:R-:W-:Y:S04]  /*156c0*/  BSSY B0, `(.L_x_2426) ;  /* 0x0000037000007945 */ /* 0x000fe80003800000 */
[----:B------:R4:W-:Y:S01]  /*156d0*/  STL [R1+0x40], R12 ;  /* 0x0000400c01007387 */ /* 0x0009e20000100800 */
[----:B---3--:R-:W3:Y:S02]  /*156e0*/  LDC R4, c[0x0][0x448] ;  /* 0x00011200ff047b82 */ /* 0x008ee40000000800 */
[----:B---3--:R-:W-:-:S13]  /*156f0*/  ISETP.NE.AND P0, PT, R4, 0x1, PT ;  /* 0x000000010400780c */ /* 0x008fda0003f05270 */
[----:B------:R-:W3:Y:S08]  /*15700*/  @P0 LDC R6, c[0x0][0x44c] ;  /* 0x00011300ff060b82 */ /* 0x000ef00000000800 */
[----:B------:R-:W0:Y:S01]  /*15710*/  @P0 LDC R4, c[0x0][0x450] ;  /* 0x00011400ff040b82 */ /* 0x000e220000000800 */
[----:B--2---:R-:W-:Y:S01]  /*15720*/  @P2 IADD3 R8, -R3, R5, RZ ;  /* 0x0000000503082210 */ /* 0x004fe20007ffe1ff */
[----:B------:R-:W-:-:S04]  /*15730*/  IMAD R3, R25, 0xc0, RZ ;  /* 0x000000c019037824 */ /* 0x000fc800078e02ff */
[----:B------:R-:W-:-:S04]  /*15740*/  VIADD R3, R3, 0xbf ;  /* 0x000000bf03037836 */ /* 0x000fc80000000000 */
[----:B---3--:R-:W-:-:S05]  /*15750*/  @P0 IMAD.HI.U32 R6, R3, R6, RZ ;  /* 0x0000000603060227 */ /* 0x008fca00078e00ff */
[----:B0-----:R-:W-:Y:S01]  /*15760*/  @P0 SHF.R.U32.HI R3, RZ, R4, R6 ;  /* 0x00000004ff030219 */ /* 0x001fe20000011606 */
[----:B------:R-:W-:-:S05]  /*15770*/  IMAD.IADD R4, R10, 0x1, R8 ;  /* 0x000000010a047824 */ /* 0x000fca00078e0208 */
[C---:B------:R-:W-:Y:S01]  /*15780*/  IADD3 R20, R4.reuse, 0x80, -R13 ;  /* 0x0000008004147810 */ /* 0x040fe20007ffe80d */
[----:B------:R-:W-:-:S03]  /*15790*/  VIADD R4, R4, 0x7f ;  /* 0x0000007f04047836 */ /* 0x000fc60000000000 */
[----:B------:R-:W-:Y:S02]  /*157a0*/  IADD3 R3, R20, R3, RZ ;  /* 0x0000000314037210 */ /* 0x000fe40007ffe0ff */
[----:B------:R-:W-:-:S04]  /*157b0*/  SHF.R.S32.HI R5, RZ, 0x1f, R4 ;  /* 0x0000001fff057819 */ /* 0x000fc80000011404 */
[----:B------:R-:W-:Y:S02]  /*157c0*/  LEA.HI R5, R5, R4, RZ, 0x7 ;  /* 0x0000000405057211 */ /* 0x000fe400078f38ff */
[----:B------:R-:W-:Y:S02]  /*157d0*/  SHF.R.S32.HI R4, RZ, 0x1f, R3 ;  /* 0x0000001fff047819 */ /* 0x000fe40000011403 */
[----:B------:R-:W-:Y:S02]  /*157e0*/  SHF.R.S32.HI R21, RZ, 0x7, R5 ;  /* 0x00000007ff157819 */ /* 0x000fe40000011405 */
[----:B------:R-:W-:-:S04]  /*157f0*/  LEA.HI R4, R4, R3, RZ, 0x7 ;  /* 0x0000000304047211 */ /* 0x000fc800078f38ff */
[----:B------:R-:W-:-:S04]  /*15800*/  SHF.R.S32.HI R4, RZ, 0x7, R4 ;  /* 0x00000007ff047819 */ /* 0x000fc80000011404 */
[----:B------:R-:W-:Y:S02]  /*15810*/  VIMNMX R5, R21, R4, PT ;  /* 0x0000000415057248 */ /* 0x000fe40003fe0100 */
[----:B------:R-:W-:Y:S01]  /*15820*/  SHF.R.U32.HI R4, RZ, 0x10, R2 ;  /* 0x00000010ff047819 */ /* 0x000fe20000011602 */
[----:B------:R-:W-:Y:S01]  /*15830*/  IMAD.MOV.U32 R2, RZ, RZ, RZ ;  /* 0x000000ffff027224 */ /* 0x000fe200078e00ff */
[----:B------:R-:W-:-:S13]  /*15840*/  ISETP.GE.AND P0, PT, R5, 0x1, PT ;  /* 0x000000010500780c */ /* 0x000fda0003f06270 */
[----:B----4-:R-:W-:Y:S05]  /*15850*/  @!P0 BRA `(.L_x_2427) ;  /* 0x0000000000748947 */ /* 0x010fea0003800000 */
[----:B------:R-:W-:Y:S01]  /*15860*/  ISETP.NE.AND P0, PT, R4, RZ, PT ;  /* 0x000000ff0400720c */ /* 0x000fe20003f05270 */
[----:B------:R-:W-:-:S03]  /*15870*/  ULDC UR4, c[0x0][0x9f0] ;  /* 0x00027c0000047ab9 */ /* 0x000fc60000000800 */
[----:B------:R-:W-:-:S04]  /*15880*/  SEL R6, R4, UR4, P0 ;  /* 0x0000000404067c07 */ /* 0x000fc80008000000 */
[----:B------:R-:W-:Y:S02]  /*15890*/  IABS R7, R6 ;  /* 0x0000000600077213 */ /* 0x000fe40000000000 */
[----:B------:R-:W-:Y:S02]  /*158a0*/  IADD3 R9, R6, -0x1, R5 ;  /* 0xffffffff06097810 */ /* 0x000fe40007ffe005 */
[----:B------:R-:W0:Y:S08]  /*158b0*/  I2F.RP R2, R7 ;  /* 0x0000000700027306 */ /* 0x000e300000209400 */
[----:B0-----:R-:W0:Y:S02]  /*158c0*/  MUFU.RCP R2, R2 ;  /* 0x0000000200027308 */ /* 0x001e240000001000 */
[----:B0-----:R-:W-:-:S06]  /*158d0*/  VIADD R2, R2, 0xffffffe ;  /* 0x0ffffffe02027836 */ /* 0x001fcc0000000000 */
[----:B------:R0:W2:Y:S02]  /*158e0*/  F2I.FTZ.U32.TRUNC.NTZ R3, R2 ;  /* 0x0000000200037305 */ /* 0x0000a4000021f000 */
[----:B0-----:R-:W-:-:S04]  /*158f0*/  LOP3.LUT R2, R9, R6, RZ, 0x3c, !PT ;  /* 0x0000000609027212 */ /* 0x001fc800078e3cff */
[----:B------:R-:W-:Y:S01]  /*15900*/  ISETP.GE.AND P3, PT, R2, RZ, PT ;  /* 0x000000ff0200720c */ /* 0x000fe20003f66270 */
[----:B--2---:R-:W-:-:S04]  /*15910*/  IMAD.MOV R2, RZ, RZ, -R3 ;  /* 0x000000ffff027224 */ /* 0x004fc800078e0a03 */
[----:B-1----:R-:W-:Y:S02]  /*15920*/  IMAD R11, R2, R7, RZ ;  /* 0x00000007020b7224 */ /* 0x002fe400078e02ff */
[----:B------:R-:W-:-:S04]  /*15930*/  IMAD.MOV.U32 R2, RZ, RZ, RZ ;  /* 0x000000ffff027224 */ /* 0x000fc800078e00ff */
[----:B------:R-:W-:Y:S01]  /*15940*/  IMAD.HI.U32 R11, R3, R11, R2 ;  /* 0x0000000b030b7227 */ /* 0x000fe200078e0002 */
[----:B------:R-:W-:Y:S02]  /*15950*/  IABS R2, R6 ;  /* 0x0000000600027213 */ /* 0x000fe40000000000 */
[----:B------:R-:W-:Y:S02]  /*15960*/  IABS R3, R9 ;  /* 0x0000000900037213 */ /* 0x000fe40000000000 */
[----:B------:R-:W-:-:S05]  /*15970*/  IADD3 R2, RZ, -R2, RZ ;  /* 0x80000002ff027210 */ /* 0x000fca0007ffe0ff */
        /* <DEDUP_REMOVED lines=10> */
[----:B------:R-:W-:-:S07]  /*15a20*/  @!P1 LOP3.LUT R2, RZ, R6, RZ, 0x33, !PT ;  /* 0x00000006ff029212 */ /* 0x000fce00078e33ff */
.L_x_2427:
[----:B------:R-:W-:Y:S05]  /*15a30*/  BSYNC B0 ;  /* 0x0000000000007941 */ /* 0x000fea0003800000 */
.L_x_2426:
[-C--:B------:R-:W-:Y:S01]  /*15a40*/  IMAD R3, R12, R2.reuse, RZ ;  /* 0x000000020c037224 */ /* 0x080fe200078e02ff */
        /* <DEDUP_REMOVED lines=8> */
[----:B------:R-:W-:-:S05]  /*15ad0*/  @P0 VIADD R2, R2, 0x7f ;  /* 0x0000007f02020836 */ /* 0x000fca0000000000 */
        /* <DEDUP_REMOVED lines=13> */
[----:B------:R0:W2:Y:S02]  /*15bb0*/  SHFL.IDX PT, R14, R6, RZ, 0x1f ;  /* 0x00001fff060e7589 */ /* 0x0000a400000e0000 */
.L_x_2617:
[----:B--2---:R-:W-:Y:S02]  /*15bc0*/  ISETP.NE.AND P0, PT, R14, RZ, PT ;  /* 0x000000ff0e00720c */ /* 0x004fe40003f05270 */
[----:B------:R-:W-:-:S11]  /*15bd0*/  PLOP3.LUT P6, PT, PT, PT, PT, 0x8, 0x0 ;  /* 0x000000000000781c */ /* 0x000fd60003fce170 */
[----:B------:R-:W-:Y:S05]  /*15be0*/  @P0 BRA `(.L_x_2431) ;  /* 0x00000000000c0947 */ /* 0x000fea0003800000 */
[----:B------:R-:W-:-:S03]  /*15bf0*/  UMOV UR4, 0xffffffff ;  /* 0xffffffff00047882 */ /* 0x000fc60000000000 */
[----:B------:R-:W-:Y:S05]  /*15c00*/  BRA.DIV UR4, `(.L_x_2432) ;  /* 0x0000007204807947 */ /* 0x000fea000b800000 */
[----:B------:R-:W-:-:S13]  /*15c10*/  ELECT P6, URZ, PT ;  /* 0x00000000003f782f */ /* 0x000fda00038c0000 */
.L_x_2431:
[----:B0-----:R-:W2:Y:S01]  /*15c20*/  LDL R6, [R1+0x3c] ;  /* 0x00003c0001067983 */ /* 0x001ea20000100800 */
[----:B------:R-:W-:Y:S01]  /*15c30*/  BSSY B1, `(.L_x_2433) ;  /* 0x0000008000017945 */ /* 0x000fe20003800000 */
[----:B--2---:R-:W-:-:S04]  /*15c40*/  IADD3 R6, R6, 0x1, RZ ;  /* 0x0000000106067810 */ /* 0x004fc80007ffe0ff */
[----:B------:R-:W-:-:S04]  /*15c50*/  LEA.HI R7, R6, R6, RZ, 0x1 ;  /* 0x0000000606077211 */ /* 0x000fc800078f08ff */
[----:B------:R-:W-:-:S05]  /*15c60*/  LOP3.LUT R7, R7, 0xfffffffe, RZ, 0xc0, !PT ;  /* 0xfffffffe07077812 */ /* 0x000fca00078ec0ff */
[----:B------:R-:W-:-:S05]  /*15c70*/  IMAD.IADD R6, R6, 0x1, -R7 ;  /* 0x0000000106067824 */ /* 0x000fca00078e0a07 */
[----:B------:R-:W-:-:S04]  /*15c80*/  SHF.L.U32 R6, R6, 0x1f, RZ ;  /* 0x0000001f06067819 */ /* 0x000fc800000006ff */
[----:B------:R-:W0:Y:S02]  /*15c90*/  SYNCS.PHASECHK.TRANS64.TRYWAIT P0, [R16+URZ+0x16820], R6 ;  /* 0x01682006100075a7 */ /* 0x000e24000800017f */
[----:B0-----:R-:W-:Y:S05]  /*15ca0*/  @!P0 BRA `(.L_x_2434) ;  /* 0x0000007000788947 */ /* 0x001fea0003800000 */
.L_x_2620:
[----:B------:R-:W-:Y:S05]  /*15cb0*/  BSYNC B1 ;  /* 0x0000000000017941 */ /* 0x000fea0003800000 */
.L_x_2433:
[----:B------:R-:W-:Y:S04]  /*15cc0*/  BSSY B1, `(.L_x_2435) ;  /* 0x0000050000017945 */ /* 0x000fe80003800000 */
[----:B------:R-:W-:Y:S05]  /*15cd0*/  @!P6 BRA `(.L_x_2436) ;  /* 0x000000040038e947 */ /* 0x000fea0003800000 */
[----:B------:R-:W2:Y:S01]  /*15ce0*/  LDL R7, [R1+0x4] ;  /* 0x0000040001077983 */ /* 0x000ea20000100800 */
        /* <DEDUP_REMOVED lines=8> */
.L_x_2621:
[----:B------:R-:W-:Y:S05]  /*15d70*/  BSYNC B2 ;  /* 0x0000000000027941 */ /* 0x000fea0003800000 */
.L_x_2437:
        /* <DEDUP_REMOVED lines=9> */
.L_x_2440:
[----:B------:R-:W-:Y:S05]  /*15e10*/  BSYNC B2 ;  /* 0x0000000000027941 */ /* 0x000fea0003800000 */
.L_x_2439:
[----:B------:R-:W-:Y:S01]  /*15e20*/  IMAD.MOV.U32 R12, RZ, RZ, RZ ;  /* 0x000000ffff0c7224 */ /* 0x000fe200078e00ff */
[----:B------:R-:W-:Y:S01]  /*15e30*/  LEA R8, R5, R0, 0x7 ;  /* 0x0000000005087211 */ /* 0x000fe200078e38ff */
[C---:B------:R-:W-:Y:S01]  /*15e40*/  IMAD R9, R29.reuse, 0x4000, R16 ;  /* 0x000040001d097824 */ /* 0x040fe200078e0210 */
[----:B------:R-:W-:Y:S01]  /*15e50*/  UIADD3 UR4, UP0, UR38, 0x570, URZ ;  /* 0x0000057026047890 */ /* 0x000fe2000ff1e03f */
[----:B------:R-:W-:Y:S01]  /*15e60*/  PLOP3.LUT P0, PT, PT, PT, PT, 0x80, 0x0 ;  /* 0x000000000000781c */ /* 0x000fe20003f0f070 */
[----:B-1----:R-:W-:Y:S01]  /*15e70*/  IMAD.SHL.U32 R11, R29, 0x2000, RZ ;  /* 0x000020001d0b7824 */ /* 0x002fe200078e00ff */
[----:B------:R-:W-:Y:S01]  /*15e80*/  R2UR UR10, R12 ;  /* 0x000000000c0a72ca */ /* 0x000fe200000e0000 */
[----:B------:R-:W-:Y:S01]  /*15e90*/  VIADD R8, R8, 0xffffff80 ;  /* 0xffffff8008087836 */ /* 0x000fe20000000000 */
[----:B------:R-:W-:Y:S01]  /*15ea0*/  IADD3 R10, R6, 0x16890, RZ ;  /* 0x00016890060a7810 */ /* 0x000fe20007ffe0ff */
[----:B------:R-:W-:Y:S01]  /*15eb0*/  VIADD R9, R9, 0xe400 ;  /* 0x0000e40009097836 */ /* 0x000fe20000000000 */
[----:B------:R-:W-:Y:S01]  /*15ec0*/  UIADD3.X UR5, URZ, UR39, URZ, UP0, !UPT ;  /* 0x000000273f057290 */ /* 0x000fe200087fe43f */
[----:B------:R-:W-:Y:S01]  /*15ed0*/  UMOV UR6, 0x0 ;  /* 0x0000000000067882 */ /* 0x000fe20000000000 */
[----:B------:R-:W-:-:S10]  /*15ee0*/  UMOV UR7, 0x12f00000 ;  /* 0x12f0000000077882 */ /* 0x000fd40000000000 */
.L_x_2441:
        /* <DEDUP_REMOVED lines=13> */
.L_x_2622:
[----:B------:R-:W-:Y:S05]  /*15fc0*/  BSYNC B2 ;  /* 0x0000000000027941 */ /* 0x000fea0003800000 */
.L_x_2442:
[----:B------:R-:W-:Y:S01]  /*15fd0*/  BSSY B2, `(.L_x_2444) ;  /* 0x000000b000027945 */ /* 0x000fe20003800000 */
[----:B------:R-:W-:Y:S02]  /*15fe0*/  IMAD.MOV.U32 R14, RZ, RZ, 0x0 ;  /* 0x00000000ff0e7424 */ /* 0x000fe400078e00ff */
[----:B------:R-:W-:Y:S01]  /*15ff0*/  IMAD.MOV.U32 R15, RZ, RZ, 0x12f00000 ;  /* 0x12f00000ff0f7424 */ /* 0x000fe200078e00ff */
[----:B------:R-:W-:Y:S06]  /*16000*/  @P1 BRA `(.L_x_2445) ;  /* 0x00000000001c1947 */ /* 0x000fec0003800000 */
[----:B------:R-:W2:Y:S01]  /*16010*/  S2R R9, SR_TID.X ;  /* 0x0000000000097919 */ /* 0x000ea20000002100 */
[----:B01----:R-:W-:-:S04]  /*16020*/  IMAD.MOV.U32 R7, RZ, RZ, 0x4000 ;  /* 0x00004000ff077424 */ /* 0x003fc800078e00ff */
[----:B------:R3:W-:Y:S01]  /*16030*/  SYNCS.ARRIVE.TRANS64 RZ, [R6+URZ+0x168b0], R7 ;  /* 0x0168b00706ff79a7 */ /* 0x0007e2000800003f */
[----:B--2---:R-:W-:-:S04]  /*16040*/  LOP3.LUT R9, R9, 0x1f, RZ, 0xc0, !PT ;  /* 0x0000001f09097812 */ /* 0x004fc800078ec0ff */
[----:B------:R-:W-:-:S13]  /*16050*/  ISETP.NE.AND P0, PT, R9, RZ, PT ;  /* 0x000000ff0900720c */ /* 0x000fda0003f05270 */
[----:B---3--:R-:W-:Y:S05]  /*16060*/  @!P0 BRA `(.L_x_2445) ;  /* 0x0000000000048947 */ /* 0x008fea0003800000 */
[----:B------:R-:W-:Y:S01]  /*16070*/  BPT.TRAP 0x1 ;  /* 0x000000040000795c */ /* 0x000fe20000300000 */
.L_x_2445:
[----:B------:R-:W-:Y:S05]  /*16080*/  BSYNC B2 ;  /* 0x0000000000027941 */ /* 0x000fea0003800000 */
.L_x_2444:
[----:B------:R-:W-:Y:S01]  /*16090*/  R2UR UR10, R12 ;  /* 0x000000000c0a72ca */ /* 0x000fe200000e0000 */
[----:B01----:R-:W-:Y:S01]  /*160a0*/  IMAD R7, R11, 0x2, R16 ;  /* 0x000000020b077824 */ /* 0x003fe200078e0210 */
[----:B------:R-:W-:Y:S01]  /*160b0*/  R2UR UR6, R14 ;  /* 0x000000000e0672ca */ /* 0x000fe200000e0000 */
[----:B------:R-:W-:Y:S01]  /*160c0*/  UIADD3 UR4, UP0, UR38, 0x670, URZ ;  /* 0x0000067026047890 */ /* 0x000fe2000ff1e03f */
[----:B------:R-:W-:Y:S01]  /*160d0*/  R2UR UR7, R15 ;  /* 0x000000000f0772ca */ /* 0x000fe200000e0000 */
[----:B------:R-:W-:Y:S01]  /*160e0*/  VIADD R7, R7, 0x400 ;  /* 0x0000040007077836 */ /* 0x000fe20000000000 */
[----:B------:R-:W-:Y:S01]  /*160f0*/  PLOP3.LUT P0, PT, PT, PT, PT, 0x80, 0x0 ;  /* 0x000000000000781c */ /* 0x000fe20003f0f070 */
[----:B------:R-:W-:Y:S01]  /*16100*/  UIADD3.X UR5, URZ, UR39, URZ, UP0, !UPT ;  /* 0x000000273f057290 */ /* 0x000fe200087fe43f */
[----:B------:R-:W-:-:S11]  /*16110*/  IADD3 R6, R6, 0x168b0, RZ ;  /* 0x000168b006067810 */ /* 0x000fd60007ffe0ff */
.L_x_2446:
        /* <DEDUP_REMOVED lines=10> */
.L_x_2436:
[----:B------:R-:W-:Y:S05]  /*161c0*/  BSYNC B1 ;  /* 0x0000000000017941 */ /* 0x000fea0003800000 */
.L_x_2435:
[----:B------:R-:W2:Y:S01]  /*161d0*/  LDL.LU R9, [R1+0x4] ;  /* 0x0000040001097983 */ /* 0x000ea20000300800 */
        /* <DEDUP_REMOVED lines=8> */
[----:B------:R0:W-:Y:S02]  /*16260*/  STL [R1+0x4], R9 ;  /* 0x0000040901007387 */ /* 0x0001e40000100800 */
[----:B------:R-:W-:Y:S05]  /*16270*/  @!P2 BRA `(.L_x_2429) ;  /* 0x000000040064a947 */ /* 0x000fea0003800000 */
.L_x_2459:
        /* <DEDUP_REMOVED lines=12> */
.L_x_2623:
[----:B------:R-:W-:Y:S05]  /*16340*/  BSYNC B2 ;  /* 0x0000000000027941 */ /* 0x000fea0003800000 */
.L_x_2449:
[----:B------:R-:W-:Y:S04]  /*16350*/  BSSY B2, `(.L_x_2451) ;  /* 0x0000009000027945 */ /* 0x000fe80003800000 */
[----:B------:R-:W-:Y:S05]  /*16360*/  @P2 BRA `(.L_x_2452) ;  /* 0x00000000001c2947 */ /* 0x000fea0003800000 */
[----:B------:R-:W0:Y:S02]  /*16370*/  S2R R8, SR_TID.X ;  /* 0x0000000000087919 */ /* 0x000e240000002100 */
[----:B0-----:R-:W-:Y:S02]  /*16380*/  LOP3.LUT R9, R8, 0x1f, RZ, 0xc0, !PT ;  /* 0x0000001f08097812 */ /* 0x001fe400078ec0ff */
[----:B------:R-:W-:Y:S02]  /*16390*/  MOV R8, 0x4000 ;  /* 0x0000400000087802 */ /* 0x000fe40000000f00 */
[----:B------:R-:W-:Y:S02]  /*163a0*/  ISETP.NE.AND P1, PT, R9, RZ, PT ;  /* 0x000000ff0900720c */ /* 0x000fe40003f25270 */
[----:B------:R3:W-:Y:S11]  /*163b0*/  SYNCS.ARRIVE.TRANS64 RZ, [R6+URZ+0x16890], R8 ;  /* 0x0168900806ff79a7 */ /* 0x0007f6000800003f */
[----:B---3--:R-:W-:Y:S05]  /*163c0*/  @!P1 BRA `(.L_x_2452) ;  /* 0x0000000000049947 */ /* 0x008fea0003800000 */
[----:B------:R-:W-:Y:S01]  /*163d0*/  BPT.TRAP 0x1 ;  /* 0x000000040000795c */ /* 0x000fe20000300000 */
.L_x_2452:
[----:B------:R-:W-:Y:S05]  /*163e0*/  BSYNC B2 ;  /* 0x0000000000027941 */ /* 0x000fea0003800000 */
.L_x_2451:
[----:B------:R-:W-:Y:S01]  /*163f0*/  IMAD.MOV.U32 R12, RZ, RZ, RZ ;  /* 0x000000ffff0c7224 */ /* 0x000fe200078e00ff */
[----:B------:R-:W-:Y:S01]  /*16400*/  UIADD3 UR4, UP0, UR38, 0x570, URZ ;  /* 0x0000057026047890 */ /* 0x000fe2000ff1e03f */
[----:B------:R-:W-:Y:S01]  /*16410*/  IMAD R8, R29, 0x4000, R16 ;  /* 0x000040001d087824 */ /* 0x000fe200078e0210 */
[----:B------:R-:W-:Y:S01]  /*16420*/  PLOP3.LUT P1, PT, PT, PT, PT, 0x80, 0x0 ;  /* 0x000000000000781c */ /* 0x000fe20003f2f070 */
[----:B0-----:R-:W-:Y:S01]  /*16430*/  IMAD R9, R5, 0x80, R0 ;  /* 0x0000008005097824 */ /* 0x001fe200078e0200 */
[----:B------:R-:W-:Y:S01]  /*16440*/  R2UR UR10, R12 ;  /* 0x000000000c0a72ca */ /* 0x000fe200000e0000 */
[----:B------:R-:W-:Y:S01]  /*16450*/  VIADD R10, R6, 0x16890 ;  /* 0x00016890060a7836 */ /* 0x000fe20000000000 */
[----:B-1----:R-:W-:Y:S01]  /*16460*/  IADD3 R11, R8, 0xe400, RZ ;  /* 0x0000e400080b7810 */ /* 0x002fe20007ffe0ff */
[----:B------:R-:W-:Y:S01]  /*16470*/  UIADD3.X UR5, URZ, UR39, URZ, UP0, !UPT ;  /* 0x000000273f057290 */ /* 0x000fe200087fe43f */
[----:B------:R-:W-:Y:S01]  /*16480*/  UMOV UR6, 0x0 ;  /* 0x0000000000067882 */ /* 0x000fe20000000000 */
[----:B------:R-:W-:-:S10]  /*16490*/  UMOV UR7, 0x12f00000 ;  /* 0x12f0000000077882 */ /* 0x000fd40000000000 */
.L_x_2453:
        /* <DEDUP_REMOVED lines=13> */
.L_x_2624:
[----:B------:R-:W-:Y:S05]  /*16570*/  BSYNC B2 ;  /* 0x0000000000027941 */ /* 0x000fea0003800000 */
.L_x_2454:
[----:B------:R-:W-:Y:S01]  /*16580*/  BSSY B2, `(.L_x_2456) ;  /* 0x000000b000027945 */ /* 0x000fe20003800000 */
[----:B------:R-:W-:Y:S02]  /*16590*/  IMAD.MOV.U32 R10, RZ, RZ, 0x0 ;  /* 0x00000000ff0a7424 */ /* 0x000fe400078e00ff */
[----:B------:R-:W-:Y:S01]  /*165a0*/  IMAD.MOV.U32 R11, RZ, RZ, 0x12f00000 ;  /* 0x12f00000ff0b7424 */ /* 0x000fe200078e00ff */
[----:B------:R-:W-:Y:S06]  /*165b0*/  @P2 BRA `(.L_x_2457) ;  /* 0x00000000001c2947 */ /* 0x000fec0003800000 */
[----:B------:R-:W1:Y:S01]  /*165c0*/  S2R R13, SR_TID.X ;  /* 0x00000000000d7919 */ /* 0x000e620000002100 */
[----:B0-2---:R-:W-:-:S04]  /*165d0*/  IMAD.MOV.U32 R7, RZ, RZ, 0x4000 ;  /* 0x00004000ff077424 */ /* 0x005fc800078e00ff */
[----:B------:R3:W-:Y:S01]  /*165e0*/  SYNCS.ARRIVE.TRANS64 RZ, [R6+URZ+0x168b0], R7 ;  /* 0x0168b00706ff79a7 */ /* 0x0007e2000800003f */
[----:B-1----:R-:W-:-:S04]  /*165f0*/  LOP3.LUT R13, R13, 0x1f, RZ, 0xc0, !PT ;  /* 0x0000001f0d0d7812 */ /* 0x002fc800078ec0ff */
[----:B------:R-:W-:-:S13]  /*16600*/  ISETP.NE.AND P1, PT, R13, RZ, PT ;  /* 0x000000ff0d00720c */ /* 0x000fda0003f25270 */
[----:B---3--:R-:W-:Y:S05]  /*16610*/  @!P1 BRA `(.L_x_2457) ;  /* 0x0000000000049947 */ /* 0x008fea0003800000 */
[----:B------:R-:W-:Y:S01]  /*16620*/  BPT.TRAP 0x1 ;  /* 0x000000040000795c */ /* 0x000fe20000300000 */
.L_x_2457:
[----:B------:R-:W-:Y:S05]  /*16630*/  BSYNC B2 ;  /* 0x0000000000027941 */ /* 0x000fea0003800000 */
.L_x_2456:
[----:B------:R-:W-:Y:S01]  /*16640*/  R2UR UR10, R12 ;  /* 0x000000000c0a72ca */ /* 0x000fe200000e0000 */
[----:B------:R-:W-:Y:S01]  /*16650*/  UIADD3 UR4, UP0, UR38, 0x670, URZ ;  /* 0x0000067026047890 */ /* 0x000fe2000ff1e03f */
[----:B------:R-:W-:Y:S01]  /*16660*/  R2UR UR6, R10 ;  /* 0x000000000a0672ca */ /* 0x000fe200000e0000 */
[----:B------:R-:W-:Y:S01]  /*16670*/  VIADD R8, R8, 0x400 ;  /* 0x0000040008087836 */ /* 0x000fe20000000000 */
[----:B------:R-:W-:Y:S01]  /*16680*/  R2UR UR7, R11 ;  /* 0x000000000b0772ca */ /* 0x000fe200000e0000 */
[----:B------:R-:W-:Y:S01]  /*16690*/  UIADD3.X UR5, URZ, UR39, URZ, UP0, !UPT ;  /* 0x000000273f057290 */ /* 0x000fe200087fe43f */
[----:B------:R-:W-:Y:S02]  /*166a0*/  PLOP3.LUT P1, PT, PT, PT, PT, 0x80, 0x0 ;  /* 0x000000000000781c */ /* 0x000fe40003f2f070 */
[----:B0-2---:R-:W-:-:S11]  /*166b0*/  IADD3 R6, R6, 0x168b0, RZ ;  /* 0x000168b006067810 */ /* 0x005fd60007ffe0ff */
.L_x_2458:
        /* <DEDUP_REMOVED lines=10> */
.L_x_2448:
[----:B------:R-:W-:Y:S05]  /*16760*/  BSYNC B1 ;  /* 0x0000000000017941 */ /* 0x000fea0003800000 */
.L_x_2447:
[----:B------:R-:W2:Y:S01]  /*16770*/  LDL.LU R7, [R1+0x4] ;  /* 0x0000040001077983 */ /* 0x000ea20000300800 */
[----:B------:R-:W-:Y:S01]  /*16780*/  VIADD R29, R29, 0x1 ;  /* 0x000000011d1d7836 */ /* 0x000fe20000000000 */
[C---:B------:R-:W-:Y:S01]  /*16790*/  ISETP.GT.AND P2, PT, R5.reuse, R3, PT ;  /* 0x000000030500720c */ /* 0x040fe20003f44270 */
[----:B------:R-:W-:-:S03]  /*167a0*/  VIADD R5, R5, 0xffffffff ;  /* 0xffffffff05057836 */ /* 0x000fc60000000000 */
[----:B------:R-:W-:-:S04]  /*167b0*/  ISETP.NE.AND P1, PT, R29, 0x2, PT ;  /* 0x000000021d00780c */ /* 0x000fc80003f25270 */
[----:B------:R-:W-:Y:S02]  /*167c0*/  SEL R6, RZ, 0x1, P1 ;  /* 0x00000001ff067807 */ /* 0x000fe40000800000 */
[----:B------:R-:W-:Y:S02]  /*167d0*/  SEL R29, R29, RZ, P1 ;  /* 0x000000ff1d1d7207 */ /* 0x000fe40000800000 */
[----:B--2---:R-:W-:-:S05]  /*167e0*/  LOP3.LUT R7, R7, R6, RZ, 0x3c, !PT ;  /* 0x0000000607077212 */ /* 0x004fca00078e3cff */
[----:B------:R2:W-:Y:S01]  /*167f0*/  STL [R1+0x4], R7 ;  /* 0x0000040701007387 */ /* 0x0005e20000100800 */
[----:B------:R-:W-:Y:S05]  /*16800*/  @P2 BRA `(.L_x_2459) ;  /* 0xfffffff8009c2947 */ /* 0x000fea000383ffff */
.L_x_2429:
[----:B------:R-:W-:Y:S05]  /*16810*/  BSYNC B0 ;  /* 0x0000000000007941 */ /* 0x000fea0003800000 */
.L_x_2428:
[----:B------:R-:W3:Y:S01]  /*16820*/  LDC R0, c[0x0][0x448] ;  /* 0x00011200ff007b82 */ /* 0x000ee20000000800 */
[----:B------:R-:W-:Y:S01]  /*16830*/  IMAD.MOV.U32 R2, RZ, RZ, 0xc0 ;  /* 0x000000c0ff027424 */ /* 0x000fe200078e00ff */
[----:B------:R-:W-:Y:S01]  /*16840*/  ISETP.NE.AND P2, PT, R4, RZ, PT ;  /* 0x000000ff0400720c */ /* 0x000fe20003f45270 */
[----:B------:R-:W-:Y:S05]  /*16850*/  @!P0 WARPSYNC.ALL ;  /* 0x0000000000008948 */ /* 0x000fea0003800000 */
[----:B------:R-:W-:Y:S01]  /*16860*/  IMAD R2, R25, R2, 0xbf ;  /* 0x000000bf19027424 */ /* 0x000fe200078e0202 */
[----:B------:R-:W-:Y:S06]  /*16870*/  BSSY B0, `(.L_x_2460) ;  /* 0x000002b000007945 */ /* 0x000fec0003800000 */
[----:B------:R-:W4:Y:S08]  /*16880*/  @!P2 LDC R4, c[0x0][0x9f0] ;  /* 0x00027c00ff04ab82 */ /* 0x000f300000000800 */
[----:B------:R-:W-:Y:S01]  /*16890*/  @!P0 BAR.SYNC.DEFER_BLOCKING 0xc, 0x200 ;  /* 0x0308000000008b1d */ /* 0x000fe20000010000 */
[----:B---3--:R-:W-:-:S13]  /*168a0*/  ISETP.NE.AND P1, PT, R0, 0x1, PT ;  /* 0x000000010000780c */ /* 0x008fda0003f25270 */
[----:B------:R-:W3:Y:S08]  /*168b0*/  @P1 LDC R3, c[0x0][0x44c] ;  /* 0x00011300ff031b82 */ /* 0x000ef00000000800 */
[----:B------:R-:W5:Y:S01]  /*168c0*/  @P1 LDC R0, c[0x0][0x450] ;  /* 0x00011400ff001b82 */ /* 0x000f620000000800 */
[----:B---3--:R-:W-:-:S05]  /*168d0*/  @P1 IMAD.HI.U32 R3, R2, R3, RZ ;  /* 0x0000000302031227 */ /* 0x008fca00078e00ff */
[----:B-----5:R-:W-:-:S05]  /*168e0*/  @P1 SHF.R.U32.HI R2, RZ, R0, R3 ;  /* 0x00000000ff021219 */ /* 0x020fca0000011603 */
[----:B------:R-:W-:-:S05]  /*168f0*/  IMAD.IADD R2, R20, 0x1, R2 ;  /* 0x0000000114027824 */ /* 0x000fca00078e0202 */
[----:B------:R-:W-:-:S04]  /*16900*/  SHF.R.S32.HI R0, RZ, 0x1f, R2 ;  /* 0x0000001fff007819 */ /* 0x000fc80000011402 */
[----:B------:R-:W-:-:S04]  /*16910*/  LEA.HI R0, R0, R2, RZ, 0x7 ;  /* 0x0000000200007211 */ /* 0x000fc800078f38ff */
[----:B------:R-:W-:-:S04]  /*16920*/  SHF.R.S32.HI R0, RZ, 0x7, R0 ;  /* 0x00000007ff007819 */ /* 0x000fc80000011400 */
[----:B--2---:R-:W-:-:S04]  /*16930*/  VIMNMX R7, R21, R0, PT ;  /* 0x0000000015077248 */ /* 0x004fc80003fe0100 */
[----:B------:R-:W-:Y:S01]  /*16940*/  ISETP.GE.AND P1, PT, R7, 0x1, PT ;  /* 0x000000010700780c */ /* 0x000fe20003f26270 */
[----:B------:R2:W-:Y:S04]  /*16950*/  STL [R1+0x1c], R7 ;  /* 0x00001c0701007387 */ /* 0x0005e80000100800 */
[----:B------:R2:W-:Y:S08]  /*16960*/  STL [R1+0x24], RZ ;  /* 0x000024ff01007387 */ /* 0x0005f00000100800 */
[----:B--2-4-:R-:W-:Y:S05]  /*16970*/  @!P1 BRA `(.L_x_2461) ;  /* 0x0000000000689947 */ /* 0x014fea0003800000 */
[-C--:B------:R-:W-:Y:S02]  /*16980*/  IABS R0, R4.reuse ;  /* 0x0000000400007213 */ /* 0x080fe40000000000 */
[----:B------:R-:W-:Y:S02]  /*16990*/  IABS R6, R4 ;  /* 0x0000000400067213 */ /* 0x000fe40000000000 */
[----:B------:R-:W2:Y:S03]  /*169a0*/  I2F.RP R2, R0 ;  /* 0x0000000000027306 */ /* 0x000ea60000209400 */
[----:B------:R-:W-:-:S05]  /*169b0*/  IMAD.MOV R6, RZ, RZ, -R6 ;  /* 0x000000ffff067224 */ /* 0x000fca00078e0a06 */
[----:B--2---:R-:W2:Y:S02]  /*169c0*/  MUFU.RCP R2, R2 ;  /* 0x0000000200027308 */ /* 0x004ea40000001000 */
[----:B--2---:R-:W-:-:S06]  /*169d0*/  IADD3 R2, R2, 0xffffffe, RZ ;  /* 0x0ffffffe02027810 */ /* 0x004fcc0007ffe0ff */
[----:B------:R-:W2:Y:S02]  /*169e0*/  F2I.FTZ.U32.TRUNC.NTZ R3, R2 ;  /* 0x0000000200037305 */ /* 0x000ea4000021f000 */
[----:B--2---:R-:W-:-:S04]  /*169f0*/  IMAD.MOV R2, RZ, RZ, -R3 ;  /* 0x000000ffff027224 */ /* 0x004fc800078e0a03 */
        /* <DEDUP_REMOVED lines=17> */
[----:B------:R2:W-:Y:S02]  /*16b10*/  STL [R1+0x24], R5 ;  /* 0x0000240501007387 */ /* 0x0005e40000100800 */
.L_x_2461:
[----:B------:R-:W-:Y:S05]  /*16b20*/  BSYNC B0 ;  /* 0x0000000000007941 */ /* 0x000fea0003800000 */
.L_x_2460:
[----:B------:R-:W3:Y:S04]  /*16b30*/  LDL R0, [R1+0x24] ;  /* 0x0000240001007983 */ /* 0x000ee80000100800 */
[----:B------:R-:W3:Y:S01]  /*16b40*/  LDL R2, [R1+0x40] ;  /* 0x0000400001027983 */ /* 0x000ee20000100800 */
[----:B------:R-:W-:Y:S01]  /*16b50*/  BSSY B7, `(.L_x_2462) ;  /* 0x0000360000077945 */ /* 0x000fe20003800000 */
[----:B---3--:R-:W-:-:S05]  /*16b60*/  IMAD R2, R2, R0, RZ ;  /* 0x0000000002027224 */ /* 0x008fca00078e02ff */
[----:B------:R-:W-:Y:S01]  /*16b70*/  VIADDMNMX R0, R2, R0, R7, PT ;  /* 0x0000000002007246 */ /* 0x000fe20003800107 */
        /* <DEDUP_REMOVED lines=21> */
.L_x_2463:
        /* <DEDUP_REMOVED lines=9> */
[----:B--2---:R-:W-:Y:S01]  /*16d60*/  MOV R5, UR7 ;  /* 0x0000000700057c02 */ /* 0x004fe20008000f00 */
[----:B------:R-:W2:Y:S01]  /*16d70*/  LDC.64 R2, c[0x4][R2] ;  /* 0x0100000002027b82 */ /* 0x000ea20000000a00 */
[----:B------:R-:W-:Y:S01]  /*16d80*/  IMAD.U32 R6, RZ, RZ, UR8 ;  /* 0x00000008ff067e24 */ /* 0x000fe2000f8e00ff */
[----:B------:R-:W-:Y:S01]  /*16d90*/  MOV R8, 0x70 ;  /* 0x0000007000087802 */ /* 0x000fe20000000f00 */
[----:B------:R-:W-:Y:S02]  /*16da0*/  IMAD.U32 R7, RZ, RZ, UR9 ;  /* 0x00000009ff077e24 */ /* 0x000fe4000f8e00ff */
[----:B------:R-:W-:-:S02]  /*16db0*/  IMAD.U32 R10, RZ, RZ, UR4 ;  /* 0x00000004ff0a7e24 */ /* 0x000fc4000f8e00ff */
[----:B-1----:R-:W-:Y:S02]  /*16dc0*/  IMAD.U32 R11, RZ, RZ, UR5 ;  /* 0x00000005ff0b7e24 */ /* 0x002fe4000f8e00ff */
[----:B------:R-:W-:Y:S02]  /*16dd0*/  IMAD.MOV.U32 R12, RZ, RZ, 0x1 ;  /* 0x00000001ff0c7424 */ /* 0x000fe400078e00ff */
[----:B------:R-:W-:-:S07]  /*16de0*/  IMAD.MOV.U32 R13, RZ, RZ, RZ ;  /* 0x000000ffff0d7224 */ /* 0x000fce00078e00ff */
[----:B------:R-:W-:-:S07]  /*16df0*/  LEPC R20, `(.L_x_2466) ;  /* 0x000000001014794e */ /* 0x000fce0000000000 */
[----:B0-2---:R-:W-:Y:S05]  /*16e00*/  CALL.ABS.NOINC R2 ;  /* 0x0000000002007343 */ /* 0x005fea0003c00000 */
.L_x_2466:
[----:B------:R-:W-:Y:S05]  /*16e10*/  BSYNC B6 ;  /* 0x0000000000067941 */ /* 0x000fea0003800000 */
.L_x_2465:
        /* <DEDUP_REMOVED lines=9> */
[----:B------:R-:W-:Y:S01]  /*16eb0*/  IMAD.U32 R4, RZ, RZ, UR6 ;  /* 0x00000006ff047e24 */ /* 0x000fe2000f8e00ff */
[----:B--2---:R-:W-:Y:S01]  /*16ec0*/  MOV R5, UR7 ;  /* 0x0000000700057c02 */ /* 0x004fe20008000f00 */
[----:B------:R-:W-:Y:S01]  /*16ed0*/  IMAD.U32 R6, RZ, RZ, UR8 ;  /* 0x00000008ff067e24 */ /* 0x000fe2000f8e00ff */
[----:B------:R-:W-:Y:S01]  /*16ee0*/  MOV R8, 0x70 ;  /* 0x0000007000087802 */ /* 0x000fe20000000f00 */
[----:B------:R-:W-:Y:S02]  /*16ef0*/  IMAD.U32 R7, RZ, RZ, UR9 ;  /* 0x00000009ff077e24 */ /* 0x000fe4000f8e00ff */
[----:B------:R-:W-:-:S02]  /*16f00*/  IMAD.U32 R10, RZ, RZ, UR4 ;  /* 0x00000004ff0a7e24 */ /* 0x000fc4000f8e00ff */
[----:B-1----:R-:W-:Y:S02]  /*16f10*/  IMAD.U32 R11, RZ, RZ, UR5 ;  /* 0x00000005ff0b7e24 */ /* 0x002fe4000f8e00ff */
[----:B------:R-:W-:Y:S02]  /*16f20*/  IMAD.MOV.U32 R12, RZ, RZ, 0x1 ;  /* 0x00000001ff0c7424 */ /* 0x000fe400078e00ff */
[----:B---3--:R-:W-:-:S07]  /*16f30*/  IMAD.MOV.U32 R13, RZ, RZ, RZ ;  /* 0x000000ffff0d7224 */ /* 0x008fce00078e00ff */
[----:B------:R-:W-:-:S07]  /*16f40*/  LEPC R20, `(.L_x_2469) ;  /* 0x000000001014794e */ /* 0x000fce0000000000 */
[----:B0---4-:R-:W-:Y:S05]  /*16f50*/  CALL.ABS.NOINC R2 ;  /* 0x0000000002007343 */ /* 0x011fea0003c00000 */
.L_x_2469:
        /* <DEDUP_REMOVED lines=16> */
.L_x_2468:
[----:B------:R-:W-:Y:S05]  /*17060*/  BSYNC B6 ;  /* 0x0000000000067941 */ /* 0x000fea0003800000 */
.L_x_2467:
        /* <DEDUP_REMOVED lines=21> */
.L_x_2627:
        /* <DEDUP_REMOVED lines=10> */
.L_x_2630:
        /* <DEDUP_REMOVED lines=11> */
[--C-:B------:R-:W-:Y:S01]  /*17310*/  SHF.R.S32.HI R5, RZ, 0x1f, R0.reuse ;  /* 0x0000001fff057819 */ /* 0x100fe20000011400 */
[----:B------:R-:W-:-:S04]  /*17320*/  IMAD.MOV R4, RZ, RZ, -R0 ;  /* 0x000000ffff047224 */ /* 0x000fc800078e0a00 */
[----:B------:R-:W-:Y:S01]  /*17330*/  IMAD R22, R6, R4, R22 ;  /* 0x0000000406167224 */ /* 0x000fe200078e0216 */
[----:B------:R-:W-:Y:S01]  /*17340*/  MOV R4, R0 ;  /* 0x0000000000047202 */ /* 0x000fe20000000f00 */
[----:B------:R-:W-:-:S04]  /*17350*/  IMAD R6, R7, UR4, RZ ;  /* 0x0000000407067c24 */ /* 0x000fc8000f8e02ff */
[----:B------:R-:W-:-:S04]  /*17360*/  IMAD.WIDE.U32 R4, R23, UR4, R4 ;  /* 0x0000000417047c25 */ /* 0x000fc8000f8e0004 */
[----:B------:R-:W-:Y:S01]  /*17370*/  IMAD R0, R23, UR5, R6 ;  /* 0x0000000517007c24 */ /* 0x000fe2000f8e0206 */
[----:B------:R-:W-:-:S03]  /*17380*/  LEA R2, P0, R4, R2, 0x2 ;  /* 0x0000000204027211 */ /* 0x000fc600078010ff */
[----:B------:R-:W-:-:S05]  /*17390*/  IMAD.IADD R0, R5, 0x1, R0 ;  /* 0x0000000105007824 */ /* 0x000fca00078e0200 */
[----:B------:R-:W-:-:S05]  /*173a0*/  LEA.HI.X R3, R4, R3, R0, 0x2, P0 ;  /* 0x0000000304037211 */ /* 0x000fca00000f1400 */
[----:B------:R4:W5:Y:S02]  /*173b0*/  LDG.E R19, desc[UR40][R2.64] ;  /* 0x0000002802137981 */ /* 0x000964000c1e1900 */
.L_x_2473:
[----:B0-----:R-:W-:Y:S01]  /*173c0*/  IMAD R0, R18, 0x8, R16 ;  /* 0x0000000812007824 */ /* 0x001fe200078e0210 */
[----:B----4-:R-:W-:-:S04]  /*173d0*/  SHF.L.U32 R2, R28, 0x1f, RZ ;  /* 0x0000001f1c027819 */ /* 0x010fc800000006ff */
[----:B------:R-:W0:Y:S02]  /*173e0*/  SYNCS.PHASECHK.TRANS64.TRYWAIT P0, [R0+URZ+0x16840], R2 ;  /* 0x01684002000075a7 */ /* 0x000e24000800017f */
[----:B0-----:R-:W-:Y:S05]  /*173f0*/  @!P0 BRA `(.L_x_2474) ;  /* 0x0000005c005c8947 */ /* 0x001fea0003800000 */
.L_x_2631:
[----:B------:R-:W4:Y:S02]  /*17400*/  S2R R3, SR_TID.X ;  /* 0x0000000000037919 */ /* 0x000f240000002100 */
[----:B----4-:R-:W-:-:S04]  /*17410*/  LOP3.LUT R3, R3, 0x7f, RZ, 0xc0, !PT ;  /* 0x0000007f03037812 */ /* 0x010fc800078ec0ff */
[----:B------:R-:W-:-:S13]  /*17420*/  ISETP.NE.AND P0, PT, R3, RZ, PT ;  /* 0x000000ff0300720c */ /* 0x000fda0003f05270 */
[----:B------:R-:W-:Y:S05]  /*17430*/  @P0 BRA `(.L_x_2475) ;  /* 0x00000000001c0947 */ /* 0x000fea0003800000 */
[----:B------:R-:W4:Y:S01]  /*17440*/  S2R R3, SR_TID.X ;  /* 0x0000000000037919 */ /* 0x000f220000002100 */
[----:B0-----:R-:W-:-:S04]  /*17450*/  IMAD.MOV.U32 R2, RZ, RZ, 0x4000 ;  /* 0x00004000ff027424 */ /* 0x001fc800078e00ff */
[----:B------:R0:W-:Y:S01]  /*17460*/  SYNCS.ARRIVE.TRANS64 RZ, [R0+URZ+0x16830], R2 ;  /* 0x0168300200ff79a7 */ /* 0x0001e2000800003f */
[----:B----4-:R-:W-:-:S04]  /*17470*/  LOP3.LUT R3, R3, 0x1f, RZ, 0xc0, !PT ;  /* 0x0000001f03037812 */ /* 0x010fc800078ec0ff */
[----:B------:R-:W-:-:S13]  /*17480*/  ISETP.NE.AND P0, PT, R3, RZ, PT ;  /* 0x000000ff0300720c */ /* 0x000fda0003f05270 */
[----:B0-----:R-:W-:Y:S05]  /*17490*/  @!P0 BRA `(.L_x_2475) ;  /* 0x0000000000048947 */ /* 0x001fea0003800000 */
[----:B------:R-:W-:Y:S01]  /*174a0*/  BPT.TRAP 0x1 ;  /* 0x000000040000795c */ /* 0x000fe20000300000 */
.L_x_2475:
        /* <DEDUP_REMOVED lines=18> */
[----:B----4-:R-:W-:-:S04]  /*175d0*/  LOP3.LUT R2, R2, 0xfffffffe, RZ, 0xc0, !PT ;  /* 0xfffffffe02027812 */ /* 0x010fc800078ec0ff */
[----:B------:R-:W-:-:S05]  /*175e0*/  @P0 LOP3.LUT R2, R2, 0x1, RZ, 0xfc, !PT ;  /* 0x0000000102020812 */ /* 0x000fca00078efcff */
[----:B------:R0:W-:Y:S01]  /*175f0*/  STL [R1], R2 ;  /* 0x0000000201007387 */ /* 0x0001e20000100800 */
[----:B------:R-:W-:Y:S01]  /*17600*/  NOP ;  /* 0x0000000000007918 */ /* 0x000fe20000000000 */
.L_x_2471:
[----:B------:R-:W4:Y:S04]  /*17610*/  LDL.LU R4, [R1+0x18] ;  /* 0x0000180001047983 */ /* 0x000f280000300800 */
[----:B------:R-:W5:Y:S04]  /*17620*/  LDL.LU R6, [R1+0x14] ;  /* 0x0000140001067983 */ /* 0x000f680000300800 */
[----:B------:R-:W2:Y:S01]  /*17630*/  LDL.LU R3, [R1+0x38] ;  /* 0x0000380001037983 */ /* 0x000ea20000300800 */
[----:B------:R-:W-:Y:S05]  /*17640*/  WARPSYNC.ALL ;  /* 0x0000000000007948 */ /* 0x000fea0003800000 */
[----:B0-----:R-:W-:Y:S01]  /*17650*/  ULDC.64 UR6, c[0x0][0xa00] ;  /* 0x0002800000067ab9 */ /* 0x001fe20000000a00 */
[----:B------:R-:W-:Y:S01]  /*17660*/  ULDC.64 UR4, c[0x0][0x298] ;  /* 0x0000a60000047ab9 */ /* 0x000fe20000000a00 */
[----:B------:R-:W-:Y:S01]  /*17670*/  BAR.SYNC.DEFER_BLOCKING 0x8, 0x200 ;  /* 0x0208000000007b1d */ /* 0x000fe20000010000 */
[----:B------:R-:W-:-:S02]  /*17680*/  ISETP.NE.U32.AND P0, PT, RZ, UR6, PT ;  /* 0x00000006ff007c0c */ /* 0x000fc4000bf05070 */
[----:B------:R-:W-:Y:S02]  /*17690*/  IADD3 R0, R16, 0x8400, RZ ;  /* 0x0000840010007810 */ /* 0x000fe40007ffe0ff */
[----:B------:R-:W-:Y:S01]  /*176a0*/  ISETP.NE.AND.EX P0, PT, RZ, UR7, PT, P0 ;  /* 0x00000007ff007c0c */ /* 0x000fe2000bf05300 */
[----:B------:R-:W-:Y:S01]  /*176b0*/  BSSY B6, `(.L_x_2476) ;  /* 0x000001e000067945 */ /* 0x000fe20003800000 */
[----:B------:R-:W-:Y:S02]  /*176c0*/  LOP3.LUT P1, RZ, R0, 0x3ff, RZ, 0xc0, !PT ;  /* 0x000003ff00ff7812 */ /* 0x000fe4000782c0ff */
        /* <DEDUP_REMOVED lines=17> */
[----:B---3--:R-:W-:Y:S01]  /*177e0*/  MOV R7, UR7 ;  /* 0x0000000700077c02 */ /* 0x008fe20008000f00 */
[----:B------:R-:W0:Y:S01]  /*177f0*/  LDC.64 R2, c[0x4][R2] ;  /* 0x0100000002027b82 */ /* 0x000e220000000a00 */
[----:B------:R-:W-:Y:S01]  /*17800*/  IMAD.U32 R5, RZ, RZ, UR5 ;  /* 0x00000005ff057e24 */ /* 0x000fe2000f8e00ff */
[----:B------:R-:W-:Y:S01]  /*17810*/  MOV R13, RZ ;  /* 0x000000ff000d7202 */ /* 0x000fe20000000f00 */
[----:B------:R-:W-:Y:S02]  /*17820*/  IMAD.U32 R6, RZ, RZ, UR6 ;  /* 0x00000006ff067e24 */ /* 0x000fe4000f8e00ff */
[----:B------:R-:W-:-:S02]  /*17830*/  IMAD.U32 R10, RZ, RZ, UR8 ;  /* 0x00000008ff0a7e24 */ /* 0x000fc4000f8e00ff */
[----:B-1----:R-:W-:Y:S02]  /*17840*/  IMAD.U32 R11, RZ, RZ, UR9 ;  /* 0x00000009ff0b7e24 */ /* 0x002fe4000f8e00ff */
[----:B------:R-:W-:Y:S02]  /*17850*/  IMAD.MOV.U32 R8, RZ, RZ, 0x70 ;  /* 0x00000070ff087424 */ /* 0x000fe400078e00ff */
[----:B------:R-:W-:-:S07]  /*17860*/  IMAD.MOV.U32 R12, RZ, RZ, 0x1 ;  /* 0x00000001ff0c7424 */ /* 0x000fce00078e00ff */
[----:B------:R-:W-:-:S07]  /*17870*/  LEPC R20, `(.L_x_2477) ;  /* 0x000000001014794e */ /* 0x000fce0000000000 */
[----:B0-----:R-:W-:Y:S05]  /*17880*/  CALL.ABS.NOINC R2 ;  /* 0x0000000002007343 */ /* 0x001fea0003c00000 */
.L_x_2477:
[----:B------:R-:W-:Y:S05]  /*17890*/  BSYNC B6 ;  /* 0x0000000000067941 */ /* 0x000fea0003800000 */
.L_x_2476:
[----:B------:R-:W2:Y:S01]  /*178a0*/  LDL.LU R20, [R1+0x18] ;  /* 0x0000180001147983 */ /* 0x000ea20000300800 */
[----:B------:R-:W4:Y:S01]  /*178b0*/  LDC R9, c[0x0][0x448] ;  /* 0x00011200ff097b82 */ /* 0x000f220000000800 */
[----:B------:R-:W-:Y:S01]  /*178c0*/  ULDC.64 UR4, c[0x0][0x2d8] ;  /* 0x0000b60000047ab9 */ /* 0x000fe20000000a00 */
[----:B------:R-:W-:Y:S01]  /*178d0*/  ULDC.64 UR6, c[0x0][0x2e0] ;  /* 0x0000b80000067ab9 */ /* 0x000fe20000000a00 */
[----:B0-----:R-:W2:Y:S01]  /*178e0*/  LDL.LU.64 R2, [R1+0x30] ;  /* 0x0000300001027983 */ /* 0x001ea20000300a00 */
[----:B------:R-:W-:-:S03]  /*178f0*/  ULDC.64 UR8, c[0x0][0x280] ;  /* 0x0000a00000087ab9 */ /* 0x000fc60000000a00 */
[----:B------:R-:W3:Y:S04]  /*17900*/  LDL.LU R21, [R1+0x38] ;  /* 0x0000380001157983 */ /* 0x000ee80000300800 */
[----:B------:R-:W3:Y:S04]  /*17910*/  LDL.LU R4, [R1+0x14] ;  /* 0x0000140001047983 */ /* 0x000ee80000300800 */
[----:B------:R0:W5:Y:S01]  /*17920*/  LDL R10, [R1+0x10] ;  /* 0x00001000010a7983 */ /* 0x0001620000100800 */
[----:B----4-:R-:W-:-:S13]  /*17930*/  ISETP.NE.AND P1, PT, R9, 0x1, PT ;  /* 0x000000010900780c */ /* 0x010fda0003f25270 */
[----:B------:R-:W4:Y:S08]  /*17940*/  @P1 LDC R5, c[0x0][0x450] ;  /* 0x00011400ff051b82 */ /* 0x000f300000000800 */
[----:B------:R-:W0:Y:S01]  /*17950*/  @P1 LDC R8, c[0x0][0x450] ;  /* 0x00011400ff081b82 */ /* 0x000e220000000800 */
[----:B-1----:R-:W1:Y:S01]  /*17960*/  S2R R11, SR_TID.X ;  /* 0x00000000000b7919 */ /* 0x002e620000002100 */
[----:B--2---:R-:W-:-:S02]  /*17970*/  IMAD.MOV.U32 R3, RZ, RZ, R20 ;  /* 0x000000ffff037224 */ /* 0x004fc400078e0014 */
[----:B------:R-:W2:Y:S01]  /*17980*/  S2R R20, SR_TID.X ;  /* 0x0000000000147919 */ /* 0x000ea20000002100 */
[----:B------:R-:W-:-:S04]  /*17990*/  IMAD.WIDE.U32 R2, R17, UR4, R2 ;  /* 0x0000000411027c25 */ /* 0x000fc8000f8e0002 */
[----:B------:R-:W-:Y:S01]  /*179a0*/  IMAD R3, R17, UR5, R3 ;  /* 0x0000000511037c24 */ /* 0x000fe2000f8e0203 */
[----:B------:R-:W-:Y:S01]  /*179b0*/  ULDC.64 UR4, c[0x0][0x2d0] ;  /* 0x0000b40000047ab9 */ /* 0x000fe20000000a00 */
[----:B---3--:R-:W-:Y:S02]  /*179c0*/  IMAD R0, R21, UR6, RZ ;  /* 0x0000000615007c24 */ /* 0x008fe4000f8e02ff */
[----:B------:R-:W-:-:S04]  /*179d0*/  IMAD.WIDE.U32 R2, R4, UR6, R2 ;  /* 0x0000000604027c25 */ /* 0x000fc8000f8e0002 */
[----:B------:R-:W-:Y:S01]  /*179e0*/  IMAD R0, R4, UR7, R0 ;  /* 0x0000000704007c24 */ /* 0x000fe2000f8e0200 */
        /* <DEDUP_REMOVED lines=10> */
[----:B----4-:R-:W-:-:S04]  /*17a90*/  @P1 SHF.R.U32.HI R4, RZ, R5, R0 ;  /* 0x00000005ff041219 */ /* 0x010fc80000011600 */
        /* <DEDUP_REMOVED lines=12> */
[----:B------:R-:W2:Y:S01]  /*17b60*/  @P1 LDC R7, c[0x0][0x44c] ;  /* 0x00011300ff071b82 */ /* 0x000ea20000000800 */
[----:B------:R-:W-:-:S04]  /*17b70*/  LEA R0, P0, R4, UR8, 0x1 ;  /* 0x0000000804007c11 */ /* 0x000fc8000f8008ff */
[----:B------:R-:W-:Y:S01]  /*17b80*/  LEA.HI.X R4, R4, UR9, R5, 0x1, P0 ;  /* 0x0000000904047c11 */ /* 0x000fe200080f0c05 */
[----:B------:R-:W-:-:S04]  /*17b90*/  VIADD R5, R6, 0x80 ;  /* 0x0000008006057836 */ /* 0x000fc80000000000 */
[----:B------:R-:W-:Y:S02]  /*17ba0*/  IMAD.MOV.U32 R6, RZ, RZ, R5 ;  /* 0x000000ffff067224 */ /* 0x000fe400078e0005 */
[----:B--2---:R-:W-:-:S05]  /*17bb0*/  @P1 IMAD.HI.U32 R7, R5, R7, RZ ;  /* 0x0000000705071227 */ /* 0x004fca00078e00ff */
[----:B0-----:R-:W-:-:S04]  /*17bc0*/  @P1 SHF.R.U32.HI R6, RZ, R8, R7 ;  /* 0x00000008ff061219 */ /* 0x001fc80000011607 */
[----:B------:R-:W-:-:S05]  /*17bd0*/  IADD3 R7, -R6, RZ, RZ ;  /* 0x000000ff06077210 */ /* 0x000fca0007ffe1ff */
[----:B------:R-:W-:Y:S01]  /*17be0*/  IMAD R5, R9, R7, R5 ;  /* 0x0000000709057224 */ /* 0x000fe200078e0205 */
[----:B------:R-:W-:Y:S01]  /*17bf0*/  SHF.R.S32.HI R7, RZ, 0x1f, R6 ;  /* 0x0000001fff077819 */ /* 0x000fe20000011406 */
[----:B------:R-:W-:-:S04]  /*17c00*/  IMAD.WIDE.U32 R2, R6, UR4, R2 ;  /* 0x0000000406027c25 */ /* 0x000fc8000f8e0002 */
[----:B------:R-:W-:Y:S01]  /*17c10*/  IMAD R7, R7, UR4, RZ ;  /* 0x0000000407077c24 */ /* 0x000fe2000f8e02ff */
[----:B------:R-:W-:-:S03]  /*17c20*/  ULDC UR4, c[0x0][0x2b8] ;  /* 0x0000ae0000047ab9 */ /* 0x000fc60000000800 */
[----:B------:R-:W-:Y:S01]  /*17c30*/  IMAD R7, R6, UR5, R7 ;  /* 0x0000000506077c24 */ /* 0x000fe2000f8e0207 */
[----:B------:R-:W-:Y:S01]  /*17c40*/  SHF.R.S32.HI R6, RZ, 0x1f, R5 ;  /* 0x0000001fff067819 */ /* 0x000fe20000011405 */
[----:B-1----:R-:W-:Y:S02]  /*17c50*/  IMAD.SHL.U32 R20, R11, 0x8, RZ ;  /* 0x000000080b147824 */ /* 0x002fe400078e00ff */
[----:B------:R-:W-:Y:S02]  /*17c60*/  IMAD.IADD R3, R3, 0x1, R7 ;  /* 0x0000000103037824 */ /* 0x000fe400078e0207 */
[----:B------:R-:W-:Y:S02]  /*17c70*/  IMAD R6, R6, UR6, RZ ;  /* 0x0000000606067c24 */ /* 0x000fe4000f8e02ff */
[----:B------:R-:W-:Y:S01]  /*17c80*/  IMAD.WIDE.U32 R2, R5, UR6, R2 ;  /* 0x0000000605027c25 */ /* 0x000fe2000f8e0002 */
[----:B------:R-:W-:-:S03]  /*17c90*/  LOP3.LUT R20, R20, 0x38, RZ, 0xc0, !PT ;  /* 0x0000003814147812 */ /* 0x000fc600078ec0ff */
[----:B------:R-:W-:Y:S01]  /*17ca0*/  IMAD R6, R5, UR7, R6 ;  /* 0x0000000705067c24 */ /* 0x000fe2000f8e0206 */
[----:B------:R-:W-:-:S03]  /*17cb0*/  LEA R5, P1, R2, UR8, 0x1 ;  /* 0x0000000802057c11 */ /* 0x000fc6000f8208ff */
[----:B------:R-:W-:Y:S01]  /*17cc0*/  IMAD.IADD R6, R3, 0x1, R6 ;  /* 0x0000000103067824 */ /* 0x000fe200078e0206 */
[----:B------:R-:W-:Y:S01]  /*17cd0*/  ISETP.GE.AND P0, PT, R20, UR4, PT ;  /* 0x0000000414007c0c */ /* 0x000fe2000bf06270 */
        /* <DEDUP_REMOVED lines=83> */
[----:B------:R-:W-:-:S05]  /*18210*/  @!P1 IMAD.X R4, RZ, RZ, R4, P3 ;  /* 0x000000ffff049224 */ /* 0x000fca00018e0604 */
[----:B------:R-:W-:-:S05]  /*18220*/  @!P1 MOV R7, R4 ;  /* 0x0000000400079202 */ /* 0x000fca0000000f00 */
        /* <DEDUP_REMOVED lines=24> */
.L_x_2656:
[----:B------:R-:W-:Y:S01]  /*183b0*/  IADD3 R25, R25, 0xb0, RZ ;  /* 0x000000b019197810 */ /* 0x000fe20007ffe0ff */
        /* <DEDUP_REMOVED lines=10> */
.L_x_2479:
        /* <DEDUP_REMOVED lines=18> */
.L_x_2657:
[----:B------:R-:W-:Y:S05]  /*18580*/  BSYNC B0 ;  /* 0x0000000000007941 */ /* 0x000fea0003800000 */
.L_x_2480:
        /* <DEDUP_REMOVED lines=30> */
[----:B------:R-:W-:Y:S02]  /*18770*/  MOV R6, R19 ;  /* 0x0000001300067202 */ /* 0x000fe40000000f00 */
        /* <DEDUP_REMOVED lines=21> */
.L_x_2488:
[----:B------:R-:W-:Y:S01]  /*188d0*/  IMAD R2, R5, 0x8, R16 ;  /* 0x0000000805027824 */ /* 0x000fe200078e0210 */
[----:B------:R-:W-:Y:S01]  /*188e0*/  SHF.L.U32 R3, R10, 0x1f, RZ ;  /* 0x0000001f0a037819 */ /* 0x000fe200000006ff */
[----:B------:R-:W-:Y:S03]  /*188f0*/  BSSY B3, `(.L_x_2489) ;  /* 0x0000003000037945 */ /* 0x000fe60003800000 */
[----:B------:R-:W1:Y:S02]  /*18900*/  SYNCS.PHASECHK.TRANS64.TRYWAIT P0, [R2+URZ+0x16840], R3 ;  /* 0x01684003020075a7 */ /* 0x000e64000800017f */
[----:B-1----:R-:W-:Y:S05]  /*18910*/  @!P0 BRA `(.L_x_2490) ;  /* 0x00000058001c8947 */ /* 0x002fea0003800000 */
.L_x_2658:
[----:B------:R-:W-:Y:S05]  /*18920*/  BSYNC B3 ;  /* 0x0000000000037941 */ /* 0x000fea0003800000 */
.L_x_2489:
[----:B0-----:R-:W0:Y:S01]  /*18930*/  S2R R7, SR_TID.X ;  /* 0x0000000000077919 */ /* 0x001e220000002100 */
[----:B------:R-:W-:Y:S01]  /*18940*/  BSSY B3, `(.L_x_2491) ;  /* 0x000000b000037945 */ /* 0x000fe20003800000 */
[----:B0-----:R-:W-:-:S04]  /*18950*/  LOP3.LUT R7, R7, 0x7f, RZ, 0xc0, !PT ;  /* 0x0000007f07077812 */ /* 0x001fc800078ec0ff */
[----:B------:R-:W-:-:S13]  /*18960*/  ISETP.NE.AND P1, PT, R7, RZ, PT ;  /* 0x000000ff0700720c */ /* 0x000fda0003f25270 */
[----:B------:R-:W-:Y:S05]  /*18970*/  @P1 BRA `(.L_x_2492) ;  /* 0x00000000001c1947 */ /* 0x000fea0003800000 */
[----:B------:R-:W0:Y:S01]  /*18980*/  S2R R7, SR_TID.X ;  /* 0x0000000000077919 */ /* 0x000e220000002100 */
[----:B-1----:R-:W-:-:S04]  /*18990*/  MOV R3, 0x4000 ;  /* 0x0000400000037802 */ /* 0x002fc80000000f00 */
[----:B------:R2:W-:Y:S01]  /*189a0*/  SYNCS.ARRIVE.TRANS64 RZ, [R2+URZ+0x16830], R3 ;  /* 0x0168300302ff79a7 */ /* 0x0005e2000800003f */
[----:B0-----:R-:W-:-:S04]  /*189b0*/  LOP3.LUT R7, R7, 0x1f, RZ, 0xc0, !PT ;  /* 0x0000001f07077812 */ /* 0x001fc800078ec0ff */
[----:B------:R-:W-:-:S13]  /*189c0*/  ISETP.NE.AND P0, PT, R7, RZ, PT ;  /* 0x000000ff0700720c */ /* 0x000fda0003f05270 */
[----:B--2---:R-:W-:Y:S05]  /*189d0*/  @!P0 BRA `(.L_x_2492) ;  /* 0x0000000000048947 */ /* 0x004fea0003800000 */
[----:B------:R-:W-:Y:S01]  /*189e0*/  BPT.TRAP 0x1 ;  /* 0x000000040000795c */ /* 0x000fe20000300000 */
.L_x_2492:
[----:B------:R-:W-:Y:S05]  /*189f0*/  BSYNC B3 ;  /* 0x0000000000037941 */ /* 0x000fea0003800000 */
.L_x_2491:
[----:B------:R-:W-:Y:S01]  /*18a00*/  IMAD.MOV.U32 R11, RZ, RZ, RZ ;  /* 0x000000ffff0b7224 */ /* 0x000fe200078e00ff */
[----:B------:R-:W-:Y:S01]  /*18a10*/  UIADD3 UR4, UP0, UR38, 0x370, URZ ;  /* 0x0000037026047890 */ /* 0x000fe2000ff1e03f */
[----:B-1----:R-:W-:Y:S01]  /*18a20*/  IMAD R3, R5, 0x4000, R16 ;  /* 0x0000400005037824 */ /* 0x002fe200078e0210 */
[----:B------:R-:W-:Y:S01]  /*18a30*/  PLOP3.LUT P0, PT, PT, PT, PT, 0x80, 0x0 ;  /* 0x000000000000781c */ /* 0x000fe20003f0f070 */
[----:B------:R-:W-:Y:S01]  /*18a40*/  VIADD R2, R2, 0x16830 ;  /* 0x0001683002027836 */ /* 0x000fe20000000000 */
[----:B------:R-:W-:Y:S01]  /*18a50*/  R2UR UR10, R11 ;  /* 0x000000000b0a72ca */ /* 0x000fe200000e0000 */
[----:B------:R-:W-:Y:S01]  /*18a60*/  VIADD R3, R3, 0xe400 ;  /* 0x0000e40003037836 */ /* 0x000fe20000000000 */
[----:B------:R-:W-:Y:S01]  /*18a70*/  LEA R7, R0, R26, 0x7 ;  /* 0x0000001a00077211 */ /* 0x000fe200078e38ff */
[----:B------:R-:W-:Y:S01]  /*18a80*/  UIADD3.X UR5, URZ, UR39, URZ, UP0, !UPT ;  /* 0x000000273f057290 */ /* 0x000fe200087fe43f */
[----:B------:R-:W-:Y:S01]  /*18a90*/  UMOV UR6, 0x0 ;  /* 0x0000000000067882 */ /* 0x000fe20000000000 */
[----:B------:R-:W-:-:S10]  /*18aa0*/  UMOV UR7, 0x14f00000 ;  /* 0x14f0000000077882 */ /* 0x000fd40000000000 */
.L_x_2493:
        /* <DEDUP_REMOVED lines=15> */
.L_x_2659:
[----:B------:R-:W-:Y:S05]  /*18ba0*/  BSYNC B3 ;  /* 0x0000000000037941 */ /* 0x000fea0003800000 */
.L_x_2494:
        /* <DEDUP_REMOVED lines=12> */
.L_x_2497:
[----:B------:R-:W-:Y:S05]  /*18c70*/  BSYNC B3 ;  /* 0x0000000000037941 */ /* 0x000fea0003800000 */
.L_x_2496:
        /* <DEDUP_REMOVED lines=11> */
.L_x_2498:
        /* <DEDUP_REMOVED lines=12> */
.L_x_2487:
[----:B------:R-:W-:Y:S05]  /*18df0*/  BSYNC B1 ;  /* 0x0000000000017941 */ /* 0x000fea0003800000 */
.L_x_2486:
[----:B------:R-:W2:Y:S01]  /*18e00*/  LDL.LU R0, [R1+0x20] ;  /* 0x0000200001007983 */ /* 0x000ea20000300800 */
[----:B------:R-:W-:Y:S01]  /*18e10*/  IMAD.MOV.U32 R18, RZ, RZ, R5 ;  /* 0x000000ffff127224 */ /* 0x000fe200078e0005 */
[----:B------:R-:W-:Y:S01]  /*18e20*/  MOV R28, R10 ;  /* 0x0000000a001c7202 */ /* 0x000fe20000000f00 */
[----:B--2---:R-:W-:-:S07]  /*18e30*/  VIADD R0, R0, 0xfffffffd ;  /* 0xfffffffd00007836 */ /* 0x004fce0000000000 */
.L_x_2485:
[----:B------:R-:W-:Y:S05]  /*18e40*/  BSYNC B2 ;  /* 0x0000000000027941 */ /* 0x000fea0003800000 */
.L_x_2484:
[----:B------:R-:W-:Y:S01]  /*18e50*/  VIADD R9, R9, 0xfffffffe ;  /* 0xfffffffe09097836 */ /* 0x000fe20000000000 */
[----:B------:R-:W-:-:S04]  /*18e60*/  LOP3.LUT R4, RZ, R4, RZ, 0x33, !PT ;  /* 0x00000004ff047212 */ /* 0x000fc800078e33ff */
[----:B------:R-:W-:-:S13]  /*18e70*/  ISETP.NE.AND P0, PT, R9, R4, PT ;  /* 0x000000040900720c */ /* 0x000fda0003f05270 */
[----:B------:R-:W-:Y:S05]  /*18e80*/  @!P0 BRA `(.L_x_2483) ;  /* 0x0000000c00a88947 */ /* 0x000fea0003800000 */
[----:B------:R-:W-:-:S07]  /*18e90*/  IMAD.MOV.U32 R4, RZ, RZ, R19 ;  /* 0x000000ffff047224 */ /* 0x000fce00078e0013 */
.L_x_2525:
        /* <DEDUP_REMOVED lines=20> */
[----:B0-----:R-:W-:Y:S01]  /*18fe0*/  @P0 IMAD.HI.U32 R4, R0, R2, RZ ;  /* 0x0000000200040227 */ /* 0x001fe200078e00ff */
[----:B------:R-:W-:-:S04]  /*18ff0*/  MOV R2, R0 ;  /* 0x0000000000027202 */ /* 0x000fc80000000f00 */
        /* <DEDUP_REMOVED lines=11> */
.L_x_2501:
[----:B------:R-:W-:Y:S01]  /*190b0*/  IMAD R2, R6, 0x8, R16 ;  /* 0x0000000806027824 */ /* 0x000fe200078e0210 */
[----:B------:R-:W-:Y:S01]  /*190c0*/  SHF.L.U32 R3, R7, 0x1f, RZ ;  /* 0x0000001f07037819 */ /* 0x000fe200000006ff */
[----:B------:R-:W-:Y:S03]  /*190d0*/  BSSY B2, `(.L_x_2502) ;  /* 0x0000003000027945 */ /* 0x000fe60003800000 */
[----:B------:R-:W1:Y:S02]  /*190e0*/  SYNCS.PHASECHK.TRANS64.TRYWAIT P0, [R2+URZ+0x16840], R3 ;  /* 0x01684003020075a7 */ /* 0x000e64000800017f */
[----:B-1----:R-:W-:Y:S05]  /*190f0*/  @!P0 BRA `(.L_x_2503) ;  /* 0x00000050004c8947 */ /* 0x002fea0003800000 */
.L_x_2660:
[----:B------:R-:W-:Y:S05]  /*19100*/  BSYNC B2 ;  /* 0x0000000000027941 */ /* 0x000fea0003800000 */
.L_x_2502:
        /* <DEDUP_REMOVED lines=12> */
.L_x_2505:
[----:B------:R-:W-:Y:S05]  /*191d0*/  BSYNC B2 ;  /* 0x0000000000027941 */ /* 0x000fea0003800000 */
.L_x_2504:
        /* <DEDUP_REMOVED lines=11> */
.L_x_2506:
        /* <DEDUP_REMOVED lines=15> */
.L_x_2661:
[----:B------:R-:W-:Y:S05]  /*19380*/  BSYNC B2 ;  /* 0x0000000000027941 */ /* 0x000fea0003800000 */
.L_x_2507:
        /* <DEDUP_REMOVED lines=11> */
.L_x_2510:
[----:B------:R-:W-:Y:S05]  /*19440*/  BSYNC B2 ;  /* 0x0000000000027941 */ /* 0x000fea0003800000 */
.L_x_2509:
[----:B------:R-:W-:Y:S01]  /*19450*/  R2UR UR10, R5 ;  /* 0x00000000050a72ca */ /* 0x000fe200000e0000 */
[----:B------:R-:W-:Y:S01]  /*19460*/  IMAD R18, R18, 0x4000, R16 ;  /* 0x0000400012127824 */ /* 0x000fe200078e0210 */
[----:B------:R-:W-:Y:S01]  /*19470*/  R2UR UR7, R3 ;  /* 0x00000000030772ca */ /* 0x000fe200000e0000 */
[----:B------:R-:W-:Y:S01]  /*19480*/  UIADD3 UR4, UP0, UR38, 0x470, URZ ;  /* 0x0000047026047890 */ /* 0x000fe2000ff1e03f */
[----:B------:R-:W-:Y:S01]  /*19490*/  R2UR UR6, R2 ;  /* 0x00000000020672ca */ /* 0x000fe200000e0000 */
[----:B0-----:R-:W-:Y:S01]  /*194a0*/  VIADD R10, R10, 0x50 ;  /* 0x000000500a0a7836 */ /* 0x001fe20000000000 */
[----:B------:R-:W-:Y:S01]  /*194b0*/  PLOP3.LUT P0, PT, PT, PT, PT, 0x80, 0x0 ;  /* 0x000000000000781c */ /* 0x000fe20003f0f070 */
[----:B------:R-:W-:Y:S01]  /*194c0*/  VIADD R18, R18, 0x400 ;  /* 0x0000040012127836 */ /* 0x000fe20000000000 */
[----:B------:R-:W-:Y:S01]  /*194d0*/  LEA R2, R22, R26, 0x7 ;  /* 0x0000001a16027211 */ /* 0x000fe200078e38ff */
[----:B------:R-:W-:-:S12]  /*194e0*/  UIADD3.X UR5, URZ, UR39, URZ, UP0, !UPT ;  /* 0x000000273f057290 */ /* 0x000fd800087fe43f */
.L_x_2511:
        /* <DEDUP_REMOVED lines=12> */
.L_x_2500:
[----:B------:R-:W-:Y:S05]  /*195b0*/  BSYNC B1 ;  /* 0x0000000000017941 */ /* 0x000fea0003800000 */
.L_x_2499:
[----:B------:R-:W2:Y:S01]  /*195c0*/  LDL R2, [R1] ;  /* 0x0000000001027983 */ /* 0x000ea20000100800 */
[----:B------:R-:W-:Y:S01]  /*195d0*/  IADD3 R18, R6, 0x1, RZ ;  /* 0x0000000106127810 */ /* 0x000fe20007ffe0ff */
[----:B------:R-:W-:Y:S01]  /*195e0*/  BSSY B1, `(.L_x_2512) ;  /* 0x0000070000017945 */ /* 0x000fe20003800000 */
[----:B------:R-:W-:Y:S02]  /*195f0*/  VIADD R9, R0, 0xffffffff ;  /* 0xffffffff00097836 */ /* 0x000fe40000000000 */
        /* <DEDUP_REMOVED lines=29> */
.L_x_2514:
[----:B------:R-:W-:Y:S01]  /*197d0*/  IMAD R2, R18, 0x8, R16 ;  /* 0x0000000812027824 */ /* 0x000fe200078e0210 */
[----:B------:R-:W-:Y:S01]  /*197e0*/  SHF.L.U32 R3, R28, 0x1f, RZ ;  /* 0x0000001f1c037819 */ /* 0x000fe200000006ff */
[----:B------:R-:W-:Y:S03]  /*197f0*/  BSSY B2, `(.L_x_2515) ;  /* 0x0000003000027945 */ /* 0x000fe60003800000 */
[----:B------:R-:W1:Y:S02]  /*19800*/  SYNCS.PHASECHK.TRANS64.TRYWAIT P0, [R2+URZ+0x16840], R3 ;  /* 0x01684003020075a7 */ /* 0x000e64000800017f */
[----:B-1----:R-:W-:Y:S05]  /*19810*/  @!P0 BRA `(.L_x_2516) ;  /* 0x0000004800ac8947 */ /* 0x002fea0003800000 */
.L_x_2662:
[----:B------:R-:W-:Y:S05]  /*19820*/  BSYNC B2 ;  /* 0x0000000000027941 */ /* 0x000fea0003800000 */
.L_x_2515:
        /* <DEDUP_REMOVED lines=12> */
.L_x_2518:
[----:B------:R-:W-:Y:S05]  /*198f0*/  BSYNC B2 ;  /* 0x0000000000027941 */ /* 0x000fea0003800000 */
.L_x_2517:
        /* <DEDUP_REMOVED lines=12> */
.L_x_2519:
        /* <DEDUP_REMOVED lines=15> */
.L_x_2663:
[----:B------:R-:W-:Y:S05]  /*19ab0*/  BSYNC B2 ;  /* 0x0000000000027941 */ /* 0x000fea0003800000 */
.L_x_2520:
        /* <DEDUP_REMOVED lines=11> */
.L_x_2523:
[----:B------:R-:W-:Y:S05]  /*19b70*/  BSYNC B2 ;  /* 0x0000000000027941 */ /* 0x000fea0003800000 */
.L_x_2522:
        /* <DEDUP_REMOVED lines=8> */
[----:B0-----:R-:W-:Y:S01]  /*19c00*/  IADD3 R3, R3, 0x50, RZ ;  /* 0x0000005003037810 */ /* 0x001fe20007ffe0ff */
[----:B------:R-:W-:-:S12]  /*19c10*/  UIADD3.X UR5, URZ, UR39, URZ, UP0, !UPT ;  /* 0x000000273f057290 */ /* 0x000fd800087fe43f */
.L_x_2524:
        /* <DEDUP_REMOVED lines=12> */
.L_x_2513:
[----:B------:R-:W-:Y:S05]  /*19ce0*/  BSYNC B1 ;  /* 0x0000000000017941 */ /* 0x000fea0003800000 */
.L_x_2512:
[----:B------:R-:W2:Y:S01]  /*19cf0*/  LDL R2, [R1+0xc] ;  /* 0x00000c0001027983 */ /* 0x000ea20000100800 */
[----:B------:R-:W-:Y:S01]  /*19d00*/  VIADD R0, R0, 0xfffffffe ;  /* 0xfffffffe00007836 */ /* 0x000fe20000000000 */
[----:B--2---:R-:W-:-:S13]  /*19d10*/  ISETP.GT.AND P0, PT, R9, R2, PT ;  /* 0x000000020900720c */ /* 0x004fda0003f04270 */
[----:B------:R-:W-:Y:S05]  /*19d20*/  @P0 BRA `(.L_x_2525) ;  /* 0xfffffff0005c0947 */ /* 0x000fea000383ffff */
.L_x_2483:
[----:B------:R-:W-:Y:S05]  /*19d30*/  BSYNC B0 ;  /* 0x0000000000007941 */ /* 0x000fea0003800000 */
.L_x_2482:
        /* <DEDUP_REMOVED lines=17> */
.L_x_2527:
[----:B------:R-:W-:Y:S05]  /*19e50*/  BSYNC B0 ;  /* 0x0000000000007941 */ /* 0x000fea0003800000 */
.L_x_2526:
        /* <DEDUP_REMOVED lines=10> */
.L_x_2664:
[----:B------:R-:W-:Y:S05]  /*19f00*/  BSYNC B1 ;  /* 0x0000000000017941 */ /* 0x000fea0003800000 */
.L_x_2530:
        /* <DEDUP_REMOVED lines=9> */
.L_x_2533:
[----:B------:R-:W-:Y:S05]  /*19fa0*/  BSYNC B1 ;  /* 0x0000000000017941 */ /* 0x000fea0003800000 */
.L_x_2532:
[----:B0-----:R-:W-:Y:S01]  /*19fb0*/  IMAD R0, R18, 0x4000, R16 ;  /* 0x0000400012007824 */ /* 0x001fe200078e0210 */
[----:B------:R-:W-:Y:S01]  /*19fc0*/  UIADD3 UR4, UP0, UR38, 0x470, URZ ;  /* 0x0000047026047890 */ /* 0x000fe2000ff1e03f */
[----:B------:R-:W-:Y:S01]  /*19fd0*/  IMAD R22, R22, 0x80, R26 ;  /* 0x0000008016167824 */ /* 0x000fe200078e021a */
[----:B------:R-:W-:Y:S01]  /*19fe0*/  PLOP3.LUT P0, PT, PT, PT, PT, 0x80, 0x0 ;  /* 0x000000000000781c */ /* 0x000fe20003f0f070 */
[----:B------:R-:W-:Y:S01]  /*19ff0*/  VIADD R2, R3, 0x16850 ;  /* 0x0001685003027836 */ /* 0x000fe20000000000 */
[----:B------:R-:W-:Y:S01]  /*1a000*/  IADD3 R0, R0, 0x400, RZ ;  /* 0x0000040000007810 */ /* 0x000fe20007ffe0ff */
[----:B------:R-:W-:Y:S01]  /*1a010*/  UIADD3.X UR5, URZ, UR39, URZ, UP0, !UPT ;  /* 0x000000273f057290 */ /* 0x000fe200087fe43f */
[----:B------:R-:W-:Y:S01]  /*1a020*/  UMOV UR6, 0x0 ;  /* 0x0000000000067882 */ /* 0x000fe20000000000 */
[----:B------:R-:W-:Y:S01]  /*1a030*/  UMOV UR7, 0x14f00000 ;  /* 0x14f0000000077882 */ /* 0x000fe20000000000 */
[----:B------:R-:W-:-:S09]  /*1a040*/  UMOV UR10, URZ ;  /* 0x0000003f000a7c82 */ /* 0x000fd20008000000 */
.L_x_2534:
        /* <DEDUP_REMOVED lines=10> */
.L_x_2529:
[----:B------:R-:W-:Y:S05]  /*1a0f0*/  BSYNC B0 ;  /* 0x0000000000007941 */ /* 0x000fea0003800000 */
.L_x_2528:
[----:B------:R-:W-:-:S05]  /*1a100*/  VIADD R18, R18, 0x1 ;  /* 0x0000000112127836 */ /* 0x000fca0000000000 */
[----:B------:R-:W-:-:S04]  /*1a110*/  ISETP.NE.AND P0, PT, R18, 0x2, PT ;  /* 0x000000021200780c */ /* 0x000fc80003f05270 */
[----:B------:R-:W-:Y:S02]  /*1a120*/  SEL R3, RZ, 0x1, P0 ;  /* 0x00000001ff037807 */ /* 0x000fe40000000000 */
[----:B------:R-:W-:Y:S02]  /*1a130*/  SEL R18, R18, RZ, P0 ;  /* 0x000000ff12127207 */ /* 0x000fe40000000000 */
[----:B------:R-:W-:-:S07]  /*1a140*/  LOP3.LUT R28, R28, R3, RZ, 0x3c, !PT ;  /* 0x000000031c1c7212 */ /* 0x000fce00078e3cff */
.L_x_2464:
[----:B------:R-:W-:Y:S05]  /*1a150*/  BSYNC B7 ;  /* 0x0000000000077941 */ /* 0x000fea0003800000 */
.L_x_2462:
        /* <DEDUP_REMOVED lines=12> */
.L_x_2535:
[----:B------:R-:W3:Y:S01]  /*1a220*/  S2R R0, SR_TID.X ;  /* 0x0000000000007919 */ /* 0x000ee20000002100 */
[----:B------:R-:W-:Y:S01]  /*1a230*/  UMOV UR4, 0xffffffff ;  /* 0xffffffff00047882 */ /* 0x000fe20000000000 */
[----:B---3--:R-:W-:-:S04]  /*1a240*/  LOP3.LUT R8, R0, 0x1f, RZ, 0xc0, !PT ;  /* 0x0000001f00087812 */ /* 0x008fc800078ec0ff */
[----:B------:R-:W-:Y:S01]  /*1a250*/  ISETP.NE.AND P0, PT, R8, 0x1f, PT ;  /* 0x0000001f0800780c */ /* 0x000fe20003f05270 */
[----:B------:R-:W-:-:S12]  /*1a260*/  BRA.DIV UR4, `(.L_x_2537) ;  /* 0x0000004204547947 */ /* 0x000fd8000b800000 */
[----:B0-----:R-:W-:Y:S01]  /*1a270*/  IMAD.IADD R9, R27, 0x1, R8 ;  /* 0x000000011b097824 */ /* 0x001fe200078e0208 */
[----:B------:R-:W-:-:S04]  /*1a280*/  ULDC UR4, c[0x0][0xc3c] ;  /* 0x00030f0000047ab9 */ /* 0x000fc80000000800 */
[----:B------:R-:W-:-:S13]  /*1a290*/  ISETP.GE.OR P1, PT, R9, UR4, !P0 ;  /* 0x0000000409007c0c */ /* 0x000fda000c726670 */
[----:B------:R-:W0:Y:S08]  /*1a2a0*/  @!P1 LDC.64 R2, c[0x0][0xc80] ;  /* 0x00032000ff029b82 */ /* 0x000e300000000a00 */
[----:B--2---:R-:W2:Y:S01]  /*1a2b0*/  @!P1 LDC.64 R4, c[0x0][0xc78] ;  /* 0x00031e00ff049b82 */ /* 0x004ea20000000a00 */
[----:B0-----:R-:W-:-:S05]  /*1a2c0*/  @!P1 IMAD.WIDE R2, R9, 0x4, R2 ;  /* 0x0000000409029825 */ /* 0x001fca00078e0202 */
        /* <DEDUP_REMOVED lines=9> */
[C---:B------:R-:W-:Y:S01]  /*1a360*/  ISETP.GE.U32.AND P5, PT, R8.reuse, 0x10, PT ;  /* 0x000000100800780c */ /* 0x040fe20003fa6070 */
[----:B------:R0:W-:Y:S02]  /*1a370*/  SHFL.IDX PT, R6, R24, 0x1, 0x1f ;  /* 0x00201f0018067f89 */ /* 0x0001e400000e0000 */
[----:B0-----:R-:W-:Y:S01]  /*1a380*/  IMAD.MOV.U32 R24, RZ, RZ, RZ ;  /* 0x000000ffff187224 */ /* 0x001fe200078e00ff */
[----:B---3--:R-:W-:Y:S01]  /*1a390*/  @!P1 MOV R25, R7 ;  /* 0x0000000700199202 */ /* 0x008fe20000000f00 */
        /* <DEDUP_REMOVED lines=18> */
[----:B------:R0:W2:Y:S02]  /*1a4c0*/  SHFL.IDX PT, R14, R2, 0x1f, 0x1f ;  /* 0x03e01f00020e7f89 */ /* 0x0000a400000e0000 */
.L_x_2674:
[----:B------:R-:W-:Y:S02]  /*1a4d0*/  ULDC UR4, c[0x0][0xc38] ;  /* 0x00030e0000047ab9 */ /* 0x000fe40000000800 */
[----:B------:R-:W-:-:S04]  /*1a4e0*/  IMAD.U32 R4, RZ, RZ, UR4 ;  /* 0x00000004ff047e24 */ /* 0x000fc8000f8e00ff */
[----:B--2---:R-:W-:-:S05]  /*1a4f0*/  IMAD R3, R14, R4, RZ ;  /* 0x000000040e037224 */ /* 0x004fca00078e02ff */
[----:B------:R-:W-:-:S04]  /*1a500*/  IADD3 R6, R6, R3, RZ ;  /* 0x0000000306067210 */ /* 0x000fc80007ffe0ff */
[----:B------:R-:W-:-:S13]  /*1a510*/  ISETP.GT.AND P6, PT, R6, R0, PT ;  /* 0x000000000600720c */ /* 0x000fda0003fc4270 */
[----:B------:R-:W-:Y:S05]  /*1a520*/  @P6 BRA `(.L_x_2538) ;  /* 0x0000000000a46947 */ /* 0x000fea0003800000 */
.L_x_2541:
        /* <DEDUP_REMOVED lines=35> */
.L_x_2682:
[----:B------:R-:W-:Y:S02]  /*1a760*/  ULDC UR4, c[0x0][0xc38] ;  /* 0x00030e0000047ab9 */ /* 0x000fe40000000800 */
[----:B------:R-:W-:-:S05]  /*1a770*/  MOV R4, UR4 ;  /* 0x0000000400047c02 */ /* 0x000fca0008000f00 */
[----:B--2---:R-:W-:-:S04]  /*1a780*/  IMAD R3, R14, R4, RZ ;  /* 0x000000040e037224 */ /* 0x004fc800078e02ff */
[----:B------:R-:W-:-:S05]  /*1a790*/  IMAD.IADD R6, R3, 0x1, R6 ;  /* 0x0000000103067824 */ /* 0x000fca00078e0206 */
[----:B------:R-:W-:-:S13]  /*1a7a0*/  ISETP.GT.AND P6, PT, R6, R0, PT ;  /* 0x000000000600720c */ /* 0x000fda0003fc4270 */
[----:B------:R-:W-:Y:S05]  /*1a7b0*/  @!P6 BRA `(.L_x_2541) ;  /* 0xfffffffc005ce947 */ /* 0x000fea000383ffff */
.L_x_2538:
        /* <DEDUP_REMOVED lines=8> */
[----:B------:R-:W-:-:S03]  /*1a840*/  IMAD.IADD R27, R7, 0x1, R27 ;  /* 0x00000001071b7824 */ /* 0x000fc600078e021b */
[----:B------:R2:W4:Y:S04]  /*1a850*/  SHFL.IDX PT, R5, R5, R7, 0x1f ;  /* 0x00001f0705057589 */ /* 0x00052800000e0000 */
.L_x_2687:
[----:B------:R-:W-:-:S13]  /*1a860*/  ISETP.NE.AND P0, PT, R3, RZ, PT ;  /* 0x000000ff0300720c */ /* 0x000fda0003f05270 */
[----:B------:R-:W-:Y:S05]  /*1a870*/  @!P0 BRA `(.L_x_2543) ;  /* 0x0000000000108947 */ /* 0x000fea0003800000 */
[----:B------:R-:W-:Y:S01]  /*1a880*/  UMOV UR4, 0xffffffff ;  /* 0xffffffff00047882 */ /* 0x000fe20000000000 */
[----:B------:R-:W-:Y:S02]  /*1a890*/  VIADD R12, R7, 0xffffffff ;  /* 0xffffffff070c7836 */ /* 0x000fe40000000000 */
[----:B------:R-:W-:Y:S05]  /*1a8a0*/  BRA.DIV UR4, `(.L_x_2544) ;  /* 0x0000004604147947 */ /* 0x000fea000b800000 */
[----:B------:R0:W0:Y:S02]  /*1a8b0*/  SHFL.IDX PT, R24, R2, R12, 0x1f ;  /* 0x00001f0c02187589 */ /* 0x00002400000e0000 */
.L_x_2543:
[----:B----4-:R-:W-:Y:S01]  /*1a8c0*/  ISETP.NE.AND P0, PT, R5, 0x1, PT ;  /* 0x000000010500780c */ /* 0x010fe20003f05270 */
[----:B0-----:R-:W-:-:S05]  /*1a8d0*/  IMAD R24, R24, R4, R6 ;  /* 0x0000000418187224 */ /* 0x001fca00078e0206 */
[----:B------:R-:W-:-:S07]  /*1a8e0*/  IADD3 R0, R0, -R24, RZ ;  /* 0x8000001800007210 */ /* 0x000fce0007ffe0ff */
[----:B------:R-:W-:Y:S05]  /*1a8f0*/  @!P0 BRA `(.L_x_2545) ;  /* 0x0000000000dc8947 */ /* 0x000fea0003800000 */
[----:B---3--:R-:W-:Y:S01]  /*1a900*/  IABS R6, R25 ;  /* 0x0000001900067213 */ /* 0x008fe20000000000 */
[----:B------:R-:W-:Y:S01]  /*1a910*/  IMAD.MOV.U32 R2, RZ, RZ, RZ ;  /* 0x000000ffff027224 */ /* 0x000fe200078e00ff */
[----:B------:R-:W-:Y:S02]  /*1a920*/  IABS R4, R5 ;  /* 0x0000000500047213 */ /* 0x000fe40000000000 */
[----:B--2---:R-:W0:Y:S08]  /*1a930*/  I2F.RP R7, R6 ;  /* 0x0000000600077306 */ /* 0x004e300000209400 */
[----:B------:R-:W-:Y:S08]  /*1a940*/  I2F.RP R10, R4 ;  /* 0x00000004000a7306 */ /* 0x000ff00000209400 */
        /* <DEDUP_REMOVED lines=14> */
[----:B------:R-:W-:-:S03]  /*1aa30*/  IMAD.MOV.U32 R2, RZ, RZ, RZ ;  /* 0x000000ffff027224 */ /* 0x000fc600078e00ff */
[----:B------:R-:W0:Y:S07]  /*1aa40*/  F2I.FTZ.U32.TRUNC.NTZ R3, R8 ;  /* 0x0000000800037305 */ /* 0x000e2e000021f000 */
[----:B------:R-:W-:Y:S02]  /*1aa50*/  @!P1 IMAD.IADD R9, R9, 0x1, -R6 ;  /* 0x0000000109099824 */ /* 0x000fe400078e0a06 */
[----:B------:R-:W-:Y:S01]  /*1aa60*/  @!P1 VIADD R7, R7, 0x1 ;  /* 0x0000000107079836 */ /* 0x000fe20000000000 */
[----:B------:R-:W-:-:S02]  /*1aa70*/  ISETP.NE.AND P1, PT, R25, RZ, PT ;  /* 0x000000ff1900720c */ /* 0x000fc40003f25270 */
[----:B------:R-:W-:Y:S02]  /*1aa80*/  ISETP.GE.U32.AND P0, PT, R9, R6, PT ;  /* 0x000000060900720c */ /* 0x000fe40003f06070 */
[----:B------:R-:W-:Y:S01]  /*1aa90*/  IABS R6, R5 ;  /* 0x0000000500067213 */ /* 0x000fe20000000000 */
[----:B0-----:R-:W-:-:S04]  /*1aaa0*/  IMAD.MOV R9, RZ, RZ, -R3 ;  /* 0x000000ffff097224 */ /* 0x001fc800078e0a03 */
[----:B------:R-:W-:Y:S02]  /*1aab0*/  IMAD.MOV R6, RZ, RZ, -R6 ;  /* 0x000000ffff067224 */ /* 0x000fe400078e0a06 */
[----:B------:R-:W-:-:S04]  /*1aac0*/  IMAD R9, R9, R4, RZ ;  /* 0x0000000409097224 */ /* 0x000fc800078e02ff */
[----:B------:R-:W-:Y:S01]  /*1aad0*/  IMAD.HI.U32 R2, R3, R9, R2 ;  /* 0x0000000903027227 */ /* 0x000fe200078e0002 */
[----:B------:R-:W-:Y:S02]  /*1aae0*/  LOP3.LUT R3, R0, R25, RZ, 0x3c, !PT ;  /* 0x0000001900037212 */ /* 0x000fe400078e3cff */
[----:B------:R-:W-:Y:S02]  /*1aaf0*/  @P0 IADD3 R7, R7, 0x1, RZ ;  /* 0x0000000107070810 */ /* 0x000fe40007ffe0ff */
        /* <DEDUP_REMOVED lines=15> */
[----:B------:R-:W-:-:S06]  /*1abf0*/  @P0 IADD3 R2, R2, 0x1, RZ ;  /* 0x0000000102020810 */ /* 0x000fcc0007ffe0ff */
[----:B------:R-:W-:Y:S01]  /*1ac00*/  @!P2 IMAD.MOV R2, RZ, RZ, -R2 ;  /* 0x000000ffff02a224 */ /* 0x000fe200078e0a02 */
[----:B------:R-:W-:-:S05]  /*1ac10*/  @!P1 LOP3.LUT R2, RZ, R5, RZ, 0x33, !PT ;  /* 0x00000005ff029212 */ /* 0x000fca00078e33ff */
[--C-:B------:R-:W-:Y:S02]  /*1ac20*/  IMAD.MOV R4, RZ, RZ, -R2.reuse ;  /* 0x000000ffff047224 */ /* 0x100fe400078e0a02 */
[C---:B------:R-:W-:Y:S02]  /*1ac30*/  IMAD R2, R5.reuse, 0x1000000, R2 ;  /* 0x0100000005027824 */ /* 0x040fe400078e0202 */
[----:B------:R-:W-:-:S05]  /*1ac40*/  IMAD R5, R5, R4, R7 ;  /* 0x0000000405057224 */ /* 0x000fca00078e0207 */
[----:B------:R-:W-:Y:S01]  /*1ac50*/  LEA R26, R5, R2, 0x10 ;  /* 0x00000002051a7211 */ /* 0x000fe200078e80ff */
[----:B------:R-:W-:Y:S06]  /*1ac60*/  BRA `(.L_x_2546) ;  /* 0x0000000000f07947 */ /* 0x000fec0003800000 */
.L_x_2545:
[----:B------:R-:W0:Y:S02]  /*1ac70*/  LDC.64 R2, c[0x0][0xc90] ;  /* 0x00032400ff027b82 */ /* 0x000e240000000a00 */
[----:B0-----:R-:W-:-:S05]  /*1ac80*/  IMAD.WIDE R2, R27, 0x4, R2 ;  /* 0x000000041b027825 */ /* 0x001fca00078e0202 */
[----:B------:R0:W3:Y:S02]  /*1ac90*/  LDG.E R6, desc[UR40][R2.64] ;  /* 0x0000002802067981 */ /* 0x0000e4000c1e1900 */
[----:B0-----:R-:W-:Y:S02]  /*1aca0*/  IMAD.MOV.U32 R2, RZ, RZ, RZ ;  /* 0x000000ffff027224 */ /* 0x001fe400078e00ff */
[----:B---3--:R-:W-:-:S05]  /*1acb0*/  IMAD R5, R25, R6, RZ ;  /* 0x0000000619057224 */ /* 0x008fca00078e02ff */
[----:B--2---:R-:W-:-:S04]  /*1acc0*/  IABS R7, R5 ;  /* 0x0000000500077213 */ /* 0x004fc80000000000 */
[----:B------:R-:W0:Y:S08]  /*1acd0*/  I2F.RP R8, R7 ;  /* 0x0000000700087306 */ /* 0x000e300000209400 */
[----:B0-----:R-:W0:Y:S02]  /*1ace0*/  MUFU.RCP R8, R8 ;  /* 0x0000000800087308 */ /* 0x001e240000001000 */
[----:B0-----:R-:W-:-:S06]  /*1acf0*/  VIADD R9, R8, 0xffffffe ;  /* 0x0ffffffe08097836 */ /* 0x001fcc0000000000 */
[----:B------:R-:W0:Y:S02]  /*1ad00*/  F2I.FTZ.U32.TRUNC.NTZ R3, R9 ;  /* 0x0000000900037305 */ /* 0x000e24000021f000 */
[----:B0-----:R-:W-:-:S04]  /*1ad10*/  IMAD.MOV R10, RZ, RZ, -R3 ;  /* 0x000000ffff0a7224 */ /* 0x001fc800078e0a03 */
[----:B-1----:R-:W-:Y:S01]  /*1ad20*/  IMAD R11, R10, R7, RZ ;  /* 0x000000070a0b7224 */ /* 0x002fe200078e02ff */
[----:B------:R-:W-:-:S03]  /*1ad30*/  IABS R10, R5 ;  /* 0x00000005000a7213 */ /* 0x000fc60000000000 */
[----:B------:R-:W-:Y:S01]  /*1ad40*/  IMAD.HI.U32 R2, R3, R11, R2 ;  /* 0x0000000b03027227 */ /* 0x000fe200078e0002 */
[----:B------:R-:W-:-:S03]  /*1ad50*/  IABS R3, R0 ;  /* 0x0000000000037213 */ /* 0x000fc60000000000 */
[----:B------:R-:W-:Y:S02]  /*1ad60*/  IMAD.MOV R8, RZ, RZ, -R10 ;  /* 0x000000ffff087224 */ /* 0x000fe400078e0a0a */
[----:B------:R-:W-:-:S04]  /*1ad70*/  IMAD.HI.U32 R9, R2, R3, RZ ;  /* 0x0000000302097227 */ /* 0x000fc800078e00ff */
[----:B------:R-:W-:-:S05]  /*1ad80*/  IMAD R2, R9, R8, R3 ;  /* 0x0000000809027224 */ /* 0x000fca00078e0203 */
[----:B------:R-:W-:-:S13]  /*1ad90*/  ISETP.GT.U32.AND P1, PT, R7, R2, PT ;  /* 0x000000020700720c */ /* 0x000fda0003f24070 */
[-C--:B------:R-:W-:Y:S01]  /*1ada0*/  @!P1 IADD3 R2, R2, -R7.reuse, RZ ;  /* 0x8000000702029210 */ /* 0x080fe20007ffe0ff */
        /* <DEDUP_REMOVED lines=40> */
.L_x_2546:
[----:B------:R-:W-:-:S04]  /*1b030*/  LOP3.LUT R0, RZ, R3, RZ, 0x33, !PT ;  /* 0x00000003ff007212 */ /* 0x000fc800078e33ff */
[----:B------:R-:W-:Y:S01]  /*1b040*/  IADD3 R25, R25, R0, RZ ;  /* 0x0000000019197210 */ /* 0x000fe20007ffe0ff */
[----:B------:R-:W-:Y:S06]  /*1b050*/  BRA `(.L_x_2547) ;  /* 0x00000000001c7947 */ /* 0x000fec0003800000 */
.L_x_2539:
[----:B------:R-:W-:Y:S01]  /*1b060*/  UMOV UR4, URZ ;  /* 0x0000003f00047c82 */ /* 0x000fe20008000000 */
[----:B------:R-:W-:Y:S01]  /*1b070*/  UMOV UR5, URZ ;  /* 0x0000003f00057c82 */ /* 0x000fe20008000000 */
[----:B------:R-:W-:Y:S01]  /*1b080*/  ULDC UR6, c[0x0][0xc3c] ;  /* 0x00030f0000067ab9 */ /* 0x000fe20000000800 */
[----:B------:R-:W-:Y:S02]  /*1b090*/  IMAD.MOV.U32 R24, RZ, RZ, R0 ;  /* 0x000000ffff187224 */ /* 0x000fe400078e0000 */
[----:B------:R-:W-:Y:S02]  /*1b0a0*/  IMAD.U32 R25, RZ, RZ, UR4 ;  /* 0x00000004ff197e24 */ /* 0x000fe4000f8e00ff */
[----:B------:R-:W-:Y:S02]  /*1b0b0*/  IMAD.U32 R26, RZ, RZ, UR5 ;  /* 0x00000005ff1a7e24 */ /* 0x000fe4000f8e00ff */
[----:B------:R-:W-:-:S07]  /*1b0c0*/  IMAD.U32 R27, RZ, RZ, UR6 ;  /* 0x00000006ff1b7e24 */ /* 0x000fce000f8e00ff */
.L_x_2547:
        /* <DEDUP_REMOVED lines=10> */
.L_x_2536:
[----:B------:R-:W-:Y:S02]  /*1b170*/  ULDC UR4, c[0x0][0xc3c] ;  /* 0x00030f0000047ab9 */ /* 0x000fe40000000800 */
[----:B----4-:R-:W-:-:S13]  /*1b180*/  ISETP.GE.AND P0, PT, R27, UR4, PT ;  /* 0x000000041b007c0c */ /* 0x010fda000bf06270 */
[----:B------:R-:W-:Y:S05]  /*1b190*/  @!P0 BRA `(.L_x_2548) ;  /* 0xffffff9c00f08947 */ /* 0x000fea000383ffff */
[----:B------:R-:W-:Y:S05]  /*1b1a0*/  BSYNC B8 ;  /* 0x0000000000087941 */ /* 0x000fea0003800000 */
.L_x_2422:
[----:B0-----:R-:W4:Y:S01]  /*1b1b0*/  LDL.LU R0, [R1+0x3c] ;  /* 0x00003c0001007983 */ /* 0x001f220000300800 */
[----:B------:R-:W-:Y:S01]  /*1b1c0*/  BSSY B0, `(.L_x_2549) ;  /* 0x000000b000007945 */ /* 0x000fe20003800000 */
[----:B--2---:R-:W0:Y:S01]  /*1b1d0*/  S2R R5, SR_CgaCtaId ;  /* 0x0000000000057919 */ /* 0x004e220000008800 */
[----:B----4-:R-:W-:-:S04]  /*1b1e0*/  IADD3 R0, R0, 0x1, RZ ;  /* 0x0000000100007810 */ /* 0x010fc80007ffe0ff */
        /* <DEDUP_REMOVED lines=8> */
.L_x_2690:
[----:B------:R-:W-:Y:S05]  /*1b270*/  BSYNC B0 ;  /* 0x0000000000007941 */ /* 0x000fea0003800000 */
.L_x_2549:
[----:B------:R-:W-:-:S03]  /*1b280*/  UMOV UR4, 0xffffffff ;  /* 0xffffffff00047882 */ /* 0x000fc60000000000 */
[----:B------:R-:W-:Y:S05]  /*1b290*/  BRA.DIV UR4, `(.L_x_2551) ;  /* 0x0000003a04d47947 */ /* 0x000fea000b800000 */
[----:B0-----:R-:W0:Y:S02]  /*1b2a0*/  S2R R0, SR_TID.X ;  /* 0x0000000000007919 */ /* 0x001e240000002100 */
[----:B0-----:R-:W-:-:S04]  /*1b2b0*/  SHF.R.U32.HI R0, RZ, 0x5, R0 ;  /* 0x00000005ff007819 */ /* 0x001fc80000011600 */
[----:B------:R-:W-:-:S05]  /*1b2c0*/  LOP3.LUT R0, R0, 0x3, RZ, 0xc0, !PT ;  /* 0x0000000300007812 */ /* 0x000fca00078ec0ff */
[----:B------:R0:W2:Y:S02]  /*1b2d0*/  SHFL.IDX PT, R14, R0, RZ, 0x1f ;  /* 0x00001fff000e7589 */ /* 0x0000a400000e0000 */
.L_x_2693:
[----:B--2---:R-:W-:-:S13]  /*1b2e0*/  ISETP.NE.AND P0, PT, R14, RZ, PT ;  /* 0x000000ff0e00720c */ /* 0x004fda0003f05270 */
[----:B------:R-:W-:Y:S05]  /*1b2f0*/  @P0 BRA `(.L_x_2269) ;  /* 0x0000000000880947 */ /* 0x000fea0003800000 */
[----:B------:R-:W-:-:S03]  /*1b300*/  UMOV UR4, 0xffffffff ;  /* 0xffffffff00047882 */ /* 0x000fc60000000000 */
[----:B------:R-:W-:Y:S05]  /*1b310*/  BRA.DIV UR4, `(.L_x_2552) ;  /* 0x0000003a04e87947 */ /* 0x000fea000b800000 */
[----:B------:R-:W-:-:S13]  /*1b320*/  ELECT P6, URZ, PT ;  /* 0x00000000003f782f */ /* 0x000fda00038c0000 */
.L_x_2696:
[----:B------:R-:W-:Y:S05]  /*1b330*/  @!P6 BRA `(.L_x_2269) ;  /* 0x000000000078e947 */ /* 0x000fea0003800000 */
[----:B0-----:R-:W2:Y:S02]  /*1b340*/  LDL.LU R0, [R1+0x4c] ;  /* 0x00004c0001007983 */ /* 0x001ea40000300800 */
[----:B--2---:R-:W-:-:S04]  /*1b350*/  LOP3.LUT R0, R0, 0x2, RZ, 0xfc, !PT ;  /* 0x0000000200007812 */ /* 0x004fc800078efcff */
[----:B------:R-:W-:-:S13]  /*1b360*/  ISETP.NE.AND P2, PT, R0, 0x3, PT ;  /* 0x000000030000780c */ /* 0x000fda0003f45270 */
[----:B------:R-:W-:Y:S05]  /*1b370*/  @!P2 BRA `(.L_x_2553) ;  /* 0x000000000004a947 */ /* 0x000fea0003800000 */
[----:B------:R-:W-:Y:S01]  /*1b380*/  BPT.TRAP 0x1 ;  /* 0x000000040000795c */ /* 0x000fe20000300000 */
.L_x_2553:
        /* <DEDUP_REMOVED lines=8> */
[----:B------:R-:W-:Y:S02]  /*1b410*/  LOP3.LUT R0, R28, R5, RZ, 0x3c, !PT ;  /* 0x000000051c007212 */ /* 0x000fe400078e3cff */
[----:B------:R-:W-:-:S02]  /*1b420*/  LEA R3, R4, R3, 0x3 ;  /* 0x0000000304037211 */ /* 0x000fc400078e18ff */
[----:B------:R-:W-:Y:S01]  /*1b430*/  SHF.L.U32 R0, R0, 0x1f, RZ ;  /* 0x0000001f00007819 */ /* 0x000fe200000006ff */
[----:B0-----:R-:W-:Y:S06]  /*1b440*/  @!P0 BRA `(.L_x_2554) ;  /* 0x0000003800bc8947 */ /* 0x001fec0003800000 */
.L_x_2697:
[----:B------:R-:W2:Y:S02]  /*1b450*/  SYNCS.PHASECHK.TRANS64.TRYWAIT P0, [R3+URZ], R0 ;  /* 0x00000000030075a7 */ /* 0x000ea4000800017f */
[----:B--2---:R-:W-:Y:S05]  /*1b460*/  @!P0 BRA `(.L_x_2555) ;  /* 0x0000003800c88947 */ /* 0x004fea0003800000 */
.L_x_2698:
[----:B------:R-:W-:Y:S05]  /*1b470*/  @!P2 BRA `(.L_x_2556) ;  /* 0x000000000004a947 */ /* 0x000fea0003800000 */
[----:B------:R-:W-:Y:S01]  /*1b480*/  BPT.TRAP 0x1 ;  /* 0x000000040000795c */ /* 0x000fe20000300000 */
.L_x_2556:
[----:B--2---:R-:W-:-:S04]  /*1b490*/  VIADD R3, R9, 0x16860 ;  /* 0x0001686009037836 */ /* 0x004fc80000000000 */
[----:B------:R-:W-:-:S04]  /*1b4a0*/  IMAD R5, R18, 0x8, R3 ;  /* 0x0000000812057824 */ /* 0x000fc800078e0203 */
[----:B------:R-:W2:Y:S02]  /*1b4b0*/  SYNCS.PHASECHK.TRANS64.TRYWAIT P0, [R5+URZ], R2 ;  /* 0x00000002050075a7 */ /* 0x000ea4000800017f */
[----:B--2---:R-:W-:Y:S05]  /*1b4c0*/  @!P0 BRA `(.L_x_2557) ;  /* 0x0000003800c48947 */ /* 0x004fea0003800000 */
.L_x_2699:
[----:B------:R-:W-:-:S07]  /*1b4d0*/  IMAD R3, R4, 0x8, R3 ;  /* 0x0000000804037824 */ /* 0x000fce00078e0203 */
.L_x_2558:
[----:B----4-:R4:W0:Y:S02]  /*1b4e0*/  SYNCS.PHASECHK.TRANS64.TRYWAIT P0, [R3+URZ], R0 ;  /* 0x00000000030075a7 */ /* 0x010824000800017f */
[----:B0-----:R-:W-:Y:S05]  /*1b4f0*/  @!P0 NANOSLEEP.SYNCS 0x989680 ;  /* 0x009896800000895d */ /* 0x001fea0003900000 */
[----:B------:R-:W0:Y:S02]  /*1b500*/  @!P0 SYNCS.PHASECHK.TRANS64 P0, [R3+URZ], R0 ;  /* 0x00000000030085a7 */ /* 0x000e24000800007f */
[----:B0-----:R-:W-:Y:S05]  /*1b510*/  @!P0 BRA `(.L_x_2558) ;  /* 0xfffffffc00f08947 */ /* 0x001fea000383ffff */
.L_x_2269:
[----:B------:R-:W-:Y:S05]  /*1b520*/  BSYNC B9 ;  /* 0x0000000000097941 */ /* 0x000fea0003800000 */
.L_x_2266:
[----:B------:R-:W-:Y:S05]  /*1b530*/  EXIT ;  /* 0x000000000000794d */ /* 0x000fea0003800000 */
.L_x_2289:
[----:B0-----:R0:W1:Y:S02]  /*1b540*/  SYNCS.PHASECHK.TRANS64.TRYWAIT P6, [R78+URZ+0x16890], R90 ;  /* 0x0168905a4e0075a7 */ /* 0x00106400080c017f */
[----:B-1----:R-:W-:Y:S05]  /*1b550*/  @!P6 NANOSLEEP.SYNCS 0x989680 ;  /* 0x009896800000e95d */ /* 0x002fea0003900000 */
[----:B------:R-:W1:Y:S02]  /*1b560*/  @!P6 SYNCS.PHASECHK.TRANS64 P6, [R78+URZ+0x16890], R90 ;  /* 0x0168905a4e00e5a7 */ /* 0x000e6400080c007f */
[----:B-1----:R-:W-:Y:S05]  /*1b570*/  @!P6 BRA `(.L_x_2289) ;  /* 0xfffffffc00f0e947 */ /* 0x002fea000383ffff */
[----:B------:R-:W-:Y:S05]  /*1b580*/  BRA `(.L_x_2559) ;  /* 0xfffffe7800487947 */ /* 0x000fea000383ffff */
.L_x_2309:
[----:B0-----:R0:W1:Y:S02]  /*1b590*/  SYNCS.PHASECHK.TRANS64.TRYWAIT P5, [R78+URZ+0x16890], R90 ;  /* 0x0168905a4e0075a7 */ /* 0x00106400080a017f */
[----:B-1----:R-:W-:Y:S05]  /*1b5a0*/  @!P5 NANOSLEEP.SYNCS 0x989680 ;  /* 0x009896800000d95d */ /* 0x002fea0003900000 */
[----:B------:R-:W1:Y:S02]  /*1b5b0*/  @!P5 SYNCS.PHASECHK.TRANS64 P5, [R78+URZ+0x16890], R90 ;  /* 0x0168905a4e00d5a7 */ /* 0x000e6400080a007f */
[----:B-1----:R-:W-:Y:S05]  /*1b5c0*/  @!P5 BRA `(.L_x_2309) ;  /* 0xfffffffc00f0d947 */ /* 0x002fea000383ffff */
[----:B------:R-:W-:Y:S05]  /*1b5d0*/  BRA `(.L_x_2560) ;  /* 0xfffffe8800bc7947 */ /* 0x000fea000383ffff */
.L_x_2318:
[----:B-1----:R1:W2:Y:S02]  /*1b5e0*/  SYNCS.PHASECHK.TRANS64.TRYWAIT P4, [R78+URZ+0x16890], R90 ;  /* 0x0168905a4e0075a7 */ /* 0x0022a4000808017f */
[----:B--2---:R-:W-:Y:S05]  /*1b5f0*/  @!P4 NANOSLEEP.SYNCS 0x989680 ;  /* 0x009896800000c95d */ /* 0x004fea0003900000 */
[----:B------:R-:W2:Y:S02]  /*1b600*/  @!P4 SYNCS.PHASECHK.TRANS64 P4, [R78+URZ+0x16890], R90 ;  /* 0x0168905a4e00c5a7 */ /* 0x000ea4000808007f */
[----:B--2---:R-:W-:Y:S05]  /*1b610*/  @!P4 BRA `(.L_x_2318) ;  /* 0xfffffffc00f0c947 */ /* 0x004fea000383ffff */
[----:B------:R-:W-:Y:S05]  /*1b620*/  BRA `(.L_x_2561) ;  /* 0xfffffe9800e87947 */ /* 0x000fea000383ffff */
.L_x_2324:
[----:B--2---:R2:W3:Y:S02]  /*1b630*/  SYNCS.PHASECHK.TRANS64.TRYWAIT P3, [R78+URZ+0x168b0], R90 ;  /* 0x0168b05a4e0075a7 */ /* 0x0044e4000806017f */
[----:B---3--:R-:W-:Y:S05]  /*1b640*/  @!P3 NANOSLEEP.SYNCS 0x989680 ;  /* 0x009896800000b95d */ /* 0x008fea0003900000 */
[----:B------:R-:W3:Y:S02]  /*1b650*/  @!P3 SYNCS.PHASECHK.TRANS64 P3, [R78+URZ+0x168b0], R90 ;  /* 0x0168b05a4e00b5a7 */ /* 0x000ee4000806007f */
[----:B---3--:R-:W-:Y:S05]  /*1b660*/  @!P3 BRA `(.L_x_2324) ;  /* 0xfffffffc00f0b947 */ /* 0x008fea000383ffff */
[----:B------:R-:W-:Y:S05]  /*1b670*/  BRA `(.L_x_2562) ;  /* 0xfffffe9c007c7947 */ /* 0x000fea000383ffff */
.L_x_2334:
        /* <DEDUP_REMOVED lines=8> */
[----:B------:R-:W-:-:S04]  /*1b700*/  SHF.R.S32.HI R4, RZ, 0x7, R4 ;  /* 0x00000007ff047819 */ /* 0x000fc80000011404 */
[----:B------:R-:W-:-:S07]  /*1b710*/  MOV R13, R4 ;  /* 0x00000004000d7202 */ /* 0x000fce0000000f00 */
[----:B-----5:R-:W-:Y:S05]  /*1b720*/  WARPSYNC.COLLECTIVE R15, `(.L_x_2564) ;  /* 0x000000000f087348 */ /* 0x020fea0003c00000 */
[----:B------:R0:W1:Y:S02]  /*1b730*/  SHFL.IDX P6, R14, R13, R12, R11 ;  /* 0x0000000c0d0e7389 */ /* 0x00006400000c000b */
[----:B01---5:R-:W-:Y:S01]  /*1b740*/  ENDCOLLECTIVE ;  /* 0x000000000000791b */ /* 0x023fe20003800000 */
.L_x_2564:
[----:B------:R-:W-:Y:S05]  /*1b750*/  BSYNC B0 ;  /* 0x0000000000007941 */ /* 0x000fea0003800000 */
.L_x_2563:
[----:B------:R0:W-:Y:S01]  /*1b760*/  STL [R1+0x1c], R14 ;  /* 0x00001c0e01007387 */ /* 0x0001e20000100800 */
[----:B------:R-:W-:Y:S05]  /*1b770*/  BRA `(.L_x_2565) ;  /* 0xfffffea400907947 */ /* 0x000fea000383ffff */
.L_x_2346:
[----:B------:R-:W-:Y:S01]  /*1b780*/  BSSY B1, `(.L_x_2566) ;  /* 0x0000008000017945 */ /* 0x000fe20003800000 */
[----:B------:R-:W-:Y:S01]  /*1b790*/  IMAD.MOV.U32 R13, RZ, RZ, R6 ;  /* 0x000000ffff0d7224 */ /* 0x000fe200078e0006 */
[----:B------:R-:W-:Y:S01]  /*1b7a0*/  MOV R12, RZ ;  /* 0x000000ff000c7202 */ /* 0x000fe20000000f00 */
[----:B------:R-:W-:Y:S02]  /*1b7b0*/  IMAD.MOV.U32 R11, RZ, RZ, 0x1c1f ;  /* 0x00001c1fff0b7424 */ /* 0x000fe400078e00ff */
[----:B------:R-:W-:-:S07]  /*1b7c0*/  IMAD.MOV.U32 R15, RZ, RZ, -0x1 ;  /* 0xffffffffff0f7424 */ /* 0x000fce00078e00ff */
[----:B0-----:R-:W-:Y:S05]  /*1b7d0*/  WARPSYNC.COLLECTIVE R15, `(.L_x_2567) ;  /* 0x000000000f087348 */ /* 0x001fea0003c00000 */
[----:B0-----:R0:W1:Y:S02]  /*1b7e0*/  SHFL.IDX P6, R14, R13, R12, R11 ;  /* 0x0000000c0d0e7389 */ /* 0x00106400000c000b */
[----:B01----:R-:W-:Y:S01]  /*1b7f0*/  ENDCOLLECTIVE ;  /* 0x000000000000791b */ /* 0x003fe20003800000 */
.L_x_2567:
[----:B------:R-:W-:Y:S05]  /*1b800*/  BSYNC B1 ;  /* 0x0000000000017941 */ /* 0x000fea0003800000 */
.L_x_2566:
        /* <DEDUP_REMOVED lines=8> */
.L_x_2568:
[----:B------:R-:W-:Y:S02]  /*1b890*/  IMAD.MOV.U32 R13, RZ, RZ, R8 ;  /* 0x000000ffff0d7224 */ /* 0x000fe400078e0008 */
[----:B------:R-:W-:-:S07]  /*1b8a0*/  IMAD.MOV.U32 R0, RZ, RZ, R14 ;  /* 0x000000ffff007224 */ /* 0x000fce00078e000e */
[----:B------:R-:W-:Y:S05]  /*1b8b0*/  WARPSYNC.COLLECTIVE R15, `(.L_x_2569) ;  /* 0x000000000f087348 */ /* 0x000fea0003c00000 */
[----:B------:R0:W1:Y:S02]  /*1b8c0*/  SHFL.IDX P6, R14, R13, R12, R11 ;  /* 0x0000000c0d0e7389 */ /* 0x00006400000c000b */
[----:B01----:R-:W-:Y:S01]  /*1b8d0*/  ENDCOLLECTIVE ;  /* 0x000000000000791b */ /* 0x003fe20003800000 */
.L_x_2569:
[----:B------:R-:W-:Y:S01]  /*1b8e0*/  IMAD.MOV.U32 R13, RZ, RZ, R7 ;  /* 0x000000ffff0d7224 */ /* 0x000fe200078e0007 */
[----:B------:R-:W-:-:S07]  /*1b8f0*/  MOV R5, R14 ;  /* 0x0000000e00057202 */ /* 0x000fce0000000f00 */
[----:B------:R-:W-:Y:S05]  /*1b900*/  WARPSYNC.COLLECTIVE R15, `(.L_x_2570) ;  /* 0x000000000f087348 */ /* 0x000fea0003c00000 */
[----:B------:R0:W1:Y:S02]  /*1b910*/  SHFL.IDX P6, R14, R13, R12, R11 ;  /* 0x0000000c0d0e7389 */ /* 0x00006400000c000b */
[----:B01----:R-:W-:Y:S01]  /*1b920*/  ENDCOLLECTIVE ;  /* 0x000000000000791b */ /* 0x003fe20003800000 */
.L_x_2570:
[----:B------:R-:W-:Y:S05]  /*1b930*/  BRA `(.L_x_2571) ;  /* 0xfffffeac00187947 */ /* 0x000fea000383ffff */
.L_x_2349:
[----:B------:R-:W-:Y:S01]  /*1b940*/  BSSY B1, `(.L_x_2572) ;  /* 0x0000008000017945 */ /* 0x000fe20003800000 */
[----:B------:R-:W-:Y:S01]  /*1b950*/  IMAD.MOV.U32 R13, RZ, RZ, R6 ;  /* 0x000000ffff0d7224 */ /* 0x000fe200078e0006 */
[----:B------:R-:W-:Y:S01]  /*1b960*/  MOV R15, 0xffffffff ;  /* 0xffffffff000f7802 */ /* 0x000fe20000000f00 */
[----:B------:R-:W-:Y:S02]  /*1b970*/  IMAD.MOV.U32 R12, RZ, RZ, 0x1 ;  /* 0x00000001ff0c7424 */ /* 0x000fe400078e00ff */
[----:B------:R-:W-:-:S07]  /*1b980*/  IMAD.MOV.U32 R11, RZ, RZ, 0x1c1f ;  /* 0x00001c1fff0b7424 */ /* 0x000fce00078e00ff */
[----:B-1----:R-:W-:Y:S05]  /*1b990*/  WARPSYNC.COLLECTIVE R15, `(.L_x_2573) ;  /* 0x000000000f087348 */ /* 0x002fea0003c00000 */
[----:B------:R0:W2:Y:S02]  /*1b9a0*/  SHFL.IDX P6, R14, R13, R12, R11 ;  /* 0x0000000c0d0e7389 */ /* 0x0000a400000c000b */
[----:B012---:R-:W-:Y:S01]  /*1b9b0*/  ENDCOLLECTIVE ;  /* 0x000000000000791b */ /* 0x007fe20003800000 */
.L_x_2573:
[----:B------:R-:W-:Y:S05]  /*1b9c0*/  BSYNC B1 ;  /* 0x0000000000017941 */ /* 0x000fea0003800000 */
.L_x_2572:
[----:B------:R-:W-:Y:S01]  /*1b9d0*/  IMAD.MOV.U32 R13, RZ, RZ, R4 ;  /* 0x000000ffff0d7224 */ /* 0x000fe200078e0004 */
[----:B------:R-:W-:Y:S01]  /*1b9e0*/  MOV R15, 0xffffffff ;  /* 0xffffffff000f7802 */ /* 0x000fe20000000f00 */
[----:B------:R-:W-:Y:S02]  /*1b9f0*/  IMAD.MOV.U32 R12, RZ, RZ, 0x1 ;  /* 0x00000001ff0c7424 */ /* 0x000fe400078e00ff */
[----:B------:R-:W-:Y:S02]  /*1ba00*/  IMAD.MOV.U32 R11, RZ, RZ, 0x1c1f ;  /* 0x00001c1fff0b7424 */ /* 0x000fe400078e00ff */
[----:B------:R-:W-:-:S07]  /*1ba10*/  IMAD.MOV.U32 R3, RZ, RZ, R14 ;  /* 0x000000ffff037224 */ /* 0x000fce00078e000e */
[----:B------:R-:W-:Y:S05]  /*1ba20*/  WARPSYNC.COLLECTIVE R15, `(.L_x_2574) ;  /* 0x000000000f087348 */ /* 0x000fea0003c00000 */
[----:B------:R0:W1:Y:S02]  /*1ba30*/  SHFL.IDX P6, R14, R13, R12, R11 ;  /* 0x0000000c0d0e7389 */ /* 0x00006400000c000b */
[----:B01----:R-:W-:Y:S01]  /*1ba40*/  ENDCOLLECTIVE ;  /* 0x000000000000791b */ /* 0x003fe20003800000 */
.L_x_2574:
[----:B------:R-:W-:Y:S02]  /*1ba50*/  IMAD.MOV.U32 R13, RZ, RZ, R8 ;  /* 0x000000ffff0d7224 */ /* 0x000fe400078e0008 */
[----:B------:R-:W-:-:S07]  /*1ba60*/  IMAD.MOV.U32 R0, RZ, RZ, R14 ;  /* 0x000000ffff007224 */ /* 0x000fce00078e000e */
[----:B------:R-:W-:Y:S05]  /*1ba70*/  WARPSYNC.COLLECTIVE R15, `(.L_x_2575) ;  /* 0x000000000f087348 */ /* 0x000fea0003c00000 */
[----:B------:R0:W1:Y:S02]  /*1ba80*/  SHFL.IDX P6, R14, R13, R12, R11 ;  /* 0x0000000c0d0e7389 */ /* 0x00006400000c000b */
[----:B01----:R-:W-:Y:S01]  /*1ba90*/  ENDCOLLECTIVE ;  /* 0x000000000000791b */ /* 0x003fe20003800000 */
.L_x_2575:
[----:B------:R-:W-:Y:S02]  /*1baa0*/  IMAD.MOV.U32 R13, RZ, RZ, R7 ;  /* 0x000000ffff0d7224 */ /* 0x000fe400078e0007 */
[----:B------:R-:W-:-:S07]  /*1bab0*/  IMAD.MOV.U32 R5, RZ, RZ, R14 ;  /* 0x000000ffff057224 */ /* 0x000fce00078e000e */
[----:B------:R-:W-:Y:S05]  /*1bac0*/  WARPSYNC.COLLECTIVE R15, `(.L_x_2576) ;  /* 0x000000000f087348 */ /* 0x000fea0003c00000 */
[----:B------:R0:W1:Y:S02]  /*1bad0*/  SHFL.IDX P6, R14, R13, R12, R11 ;  /* 0x0000000c0d0e7389 */ /* 0x00006400000c000b */
[----:B01----:R-:W-:Y:S01]  /*1bae0*/  ENDCOLLECTIVE ;  /* 0x000000000000791b */ /* 0x003fe20003800000 */
.L_x_2576:
[----:B------:R-:W-:Y:S05]  /*1baf0*/  BRA `(.L_x_2577) ;  /* 0xfffffeac00847947 */ /* 0x000fea000383ffff */
.L_x_2353:
[----:B0-----:R0:W1:Y:S02]  /*1bb00*/  SYNCS.PHASECHK.TRANS64.TRYWAIT P0, [R2+URZ+0x16800], R37 ;  /* 0x01680025020075a7 */ /* 0x001064000800017f */
[----:B-1----:R-:W-:Y:S05]  /*1bb10*/  @!P0 NANOSLEEP.SYNCS 0x989680 ;  /* 0x009896800000895d */ /* 0x002fea0003900000 */
[----:B------:R-:W1:Y:S02]  /*1bb20*/  @!P0 SYNCS.PHASECHK.TRANS64 P0, [R2+URZ+0x16800], R37 ;  /* 0x01680025020085a7 */ /* 0x000e64000800007f */
[----:B-1----:R-:W-:Y:S05]  /*1bb30*/  @!P0 BRA `(.L_x_2353) ;  /* 0xfffffffc00f08947 */ /* 0x002fea000383ffff */
[----:B------:R-:W-:Y:S05]  /*1bb40*/  BRA `(.L_x_2578) ;  /* 0xfffffeb0008c7947 */ /* 0x000fea000383ffff */
.L_x_2361:
[----:B------:R-:W1:Y:S01]  /*1bb50*/  LDC R41, c[0x0][0x3f4] ;  /* 0x0000fd00ff297b82 */ /* 0x000e620000000800 */
[----:B------:R-:W-:Y:S01]  /*1bb60*/  BSSY B1, `(.L_x_2579) ;  /* 0x0000008000017945 */ /* 0x000fe20003800000 */
[----:B------:R-:W-:Y:S01]  /*1bb70*/  MOV R13, R26 ;  /* 0x0000001a000d7202 */ /* 0x000fe20000000f00 */
[----:B------:R-:W-:Y:S02]  /*1bb80*/  IMAD.MOV.U32 R12, RZ, RZ, RZ ;  /* 0x000000ffff0c7224 */ /* 0x000fe400078e00ff */
[----:B------:R-:W-:Y:S02]  /*1bb90*/  IMAD.MOV.U32 R11, RZ, RZ, 0x1c1f ;  /* 0x00001c1fff0b7424 */ /* 0x000fe400078e00ff */
[----:B------:R-:W-:-:S07]  /*1bba0*/  IMAD.MOV.U32 R15, RZ, RZ, -0x1 ;  /* 0xffffffffff0f7424 */ /* 0x000fce00078e00ff */
[----:B01----:R-:W-:Y:S05]  /*1bbb0*/  WARPSYNC.COLLECTIVE R15, `(.L_x_2580) ;  /* 0x000000000f087348 */ /* 0x003fea0003c00000 */
[----:B0-----:R0:W2:Y:S02]  /*1bbc0*/  SHFL.IDX P6, R14, R13, R12, R11 ;  /* 0x0000000c0d0e7389 */ /* 0x0010a400000c000b */
[----:B012---:R-:W-:Y:S01]  /*1bbd0*/  ENDCOLLECTIVE ;  /* 0x000000000000791b */ /* 0x007fe20003800000 */
.L_x_2580:
[----:B------:R-:W-:Y:S05]  /*1bbe0*/  BSYNC B1 ;  /* 0x0000000000017941 */ /* 0x000fea0003800000 */
.L_x_2579:
[----:B------:R0:W5:Y:S01]  /*1bbf0*/  LDL R8, [R1+0x20] ;  /* 0x0000200001087983 */ /* 0x0001620000100800 */
[----:B------:R-:W-:Y:S01]  /*1bc00*/  MOV R13, R25 ;  /* 0x00000019000d7202 */ /* 0x000fe20000000f00 */
[----:B------:R-:W-:Y:S01]  /*1bc10*/  IMAD.MOV.U32 R12, RZ, RZ, RZ ;  /* 0x000000ffff0c7224 */ /* 0x000fe200078e00ff */
[----:B------:R-:W-:Y:S01]  /*1bc20*/  ISETP.GE.AND P0, PT, R16, R41, PT ;  /* 0x000000291000720c */ /* 0x000fe20003f06270 */
[----:B------:R-:W-:Y:S02]  /*1bc30*/  IMAD.MOV.U32 R11, RZ, RZ, 0x1c1f ;  /* 0x00001c1fff0b7424 */ /* 0x000fe400078e00ff */
[----:B------:R-:W-:Y:S02]  /*1bc40*/  IMAD.MOV.U32 R15, RZ, RZ, -0x1 ;  /* 0xffffffffff0f7424 */ /* 0x000fe400078e00ff */
[----:B0-----:R-:W-:-:S08]  /*1bc50*/  IMAD.MOV.U32 R0, RZ, RZ, R14 ;  /* 0x000000ffff007224 */ /* 0x001fd000078e000e */
[----:B-----5:R-:W-:Y:S05]  /*1bc60*/  WARPSYNC.COLLECTIVE R15, `(.L_x_2581) ;  /* 0x000000000f087348 */ /* 0x020fea0003c00000 */
[----:B------:R0:W1:Y:S02]  /*1bc70*/  SHFL.IDX P6, R14, R13, R12, R11 ;  /* 0x0000000c0d0e7389 */ /* 0x00006400000c000b */
[----:B01---5:R-:W-:Y:S01]  /*1bc80*/  ENDCOLLECTIVE ;  /* 0x000000000000791b */ /* 0x023fe20003800000 */
.L_x_2581:
[----:B------:R-:W-:Y:S01]  /*1bc90*/  MOV R13, R24 ;  /* 0x00000018000d7202 */ /* 0x000fe20000000f00 */
[----:B------:R-:W-:-:S07]  /*1bca0*/  IMAD.MOV.U32 R3, RZ, RZ, R14 ;  /* 0x000000ffff037224 */ /* 0x000fce00078e000e */
[----:B------:R-:W-:Y:S05]  /*1bcb0*/  WARPSYNC.COLLECTIVE R15, `(.L_x_2582) ;  /* 0x000000000f087348 */ /* 0x000fea0003c00000 */
[----:B------:R0:W1:Y:S02]  /*1bcc0*/  SHFL.IDX P6, R14, R13, R12, R11 ;  /* 0x0000000c0d0e7389 */ /* 0x00006400000c000b */
[----:B01----:R-:W-:Y:S01]  /*1bcd0*/  ENDCOLLECTIVE ;  /* 0x000000000000791b */ /* 0x003fe20003800000 */
.L_x_2582:
[----:B------:R-:W-:Y:S02]  /*1bce0*/  IMAD.MOV.U32 R13, RZ, RZ, R27 ;  /* 0x000000ffff0d7224 */ /* 0x000fe400078e001b */
[----:B------:R-:W-:-:S07]  /*1bcf0*/  IMAD.MOV.U32 R4, RZ, RZ, R14 ;  /* 0x000000ffff047224 */ /* 0x000fce00078e000e */
[----:B------:R-:W-:Y:S05]  /*1bd00*/  WARPSYNC.COLLECTIVE R15, `(.L_x_2583) ;  /* 0x000000000f087348 */ /* 0x000fea0003c00000 */
[----:B------:R0:W1:Y:S02]  /*1bd10*/  SHFL.IDX P6, R14, R13, R12, R11 ;  /* 0x0000000c0d0e7389 */ /* 0x00006400000c000b */
[----:B01----:R-:W-:Y:S01]  /*1bd20*/  ENDCOLLECTIVE ;  /* 0x000000000000791b */ /* 0x003fe20003800000 */
.L_x_2583:
[----:B------:R-:W-:-:S05]  /*1bd30*/  IMAD R32, R8, R32, RZ ;  /* 0x0000002008207224 */ /* 0x000fca00078e02ff */
[----:B------:R-:W-:-:S13]  /*1bd40*/  ISETP.GE.OR P1, PT, R39, R32, P0 ;  /* 0x000000202700720c */ /* 0x000fda0000726670 */
[C---:B------:R-:W-:Y:S01]  /*1bd50*/  @!P1 IMAD.SHL.U32 R5, R16.reuse, 0x2, RZ ;  /* 0x0000000210059824 */ /* 0x040fe200078e00ff */
[----:B------:R-:W-:-:S04]  /*1bd60*/  @!P1 SHF.L.U64.HI R21, R16, 0x1, R43 ;  /* 0x0000000110159819 */ /* 0x000fc8000001022b */
[----:B------:R-:W-:-:S05]  /*1bd70*/  @!P1 IADD3 R6, P2, R3, R5, RZ ;  /* 0x0000000503069210 */ /* 0x000fca0007f5e0ff */
[----:B------:R-:W-:-:S05]  /*1bd80*/  @!P1 IMAD.X R7, R0, 0x1, R21, P2 ;  /* 0x0000000100079824 */ /* 0x000fca00010e0615 */
[----:B------:R-:W2:Y:S01]  /*1bd90*/  @!P1 LD.E.128 R8, desc[UR40][R6.64] ;  /* 0x0000002806089980 */ /* 0x000ea2000c101d00 */
[----:B------:R-:W-:-:S04]  /*1bda0*/  @!P1 IADD3 R14, P2, R14, R5, RZ ;  /* 0x000000050e0e9210 */ /* 0x000fc80007f5e0ff */
[----:B------:R-:W-:-:S05]  /*1bdb0*/  @!P1 IADD3.X R3, R4, R21, RZ, P2, !PT ;  /* 0x0000001504039210 */ /* 0x000fca00017fe4ff */
        /* <DEDUP_REMOVED lines=8> */
[----:B0-----:R-:W-:Y:S02]  /*1be40*/  IMAD.MOV.U32 R15, RZ, RZ, -0x1 ;  /* 0xffffffffff0f7424 */ /* 0x001fe400078e00ff */
[----:B--2---:R-:W-:Y:S01]  /*1be50*/  @!P1 IMAD.MOV.U32 R37, RZ, RZ, R11 ;  /* 0x000000ffff259224 */ /* 0x004fe200078e000b */
[----:B------:R-:W-:Y:S01]  /*1be60*/  MOV R11, 0x1c1f ;  /* 0x00001c1f000b7802 */ /* 0x000fe20000000f00 */
[----:B------:R-:W-:-:S02]  /*1be70*/  @!P1 IMAD.MOV.U32 R34, RZ, RZ, R8 ;  /* 0x000000ffff229224 */ /* 0x000fc400078e0008 */
[----:B------:R-:W-:-:S07]  /*1be80*/  @!P1 IMAD.MOV.U32 R35, RZ, RZ, R9 ;  /* 0x000000ffff239224 */ /* 0x000fce00078e0009 */
[----:B-----5:R-:W-:Y:S05]  /*1be90*/  WARPSYNC.COLLECTIVE R15, `(.L_x_2584) ;  /* 0x000000000f087348 */ /* 0x020fea0003c00000 */
[----:B------:R0:W1:Y:S02]  /*1bea0*/  SHFL.IDX P6, R14, R13, R12, R11 ;  /* 0x0000000c0d0e7389 */ /* 0x00006400000c000b */
[----:B01---5:R-:W-:Y:S01]  /*1beb0*/  ENDCOLLECTIVE ;  /* 0x000000000000791b */ /* 0x023fe20003800000 */
.L_x_2584:
[----:B------:R-:W-:Y:S01]  /*1bec0*/  IMAD.MOV.U32 R0, RZ, RZ, R34 ;  /* 0x000000ffff007224 */ /* 0x000fe200078e0022 */
[----:B------:R-:W-:Y:S01]  /*1bed0*/  MOV R3, R35 ;  /* 0x0000002300037202 */ /* 0x000fe20000000f00 */
[----:B------:R-:W-:-:S03]  /*1bee0*/  @!P1 IMAD.MOV.U32 R36, RZ, RZ, R10 ;  /* 0x000000ffff249224 */ /* 0x000fc600078e000a */
[----:B------:R-:W-:Y:S01]  /*1bef0*/  PRMT R42, R0, 0x7610, R42 ;  /* 0x00007610002a7816 */ /* 0x000fe2000000002a */
[----:B------:R-:W-:Y:S01]  /*1bf00*/  IMAD.MOV.U32 R9, RZ, RZ, R37 ;  /* 0x000000ffff097224 */ /* 0x000fe200078e0025 */
[----:B------:R-:W-:Y:S01]  /*1bf10*/  PRMT R45, R45, 0x5410, R3 ;  /* 0x000054102d2d7816 */ /* 0x000fe20000000003 */
[----:B------:R-:W-:Y:S01]  /*1bf20*/  @!P1 IMAD.MOV.U32 R31, RZ, RZ, R5 ;  /* 0x000000ffff1f9224 */ /* 0x000fe200078e0005 */
[----:B------:R-:W-:Y:S01]  /*1bf30*/  @!P1 MOV R30, R4 ;  /* 0x00000004001e9202 */ /* 0x000fe20000000f00 */
[----:B------:R-:W-:Y:S02]  /*1bf40*/  @!P1 IMAD.MOV.U32 R20, RZ, RZ, R6 ;  /* 0x000000ffff149224 */ /* 0x000fe400078e0006 */
[----:B------:R-:W-:Y:S01]  /*1bf50*/  @!P1 IMAD.MOV.U32 R21, RZ, RZ, R7 ;  /* 0x000000ffff159224 */ /* 0x000fe200078e0007 */
[----:B------:R-:W-:Y:S01]  /*1bf60*/  MOV R5, R31 ;  /* 0x0000001f00057202 */ /* 0x000fe20000000f00 */
[----:B------:R-:W-:Y:S02]  /*1bf70*/  IMAD.MOV.U32 R13, RZ, RZ, R25 ;  /* 0x000000ffff0d7224 */ /* 0x000fe400078e0019 */
[----:B------:R-:W-:Y:S01]  /*1bf80*/  IMAD.MOV.U32 R4, RZ, RZ, R30 ;  /* 0x000000ffff047224 */ /* 0x000fe200078e001e */
[----:B------:R-:W-:Y:S01]  /*1bf90*/  PRMT R45, R5, 0x7610, R45 ;  /* 0x00007610052d7816 */ /* 0x000fe2000000002d */
[----:B------:R-:W-:-:S02]  /*1bfa0*/  IMAD.MOV.U32 R6, RZ, RZ, R20 ;  /* 0x000000ffff067224 */ /* 0x000fc400078e0014 */
        /* <DEDUP_REMOVED lines=8> */
.L_x_2585:
[----:B------:R-:W-:Y:S02]  /*1c030*/  PRMT R42, R42, 0x5410, R7 ;  /* 0x000054102a2a7816 */ /* 0x000fe40000000007 */
[----:B------:R-:W-:Y:S02]  /*1c040*/  CS2R R4, SRZ ;  /* 0x0000000000047805 */ /* 0x000fe4000001ff00 */
[----:B------:R-:W-:Y:S01]  /*1c050*/  MOV R13, R24 ;  /* 0x00000018000d7202 */ /* 0x000fe20000000f00 */
[----:B------:R-:W-:-:S07]  /*1c060*/  IMAD.MOV.U32 R3, RZ, RZ, R14 ;  /* 0x000000ffff037224 */ /* 0x000fce00078e000e */
[----:B------:R-:W-:Y:S05]  /*1c070*/  WARPSYNC.COLLECTIVE R15, `(.L_x_2586) ;  /* 0x000000000f087348 */ /* 0x000fea0003c00000 */
[----:B------:R0:W1:Y:S02]  /*1c080*/  SHFL.IDX P6, R14, R13, R12, R11 ;  /* 0x0000000c0d0e7389 */ /* 0x00006400000c000b */
[----:B01----:R-:W-:Y:S01]  /*1c090*/  ENDCOLLECTIVE ;  /* 0x000000000000791b */ /* 0x003fe20003800000 */
.L_x_2586:
[----:B------:R-:W-:Y:S02]  /*1c0a0*/  IMAD.MOV.U32 R13, RZ, RZ, R27 ;  /* 0x000000ffff0d7224 */ /* 0x000fe400078e001b */
[----:B------:R-:W-:-:S07]  /*1c0b0*/  IMAD.MOV.U32 R24, RZ, RZ, R14 ;  /* 0x000000ffff187224 */ /* 0x000fce00078e000e */
[----:B------:R-:W-:Y:S05]  /*1c0c0*/  WARPSYNC.COLLECTIVE R15, `(.L_x_2587) ;  /* 0x000000000f087348 */ /* 0x000fea0003c00000 */
[----:B------:R0:W1:Y:S02]  /*1c0d0*/  SHFL.IDX P6, R14, R13, R12, R11 ;  /* 0x0000000c0d0e7389 */ /* 0x00006400000c000b */
[----:B01----:R-:W-:Y:S01]  /*1c0e0*/  ENDCOLLECTIVE ;  /* 0x000000000000791b */ /* 0x003fe20003800000 */
.L_x_2587:
[----:B------:R-:W-:Y:S05]  /*1c0f0*/  BRA `(.L_x_2588) ;  /* 0xfffffebc00747947 */ /* 0x000fea000383ffff */
.L_x_2365:
[----:B0-----:R0:W1:Y:S02]  /*1c100*/  SYNCS.PHASECHK.TRANS64.TRYWAIT P1, [R2+URZ+0x16800], R13 ;  /* 0x0168000d020075a7 */ /* 0x001064000802017f */
[----:B-1----:R-:W-:Y:S05]  /*1c110*/  @!P1 NANOSLEEP.SYNCS 0x989680 ;  /* 0x009896800000995d */ /* 0x002fea0003900000 */
[----:B------:R-:W1:Y:S02]  /*1c120*/  @!P1 SYNCS.PHASECHK.TRANS64 P1, [R2+URZ+0x16800], R13 ;  /* 0x0168000d020095a7 */ /* 0x000e64000802007f */
[----:B-1----:R-:W-:Y:S05]  /*1c130*/  @!P1 BRA `(.L_x_2365) ;  /* 0xfffffffc00f09947 */ /* 0x002fea000383ffff */
[----:B------:R-:W-:Y:S05]  /*1c140*/  BRA `(.L_x_2589) ;  /* 0xfffffec000147947 */ /* 0x000fea000383ffff */
.L_x_2371:
[----:B--2---:R2:W3:Y:S02]  /*1c150*/  SYNCS.PHASECHK.TRANS64.TRYWAIT P2, [R0+URZ+0x16830], R3 ;  /* 0x01683003000075a7 */ /* 0x0044e4000804017f */
[----:B---3--:R-:W-:Y:S05]  /*1c160*/  @!P2 NANOSLEEP.SYNCS 0x989680 ;  /* 0x009896800000a95d */ /* 0x008fea0003900000 */
[----:B------:R-:W3:Y:S02]  /*1c170*/  @!P2 SYNCS.PHASECHK.TRANS64 P2, [R0+URZ+0x16830], R3 ;  /* 0x016830030000a5a7 */ /* 0x000ee4000804007f */
[----:B---3--:R-:W-:Y:S05]  /*1c180*/  @!P2 BRA `(.L_x_2371) ;  /* 0xfffffffc00f0a947 */ /* 0x008fea000383ffff */
[----:B------:R-:W-:Y:S05]  /*1c190*/  BRA `(.L_x_2370) ;  /* 0xfffffecc00947947 */ /* 0x000fea000383ffff */
.L_x_2377:
[----:B-1----:R1:W2:Y:S02]  /*1c1a0*/  SYNCS.PHASECHK.TRANS64.TRYWAIT P4, [R9+URZ+0x16830], R10 ;  /* 0x0168300a090075a7 */ /* 0x0022a4000808017f */
[----:B--2---:R-:W-:Y:S05]  /*1c1b0*/  @!P4 NANOSLEEP.SYNCS 0x989680 ;  /* 0x009896800000c95d */ /* 0x004fea0003900000 */
[----:B------:R-:W2:Y:S02]  /*1c1c0*/  @!P4 SYNCS.PHASECHK.TRANS64 P4, [R9+URZ+0x16830], R10 ;  /* 0x0168300a0900c5a7 */ /* 0x000ea4000808007f */
[----:B--2---:R-:W-:Y:S05]  /*1c1d0*/  @!P4 BRA `(.L_x_2377) ;  /* 0xfffffffc00f0c947 */ /* 0x004fea000383ffff */
[----:B------:R-:W-:Y:S05]  /*1c1e0*/  BRA `(.L_x_2376) ;  /* 0xfffffef8004c7947 */ /* 0x000fea000383ffff */
.L_x_2381:
[----:B-1----:R1:W2:Y:S02]  /*1c1f0*/  SYNCS.PHASECHK.TRANS64.TRYWAIT P3, [R9+URZ+0x16850], R8 ;  /* 0x01685008090075a7 */ /* 0x0022a4000806017f */
[----:B--2---:R-:W-:Y:S05]  /*1c200*/  @!P3 NANOSLEEP.SYNCS 0x989680 ;  /* 0x009896800000b95d */ /* 0x004fea0003900000 */
[----:B------:R-:W2:Y:S02]  /*1c210*/  @!P3 SYNCS.PHASECHK.TRANS64 P3, [R9+URZ+0x16850], R8 ;  /* 0x016850080900b5a7 */ /* 0x000ea4000806007f */
[----:B--2---:R-:W-:Y:S05]  /*1c220*/  @!P3 BRA `(.L_x_2381) ;  /* 0xfffffffc00f0b947 */ /* 0x004fea000383ffff */
[----:B------:R-:W-:Y:S05]  /*1c230*/  BRA `(.L_x_2378) ;  /* 0xfffffefc000c7947 */ /* 0x000fea000383ffff */
.L_x_2388:
[----:B-1----:R1:W2:Y:S02]  /*1c240*/  SYNCS.PHASECHK.TRANS64.TRYWAIT P3, [R9+URZ+0x16830], R10 ;  /* 0x0168300a090075a7 */ /* 0x0022a4000806017f */
[----:B--2---:R-:W-:Y:S05]  /*1c250*/  @!P3 NANOSLEEP.SYNCS 0x989680 ;  /* 0x009896800000b95d */ /* 0x004fea0003900000 */
[----:B------:R-:W2:Y:S02]  /*1c260*/  @!P3 SYNCS.PHASECHK.TRANS64 P3, [R9+URZ+0x16830], R10 ;  /* 0x0168300a0900b5a7 */ /* 0x000ea4000806007f */
[----:B--2---:R-:W-:Y:S05]  /*1c270*/  @!P3 BRA `(.L_x_2388) ;  /* 0xfffffffc00f0b947 */ /* 0x004fea000383ffff */
[----:B------:R-:W-:Y:S05]  /*1c280*/  BRA `(.L_x_2387) ;  /* 0xffffff2800987947 */ /* 0x000fea000383ffff */
.L_x_2392:
[----:B-1----:R1:W2:Y:S02]  /*1c290*/  SYNCS.PHASECHK.TRANS64.TRYWAIT P2, [R9+URZ+0x16850], R8 ;  /* 0x01685008090075a7 */ /* 0x0022a4000804017f */
[----:B--2---:R-:W-:Y:S05]  /*1c2a0*/  @!P2 NANOSLEEP.SYNCS 0x989680 ;  /* 0x009896800000a95d */ /* 0x004fea0003900000 */
[----:B------:R-:W2:Y:S02]  /*1c2b0*/  @!P2 SYNCS.PHASECHK.TRANS64 P2, [R9+URZ+0x16850], R8 ;  /* 0x016850080900a5a7 */ /* 0x000ea4000804007f */
[----:B--2---:R-:W-:Y:S05]  /*1c2c0*/  @!P2 BRA `(.L_x_2392) ;  /* 0xfffffffc00f0a947 */ /* 0x004fea000383ffff */
[----:B------:R-:W-:Y:S05]  /*1c2d0*/  BRA `(.L_x_2389) ;  /* 0xffffff2c00587947 */ /* 0x000fea000383ffff */
.L_x_2397:
[----:B-1----:R1:W2:Y:S02]  /*1c2e0*/  SYNCS.PHASECHK.TRANS64.TRYWAIT P0, [R13+URZ+0x16850], R4 ;  /* 0x016850040d0075a7 */ /* 0x0022a4000800017f */
[----:B--2---:R-:W-:Y:S05]  /*1c2f0*/  @!P0 NANOSLEEP.SYNCS 0x989680 ;  /* 0x009896800000895d */ /* 0x004fea0003900000 */
[----:B------:R-:W2:Y:S02]  /*1c300*/  @!P0 SYNCS.PHASECHK.TRANS64 P0, [R13+URZ+0x16850], R4 ;  /* 0x016850040d0085a7 */ /* 0x000ea4000800007f */
[----:B--2---:R-:W-:Y:S05]  /*1c310*/  @!P0 BRA `(.L_x_2397) ;  /* 0xfffffffc00f08947 */ /* 0x004fea000383ffff */
[----:B------:R-:W-:Y:S05]  /*1c320*/  BRA `(.L_x_2396) ;  /* 0xffffff50001c7947 */ /* 0x000fea000383ffff */
.L_x_2402:
[----:B------:R-:W-:Y:S01]  /*1c330*/  IMAD.MOV.U32 R13, RZ, RZ, R41 ;  /* 0x000000ffff0d7224 */ /* 0x000fe200078e0029 */
[----:B------:R-:W-:Y:S01]  /*1c340*/  MOV R11, 0x181f ;  /* 0x0000181f000b7802 */ /* 0x000fe20000000f00 */
[----:B------:R-:W-:Y:S01]  /*1c350*/  IMAD.MOV.U32 R12, RZ, RZ, RZ ;  /* 0x000000ffff0c7224 */ /* 0x000fe200078e00ff */
[----:B------:R-:W-:Y:S01]  /*1c360*/  IADD3 R42, R45, R51, RZ ;  /* 0x000000332d2a7210 */ /* 0x000fe20007ffe0ff */
[----:B------:R-:W-:-:S03]  /*1c370*/  IMAD.MOV.U32 R15, RZ, RZ, -0x1 ;  /* 0xffffffffff0f7424 */ /* 0x000fc600078e00ff */
[----:B------:R-:W-:-:S07]  /*1c380*/  IADD3 R20, R42, 0x30, RZ ;  /* 0x000000302a147810 */ /* 0x000fce0007ffe0ff */
[----:B-----5:R-:W-:Y:S05]  /*1c390*/  WARPSYNC.COLLECTIVE R15, `(.L_x_2590) ;  /* 0x000000000f087348 */ /* 0x020fea0003c00000 */
[----:B------:R0:W1:Y:S02]  /*1c3a0*/  SHFL.IDX P6, R14, R13, R12, R11 ;  /* 0x0000000c0d0e7389 */ /* 0x00006400000c000b */
[----:B01---5:R-:W-:Y:S01]  /*1c3b0*/  ENDCOLLECTIVE ;  /* 0x000000000000791b */ /* 0x023fe20003800000 */
.L_x_2590:
[----:B------:R-:W-:Y:S02]  /*1c3c0*/  IMAD.MOV.U32 R13, RZ, RZ, R40 ;  /* 0x000000ffff0d7224 */ /* 0x000fe400078e0028 */
[----:B------:R-:W-:-:S07]  /*1c3d0*/  IMAD.MOV.U32 R0, RZ, RZ, R14 ;  /* 0x000000ffff007224 */ /* 0x000fce00078e000e */
[----:B------:R-:W-:Y:S05]  /*1c3e0*/  WARPSYNC.COLLECTIVE R15, `(.L_x_2591) ;  /* 0x000000000f087348 */ /* 0x000fea0003c00000 */
[----:B------:R0:W1:Y:S02]  /*1c3f0*/  SHFL.IDX P6, R14, R13, R12, R11 ;  /* 0x0000000c0d0e7389 */ /* 0x00006400000c000b */
[----:B01----:R-:W-:Y:S01]  /*1c400*/  ENDCOLLECTIVE ;  /* 0x000000000000791b */ /* 0x003fe20003800000 */
.L_x_2591:
        /* <DEDUP_REMOVED lines=12> */
.L_x_2592:
[----:B------:R-:W-:-:S04]  /*1c4d0*/  @!P3 LEA R28, P5, R44, R3, 0x1 ;  /* 0x000000032c1cb211 */ /* 0x000fc800078a08ff */
[----:B------:R-:W-:Y:S01]  /*1c4e0*/  @!P3 LEA.HI.X R3, R44, R0, R43, 0x1, P5 ;  /* 0x000000002c03b211 */ /* 0x000fe200028f0c2b */
[----:B------:R-:W-:Y:S02]  /*1c4f0*/  IMAD.MOV.U32 R13, RZ, RZ, R40 ;  /* 0x000000ffff0d7224 */ /* 0x000fe400078e0028 */
[----:B------:R-:W-:-:S07]  /*1c500*/  IMAD.MOV.U32 R8, RZ, RZ, R14 ;  /* 0x000000ffff087224 */ /* 0x000fce00078e000e */
[----:B------:R-:W-:Y:S05]  /*1c510*/  WARPSYNC.COLLECTIVE R15, `(.L_x_2593) ;  /* 0x000000000f087348 */ /* 0x000fea0003c00000 */
[----:B------:R0:W1:Y:S02]  /*1c520*/  SHFL.IDX P6, R14, R13, R12, R11 ;  /* 0x0000000c0d0e7389 */ /* 0x00006400000c000b */
[----:B01----:R-:W-:Y:S01]  /*1c530*/  ENDCOLLECTIVE ;  /* 0x000000000000791b */ /* 0x003fe20003800000 */
.L_x_2593:
[----:B------:R-:W-:Y:S02]  /*1c540*/  IMAD.MOV.U32 R13, RZ, RZ, R41 ;  /* 0x000000ffff0d7224 */ /* 0x000fe400078e0029 */
[----:B------:R-:W-:Y:S02]  /*1c550*/  IMAD.MOV.U32 R12, RZ, RZ, 0x2 ;  /* 0x00000002ff0c7424 */ /* 0x000fe400078e00ff */
[----:B------:R-:W-:-:S07]  /*1c560*/  IMAD.MOV.U32 R9, RZ, RZ, R14 ;  /* 0x000000ffff097224 */ /* 0x000fce00078e000e */
[----:B------:R-:W-:Y:S05]  /*1c570*/  WARPSYNC.COLLECTIVE R15, `(.L_x_2594) ;  /* 0x000000000f087348 */ /* 0x000fea0003c00000 */
[----:B------:R0:W1:Y:S02]  /*1c580*/  SHFL.IDX P6, R14, R13, R12, R11 ;  /* 0x0000000c0d0e7389 */ /* 0x00006400000c000b */
[----:B01----:R-:W-:Y:S01]  /*1c590*/  ENDCOLLECTIVE ;  /* 0x000000000000791b */ /* 0x003fe20003800000 */
.L_x_2594:
        /* <DEDUP_REMOVED lines=11> */
.L_x_2595:
[----:B------:R-:W-:Y:S01]  /*1c650*/  IMAD.MOV.U32 R13, RZ, RZ, R41 ;  /* 0x000000ffff0d7224 */ /* 0x000fe200078e0029 */
[----:B------:R-:W-:Y:S02]  /*1c660*/  MOV R12, 0x3 ;  /* 0x00000003000c7802 */ /* 0x000fe40000000f00 */
[----:B------:R-:W-:-:S13]  /*1c670*/  @!P2 LEA R45, P5, R44, R14, 0x1 ;  /* 0x0000000e2c2da211 */ /* 0x000fda00078a08ff */
[----:B------:R-:W-:Y:S05]  /*1c680*/  WARPSYNC.COLLECTIVE R15, `(.L_x_2596) ;  /* 0x000000000f087348 */ /* 0x000fea0003c00000 */
[----:B------:R0:W1:Y:S02]  /*1c690*/  SHFL.IDX P6, R14, R13, R12, R11 ;  /* 0x0000000c0d0e7389 */ /* 0x00006400000c000b */
[----:B01----:R-:W-:Y:S01]  /*1c6a0*/  ENDCOLLECTIVE ;  /* 0x000000000000791b */ /* 0x003fe20003800000 */
.L_x_2596:
        /* <DEDUP_REMOVED lines=9> */
.L_x_2597:
[----:B------:R-:W-:Y:S05]  /*1c740*/  BRA `(.L_x_2598) ;  /* 0xffffff6400507947 */ /* 0x000fea000383ffff */
.L_x_2404:
[----:B------:R-:W-:Y:S01]  /*1c750*/  MOV R13, R4 ;  /* 0x00000004000d7202 */ /* 0x000fe20000000f00 */
[----:B------:R-:W-:Y:S02]  /*1c760*/  IMAD.MOV.U32 R12, RZ, RZ, RZ ;  /* 0x000000ffff0c7224 */ /* 0x000fe400078e00ff */
[----:B------:R-:W-:Y:S02]  /*1c770*/  IMAD.MOV.U32 R11, RZ, RZ, 0x1c1f ;  /* 0x00001c1fff0b7424 */ /* 0x000fe400078e00ff */
[----:B------:R-:W-:-:S07]  /*1c780*/  IMAD.MOV.U32 R15, RZ, RZ, -0x1 ;  /* 0xffffffffff0f7424 */ /* 0x000fce00078e00ff */
[----:B------:R-:W-:Y:S05]  /*1c790*/  WARPSYNC.COLLECTIVE R15, `(.L_x_2599) ;  /* 0x000000000f087348 */ /* 0x000fea0003c00000 */
[----:B------:R0:W1:Y:S02]  /*1c7a0*/  SHFL.IDX P6, R14, R13, R12, R11 ;  /* 0x0000000c0d0e7389 */ /* 0x00006400000c000b */
[----:B01----:R-:W-:Y:S01]  /*1c7b0*/  ENDCOLLECTIVE ;  /* 0x000000000000791b */ /* 0x003fe20003800000 */
.L_x_2599:
[----:B------:R-:W-:Y:S01]  /*1c7c0*/  MOV R13, R0 ;  /* 0x00000000000d7202 */ /* 0x000fe20000000f00 */
[----:B------:R-:W-:-:S07]  /*1c7d0*/  IMAD.MOV.U32 R3, RZ, RZ, R14 ;  /* 0x000000ffff037224 */ /* 0x000fce00078e000e */
[----:B------:R-:W-:Y:S05]  /*1c7e0*/  WARPSYNC.COLLECTIVE R15, `(.L_x_2600) ;  /* 0x000000000f087348 */ /* 0x000fea0003c00000 */
[----:B------:R0:W1:Y:S02]  /*1c7f0*/  SHFL.IDX P6, R14, R13, R12, R11 ;  /* 0x0000000c0d0e7389 */ /* 0x00006400000c000b */
[----:B01----:R-:W-:Y:S01]  /*1c800*/  ENDCOLLECTIVE ;  /* 0x000000000000791b */ /* 0x003fe20003800000 */
.L_x_2600:
[----:B------:R-:W-:Y:S05]  /*1c810*/  BRA `(.L_x_2601) ;  /* 0xffffff68002c7947 */ /* 0x000fea000383ffff */
.L_x_2407:
[----:B------:R-:W-:Y:S01]  /*1c820*/  BSSY B1, `(.L_x_2602) ;  /* 0x0000008000017945 */ /* 0x000fe20003800000 */
[----:B---3--:R-:W-:Y:S02]  /*1c830*/  IMAD.MOV.U32 R13, RZ, RZ, R4 ;  /* 0x000000ffff0d7224 */ /* 0x008fe400078e0004 */
[----:B------:R-:W-:Y:S02]  /*1c840*/  IMAD.MOV.U32 R12, RZ, RZ, 0x1 ;  /* 0x00000001ff0c7424 */ /* 0x000fe400078e00ff */
[----:B------:R-:W-:Y:S02]  /*1c850*/  IMAD.MOV.U32 R11, RZ, RZ, 0x1c1f ;  /* 0x00001c1fff0b7424 */ /* 0x000fe400078e00ff */
[----:B------:R-:W-:-:S07]  /*1c860*/  IMAD.MOV.U32 R15, RZ, RZ, -0x1 ;  /* 0xffffffffff0f7424 */ /* 0x000fce00078e00ff */
[----:B012---:R-:W-:Y:S05]  /*1c870*/  WARPSYNC.COLLECTIVE R15, `(.L_x_2603) ;  /* 0x000000000f087348 */ /* 0x007fea0003c00000 */
[----:B--2---:R2:W3:Y:S02]  /*1c880*/  SHFL.IDX P6, R14, R13, R12, R11 ;  /* 0x0000000c0d0e7389 */ /* 0x0044e400000c000b */
[----:B0123--:R-:W-:Y:S01]  /*1c890*/  ENDCOLLECTIVE ;  /* 0x000000000000791b */ /* 0x00ffe20003800000 */
.L_x_2603:
[----:B------:R-:W-:Y:S05]  /*1c8a0*/  BSYNC B1 ;  /* 0x0000000000017941 */ /* 0x000fea0003800000 */
.L_x_2602:
[----:B------:R-:W-:Y:S01]  /*1c8b0*/  IMAD.MOV.U32 R13, RZ, RZ, R0 ;  /* 0x000000ffff0d7224 */ /* 0x000fe200078e0000 */
[----:B------:R-:W-:Y:S01]  /*1c8c0*/  MOV R3, R14 ;  /* 0x0000000e00037202 */ /* 0x000fe20000000f00 */
[----:B------:R-:W-:Y:S02]  /*1c8d0*/  IMAD.MOV.U32 R12, RZ, RZ, 0x1 ;  /* 0x00000001ff0c7424 */ /* 0x000fe400078e00ff */
[----:B------:R-:W-:Y:S02]  /*1c8e0*/  IMAD.MOV.U32 R11, RZ, RZ, 0x1c1f ;  /* 0x00001c1fff0b7424 */ /* 0x000fe400078e00ff */
[----:B------:R-:W-:-:S07]  /*1c8f0*/  IMAD.MOV.U32 R15, RZ, RZ, -0x1 ;  /* 0xffffffffff0f7424 */ /* 0x000fce00078e00ff */
[----:B------:R-:W-:Y:S05]  /*1c900*/  WARPSYNC.COLLECTIVE R15, `(.L_x_2604) ;  /* 0x000000000f087348 */ /* 0x000fea0003c00000 */
[----:B------:R0:W1:Y:S02]  /*1c910*/  SHFL.IDX P6, R14, R13, R12, R11 ;  /* 0x0000000c0d0e7389 */ /* 0x00006400000c000b */
[----:B01----:R-:W-:Y:S01]  /*1c920*/  ENDCOLLECTIVE ;  /* 0x000000000000791b */ /* 0x003fe20003800000 */
.L_x_2604:
[----:B------:R-:W-:Y:S05]  /*1c930*/  BRA `(.L_x_2605) ;  /* 0xffffff6800887947 */ /* 0x000fea000383ffff */
.L_x_2411:
[----:B------:R-:W-:Y:S01]  /*1c940*/  MOV R13, R20 ;  /* 0x00000014000d7202 */ /* 0x000fe20000000f00 */
        /* <DEDUP_REMOVED lines=8> */
.L_x_2606:
[C---:B------:R-:W-:Y:S01]  /*1c9d0*/  VIADD R8, R24.reuse, 0x30 ;  /* 0x0000003018087836 */ /* 0x040fe20000000000 */
[----:B------:R-:W-:-:S04]  /*1c9e0*/  ISETP.GE.OR P3, PT, R24, R21, P0 ;  /* 0x000000151800720c */ /* 0x000fc80000766670 */
[----:B------:R-:W-:Y:S01]  /*1c9f0*/  ISETP.GE.OR P4, PT, R8, R21, P0 ;  /* 0x000000150800720c */ /* 0x000fe20000786670 */
[----:B------:R-:W-:Y:S01]  /*1ca00*/  VIADD R8, R24, 0x60 ;  /* 0x0000006018087836 */ /* 0x000fe20000000000 */
[----:B------:R-:W-:-:S04]  /*1ca10*/  MOV R13, R7 ;  /* 0x00000007000d7202 */ /* 0x000fc80000000f00 */
[----:B------:R-:W-:Y:S01]  /*1ca20*/  ISETP.GE.OR P2, PT, R8, R21, P0 ;  /* 0x000000150800720c */ /* 0x000fe20000746670 */
[----:B------:R-:W-:-:S12]  /*1ca30*/  IMAD.MOV.U32 R0, RZ, RZ, R14 ;  /* 0x000000ffff007224 */ /* 0x000fd800078e000e */
[----:B------:R-:W-:Y:S05]  /*1ca40*/  WARPSYNC.COLLECTIVE R15, `(.L_x_2607) ;  /* 0x000000000f087348 */ /* 0x000fea0003c00000 */
[----:B------:R0:W1:Y:S02]  /*1ca50*/  SHFL.IDX P6, R14, R13, R12, R11 ;  /* 0x0000000c0d0e7389 */ /* 0x00006400000c000b */
[----:B01----:R-:W-:Y:S01]  /*1ca60*/  ENDCOLLECTIVE ;  /* 0x000000000000791b */ /* 0x003fe20003800000 */
.L_x_2607:
[----:B------:R-:W-:Y:S02]  /*1ca70*/  IMAD.MOV.U32 R13, RZ, RZ, R20 ;  /* 0x000000ffff0d7224 */ /* 0x000fe400078e0014 */
[----:B------:R-:W-:Y:S02]  /*1ca80*/  IMAD.MOV.U32 R12, RZ, RZ, 0x1 ;  /* 0x00000001ff0c7424 */ /* 0x000fe400078e00ff */
[----:B------:R-:W-:-:S07]  /*1ca90*/  IMAD.MOV.U32 R3, RZ, RZ, R14 ;  /* 0x000000ffff037224 */ /* 0x000fce00078e000e */
[----:B------:R-:W-:Y:S05]  /*1caa0*/  WARPSYNC.COLLECTIVE R15, `(.L_x_2608) ;  /* 0x000000000f087348 */ /* 0x000fea0003c00000 */
[----:B------:R0:W1:Y:S02]  /*1cab0*/  SHFL.IDX P6, R14, R13, R12, R11 ;  /* 0x0000000c0d0e7389 */ /* 0x00006400000c000b */
[----:B01----:R-:W-:Y:S01]  /*1cac0*/  ENDCOLLECTIVE ;  /* 0x000000000000791b */ /* 0x003fe20003800000 */
.L_x_2608:
[----:B------:R-:W-:-:S04]  /*1cad0*/  @!P3 LEA R10, P5, R44, R3, 0x1 ;  /* 0x000000032c0ab211 */ /* 0x000fc800078a08ff */
[----:B------:R-:W-:Y:S02]  /*1cae0*/  @!P3 LEA.HI.X R3, R44, R0, R43, 0x1, P5 ;  /* 0x000000002c03b211 */ /* 0x000fe400028f0c2b */
[----:B------:R-:W-:Y:S01]  /*1caf0*/  MOV R13, R7 ;  /* 0x00000007000d7202 */ /* 0x000fe20000000f00 */
[----:B------:R-:W-:-:S07]  /*1cb00*/  IMAD.MOV.U32 R4, RZ, RZ, R14 ;  /* 0x000000ffff047224 */ /* 0x000fce00078e000e */
[----:B------:R-:W-:Y:S05]  /*1cb10*/  WARPSYNC.COLLECTIVE R15, `(.L_x_2609) ;  /* 0x000000000f087348 */ /* 0x000fea0003c00000 */
[----:B------:R0:W1:Y:S02]  /*1cb20*/  SHFL.IDX P6, R14, R13, R12, R11 ;  /* 0x0000000c0d0e7389 */ /* 0x00006400000c000b */
[----:B01----:R-:W-:Y:S01]  /*1cb30*/  ENDCOLLECTIVE ;  /* 0x000000000000791b */ /* 0x003fe20003800000 */
.L_x_2609:
[----:B------:R-:W-:Y:S02]  /*1cb40*/  IMAD.MOV.U32 R13, RZ, RZ, R20 ;  /* 0x000000ffff0d7224 */ /* 0x000fe400078e0014 */
[----:B------:R-:W-:Y:S02]  /*1cb50*/  IMAD.MOV.U32 R12, RZ, RZ, 0x2 ;  /* 0x00000002ff0c7424 */ /* 0x000fe400078e00ff */
[----:B------:R-:W-:-:S07]  /*1cb60*/  IMAD.MOV.U32 R5, RZ, RZ, R14 ;  /* 0x000000ffff057224 */ /* 0x000fce00078e000e */
[----:B------:R-:W-:Y:S05]  /*1cb70*/  WARPSYNC.COLLECTIVE R15, `(.L_x_2610) ;  /* 0x000000000f087348 */ /* 0x000fea0003c00000 */
[----:B------:R0:W1:Y:S02]  /*1cb80*/  SHFL.IDX P6, R14, R13, R12, R11 ;  /* 0x0000000c0d0e7389 */ /* 0x00006400000c000b */
[----:B01----:R-:W-:Y:S01]  /*1cb90*/  ENDCOLLECTIVE ;  /* 0x000000000000791b */ /* 0x003fe20003800000 */
.L_x_2610:
[----:B------:R-:W-:-:S04]  /*1cba0*/  @!P4 LEA R8, P1, R44, R5, 0x1 ;  /* 0x000000052c08c211 */ /* 0x000fc800078208ff */
[----:B------:R-:W-:Y:S01]  /*1cbb0*/  @!P4 LEA.HI.X R9, R44, R4, R43, 0x1, P1 ;  /* 0x000000042c09c211 */ /* 0x000fe200008f0c2b */
[----:B------:R-:W-:Y:S01]  /*1cbc0*/  IMAD.MOV.U32 R13, RZ, RZ, R7 ;  /* 0x000000ffff0d7224 */ /* 0x000fe200078e0007 */
[----:B------:R-:W-:-:S07]  /*1cbd0*/  MOV R6, R14 ;  /* 0x0000000e00067202 */ /* 0x000fce0000000f00 */
[----:B------:R-:W-:Y:S05]  /*1cbe0*/  WARPSYNC.COLLECTIVE R15, `(.L_x_2611) ;  /* 0x000000000f087348 */ /* 0x000fea0003c00000 */
[----:B------:R0:W1:Y:S02]  /*1cbf0*/  SHFL.IDX P6, R14, R13, R12, R11 ;  /* 0x0000000c0d0e7389 */ /* 0x00006400000c000b */
[----:B01----:R-:W-:Y:S01]  /*1cc00*/  ENDCOLLECTIVE ;  /* 0x000000000000791b */ /* 0x003fe20003800000 */
.L_x_2611:
[----:B------:R-:W-:Y:S01]  /*1cc10*/  @!P3 IMAD.MOV.U32 R11, RZ, RZ, R3 ;  /* 0x000000ffff0bb224 */ /* 0x000fe200078e0003 */
[----:B------:R-:W-:Y:S01]  /*1cc20*/  MOV R13, R20 ;  /* 0x00000014000d7202 */ /* 0x000fe20000000f00 */
[----:B------:R-:W-:-:S03]  /*1cc30*/  IMAD.MOV.U32 R12, RZ, RZ, 0x3 ;  /* 0x00000003ff0c7424 */ /* 0x000fc600078e00ff */
[----:B------:R0:W-:Y:S04]  /*1cc40*/  @!P3 ST.E.128 desc[UR40][R10.64], RZ ;  /* 0x000000ff0a00b985 */ /* 0x0001e8000c101d28 */
[----:B------:R1:W-:Y:S01]  /*1cc50*/  @!P4 ST.E.128 desc[UR40][R8.64], RZ ;  /* 0x000000ff0800c985 */ /* 0x0003e2000c101d28 */
[----:B------:R-:W-:-:S04]  /*1cc60*/  @!P2 LEA R25, P5, R44, R14, 0x1 ;  /* 0x0000000e2c19a211 */ /* 0x000fc800078a08ff */
[----:B------:R-:W-:Y:S01]  /*1cc70*/  @!P2 LEA.HI.X R5, R44, R6, R43, 0x1, P5 ;  /* 0x000000062c05a211 */ /* 0x000fe200028f0c2b */
[----:B0-----:R-:W-:Y:S01]  /*1cc80*/  IMAD.MOV.U32 R11, RZ, RZ, 0x181f ;  /* 0x0000181fff0b7424 */ /* 0x001fe200078e00ff */
[----:B------:R-:W-:-:S07]  /*1cc90*/  @!P2 MOV R4, R25 ;  /* 0x000000190004a202 */ /* 0x000fce0000000f00 */
[----:B-1----:R-:W-:Y:S05]  /*1cca0*/  WARPSYNC.COLLECTIVE R15, `(.L_x_2612) ;  /* 0x000000000f087348 */ /* 0x002fea0003c00000 */
[----:B------:R0:W2:Y:S02]  /*1ccb0*/  SHFL.IDX P6, R14, R13, R12, R11 ;  /* 0x0000000c0d0e7389 */ /* 0x0000a400000c000b */
[----:B012---:R-:W-:Y:S01]  /*1ccc0*/  ENDCOLLECTIVE ;  /* 0x000000000000791b */ /* 0x007fe20003800000 */
.L_x_2612:
[----:B------:R0:W-:Y:S01]  /*1ccd0*/  @!P2 ST.E.128 desc[UR40][R4.64], RZ ;  /* 0x000000ff0400a985 */ /* 0x0001e2000c101d28 */
[----:B------:R-:W-:Y:S02]  /*1cce0*/  IMAD.MOV.U32 R13, RZ, RZ, R7 ;  /* 0x000000ffff0d7224 */ /* 0x000fe400078e0007 */
[----:B------:R-:W-:-:S07]  /*1ccf0*/  IMAD.MOV.U32 R0, RZ, RZ, R14 ;  /* 0x000000ffff007224 */ /* 0x000fce00078e000e */
[----:B0-----:R-:W-:Y:S05]  /*1cd00*/  WARPSYNC.COLLECTIVE R15, `(.L_x_2613) ;  /* 0x000000000f087348 */ /* 0x001fea0003c00000 */
[----:B------:R1:W2:Y:S02]  /*1cd10*/  SHFL.IDX P6, R14, R13, R12, R11 ;  /* 0x0000000c0d0e7389 */ /* 0x0002a400000c000b */
[----:B012---:R-:W-:Y:S01]  /*1cd20*/  ENDCOLLECTIVE ;  /* 0x000000000000791b */ /* 0x007fe20003800000 */
.L_x_2613:
[----:B------:R-:W-:Y:S05]  /*1cd30*/  BRA `(.L_x_2614) ;  /* 0xffffff7000907947 */ /* 0x000fea000383ffff */
.L_x_2430:
[----:B------:R-:W0:Y:S01]  /*1cd40*/  S2R R6, SR_TID.X ;  /* 0x0000000000067919 */ /* 0x000e220000002100 */
[----:B------:R-:W-:Y:S01]  /*1cd50*/  BSSY B1, `(.L_x_2615) ;  /* 0x000000a000017945 */ /* 0x000fe20003800000 */
[----:B------:R-:W-:Y:S02]  /*1cd60*/  IMAD.MOV.U32 R12, RZ, RZ, RZ ;  /* 0x000000ffff0c7224 */ /* 0x000fe400078e00ff */
[----:B-1----:R-:W-:Y:S02]  /*1cd70*/  IMAD.MOV.U32 R11, RZ, RZ, 0x1f ;  /* 0x0000001fff0b7424 */ /* 0x002fe400078e00ff */
[----:B------:R-:W-:Y:S01]  /*1cd80*/  IMAD.MOV.U32 R15, RZ, RZ, -0x1 ;  /* 0xffffffffff0f7424 */ /* 0x000fe200078e00ff */
[----:B0-----:R-:W-:-:S04]  /*1cd90*/  SHF.R.U32.HI R6, RZ, 0x5, R6 ;  /* 0x00000005ff067819 */ /* 0x001fc80000011606 */
[----:B------:R-:W-:-:S05]  /*1cda0*/  LOP3.LUT R6, R6, 0x3, RZ, 0xc0, !PT ;  /* 0x0000000306067812 */ /* 0x000fca00078ec0ff */
[----:B------:R-:W-:-:S07]  /*1cdb0*/  IMAD.MOV.U32 R13, RZ, RZ, R6 ;  /* 0x000000ffff0d7224 */ /* 0x000fce00078e0006 */
[----:B------:R-:W-:Y:S05]  /*1cdc0*/  WARPSYNC.COLLECTIVE R15, `(.L_x_2616) ;  /* 0x000000000f087348 */ /* 0x000fea0003c00000 */
[----:B------:R0:W1:Y:S02]  /*1cdd0*/  SHFL.IDX P6, R14, R13, R12, R11 ;  /* 0x0000000c0d0e7389 */ /* 0x00006400000c000b */
[----:B01----:R-:W-:Y:S01]  /*1cde0*/  ENDCOLLECTIVE ;  /* 0x000000000000791b */ /* 0x003fe20003800000 */
.L_x_2616:
[----:B------:R-:W-:Y:S05]  /*1cdf0*/  BSYNC B1 ;  /* 0x0000000000017941 */ /* 0x000fea0003800000 */
.L_x_2615:
[----:B------:R-:W-:Y:S05]  /*1ce00*/  BRA `(.L_x_2617) ;  /* 0xffffff8c006c7947 */ /* 0x000fea000383ffff */
.L_x_2432:
[----:B------:R-:W-:Y:S01]  /*1ce10*/  BSSY B1, `(.L_x_2618) ;  /* 0x0000006000017945 */ /* 0x000fe20003800000 */
[----:B------:R-:W-:-:S07]  /*1ce20*/  MOV R15, 0xffffffff ;  /* 0xffffffff000f7802 */ /* 0x000fce0000000f00 */
[----:B01----:R-:W-:Y:S05]  /*1ce30*/  WARPSYNC.COLLECTIVE R15, `(.L_x_2619) ;  /* 0x000000000f0c7348 */ /* 0x003fea0003c00000 */
[----:B------:R-:W-:Y:S02]  /*1ce40*/  ELECT P6, UR62, PT ;  /* 0x00000000003e782f */ /* 0x000fe400038c0000 */
[----:B------:R-:W-:Y:S01]  /*1ce50*/  MOV R14, UR62 ;  /* 0x0000003e000e7c02 */ /* 0x000fe20008000f00 */
[----:B01----:R-:W-:Y:S10]  /*1ce60*/  ENDCOLLECTIVE ;  /* 0x000000000000791b */ /* 0x003ff40003800000 */
.L_x_2619:
[----:B------:R-:W-:Y:S05]  /*1ce70*/  BSYNC B1 ;  /* 0x0000000000017941 */ /* 0x000fea0003800000 */
.L_x_2618:
[----:B------:R-:W-:Y:S05]  /*1ce80*/  BRA `(.L_x_2431) ;  /* 0xffffff8c00647947 */ /* 0x000fea000383ffff */
.L_x_2434:
[----:B0-----:R0:W2:Y:S02]  /*1ce90*/  SYNCS.PHASECHK.TRANS64.TRYWAIT P0, [R16+URZ+0x16820], R6 ;  /* 0x01682006100075a7 */ /* 0x0010a4000800017f */
[----:B--2---:R-:W-:Y:S05]  /*1cea0*/  @!P0 NANOSLEEP.SYNCS 0x989680 ;  /* 0x009896800000895d */ /* 0x004fea0003900000 */
[----:B------:R-:W2:Y:S02]  /*1ceb0*/  @!P0 SYNCS.PHASECHK.TRANS64 P0, [R16+URZ+0x16820], R6 ;  /* 0x01682006100085a7 */ /* 0x000ea4000800007f */
[----:B--2---:R-:W-:Y:S05]  /*1cec0*/  @!P0 BRA `(.L_x_2434) ;  /* 0xfffffffc00f08947 */ /* 0x004fea000383ffff */
[----:B------:R-:W-:Y:S05]  /*1ced0*/  BRA `(.L_x_2620) ;  /* 0xffffff8c00747947 */ /* 0x000fea000383ffff */
.L_x_2438:
[----:B0-----:R0:W2:Y:S02]  /*1cee0*/  SYNCS.PHASECHK.TRANS64.TRYWAIT P0, [R6+URZ+0x168a0], R7 ;  /* 0x0168a007060075a7 */ /* 0x0010a4000800017f */
[----:B--2---:R-:W-:Y:S05]  /*1cef0*/  @!P0 NANOSLEEP.SYNCS 0x989680 ;  /* 0x009896800000895d */ /* 0x004fea0003900000 */
[----:B------:R-:W2:Y:S02]  /*1cf00*/  @!P0 SYNCS.PHASECHK.TRANS64 P0, [R6+URZ+0x168a0], R7 ;  /* 0x0168a007060085a7 */ /* 0x000ea4000800007f */
[----:B--2---:R-:W-:Y:S05]  /*1cf10*/  @!P0 BRA `(.L_x_2438) ;  /* 0xfffffffc00f08947 */ /* 0x004fea000383ffff */
[----:B------:R-:W-:Y:S05]  /*1cf20*/  BRA `(.L_x_2621) ;  /* 0xffffff8c00907947 */ /* 0x000fea000383ffff */
.L_x_2443:
[----:B-1----:R1:W2:Y:S02]  /*1cf30*/  SYNCS.PHASECHK.TRANS64.TRYWAIT P0, [R6+URZ+0x168c0], R7 ;  /* 0x0168c007060075a7 */ /* 0x0022a4000800017f */
[----:B--2---:R-:W-:Y:S05]  /*1cf40*/  @!P0 NANOSLEEP.SYNCS 0x989680 ;  /* 0x009896800000895d */ /* 0x004fea0003900000 */
[----:B------:R-:W2:Y:S02]  /*1cf50*/  @!P0 SYNCS.PHASECHK.TRANS64 P0, [R6+URZ+0x168c0], R7 ;  /* 0x0168c007060085a7 */ /* 0x000ea4000800007f */
[----:B--2---:R-:W-:Y:S05]  /*1cf60*/  @!P0 BRA `(.L_x_2443) ;  /* 0xfffffffc00f08947 */ /* 0x004fea000383ffff */
[----:B------:R-:W-:Y:S05]  /*1cf70*/  BRA `(.L_x_2622) ;  /* 0xffffff9000107947 */ /* 0x000fea000383ffff */
.L_x_2450:
[----:B--2---:R2:W3:Y:S02]  /*1cf80*/  SYNCS.PHASECHK.TRANS64.TRYWAIT P1, [R6+URZ+0x168a0], R7 ;  /* 0x0168a007060075a7 */ /* 0x0044e4000802017f */
[----:B---3--:R-:W-:Y:S05]  /*1cf90*/  @!P1 NANOSLEEP.SYNCS 0x989680 ;  /* 0x009896800000995d */ /* 0x008fea0003900000 */
[----:B------:R-:W3:Y:S02]  /*1cfa0*/  @!P1 SYNCS.PHASECHK.TRANS64 P1, [R6+URZ+0x168a0], R7 ;  /* 0x0168a007060095a7 */ /* 0x000ee4000802007f */
[----:B---3--:R-:W-:Y:S05]  /*1cfb0*/  @!P1 BRA `(.L_x_2450) ;  /* 0xfffffffc00f09947 */ /* 0x008fea000383ffff */
[----:B------:R-:W-:Y:S05]  /*1cfc0*/  BRA `(.L_x_2623) ;  /* 0xffffff9000dc7947 */ /* 0x000fea000383ffff */
.L_x_2455:
[----:B0-----:R0:W1:Y:S02]  /*1cfd0*/  SYNCS.PHASECHK.TRANS64.TRYWAIT P1, [R6+URZ+0x168c0], R7 ;  /* 0x0168c007060075a7 */ /* 0x001064000802017f */
[----:B-1----:R-:W-:Y:S05]  /*1cfe0*/  @!P1 NANOSLEEP.SYNCS 0x989680 ;  /* 0x009896800000995d */ /* 0x002fea0003900000 */
[----:B------:R-:W1:Y:S02]  /*1cff0*/  @!P1 SYNCS.PHASECHK.TRANS64 P1, [R6+URZ+0x168c0], R7 ;  /* 0x0168c007060095a7 */ /* 0x000e64000802007f */
[----:B-1----:R-:W-:Y:S05]  /*1d000*/  @!P1 BRA `(.L_x_2455) ;  /* 0xfffffffc00f09947 */ /* 0x002fea000383ffff */
[----:B------:R-:W-:Y:S05]  /*1d010*/  BRA `(.L_x_2624) ;  /* 0xffffff9400547947 */ /* 0x000fea000383ffff */
.L_x_2470:
[----:B------:R-:W4:Y:S01]  /*1d020*/  S2R R20, SR_TID.X ;  /* 0x0000000000147919 */ /* 0x000f220000002100 */
[----:B------:R-:W-:Y:S01]  /*1d030*/  BSSY B0, `(.L_x_2625) ;  /* 0x000000a000007945 */ /* 0x000fe20003800000 */
[----:B------:R-:W-:Y:S02]  /*1d040*/  IMAD.MOV.U32 R12, RZ, RZ, RZ ;  /* 0x000000ffff0c7224 */ /* 0x000fe400078e00ff */
[----:B-1----:R-:W-:Y:S02]  /*1d050*/  IMAD.MOV.U32 R11, RZ, RZ, 0x1f ;  /* 0x0000001fff0b7424 */ /* 0x002fe400078e00ff */
[----:B------:R-:W-:Y:S01]  /*1d060*/  IMAD.MOV.U32 R15, RZ, RZ, -0x1 ;  /* 0xffffffffff0f7424 */ /* 0x000fe200078e00ff */
[----:B----4-:R-:W-:-:S04]  /*1d070*/  SHF.R.U32.HI R20, RZ, 0x5, R20 ;  /* 0x00000005ff147819 */ /* 0x010fc80000011614 */
[----:B------:R-:W-:-:S05]  /*1d080*/  LOP3.LUT R20, R20, 0x3, RZ, 0xc0, !PT ;  /* 0x0000000314147812 */ /* 0x000fca00078ec0ff */
[----:B------:R-:W-:-:S07]  /*1d090*/  IMAD.MOV.U32 R13, RZ, RZ, R20 ;  /* 0x000000ffff0d7224 */ /* 0x000fce00078e0014 */
[----:B0-23--:R-:W-:Y:S05]  /*1d0a0*/  WARPSYNC.COLLECTIVE R15, `(.L_x_2626) ;  /* 0x000000000f087348 */ /* 0x00dfea0003c00000 */
[----:B------:R1:W4:Y:S02]  /*1d0b0*/  SHFL.IDX P6, R14, R13, R12, R11 ;  /* 0x0000000c0d0e7389 */ /* 0x00032400000c000b */
[----:B01234-:R-:W-:Y:S01]  /*1d0c0*/  ENDCOLLECTIVE ;  /* 0x000000000000791b */ /* 0x01ffe20003800000 */
.L_x_2626:
[----:B------:R-:W-:Y:S05]  /*1d0d0*/  BSYNC B0 ;  /* 0x0000000000007941 */ /* 0x000fea0003800000 */
.L_x_2625:
[----:B------:R-:W-:Y:S05]  /*1d0e0*/  BRA `(.L_x_2627) ;  /* 0xffffffa000347947 */ /* 0x000fea000383ffff */
.L_x_2472:
[----:B------:R-:W-:Y:S01]  /*1d0f0*/  BSSY B0, `(.L_x_2628) ;  /* 0x0000006000007945 */ /* 0x000fe20003800000 */
[----:B------:R-:W-:-:S07]  /*1d100*/  MOV R15, 0xffffffff ;  /* 0xffffffff000f7802 */ /* 0x000fce0000000f00 */
[----:B0123--:R-:W-:Y:S05]  /*1d110*/  WARPSYNC.COLLECTIVE R15, `(.L_x_2629) ;  /* 0x000000000f0c7348 */ /* 0x00ffea0003c00000 */
[----:B------:R-:W-:Y:S02]  /*1d120*/  ELECT P6, UR62, PT ;  /* 0x00000000003e782f */ /* 0x000fe400038c0000 */
[----:B------:R-:W-:Y:S01]  /*1d130*/  MOV R14, UR62 ;  /* 0x0000003e000e7c02 */ /* 0x000fe20008000f00 */
[----:B0123--:R-:W-:Y:S10]  /*1d140*/  ENDCOLLECTIVE ;  /* 0x000000000000791b */ /* 0x00fff40003800000 */
.L_x_2629:
[----:B------:R-:W-:Y:S05]  /*1d150*/  BSYNC B0 ;  /* 0x0000000000007941 */ /* 0x000fea0003800000 */
.L_x_2628:
[----:B------:R-:W-:Y:S05]  /*1d160*/  BRA `(.L_x_2630) ;  /* 0xffffffa0003c7947 */ /* 0x000fea000383ffff */
.L_x_2474:
[----:B0-----:R0:W4:Y:S02]  /*1d170*/  SYNCS.PHASECHK.TRANS64.TRYWAIT P0, [R0+URZ+0x16840], R2 ;  /* 0x01684002000075a7 */ /* 0x001124000800017f */
[----:B----4-:R-:W-:Y:S05]  /*1d180*/  @!P0 NANOSLEEP.SYNCS 0x989680 ;  /* 0x009896800000895d */ /* 0x010fea0003900000 */
[----:B------:R-:W4:Y:S02]  /*1d190*/  @!P0 SYNCS.PHASECHK.TRANS64 P0, [R0+URZ+0x16840], R2 ;  /* 0x01684002000085a7 */ /* 0x000f24000800007f */
[----:B----4-:R-:W-:Y:S05]  /*1d1a0*/  @!P0 BRA `(.L_x_2474) ;  /* 0xfffffffc00f08947 */ /* 0x010fea000383ffff */
[----:B------:R-:W-:Y:S05]  /*1d1b0*/  BRA `(.L_x_2631) ;  /* 0xffffffa000907947 */ /* 0x000fea000383ffff */
.L_x_2478:
        /* <DEDUP_REMOVED lines=12> */
.L_x_2632:
[----:B------:R-:W-:Y:S01]  /*1d280*/  IMAD.MOV.U32 R13, RZ, RZ, R0 ;  /* 0x000000ffff0d7224 */ /* 0x000fe200078e0000 */
[----:B------:R-:W-:-:S07]  /*1d290*/  MOV R7, R14 ;  /* 0x0000000e00077202 */ /* 0x000fce0000000f00 */
[----:B------:R-:W-:Y:S05]  /*1d2a0*/  WARPSYNC.COLLECTIVE R15, `(.L_x_2633) ;  /* 0x000000000f087348 */ /* 0x000fea0003c00000 */
[----:B------:R0:W1:Y:S02]  /*1d2b0*/  SHFL.IDX P6, R14, R13, R12, R11 ;  /* 0x0000000c0d0e7389 */ /* 0x00006400000c000b */
[----:B01----:R-:W-:Y:S01]  /*1d2c0*/  ENDCOLLECTIVE ;  /* 0x000000000000791b */ /* 0x003fe20003800000 */
.L_x_2633:
[----:B------:R-:W-:Y:S01]  /*1d2d0*/  MOV R13, R4 ;  /* 0x00000004000d7202 */ /* 0x000fe20000000f00 */
[----:B------:R-:W-:Y:S02]  /*1d2e0*/  IMAD.MOV.U32 R12, RZ, RZ, 0x1 ;  /* 0x00000001ff0c7424 */ /* 0x000fe400078e00ff */
[----:B------:R-:W-:-:S07]  /*1d2f0*/  IMAD.MOV.U32 R6, RZ, RZ, R14 ;  /* 0x000000ffff067224 */ /* 0x000fce00078e000e */
[----:B------:R-:W-:Y:S05]  /*1d300*/  WARPSYNC.COLLECTIVE R15, `(.L_x_2634) ;  /* 0x000000000f087348 */ /* 0x000fea0003c00000 */
[----:B------:R0:W1:Y:S02]  /*1d310*/  SHFL.IDX P6, R14, R13, R12, R11 ;  /* 0x0000000c0d0e7389 */ /* 0x00006400000c000b */
[----:B01----:R-:W-:Y:S01]  /*1d320*/  ENDCOLLECTIVE ;  /* 0x000000000000791b */ /* 0x003fe20003800000 */
.L_x_2634:
[----:B------:R-:W-:-:S05]  /*1d330*/  @!P1 LEA R6, P2, R20, R6, 0x1 ;  /* 0x0000000614069211 */ /* 0x000fca00078408ff */
[----:B------:R-:W-:-:S05]  /*1d340*/  @!P1 IMAD.X R7, RZ, RZ, R7, P2 ;  /* 0x000000ffff079224 */ /* 0x000fca00010e0607 */
[----:B------:R-:W-:Y:S01]  /*1d350*/  @!PT LDS RZ, [RZ] ;  /* 0x00000000fffff984 */ /* 0x000fe20000000800 */
[----:B------:R-:W-:Y:S01]  /*1d360*/  @!PT LDS RZ, [RZ] ;  /* 0x00000000fffff984 */ /* 0x000fe20000000800 */
[----:B------:R-:W-:Y:S01]  /*1d370*/  @!PT LDS RZ, [RZ] ;  /* 0x00000000fffff984 */ /* 0x000fe20000000800 */
[----:B------:R0:W-:Y:S01]  /*1d380*/  @!P1 LDGSTS.E.BYPASS.LTC128B.128 [R10+0x8400], desc[UR40][R6.64], !P0 ;  /* 0x08400000060a9fae */ /* 0x0001e2000c101d68 */
[----:B------:R-:W-:Y:S01]  /*1d390*/  IMAD.MOV.U32 R13, RZ, RZ, R0 ;  /* 0x000000ffff0d7224 */ /* 0x000fe200078e0000 */
[----:B------:R-:W-:Y:S01]  /*1d3a0*/  ISETP.GE.AND P1, PT, R8, R3, PT ;  /* 0x000000030800720c */ /* 0x000fe20003f26270 */
[----:B0-----:R-:W-:-:S12]  /*1d3b0*/  IMAD.MOV.U32 R6, RZ, RZ, R14 ;  /* 0x000000ffff067224 */ /* 0x001fd800078e000e */
[----:B------:R-:W-:Y:S05]  /*1d3c0*/  WARPSYNC.COLLECTIVE R15, `(.L_x_2635) ;  /* 0x000000000f087348 */ /* 0x000fea0003c00000 */
[----:B------:R0:W1:Y:S02]  /*1d3d0*/  SHFL.IDX P6, R14, R13, R12, R11 ;  /* 0x0000000c0d0e7389 */ /* 0x00006400000c000b */
[----:B01----:R-:W-:Y:S01]  /*1d3e0*/  ENDCOLLECTIVE ;  /* 0x000000000000791b */ /* 0x003fe20003800000 */
.L_x_2635:
[----:B------:R-:W-:Y:S02]  /*1d3f0*/  IMAD.MOV.U32 R13, RZ, RZ, R4 ;  /* 0x000000ffff0d7224 */ /* 0x000fe400078e0004 */
[----:B------:R-:W-:Y:S02]  /*1d400*/  IMAD.MOV.U32 R12, RZ, RZ, 0x2 ;  /* 0x00000002ff0c7424 */ /* 0x000fe400078e00ff */
[----:B------:R-:W-:-:S07]  /*1d410*/  IMAD.MOV.U32 R7, RZ, RZ, R14 ;  /* 0x000000ffff077224 */ /* 0x000fce00078e000e */
[----:B------:R-:W-:Y:S05]  /*1d420*/  WARPSYNC.COLLECTIVE R15, `(.L_x_2636) ;  /* 0x000000000f087348 */ /* 0x000fea0003c00000 */
[----:B------:R0:W1:Y:S02]  /*1d430*/  SHFL.IDX P6, R14, R13, R12, R11 ;  /* 0x0000000c0d0e7389 */ /* 0x00006400000c000b */
[----:B01----:R-:W-:Y:S01]  /*1d440*/  ENDCOLLECTIVE ;  /* 0x000000000000791b */ /* 0x003fe20003800000 */
.L_x_2636:
[----:B------:R-:W-:-:S04]  /*1d450*/  @!P1 LEA R7, P2, R20, R7, 0x1 ;  /* 0x0000000714079211 */ /* 0x000fc800078408ff */
[----:B------:R-:W-:-:S04]  /*1d460*/  @!P1 IADD3.X R6, RZ, R6, RZ, P2, !PT ;  /* 0x00000006ff069210 */ /* 0x000fc800017fe4ff */
        /* <DEDUP_REMOVED lines=14> */
.L_x_2637:
[----:B------:R-:W-:Y:S01]  /*1d550*/  IMAD.MOV.U32 R13, RZ, RZ, R4 ;  /* 0x000000ffff0d7224 */ /* 0x000fe200078e0004 */
[----:B------:R-:W-:Y:S01]  /*1d560*/  MOV R12, 0x3 ;  /* 0x00000003000c7802 */ /* 0x000fe20000000f00 */
[----:B------:R-:W-:-:S07]  /*1d570*/  IMAD.MOV.U32 R7, RZ, RZ, R14 ;  /* 0x000000ffff077224 */ /* 0x000fce00078e000e */
[----:B------:R-:W-:Y:S05]  /*1d580*/  WARPSYNC.COLLECTIVE R15, `(.L_x_2638) ;  /* 0x000000000f087348 */ /* 0x000fea0003c00000 */
[----:B------:R0:W1:Y:S02]  /*1d590*/  SHFL.IDX P6, R14, R13, R12, R11 ;  /* 0x0000000c0d0e7389 */ /* 0x00006400000c000b */
[----:B01----:R-:W-:Y:S01]  /*1d5a0*/  ENDCOLLECTIVE ;  /* 0x000000000000791b */ /* 0x003fe20003800000 */
.L_x_2638:
        /* <DEDUP_REMOVED lines=16> */
.L_x_2639:
[----:B------:R-:W-:Y:S02]  /*1d6b0*/  IMAD.MOV.U32 R13, RZ, RZ, R4 ;  /* 0x000000ffff0d7224 */ /* 0x000fe400078e0004 */
[----:B------:R-:W-:Y:S02]  /*1d6c0*/  IMAD.MOV.U32 R12, RZ, RZ, 0x4 ;  /* 0x00000004ff0c7424 */ /* 0x000fe400078e00ff */
[----:B------:R-:W-:-:S07]  /*1d6d0*/  IMAD.MOV.U32 R7, RZ, RZ, R14 ;  /* 0x000000ffff077224 */ /* 0x000fce00078e000e */
[----:B------:R-:W-:Y:S05]  /*1d6e0*/  WARPSYNC.COLLECTIVE R15, `(.L_x_2640) ;  /* 0x000000000f087348 */ /* 0x000fea0003c00000 */
[----:B------:R0:W1:Y:S02]  /*1d6f0*/  SHFL.IDX P6, R14, R13, R12, R11 ;  /* 0x0000000c0d0e7389 */ /* 0x00006400000c000b */
[----:B01----:R-:W-:Y:S01]  /*1d700*/  ENDCOLLECTIVE ;  /* 0x000000000000791b */ /* 0x003fe20003800000 */
.L_x_2640:
        /* <DEDUP_REMOVED lines=16> */
.L_x_2641:
[----:B------:R-:W-:Y:S02]  /*1d810*/  IMAD.MOV.U32 R13, RZ, RZ, R4 ;  /* 0x000000ffff0d7224 */ /* 0x000fe400078e0004 */
[----:B------:R-:W-:Y:S01]  /*1d820*/  IMAD.MOV.U32 R12, RZ, RZ, 0x5 ;  /* 0x00000005ff0c7424 */ /* 0x000fe200078e00ff */
[----:B------:R-:W-:-:S07]  /*1d830*/  MOV R7, R14 ;  /* 0x0000000e00077202 */ /* 0x000fce0000000f00 */
[----:B------:R-:W-:Y:S05]  /*1d840*/  WARPSYNC.COLLECTIVE R15, `(.L_x_2642) ;  /* 0x000000000f087348 */ /* 0x000fea0003c00000 */
[----:B------:R0:W1:Y:S02]  /*1d850*/  SHFL.IDX P6, R14, R13, R12, R11 ;  /* 0x0000000c0d0e7389 */ /* 0x00006400000c000b */
[----:B01----:R-:W-:Y:S01]  /*1d860*/  ENDCOLLECTIVE ;  /* 0x000000000000791b */ /* 0x003fe20003800000 */
.L_x_2642:
        /* <DEDUP_REMOVED lines=16> */
.L_x_2643:
[----:B------:R-:W-:Y:S01]  /*1d970*/  MOV R13, R4 ;  /* 0x00000004000d7202 */ /* 0x000fe20000000f00 */
[----:B------:R-:W-:Y:S02]  /*1d980*/  IMAD.MOV.U32 R12, RZ, RZ, 0x6 ;  /* 0x00000006ff0c7424 */ /* 0x000fe400078e00ff */
[----:B------:R-:W-:-:S07]  /*1d990*/  IMAD.MOV.U32 R7, RZ, RZ, R14 ;  /* 0x000000ffff077224 */ /* 0x000fce00078e000e */
[----:B------:R-:W-:Y:S05]  /*1d9a0*/  WARPSYNC.COLLECTIVE R15, `(.L_x_2644) ;  /* 0x000000000f087348 */ /* 0x000fea0003c00000 */
[----:B------:R0:W1:Y:S02]  /*1d9b0*/  SHFL.IDX P6, R14, R13, R12, R11 ;  /* 0x0000000c0d0e7389 */ /* 0x00006400000c000b */
[----:B01----:R-:W-:Y:S01]  /*1d9c0*/  ENDCOLLECTIVE ;  /* 0x000000000000791b */ /* 0x003fe20003800000 */
.L_x_2644:
        /* <DEDUP_REMOVED lines=16> */
.L_x_2645:
[----:B------:R-:W-:Y:S02]  /*1dad0*/  IMAD.MOV.U32 R13, RZ, RZ, R4 ;  /* 0x000000ffff0d7224 */ /* 0x000fe400078e0004 */
[----:B------:R-:W-:Y:S02]  /*1dae0*/  IMAD.MOV.U32 R12, RZ, RZ, 0x7 ;  /* 0x00000007ff0c7424 */ /* 0x000fe400078e00ff */
[----:B------:R-:W-:-:S07]  /*1daf0*/  IMAD.MOV.U32 R7, RZ, RZ, R14 ;  /* 0x000000ffff077224 */ /* 0x000fce00078e000e */
[----:B------:R-:W-:Y:S05]  /*1db00*/  WARPSYNC.COLLECTIVE R15, `(.L_x_2646) ;  /* 0x000000000f087348 */ /* 0x000fea0003c00000 */
[----:B------:R0:W1:Y:S02]  /*1db10*/  SHFL.IDX P6, R14, R13, R12, R11 ;  /* 0x0000000c0d0e7389 */ /* 0x00006400000c000b */
[----:B01----:R-:W-:Y:S01]  /*1db20*/  ENDCOLLECTIVE ;  /* 0x000000000000791b */ /* 0x003fe20003800000 */
.L_x_2646:
[----:B------:R-:W-:-:S04]  /*1db30*/  @!P1 LEA R7, P2, R20, R7, 0x1 ;  /* 0x0000000714079211 */ /* 0x000fc800078408ff */
[----:B------:R-:W-:-:S04]  /*1db40*/  @!P1 IADD3.X R6, RZ, R6, RZ, P2, !PT ;  /* 0x00000006ff069210 */ /* 0x000fc800017fe4ff */
[----:B------:R-:W-:Y:S01]  /*1db50*/  @!P1 LOP3.LUT R7, R7, R6, RZ, 0x3c, !PT ;  /* 0x0000000607079212 */ /* 0x000fe200078e3cff */
[----:B------:R-:W-:-:S03]  /*1db60*/  IMAD.MOV.U32 R13, RZ, RZ, R0 ;  /* 0x000000ffff0d7224 */ /* 0x000fc600078e0000 */
[----:B------:R-:W-:Y:S01]  /*1db70*/  @!P1 LOP3.LUT R6, R7, R6, RZ, 0x3c, !PT ;  /* 0x0000000607069212 */ /* 0x000fe200078e3cff */
[----:B------:R-:W-:-:S03]  /*1db80*/  VIADD R0, R25, 0x70 ;  /* 0x0000007019007836 */ /* 0x000fc60000000000 */
[----:B------:R-:W-:Y:S01]  /*1db90*/  @!P1 LOP3.LUT R7, R7, R6, RZ, 0x3c, !PT ;  /* 0x0000000607079212 */ /* 0x000fe200078e3cff */
[----:B------:R-:W-:-:S04]  /*1dba0*/  IMAD.MOV.U32 R4, RZ, RZ, R14 ;  /* 0x000000ffff047224 */ /* 0x000fc800078e000e */
[----:B------:R-:W-:Y:S01]  /*1dbb0*/  @!PT LDS RZ, [RZ] ;  /* 0x00000000fffff984 */ /* 0x000fe20000000800 */
[----:B------:R-:W-:Y:S01]  /*1dbc0*/  @!PT LDS RZ, [RZ] ;  /* 0x00000000fffff984 */ /* 0x000fe20000000800 */
[----:B------:R-:W-:Y:S01]  /*1dbd0*/  @!PT LDS RZ, [RZ] ;  /* 0x00000000fffff984 */ /* 0x000fe20000000800 */
[----:B------:R0:W-:Y:S01]  /*1dbe0*/  @!P1 LDGSTS.E.BYPASS.LTC128B.128 [R10+0xb400], desc[UR40][R6.64], !P0 ;  /* 0x0b400000060a9fae */ /* 0x0001e2000c101d68 */
[----:B------:R-:W-:Y:S01]  /*1dbf0*/  ISETP.GE.AND P1, PT, R0, R3, PT ;  /* 0x000000030000720c */ /* 0x000fe20003f26270 */
[----:B------:R-:W-:-:S12]  /*1dc00*/  VIADD R0, R25, 0x80 ;  /* 0x0000008019007836 */ /* 0x000fd80000000000 */
[----:B0-----:R-:W-:Y:S05]  /*1dc10*/  WARPSYNC.COLLECTIVE R15, `(.L_x_2647) ;  /* 0x000000000f087348 */ /* 0x001fea0003c00000 */
[----:B------:R1:W2:Y:S02]  /*1dc20*/  SHFL.IDX P6, R14, R13, R12, R11 ;  /* 0x0000000c0d0e7389 */ /* 0x0002a400000c000b */
[----:B012---:R-:W-:Y:S01]  /*1dc30*/  ENDCOLLECTIVE ;  /* 0x000000000000791b */ /* 0x007fe20003800000 */
.L_x_2647:
[----:B------:R-:W-:Y:S02]  /*1dc40*/  ISETP.GE.AND P2, PT, R0, R3, PT ;  /* 0x000000030000720c */ /* 0x000fe40003f46270 */
[----:B------:R-:W-:Y:S01]  /*1dc50*/  MOV R13, R2 ;  /* 0x00000002000d7202 */ /* 0x000fe20000000f00 */
[----:B------:R-:W-:Y:S01]  /*1dc60*/  IMAD.MOV.U32 R12, RZ, RZ, RZ ;  /* 0x000000ffff0c7224 */ /* 0x000fe200078e00ff */
[----:B------:R-:W-:-:S09]  /*1dc70*/  MOV R6, R14 ;  /* 0x0000000e00067202 */ /* 0x000fd20000000f00 */
[----:B------:R-:W-:Y:S05]  /*1dc80*/  WARPSYNC.COLLECTIVE R15, `(.L_x_2648) ;  /* 0x000000000f087348 */ /* 0x000fea0003c00000 */
[----:B------:R0:W1:Y:S02]  /*1dc90*/  SHFL.IDX P6, R14, R13, R12, R11 ;  /* 0x0000000c0d0e7389 */ /* 0x00006400000c000b */
[----:B01----:R-:W-:Y:S01]  /*1dca0*/  ENDCOLLECTIVE ;  /* 0x000000000000791b */ /* 0x003fe20003800000 */
.L_x_2648:
        /* <DEDUP_REMOVED lines=13> */
.L_x_2649:
[----:B------:R-:W-:Y:S01]  /*1dd80*/  IMAD.MOV.U32 R13, RZ, RZ, R2 ;  /* 0x000000ffff0d7224 */ /* 0x000fe200078e0002 */
[----:B------:R-:W-:Y:S01]  /*1dd90*/  MOV R12, 0x1 ;  /* 0x00000001000c7802 */ /* 0x000fe20000000f00 */
[----:B------:R-:W-:-:S07]  /*1dda0*/  IMAD.MOV.U32 R0, RZ, RZ, R14 ;  /* 0x000000ffff007224 */ /* 0x000fce00078e000e */
[----:B------:R-:W-:Y:S05]  /*1ddb0*/  WARPSYNC.COLLECTIVE R15, `(.L_x_2650) ;  /* 0x000000000f087348 */ /* 0x000fea0003c00000 */
[----:B------:R0:W1:Y:S02]  /*1ddc0*/  SHFL.IDX P6, R14, R13, R12, R11 ;  /* 0x0000000c0d0e7389 */ /* 0x00006400000c000b */
[----:B01----:R-:W-:Y:S01]  /*1ddd0*/  ENDCOLLECTIVE ;  /* 0x000000000000791b */ /* 0x003fe20003800000 */
.L_x_2650:
[----:B------:R-:W-:-:S04]  /*1dde0*/  @!P2 LEA R0, P1, R20, R0, 0x1 ;  /* 0x000000001400a211 */ /* 0x000fc800078208ff */
[----:B------:R-:W-:-:S05]  /*1ddf0*/  @!P2 IADD3.X R6, RZ, R8, RZ, P1, !PT ;  /* 0x00000008ff06a210 */ /* 0x000fca0000ffe4ff */
        /* <DEDUP_REMOVED lines=13> */
.L_x_2651:
[----:B------:R-:W-:Y:S02]  /*1ded0*/  IMAD.MOV.U32 R13, RZ, RZ, R2 ;  /* 0x000000ffff0d7224 */ /* 0x000fe400078e0002 */
[----:B------:R-:W-:Y:S02]  /*1dee0*/  IMAD.MOV.U32 R12, RZ, RZ, 0x2 ;  /* 0x00000002ff0c7424 */ /* 0x000fe400078e00ff */
[----:B------:R-:W-:-:S07]  /*1def0*/  IMAD.MOV.U32 R6, RZ, RZ, R14 ;  /* 0x000000ffff067224 */ /* 0x000fce00078e000e */
[----:B------:R-:W-:Y:S05]  /*1df00*/  WARPSYNC.COLLECTIVE R15, `(.L_x_2652) ;  /* 0x000000000f087348 */ /* 0x000fea0003c00000 */
[----:B------:R0:W1:Y:S02]  /*1df10*/  SHFL.IDX P6, R14, R13, R12, R11 ;  /* 0x0000000c0d0e7389 */ /* 0x00006400000c000b */
[----:B01----:R-:W-:Y:S01]  /*1df20*/  ENDCOLLECTIVE ;  /* 0x000000000000791b */ /* 0x003fe20003800000 */
.L_x_2652:
        /* <DEDUP_REMOVED lines=13> */
.L_x_2653:
[----:B------:R-:W-:Y:S01]  /*1e000*/  IMAD.MOV.U32 R13, RZ, RZ, R2 ;  /* 0x000000ffff0d7224 */ /* 0x000fe200078e0002 */
[----:B------:R-:W-:Y:S02]  /*1e010*/  MOV R12, 0x3 ;  /* 0x00000003000c7802 */ /* 0x000fe40000000f00 */
[----:B------:R-:W-:-:S07]  /*1e020*/  MOV R6, R14 ;  /* 0x0000000e00067202 */ /* 0x000fce0000000f00 */
[----:B------:R-:W-:Y:S05]  /*1e030*/  WARPSYNC.COLLECTIVE R15, `(.L_x_2654) ;  /* 0x000000000f087348 */ /* 0x000fea0003c00000 */
[----:B------:R0:W1:Y:S02]  /*1e040*/  SHFL.IDX P6, R14, R13, R12, R11 ;  /* 0x0000000c0d0e7389 */ /* 0x00006400000c000b */
[----:B01----:R-:W-:Y:S01]  /*1e050*/  ENDCOLLECTIVE ;  /* 0x000000000000791b */ /* 0x003fe20003800000 */
.L_x_2654:
        /* <DEDUP_REMOVED lines=12> */
.L_x_2655:
[----:B------:R-:W-:Y:S01]  /*1e120*/  IMAD.MOV.U32 R2, RZ, RZ, R14 ;  /* 0x000000ffff027224 */ /* 0x000fe200078e000e */
[----:B------:R-:W-:Y:S06]  /*1e130*/  BRA `(.L_x_2656) ;  /* 0xffffffa0009c7947 */ /* 0x000fec000383ffff */
.L_x_2481:
[----:B0-----:R0:W1:Y:S02]  /*1e140*/  SYNCS.PHASECHK.TRANS64.TRYWAIT P0, [R16+URZ+0x16820], R0 ;  /* 0x01682000100075a7 */ /* 0x001064000800017f */
[----:B-1----:R-:W-:Y:S05]  /*1e150*/  @!P0 NANOSLEEP.SYNCS 0x989680 ;  /* 0x009896800000895d */ /* 0x002fea0003900000 */
[----:B------:R-:W1:Y:S02]  /*1e160*/  @!P0 SYNCS.PHASECHK.TRANS64 P0, [R16+URZ+0x16820], R0 ;  /* 0x01682000100085a7 */ /* 0x000e64000800007f */
[----:B-1----:R-:W-:Y:S05]  /*1e170*/  @!P0 BRA `(.L_x_2481) ;  /* 0xfffffffc00f08947 */ /* 0x002fea000383ffff */
[----:B------:R-:W-:Y:S05]  /*1e180*/  BRA `(.L_x_2657) ;  /* 0xffffffa000fc7947 */ /* 0x000fea000383ffff */
.L_x_2490:
[----:B-1----:R1:W2:Y:S02]  /*1e190*/  SYNCS.PHASECHK.TRANS64.TRYWAIT P0, [R2+URZ+0x16840], R3 ;  /* 0x01684003020075a7 */ /* 0x0022a4000800017f */
[----:B--2---:R-:W-:Y:S05]  /*1e1a0*/  @!P0 NANOSLEEP.SYNCS 0x989680 ;  /* 0x009896800000895d */ /* 0x004fea0003900000 */
[----:B------:R-:W2:Y:S02]  /*1e1b0*/  @!P0 SYNCS.PHASECHK.TRANS64 P0, [R2+URZ+0x16840], R3 ;  /* 0x01684003020085a7 */ /* 0x000ea4000800007f */
[----:B--2---:R-:W-:Y:S05]  /*1e1c0*/  @!P0 BRA `(.L_x_2490) ;  /* 0xfffffffc00f08947 */ /* 0x004fea000383ffff */
[----:B------:R-:W-:Y:S05]  /*1e1d0*/  BRA `(.L_x_2658) ;  /* 0xffffffa400d07947 */ /* 0x000fea000383ffff */
.L_x_2495:
[----:B0-----:R0:W1:Y:S02]  /*1e1e0*/  SYNCS.PHASECHK.TRANS64.TRYWAIT P0, [R3+URZ+0x60], R2 ;  /* 0x00006002030075a7 */ /* 0x001064000800017f */
[----:B-1----:R-:W-:Y:S05]  /*1e1f0*/  @!P0 NANOSLEEP.SYNCS 0x989680 ;  /* 0x009896800000895d */ /* 0x002fea0003900000 */
[----:B------:R-:W1:Y:S02]  /*1e200*/  @!P0 SYNCS.PHASECHK.TRANS64 P0, [R3+URZ+0x60], R2 ;  /* 0x00006002030085a7 */ /* 0x000e64000800007f */
[----:B-1----:R-:W-:Y:S05]  /*1e210*/  @!P0 BRA `(.L_x_2495) ;  /* 0xfffffffc00f08947 */ /* 0x002fea000383ffff */
[----:B------:R-:W-:Y:S05]  /*1e220*/  BRA `(.L_x_2659) ;  /* 0xffffffa8005c7947 */ /* 0x000fea000383ffff */
.L_x_2503:
[----:B-1----:R1:W2:Y:S02]  /*1e230*/  SYNCS.PHASECHK.TRANS64.TRYWAIT P0, [R2+URZ+0x16840], R3 ;  /* 0x01684003020075a7 */ /* 0x0022a4000800017f */
[----:B--2---:R-:W-:Y:S05]  /*1e240*/  @!P0 NANOSLEEP.SYNCS 0x989680 ;  /* 0x009896800000895d */ /* 0x004fea0003900000 */
[----:B------:R-:W2:Y:S02]  /*1e250*/  @!P0 SYNCS.PHASECHK.TRANS64 P0, [R2+URZ+0x16840], R3 ;  /* 0x01684003020085a7 */ /* 0x000ea4000800007f */
[----:B--2---:R-:W-:Y:S05]  /*1e260*/  @!P0 BRA `(.L_x_2503) ;  /* 0xfffffffc00f08947 */ /* 0x004fea000383ffff */
[----:B------:R-:W-:Y:S05]  /*1e270*/  BRA `(.L_x_2660) ;  /* 0xffffffac00a07947 */ /* 0x000fea000383ffff */
.L_x_2508:
[----:B0-----:R0:W1:Y:S02]  /*1e280*/  SYNCS.PHASECHK.TRANS64.TRYWAIT P0, [R10+URZ+0x60], R28 ;  /* 0x0000601c0a0075a7 */ /* 0x001064000800017f */
[----:B-1----:R-:W-:Y:S05]  /*1e290*/  @!P0 NANOSLEEP.SYNCS 0x989680 ;  /* 0x009896800000895d */ /* 0x002fea0003900000 */
[----:B------:R-:W1:Y:S02]  /*1e2a0*/  @!P0 SYNCS.PHASECHK.TRANS64 P0, [R10+URZ+0x60], R28 ;  /* 0x0000601c0a0085a7 */ /* 0x000e64000800007f */
[----:B-1----:R-:W-:Y:S05]  /*1e2b0*/  @!P0 BRA `(.L_x_2508) ;  /* 0xfffffffc00f08947 */ /* 0x002fea000383ffff */
[----:B------:R-:W-:Y:S05]  /*1e2c0*/  BRA `(.L_x_2661) ;  /* 0xffffffb0002c7947 */ /* 0x000fea000383ffff */
.L_x_2516:
[----:B-1----:R1:W2:Y:S02]  /*1e2d0*/  SYNCS.PHASECHK.TRANS64.TRYWAIT P0, [R2+URZ+0x16840], R3 ;  /* 0x01684003020075a7 */ /* 0x0022a4000800017f */
[----:B--2---:R-:W-:Y:S05]  /*1e2e0*/  @!P0 NANOSLEEP.SYNCS 0x989680 ;  /* 0x009896800000895d */ /* 0x004fea0003900000 */
[----:B------:R-:W2:Y:S02]  /*1e2f0*/  @!P0 SYNCS.PHASECHK.TRANS64 P0, [R2+URZ+0x16840], R3 ;  /* 0x01684003020085a7 */ /* 0x000ea4000800007f */
[----:B--2---:R-:W-:Y:S05]  /*1e300*/  @!P0 BRA `(.L_x_2516) ;  /* 0xfffffffc00f08947 */ /* 0x004fea000383ffff */
[----:B------:R-:W-:Y:S05]  /*1e310*/  BRA `(.L_x_2662) ;  /* 0xffffffb400407947 */ /* 0x000fea000383ffff */
.L_x_2521:
[----:B0-----:R0:W1:Y:S02]  /*1e320*/  SYNCS.PHASECHK.TRANS64.TRYWAIT P0, [R3+URZ+0x60], R7 ;  /* 0x00006007030075a7 */ /* 0x001064000800017f */
[----:B-1----:R-:W-:Y:S05]  /*1e330*/  @!P0 NANOSLEEP.SYNCS 0x989680 ;  /* 0x009896800000895d */ /* 0x002fea0003900000 */
[----:B------:R-:W1:Y:S02]  /*1e340*/  @!P0 SYNCS.PHASECHK.TRANS64 P0, [R3+URZ+0x60], R7 ;  /* 0x00006007030085a7 */ /* 0x000e64000800007f */
[----:B-1----:R-:W-:Y:S05]  /*1e350*/  @!P0 BRA `(.L_x_2521) ;  /* 0xfffffffc00f08947 */ /* 0x002fea000383ffff */
[----:B------:R-:W-:Y:S05]  /*1e360*/  BRA `(.L_x_2663) ;  /* 0xffffffb400d07947 */ /* 0x000fea000383ffff */
.L_x_2531:
[----:B0-----:R0:W1:Y:S02]  /*1e370*/  SYNCS.PHASECHK.TRANS64.TRYWAIT P0, [R3+URZ+0x16860], R0 ;  /* 0x01686000030075a7 */ /* 0x001064000800017f */
[----:B-1----:R-:W-:Y:S05]  /*1e380*/  @!P0 NANOSLEEP.SYNCS 0x989680 ;  /* 0x009896800000895d */ /* 0x002fea0003900000 */
[----:B------:R-:W1:Y:S02]  /*1e390*/  @!P0 SYNCS.PHASECHK.TRANS64 P0, [R3+URZ+0x16860], R0 ;  /* 0x01686000030085a7 */ /* 0x000e64000800007f */
[----:B-1----:R-:W-:Y:S05]  /*1e3a0*/  @!P0 BRA `(.L_x_2531) ;  /* 0xfffffffc00f08947 */ /* 0x002fea000383ffff */
[----:B------:R-:W-:Y:S05]  /*1e3b0*/  BRA `(.L_x_2664) ;  /* 0xffffffb800d07947 */ /* 0x000fea000383ffff */
.L_x_2537:
[----:B------:R-:W-:Y:S01]  /*1e3c0*/  BSSY B0, `(.L_x_2665) ;  /* 0x0000008000007945 */ /* 0x000fe20003800000 */
[----:B------:R-:W-:Y:S01]  /*1e3d0*/  IMAD.MOV.U32 R13, RZ, RZ, R24 ;  /* 0x000000ffff0d7224 */ /* 0x000fe200078e0018 */
[----:B------:R-:W-:Y:S01]  /*1e3e0*/  MOV R12, RZ ;  /* 0x000000ff000c7202 */ /* 0x000fe20000000f00 */
[----:B-1----:R-:W-:Y:S02]  /*1e3f0*/  IMAD.MOV.U32 R11, RZ, RZ, 0x1f ;  /* 0x0000001fff0b7424 */ /* 0x002fe400078e00ff */
[----:B------:R-:W-:-:S07]  /*1e400*/  IMAD.MOV.U32 R15, RZ, RZ, -0x1 ;  /* 0xffffffffff0f7424 */ /* 0x000fce00078e00ff */
[----:B0-2---:R-:W-:Y:S05]  /*1e410*/  WARPSYNC.COLLECTIVE R15, `(.L_x_2666) ;  /* 0x000000000f087348 */ /* 0x005fea0003c00000 */
[----:B------:R1:W3:Y:S02]  /*1e420*/  SHFL.IDX P6, R14, R13, R12, R11 ;  /* 0x0000000c0d0e7389 */ /* 0x0002e400000c000b */
[----:B0123--:R-:W-:Y:S01]  /*1e430*/  ENDCOLLECTIVE ;  /* 0x000000000000791b */ /* 0x00ffe20003800000 */
.L_x_2666:
[----:B------:R-:W-:Y:S05]  /*1e440*/  BSYNC B0 ;  /* 0x0000000000007941 */ /* 0x000fea0003800000 */
.L_x_2665:
        /* <DEDUP_REMOVED lines=9> */
.L_x_2667:
        /* <DEDUP_REMOVED lines=23> */
.L_x_2668:
[----:B------:R-:W-:Y:S01]  /*1e650*/  IMAD.MOV.U32 R12, RZ, RZ, 0x2 ;  /* 0x00000002ff0c7424 */ /* 0x000fe200078e00ff */
[----:B------:R-:W-:-:S05]  /*1e660*/  SEL R4, R14, RZ, P1 ;  /* 0x000000ff0e047207 */ /* 0x000fca0000800000 */
[----:B------:R-:W-:-:S05]  /*1e670*/  IMAD.IADD R4, R13, 0x1, R4 ;  /* 0x000000010d047824 */ /* 0x000fca00078e0204 */
[----:B------:R-:W-:-:S07]  /*1e680*/  MOV R13, R4 ;  /* 0x00000004000d7202 */ /* 0x000fce0000000f00 */
[----:B------:R-:W-:Y:S05]  /*1e690*/  WARPSYNC.COLLECTIVE R15, `(.L_x_2669) ;  /* 0x000000000f087348 */ /* 0x000fea0003c00000 */
[----:B------:R0:W1:Y:S02]  /*1e6a0*/  SHFL.UP P6, R14, R13, R12, R11 ;  /* 0x0400000c0d0e7389 */ /* 0x00006400000c000b */
[----:B01----:R-:W-:Y:S01]  /*1e6b0*/  ENDCOLLECTIVE ;  /* 0x000000000000791b */ /* 0x003fe20003800000 */
.L_x_2669:
[----:B------:R-:W-:Y:S01]  /*1e6c0*/  IMAD.MOV.U32 R12, RZ, RZ, 0x4 ;  /* 0x00000004ff0c7424 */ /* 0x000fe200078e00ff */
[----:B------:R-:W-:-:S05]  /*1e6d0*/  SEL R3, R14, RZ, P2 ;  /* 0x000000ff0e037207 */ /* 0x000fca0001000000 */
[----:B------:R-:W-:-:S04]  /*1e6e0*/  IMAD.IADD R2, R4, 0x1, R3 ;  /* 0x0000000104027824 */ /* 0x000fc800078e0203 */
[----:B------:R-:W-:-:S07]  /*1e6f0*/  IMAD.MOV.U32 R13, RZ, RZ, R2 ;  /* 0x000000ffff0d7224 */ /* 0x000fce00078e0002 */
[----:B------:R-:W-:Y:S05]  /*1e700*/  WARPSYNC.COLLECTIVE R15, `(.L_x_2670) ;  /* 0x000000000f087348 */ /* 0x000fea0003c00000 */
[----:B------:R0:W1:Y:S02]  /*1e710*/  SHFL.UP P6, R14, R13, R12, R11 ;  /* 0x0400000c0d0e7389 */ /* 0x00006400000c000b */
[----:B01----:R-:W-:Y:S01]  /*1e720*/  ENDCOLLECTIVE ;  /* 0x000000000000791b */ /* 0x003fe20003800000 */
.L_x_2670:
[----:B------:R-:W-:Y:S01]  /*1e730*/  IMAD.MOV.U32 R12, RZ, RZ, 0x8 ;  /* 0x00000008ff0c7424 */ /* 0x000fe200078e00ff */
[----:B------:R-:W-:-:S04]  /*1e740*/  SEL R3, R14, RZ, P3 ;  /* 0x000000ff0e037207 */ /* 0x000fc80001800000 */
[----:B------:R-:W-:-:S05]  /*1e750*/  IADD3 R3, R2, R3, RZ ;  /* 0x0000000302037210 */ /* 0x000fca0007ffe0ff */
[----:B------:R-:W-:-:S07]  /*1e760*/  IMAD.MOV.U32 R13, RZ, RZ, R3 ;  /* 0x000000ffff0d7224 */ /* 0x000fce00078e0003 */
[----:B------:R-:W-:Y:S05]  /*1e770*/  WARPSYNC.COLLECTIVE R15, `(.L_x_2671) ;  /* 0x000000000f087348 */ /* 0x000fea0003c00000 */
[----:B------:R0:W1:Y:S02]  /*1e780*/  SHFL.UP P6, R14, R13, R12, R11 ;  /* 0x0400000c0d0e7389 */ /* 0x00006400000c000b */
[----:B01----:R-:W-:Y:S01]  /*1e790*/  ENDCOLLECTIVE ;  /* 0x000000000000791b */ /* 0x003fe20003800000 */
.L_x_2671:
[----:B------:R-:W-:Y:S02]  /*1e7a0*/  MOV R12, 0x10 ;  /* 0x00000010000c7802 */ /* 0x000fe40000000f00 */
[----:B------:R-:W-:-:S05]  /*1e7b0*/  SEL R4, R14, RZ, P4 ;  /* 0x000000ff0e047207 */ /* 0x000fca0002000000 */
[----:B------:R-:W-:-:S04]  /*1e7c0*/  IMAD.IADD R4, R3, 0x1, R4 ;  /* 0x0000000103047824 */ /* 0x000fc800078e0204 */
[----:B------:R-:W-:-:S07]  /*1e7d0*/  IMAD.MOV.U32 R13, RZ, RZ, R4 ;  /* 0x000000ffff0d7224 */ /* 0x000fce00078e0004 */
[----:B------:R-:W-:Y:S05]  /*1e7e0*/  WARPSYNC.COLLECTIVE R15, `(.L_x_2672) ;  /* 0x000000000f087348 */ /* 0x000fea0003c00000 */
[----:B------:R0:W1:Y:S02]  /*1e7f0*/  SHFL.UP P6, R14, R13, R12, R11 ;  /* 0x0400000c0d0e7389 */ /* 0x00006400000c000b */
[----:B01----:R-:W-:Y:S01]  /*1e800*/  ENDCOLLECTIVE ;  /* 0x000000000000791b */ /* 0x003fe20003800000 */
.L_x_2672:
        /* <DEDUP_REMOVED lines=8> */
.L_x_2673:
[----:B------:R-:W-:Y:S05]  /*1e890*/  BRA `(.L_x_2674) ;  /* 0xffffffbc000c7947 */ /* 0x000fea000383ffff */
.L_x_2540:
[----:B------:R-:W-:Y:S01]  /*1e8a0*/  BSSY B0, `(.L_x_2675) ;  /* 0x0000007000007945 */ /* 0x000fe20003800000 */
[----:B------:R-:W-:Y:S01]  /*1e8b0*/  MOV R12, 0x1 ;  /* 0x00000001000c7802 */ /* 0x000fe20000000f00 */
[----:B-1----:R-:W-:Y:S02]  /*1e8c0*/  IMAD.MOV.U32 R11, RZ, RZ, RZ ;  /* 0x000000ffff0b7224 */ /* 0x002fe400078e00ff */
[----:B------:R-:W-:-:S07]  /*1e8d0*/  IMAD.MOV.U32 R15, RZ, RZ, -0x1 ;  /* 0xffffffffff0f7424 */ /* 0x000fce00078e00ff */
[----:B------:R-:W-:Y:S05]  /*1e8e0*/  WARPSYNC.COLLECTIVE R15, `(.L_x_2676) ;  /* 0x000000000f087348 */ /* 0x000fea0003c00000 */
[----:B------:R0:W1:Y:S02]  /*1e8f0*/  SHFL.UP P6, R14, R13, R12, R11 ;  /* 0x0400000c0d0e7389 */ /* 0x00006400000c000b */
[----:B01----:R-:W-:Y:S01]  /*1e900*/  ENDCOLLECTIVE ;  /* 0x000000000000791b */ /* 0x003fe20003800000 */
.L_x_2676:
[----:B------:R-:W-:Y:S05]  /*1e910*/  BSYNC B0 ;  /* 0x0000000000007941 */ /* 0x000fea0003800000 */
.L_x_2675:
[----:B------:R-:W-:Y:S01]  /*1e920*/  SEL R14, R14, RZ, P1 ;  /* 0x000000ff0e0e7207 */ /* 0x000fe20000800000 */
[----:B------:R-:W-:Y:S01]  /*1e930*/  IMAD.MOV.U32 R12, RZ, RZ, 0x2 ;  /* 0x00000002ff0c7424 */ /* 0x000fe200078e00ff */
[----:B------:R-:W-:Y:S01]  /*1e940*/  MOV R11, RZ ;  /* 0x000000ff000b7202 */ /* 0x000fe20000000f00 */
[----:B------:R-:W-:Y:S02]  /*1e950*/  IMAD.MOV.U32 R15, RZ, RZ, -0x1 ;  /* 0xffffffffff0f7424 */ /* 0x000fe400078e00ff */
[----:B------:R-:W-:-:S07]  /*1e960*/  IMAD.IADD R13, R13, 0x1, R14 ;  /* 0x000000010d0d7824 */ /* 0x000fce00078e020e */
[----:B------:R-:W-:Y:S05]  /*1e970*/  WARPSYNC.COLLECTIVE R15, `(.L_x_2677) ;  /* 0x000000000f087348 */ /* 0x000fea0003c00000 */
[----:B------:R0:W1:Y:S02]  /*1e980*/  SHFL.UP P6, R14, R13, R12, R11 ;  /* 0x0400000c0d0e7389 */ /* 0x00006400000c000b */
[----:B01----:R-:W-:Y:S01]  /*1e990*/  ENDCOLLECTIVE ;  /* 0x000000000000791b */ /* 0x003fe20003800000 */
.L_x_2677:
[----:B------:R-:W-:Y:S01]  /*1e9a0*/  IMAD.MOV.U32 R12, RZ, RZ, 0x4 ;  /* 0x00000004ff0c7424 */ /* 0x000fe200078e00ff */
[----:B------:R-:W-:-:S05]  /*1e9b0*/  SEL R2, R14, RZ, P2 ;  /* 0x000000ff0e027207 */ /* 0x000fca0001000000 */
[----:B------:R-:W-:-:S04]  /*1e9c0*/  IMAD.IADD R2, R13, 0x1, R2 ;  /* 0x000000010d027824 */ /* 0x000fc800078e0202 */
[----:B------:R-:W-:-:S07]  /*1e9d0*/  IMAD.MOV.U32 R13, RZ, RZ, R2 ;  /* 0x000000ffff0d7224 */ /* 0x000fce00078e0002 */
[----:B------:R-:W-:Y:S05]  /*1e9e0*/  WARPSYNC.COLLECTIVE R15, `(.L_x_2678) ;  /* 0x000000000f087348 */ /* 0x000fea0003c00000 */
[----:B------:R0:W1:Y:S02]  /*1e9f0*/  SHFL.UP P6, R14, R13, R12, R11 ;  /* 0x0400000c0d0e7389 */ /* 0x00006400000c000b */
[----:B01----:R-:W-:Y:S01]  /*1ea00*/  ENDCOLLECTIVE ;  /* 0x000000000000791b */ /* 0x003fe20003800000 */
.L_x_2678:
[----:B------:R-:W-:Y:S01]  /*1ea10*/  IMAD.MOV.U32 R12, RZ, RZ, 0x8 ;  /* 0x00000008ff0c7424 */ /* 0x000fe200078e00ff */
[----:B------:R-:W-:-:S04]  /*1ea20*/  SEL R3, R14, RZ, P3 ;  /* 0x000000ff0e037207 */ /* 0x000fc80001800000 */
[----:B------:R-:W-:-:S05]  /*1ea30*/  IADD3 R3, R2, R3, RZ ;  /* 0x0000000302037210 */ /* 0x000fca0007ffe0ff */
[----:B------:R-:W-:-:S07]  /*1ea40*/  IMAD.MOV.U32 R13, RZ, RZ, R3 ;  /* 0x000000ffff0d7224 */ /* 0x000fce00078e0003 */
[----:B------:R-:W-:Y:S05]  /*1ea50*/  WARPSYNC.COLLECTIVE R15, `(.L_x_2679) ;  /* 0x000000000f087348 */ /* 0x000fea0003c00000 */
[----:B------:R0:W1:Y:S02]  /*1ea60*/  SHFL.UP P6, R14, R13, R12, R11 ;  /* 0x0400000c0d0e7389 */ /* 0x00006400000c000b */
[----:B01----:R-:W-:Y:S01]  /*1ea70*/  ENDCOLLECTIVE ;  /* 0x000000000000791b */ /* 0x003fe20003800000 */
.L_x_2679:
[----:B------:R-:W-:Y:S02]  /*1ea80*/  MOV R12, 0x10 ;  /* 0x00000010000c7802 */ /* 0x000fe40000000f00 */
[----:B------:R-:W-:-:S05]  /*1ea90*/  SEL R4, R14, RZ, P4 ;  /* 0x000000ff0e047207 */ /* 0x000fca0002000000 */
[----:B------:R-:W-:-:S04]  /*1eaa0*/  IMAD.IADD R4, R3, 0x1, R4 ;  /* 0x0000000103047824 */ /* 0x000fc800078e0204 */
[----:B------:R-:W-:-:S07]  /*1eab0*/  IMAD.MOV.U32 R13, RZ, RZ, R4 ;  /* 0x000000ffff0d7224 */ /* 0x000fce00078e0004 */
[----:B------:R-:W-:Y:S05]  /*1eac0*/  WARPSYNC.COLLECTIVE R15, `(.L_x_2680) ;  /* 0x000000000f087348 */ /* 0x000fea0003c00000 */
[----:B------:R0:W1:Y:S02]  /*1ead0*/  SHFL.UP P6, R14, R13, R12, R11 ;  /* 0x0400000c0d0e7389 */ /* 0x00006400000c000b */
[----:B01----:R-:W-:Y:S01]  /*1eae0*/  ENDCOLLECTIVE ;  /* 0x000000000000791b */ /* 0x003fe20003800000 */
.L_x_2680:
        /* <DEDUP_REMOVED lines=8> */
.L_x_2681:
[----:B------:R-:W-:Y:S05]  /*1eb70*/  BRA `(.L_x_2682) ;  /* 0xffffffb800f87947 */ /* 0x000fea000383ffff */
.L_x_2542:
[----:B------:R-:W-:Y:S01]  /*1eb80*/  BSSY B0, `(.L_x_2683) ;  /* 0x0000006000007945 */ /* 0x000fe20003800000 */
[----:B------:R-:W-:Y:S02]  /*1eb90*/  PLOP3.LUT P6, PT, P6, PT, PT, 0x8, 0x0 ;  /* 0x000000000000781c */ /* 0x000fe400037ce170 */
[----:B------:R-:W-:-:S11]  /*1eba0*/  MOV R15, 0xffffffff ;  /* 0xffffffff000f7802 */ /* 0x000fd60000000f00 */
[----:B01----:R-:W-:Y:S05]  /*1ebb0*/  WARPSYNC.COLLECTIVE R15, `(.L_x_2684) ;  /* 0x000000000f087348 */ /* 0x003fea0003c00000 */
[----:B------:R-:W-:Y:S01]  /*1ebc0*/  VOTE.ANY R14, PT, P6 ;  /* 0x00000000000e7806 */ /* 0x000fe200030e0100 */
[----:B01----:R-:W-:Y:S06]  /*1ebd0*/  ENDCOLLECTIVE ;  /* 0x000000000000791b */ /* 0x003fec0003800000 */
.L_x_2684:
[----:B------:R-:W-:Y:S05]  /*1ebe0*/  BSYNC B0 ;  /* 0x0000000000007941 */ /* 0x000fea0003800000 */
.L_x_2683:
[----:B------:R-:W-:Y:S01]  /*1ebf0*/  IMAD.MOV.U32 R3, RZ, RZ, R14 ;  /* 0x000000ffff037224 */ /* 0x000fe200078e000e */
[----:B------:R-:W-:Y:S01]  /*1ec00*/  MOV R15, 0xffffffff ;  /* 0xffffffff000f7802 */ /* 0x000fe20000000f00 */
[----:B------:R-:W-:Y:S02]  /*1ec10*/  IMAD.MOV.U32 R13, RZ, RZ, R25 ;  /* 0x000000ffff0d7224 */ /* 0x000fe400078e0019 */
[----:B------:R-:W0:Y:S01]  /*1ec20*/  POPC R7, R3 ;  /* 0x0000000300077309 */ /* 0x000e220000000000 */
[----:B------:R-:W-:Y:S02]  /*1ec30*/  IMAD.MOV.U32 R11, RZ, RZ, 0x1f ;  /* 0x0000001fff0b7424 */ /* 0x000fe400078e00ff */
[----:B0-----:R-:W-:Y:S02]  /*1ec40*/  IMAD.MOV.U32 R12, RZ, RZ, R7 ;  /* 0x000000ffff0c7224 */ /* 0x001fe400078e0007 */
[----:B------:R-:W-:-:S07]  /*1ec50*/  IMAD.IADD R27, R7, 0x1, R27 ;  /* 0x00000001071b7824 */ /* 0x000fce00078e021b */
[----:B------:R-:W-:Y:S05]  /*1ec60*/  WARPSYNC.COLLECTIVE R15, `(.L_x_2685) ;  /* 0x000000000f087348 */ /* 0x000fea0003c00000 */
[----:B------:R0:W1:Y:S02]  /*1ec70*/  SHFL.IDX P6, R14, R13, R12, R11 ;  /* 0x0000000c0d0e7389 */ /* 0x00006400000c000b */
[----:B01----:R-:W-:Y:S01]  /*1ec80*/  ENDCOLLECTIVE ;  /* 0x000000000000791b */ /* 0x003fe20003800000 */
.L_x_2685:
[----:B------:R-:W-:Y:S02]  /*1ec90*/  IMAD.MOV.U32 R13, RZ, RZ, R5 ;  /* 0x000000ffff0d7224 */ /* 0x000fe400078e0005 */
[----:B------:R-:W-:-:S07]  /*1eca0*/  IMAD.MOV.U32 R25, RZ, RZ, R14 ;  /* 0x000000ffff197224 */ /* 0x000fce00078e000e */
[----:B------:R-:W-:Y:S05]  /*1ecb0*/  WARPSYNC.COLLECTIVE R15, `(.L_x_2686) ;  /* 0x000000000f087348 */ /* 0x000fea0003c00000 */
[----:B------:R0:W1:Y:S02]  /*1ecc0*/  SHFL.IDX P6, R14, R13, R12, R11 ;  /* 0x0000000c0d0e7389 */ /* 0x00006400000c000b */
[----:B01----:R-:W-:Y:S01]  /*1ecd0*/  ENDCOLLECTIVE ;  /* 0x000000000000791b */ /* 0x003fe20003800000 */
.L_x_2686:
[----:B------:R-:W-:Y:S01]  /*1ece0*/  IMAD.MOV.U32 R5, RZ, RZ, R14 ;  /* 0x000000ffff057224 */ /* 0x000fe200078e000e */
[----:B------:R-:W-:Y:S06]  /*1ecf0*/  BRA `(.L_x_2687) ;  /* 0xffffffb800d87947 */ /* 0x000fec000383ffff */
.L_x_2544:
[----:B------:R-:W-:Y:S01]  /*1ed00*/  BSSY B0, `(.L_x_2688) ;  /* 0x0000007000007945 */ /* 0x000fe20003800000 */
[----:B------:R-:W-:Y:S01]  /*1ed10*/  MOV R13, R2 ;  /* 0x00000002000d7202 */ /* 0x000fe20000000f00 */
[----:B-1----:R-:W-:Y:S02]  /*1ed20*/  IMAD.MOV.U32 R11, RZ, RZ, 0x1f ;  /* 0x0000001fff0b7424 */ /* 0x002fe400078e00ff */
[----:B------:R-:W-:-:S07]  /*1ed30*/  IMAD.MOV.U32 R15, RZ, RZ, -0x1 ;  /* 0xffffffffff0f7424 */ /* 0x000fce00078e00ff */
[----:B0-234-:R-:W-:Y:S05]  /*1ed40*/  WARPSYNC.COLLECTIVE R15, `(.L_x_2689) ;  /* 0x000000000f087348 */ /* 0x01dfea0003c00000 */
[----:B------:R1:W0:Y:S02]  /*1ed50*/  SHFL.IDX P6, R14, R13, R12, R11 ;  /* 0x0000000c0d0e7389 */ /* 0x00022400000c000b */
[----:B01234-:R-:W-:Y:S01]  /*1ed60*/  ENDCOLLECTIVE ;  /* 0x000000000000791b */ /* 0x01ffe20003800000 */
.L_x_2689:
[----:B------:R-:W-:Y:S05]  /*1ed70*/  BSYNC B0 ;  /* 0x0000000000007941 */ /* 0x000fea0003800000 */
.L_x_2688:
[----:B------:R-:W-:Y:S01]  /*1ed80*/  IMAD.MOV.U32 R24, RZ, RZ, R14 ;  /* 0x000000ffff187224 */ /* 0x000fe200078e000e */
[----:B------:R-:W-:Y:S06]  /*1ed90*/  BRA `(.L_x_2543) ;  /* 0xffffffb800c87947 */ /* 0x000fec000383ffff */
.L_x_2550:
[----:B0-----:R0:W2:Y:S02]  /*1eda0*/  SYNCS.PHASECHK.TRANS64.TRYWAIT P0, [R9+URZ+0x16820], R0 ;  /* 0x01682000090075a7 */ /* 0x0010a4000800017f */
[----:B--2---:R-:W-:Y:S05]  /*1edb0*/  @!P0 NANOSLEEP.SYNCS 0x989680 ;  /* 0x009896800000895d */ /* 0x004fea0003900000 */
[----:B------:R-:W2:Y:S02]  /*1edc0*/  @!P0 SYNCS.PHASECHK.TRANS64 P0, [R9+URZ+0x16820], R0 ;  /* 0x01682000090085a7 */ /* 0x000ea4000800007f */
[----:B--2---:R-:W-:Y:S05]  /*1edd0*/  @!P0 BRA `(.L_x_2550) ;  /* 0xfffffffc00f08947 */ /* 0x004fea000383ffff */
[----:B------:R-:W-:Y:S05]  /*1ede0*/  BRA `(.L_x_2690) ;  /* 0xffffffc400207947 */ /* 0x000fea000383ffff */
.L_x_2551:
[----:B------:R-:W2:Y:S01]  /*1edf0*/  S2R R2, SR_TID.X ;  /* 0x0000000000027919 */ /* 0x000ea20000002100 */
[----:B------:R-:W-:Y:S01]  /*1ee00*/  BSSY B0, `(.L_x_2691) ;  /* 0x000000a000007945 */ /* 0x000fe20003800000 */
[----:B------:R-:W-:Y:S01]  /*1ee10*/  MOV R12, RZ ;  /* 0x000000ff000c7202 */ /* 0x000fe20000000f00 */
[----:B-1----:R-:W-:Y:S02]  /*1ee20*/  IMAD.MOV.U32 R11, RZ, RZ, 0x1f ;  /* 0x0000001fff0b7424 */ /* 0x002fe400078e00ff */
[----:B------:R-:W-:Y:S01]  /*1ee30*/  IMAD.MOV.U32 R15, RZ, RZ, -0x1 ;  /* 0xffffffffff0f7424 */ /* 0x000fe200078e00ff */
[----:B--2---:R-:W-:-:S04]  /*1ee40*/  SHF.R.U32.HI R2, RZ, 0x5, R2 ;  /* 0x00000005ff027819 */ /* 0x004fc80000011602 */
[----:B------:R-:W-:-:S05]  /*1ee50*/  LOP3.LUT R2, R2, 0x3, RZ, 0xc0, !PT ;  /* 0x0000000302027812 */ /* 0x000fca00078ec0ff */
[----:B------:R-:W-:-:S07]  /*1ee60*/  IMAD.MOV.U32 R13, RZ, RZ, R2 ;  /* 0x000000ffff0d7224 */ /* 0x000fce00078e0002 */
[----:B0--3--:R-:W-:Y:S05]  /*1ee70*/  WARPSYNC.COLLECTIVE R15, `(.L_x_2692) ;  /* 0x000000000f087348 */ /* 0x009fea0003c00000 */
[----:B------:R1:W2:Y:S02]  /*1ee80*/  SHFL.IDX P6, R14, R13, R12, R11 ;  /* 0x0000000c0d0e7389 */ /* 0x0002a400000c000b */
[----:B0123--:R-:W-:Y:S01]  /*1ee90*/  ENDCOLLECTIVE ;  /* 0x000000000000791b */ /* 0x00ffe20003800000 */
.L_x_2692:
[----:B------:R-:W-:Y:S05]  /*1eea0*/  BSYNC B0 ;  /* 0x0000000000007941 */ /* 0x000fea0003800000 */
.L_x_2691:
[----:B------:R-:W-:Y:S05]  /*1eeb0*/  BRA `(.L_x_2693) ;  /* 0xffffffc400087947 */ /* 0x000fea000383ffff */
.L_x_2552:
[----:B------:R-:W-:Y:S01]  /*1eec0*/  BSSY B0, `(.L_x_2694) ;  /* 0x0000006000007945 */ /* 0x000fe20003800000 */
[----:B------:R-:W-:-:S07]  /*1eed0*/  IMAD.MOV.U32 R15, RZ, RZ, -0x1 ;  /* 0xffffffffff0f7424 */ /* 0x000fce00078e00ff */
[----:B01-3--:R-:W-:Y:S05]  /*1eee0*/  WARPSYNC.COLLECTIVE R15, `(.L_x_2695) ;  /* 0x000000000f0c7348 */ /* 0x00bfea0003c00000 */
[----:B------:R-:W-:Y:S02]  /*1eef0*/  ELECT P6, UR62, PT ;  /* 0x00000000003e782f */ /* 0x000fe400038c0000 */
[----:B------:R-:W-:Y:S01]  /*1ef00*/  MOV R14, UR62 ;  /* 0x0000003e000e7c02 */ /* 0x000fe20008000f00 */
[----:B01-3--:R-:W-:Y:S10]  /*1ef10*/  ENDCOLLECTIVE ;  /* 0x000000000000791b */ /* 0x00bff40003800000 */
.L_x_2695:
[----:B------:R-:W-:Y:S05]  /*1ef20*/  BSYNC B0 ;  /* 0x0000000000007941 */ /* 0x000fea0003800000 */
.L_x_2694:
[----:B------:R-:W-:Y:S05]  /*1ef30*/  BRA `(.L_x_2696) ;  /* 0xffffffc000fc7947 */ /* 0x000fea000383ffff */
.L_x_2554:
[----:B0-----:R0:W2:Y:S02]  /*1ef40*/  SYNCS.PHASECHK.TRANS64.TRYWAIT P0, [R7+URZ], R2 ;  /* 0x00000002070075a7 */ /* 0x0010a4000800017f */
[----:B--2---:R-:W-:Y:S05]  /*1ef50*/  @!P0 NANOSLEEP.SYNCS 0x989680 ;  /* 0x009896800000895d */ /* 0x004fea0003900000 */
[----:B------:R-:W2:Y:S02]  /*1ef60*/  @!P0 SYNCS.PHASECHK.TRANS64 P0, [R7+URZ], R2 ;  /* 0x00000002070085a7 */ /* 0x000ea4000800007f */
[----:B--2---:R-:W-:Y:S05]  /*1ef70*/  @!P0 BRA `(.L_x_2554) ;  /* 0xfffffffc00f08947 */ /* 0x004fea000383ffff */
[----:B------:R-:W-:Y:S05]  /*1ef80*/  BRA `(.L_x_2697) ;  /* 0xffffffc400307947 */ /* 0x000fea000383ffff */
.L_x_2555:
[----:B--2---:R2:W4:Y:S02]  /*1ef90*/  SYNCS.PHASECHK.TRANS64.TRYWAIT P0, [R3+URZ], R0 ;  /* 0x00000000030075a7 */ /* 0x004524000800017f */
[----:B----4-:R-:W-:Y:S05]  /*1efa0*/  @!P0 NANOSLEEP.SYNCS 0x989680 ;  /* 0x009896800000895d */ /* 0x010fea0003900000 */
[----:B------:R-:W4:Y:S02]  /*1efb0*/  @!P0 SYNCS.PHASECHK.TRANS64 P0, [R3+URZ], R0 ;  /* 0x00000000030085a7 */ /* 0x000f24000800007f */
[----:B----4-:R-:W-:Y:S05]  /*1efc0*/  @!P0 BRA `(.L_x_2555) ;  /* 0xfffffffc00f08947 */ /* 0x010fea000383ffff */
[----:B------:R-:W-:Y:S05]  /*1efd0*/  BRA `(.L_x_2698) ;  /* 0xffffffc400247947 */ /* 0x000fea000383ffff */
.L_x_2557:
[----:B--2---:R2:W4:Y:S02]  /*1efe0*/  SYNCS.PHASECHK.TRANS64.TRYWAIT P0, [R5+URZ], R2 ;  /* 0x00000002050075a7 */ /* 0x004524000800017f */
[----:B----4-:R-:W-:Y:S05]  /*1eff0*/  @!P0 NANOSLEEP.SYNCS 0x989680 ;  /* 0x009896800000895d */ /* 0x010fea0003900000 */
[----:B------:R-:W4:Y:S02]  /*1f000*/  @!P0 SYNCS.PHASECHK.TRANS64 P0, [R5+URZ], R2 ;  /* 0x00000002050085a7 */ /* 0x000f24000800007f */
[----:B----4-:R-:W-:Y:S05]  /*1f010*/  @!P0 BRA `(.L_x_2557) ;  /* 0xfffffffc00f08947 */ /* 0x010fea000383ffff */
[----:B------:R-:W-:Y:S05]  /*1f020*/  BRA `(.L_x_2699) ;  /* 0xffffffc400287947 */ /* 0x000fea000383ffff */
.L_x_2700:
        /* <DEDUP_REMOVED lines=13> */
.L_x_2709:


//--------------------- .nv.global.init           --------------------------
	.section	.nv.global.init,"aw",@progbits
.nv.global.init:
	.type		$str$20,@object
	.size		$str$20,($str$21 - $str$20)
$str$20:
        /*0000*/ 	.byte	0x28, 0x61, 0x64, 0x64, 0x72, 0x65, 0x73, 0x73, 0x20, 0x26, 0x20, 0x6d, 0x61, 0x73, 0x6b, 0x29
        /*0010*/ 	.byte	0x20, 0x3d, 0x3d, 0x20, 0x30, 0x00
	.type		$str$21,@object
	.size		$str$21,(__unnamed_4 - $str$21)
$str$21:
        /*0016*/ 	.byte	0x2f, 0x74, 0x6d, 0x70, 0x2f, 0x6f, 0x73, 0x73, 0x5f, 0x6b, 0x65, 0x72, 0x6e, 0x65, 0x6c, 0x73
        /*0026*/ 	.byte	0x5f, 0x73, 0x72, 0x63, 0x2f, 0x66, 0x6c, 0x61, 0x73, 0x68, 0x5f, 0x61, 0x74, 0x74, 0x65, 0x6e
        /*0036*/ 	.byte	0x74, 0x69, 0x6f, 0x6e, 0x2f, 0x63, 0x73, 0x72, 0x63, 0x2f, 0x63, 0x75, 0x74, 0x6c, 0x61, 0x73
        /*0046*/ 	.byte	0x73, 0x2f, 0x69, 0x6e, 0x63, 0x6c, 0x75, 0x64, 0x65, 0x2f, 0x63, 0x75, 0x74, 0x65, 0x2f, 0x70
        /*0056*/ 	.byte	0x6f, 0x69, 0x6e, 0x74, 0x65, 0x72, 0x5f, 0x66, 0x6c, 0x61, 0x67, 0x67, 0x65, 0x64, 0x2e, 0x68
        /*0066*/ 	.byte	0x70, 0x70, 0x00
	.type		__unnamed_4,@object
	.size		__unnamed_4,(__unnamed_9 - __unnamed_4)
__unnamed_4:
        /* <DEDUP_REMOVED lines=23> */
        /*01d9*/ 	.byte	0x3a, 0x43, 0x3c, 0x30, 0x3e, 0x3e, 0x3e, 0x3e, 0x3e, 0x20, 0x26, 0x5d, 0x00
	.type		__unnamed_9,@object
	.size		__unnamed_9,(__unnamed_5 - __unnamed_9)
__unnamed_9:
        /* <DEDUP_REMOVED lines=24> */
        /*0366*/ 	.byte	0x00
	.type		__unnamed_5,@object
	.size		__unnamed_5,(__unnamed_3 - __unnamed_5)
__unnamed_5:
        /* <DEDUP_REMOVED lines=25> */
	.type		__unnamed_3,@object
	.size		__unnamed_3,(__unnamed_2 - __unnamed_3)
__unnamed_3:
        /* <DEDUP_REMOVED lines=28> */
        /*06a8*/ 	.byte	0x32, 0x3e, 0x3e, 0x3e, 0x3e, 0x3e, 0x5d, 0x00
	.type		__unnamed_2,@object
	.size		__unnamed_2,(__unnamed_7 - __unnamed_2)
__unnamed_2:
        /* <DEDUP_REMOVED lines=29> */
	.type		__unnamed_7,@object
	.size		__unnamed_7,(__unnamed_8 - __unnamed_7)
__unnamed_7:
        /* <DEDUP_REMOVED lines=28> */
        /*0a38*/ 	.byte	0x38, 0x38, 0x3e, 0x3e, 0x3e, 0x3e, 0x3e, 0x5d, 0x00
	.type		__unnamed_8,@object
	.size		__unnamed_8,(__unnamed_1 - __unnamed_8)
__unnamed_8:
        /* <DEDUP_REMOVED lines=29> */
	.type		__unnamed_1,@object
	.size		__unnamed_1,(__unnamed_6 - __unnamed_1)
__unnamed_1:
        /* <DEDUP_REMOVED lines=28> */
        /*0dca*/ 	.byte	0x32, 0x3e, 0x3e, 0x3e, 0x3e, 0x3e, 0x20, 0x26, 0x5d, 0x00
	.type		__unnamed_6,@object
	.size		__unnamed_6,(.L_5 - __unnamed_6)
__unnamed_6:
        /* <DEDUP_REMOVED lines=28> */
        /*0f94*/ 	.byte	0x38, 0x38, 0x3e, 0x3e, 0x3e, 0x3e, 0x3e, 0x20, 0x26, 0x5d, 0x00
.L_5:


//--------------------- .nv.shared._ZN7cutlass13device_kernelIN5flash11enable_sm90INS1_16FlashAttnFwdSm90INS1_25CollectiveMainloopFwdSm90ILi2EN4cute5tupleIJNS5_1CILi1EEES8_S8_EEENS6_IJNS7_ILi192EEESA_NS7_ILi64EEEEEELi64ENS_6half_tEfNS_4arch4Sm90ELb0ELb0ELb1ELb0ELb0ELb0ELb0ELb0ELb1ELb1ELb1ELb0EEENS1_21CollectiveEpilogueFwdINS6_IJSA_SB_SA_EEES9_SD_SF_Li384ELb0ELb1ELb1ELb0EEENS1_19SingleTileSchedulerILb0ELb1ELb1ELi192EEEEEEEEEvNT_6ParamsE --------------------------
	.section	.nv.shared._ZN7cutlass13device_kernelIN5flash11enable_sm90INS1_16FlashAttnFwdSm90INS1_25CollectiveMainloopFwdSm90ILi2EN4cute5tupleIJNS5_1CILi1EEES8_S8_EEENS6_IJNS7_ILi192EEESA_NS7_ILi64EEEEEELi64ENS_6half_tEfNS_4arch4Sm90ELb0ELb0ELb1ELb0ELb0ELb0ELb0ELb0ELb1ELb1ELb1ELb0EEENS1_21CollectiveEpilogueFwdINS6_IJSA_SB_SA_EEES9_SD_SF_Li384ELb0ELb1ELb1ELb0EEENS1_19SingleTileSchedulerILb0ELb1ELb1ELi192EEEEEEEEEvNT_6ParamsE,"aw",@nobits
	.sectionflags	@""
	.align	16
	.zero		1024


//--------------------- .nv.shared.reserved.0     --------------------------
	.section	.nv.shared.reserved.0,"aw",@nobits
	.weak		__nv_reservedSMEM_offset_0_alias
	.size		__nv_reservedSMEM_offset_0_alias, 0, 0
	.other		__nv_reservedSMEM_offset_0_alias,@"STO_CUDA_RESERVED_SHARED STV_DEFAULT"
__nv_reservedSMEM_offset_0_alias:
	.zero		0


//--------------------- .nv.global                --------------------------
	.section	.nv.global,"aw",@nobits
.nv.global:
	.type		_ZN79_INTERNAL_95063700_43_flash_fwd_hdim64_fp16_split_softcap_sm90_cu_58b58f81_28504cute1_E,@object
	.size		_ZN79_INTERNAL_95063700_43_flash_fwd_hdim64_fp16_split_softcap_sm90_cu_58b58f81_28504cute1_E,(_ZN79_INTERNAL_95063700_43_flash_fwd_hdim64_fp16_split_softcap_sm90_cu_58b58f81_28504cuda3std3__45__cpo6cbeginE - _ZN79_INTERNAL_95063700_43_flash_fwd_hdim64_fp16_split_softcap_sm90_cu_58b58f81_28504cute1_E)
_ZN79_INTERNAL_95063700_43_flash_fwd_hdim64_fp16_split_softcap_sm90_cu_58b58f81_28504cute1_E:
	.zero		1
	.type		_ZN79_INTERNAL_95063700_43_flash_fwd_hdim64_fp16_split_softcap_sm90_cu_58b58f81_28504cuda3std3__45__cpo6cbeginE,@object
	.size		_ZN79_INTERNAL_95063700_43_flash_fwd_hdim64_fp16_split_softcap_sm90_cu_58b58f81_28504cuda3std3__45__cpo6cbeginE,(_ZN79_INTERNAL_95063700_43_flash_fwd_hdim64_fp16_split_softcap_sm90_cu_58b58f81_28504cuda3std3__48in_placeE - _ZN79_INTERNAL_95063700_43_flash_fwd_hdim64_fp16_split_softcap_sm90_cu_58b58f81_28504cuda3std3__45__cpo6cbeginE)
_ZN79_INTERNAL_95063700_43_flash_fwd_hdim64_fp16_split_softcap_sm90_cu_58b58f81_28504cuda3std3__45__cpo6cbeginE:
	.zero		1
	.type		_ZN79_INTERNAL_95063700_43_flash_fwd_hdim64_fp16_split_softcap_sm90_cu_58b58f81_28504cuda3std3__48in_placeE,@object
	.size		_ZN79_INTERNAL_95063700_43_flash_fwd_hdim64_fp16_split_softcap_sm90_cu_58b58f81_28504cuda3std3__48in_placeE,(_ZN79_INTERNAL_95063700_43_flash_fwd_hdim64_fp16_split_softcap_sm90_cu_58b58f81_28504cuda3std6ranges3__45__cpo9iter_moveE - _ZN79_INTERNAL_95063700_43_flash_fwd_hdim64_fp16_split_softcap_sm90_cu_58b58f81_28504cuda3std3__48in_placeE)
_ZN79_INTERNAL_95063700_43_flash_fwd_hdim64_fp16_split_softcap_sm90_cu_58b58f81_28504cuda3std3__48in_placeE:
	.zero		1
	.type		_ZN79_INTERNAL_95063700_43_flash_fwd_hdim64_fp16_split_softcap_sm90_cu_58b58f81_28504cuda3std6ranges3__45__cpo9iter_moveE,@object
	.size		_ZN79_INTERNAL_95063700_43_flash_fwd_hdim64_fp16_split_softcap_sm90_cu_58b58f81_28504cuda3std6ranges3__45__cpo9iter_moveE,(_ZN79_INTERNAL_95063700_43_flash_fwd_hdim64_fp16_split_softcap_sm90_cu_58b58f81_28504cuda3std3__45__cpo5beginE - _ZN79_INTERNAL_95063700_43_flash_fwd_hdim64_fp16_split_softcap_sm90_cu_58b58f81_28504cuda3std6ranges3__45__cpo9iter_moveE)
_ZN79_INTERNAL_95063700_43_flash_fwd_hdim64_fp16_split_softcap_sm90_cu_58b58f81_28504cuda3std6ranges3__45__cpo9iter_moveE:
	.zero		1
	.type		_ZN79_INTERNAL_95063700_43_flash_fwd_hdim64_fp16_split_softcap_sm90_cu_58b58f81_28504cuda3std3__45__cpo5beginE,@object
	.size		_ZN79_INTERNAL_95063700_43_flash_fwd_hdim64_fp16_split_softcap_sm90_cu_58b58f81_28504cuda3std3__45__cpo5beginE,(_ZN79_INTERNAL_95063700_43_flash_fwd_hdim64_fp16_split_softcap_sm90_cu_58b58f81_28504cuda3std3__481_GLOBAL__N__95063700_43_flash_fwd_hdim64_fp16_split_softcap_sm90_cu_58b58f81_28506ignoreE - _ZN79_INTERNAL_95063700_43_flash_fwd_hdim64_fp16_split_softcap_sm90_cu_58b58f81_28504cuda3std3__45__cpo5beginE)
_ZN79_INTERNAL_95063700_43_flash_fwd_hdim64_fp16_split_softcap_sm90_cu_58b58f81_28504cuda3std3__45__cpo5beginE:
	.zero		1
	.type		_ZN79_INTERNAL_95063700_43_flash_fwd_hdim64_fp16_split_softcap_sm90_cu_58b58f81_28504cuda3std3__481_GLOBAL__N__95063700_43_flash_fwd_hdim64_fp16_split_softcap_sm90_cu_58b58f81_28506ignoreE,@object
	.size		_ZN79_INTERNAL_95063700_43_flash_fwd_hdim64_fp16_split_softcap_sm90_cu_58b58f81_28504cuda3std3__481_GLOBAL__N__95063700_43_flash_fwd_hdim64_fp16_split_softcap_sm90_cu_58b58f81_28506ignoreE,(_ZN79_INTERNAL_95063700_43_flash_fwd_hdim64_fp16_split_softcap_sm90_cu_58b58f81_28504cute7productE - _ZN79_INTERNAL_95063700_43_flash_fwd_hdim64_fp16_split_softcap_sm90_cu_58b58f81_28504cuda3std3__481_GLOBAL__N__95063700_43_flash_fwd_hdim64_fp16_split_softcap_sm90_cu_58b58f81_28506ignoreE)
_ZN79_INTERNAL_95063700_43_flash_fwd_hdim64_fp16_split_softcap_sm90_cu_58b58f81_28504cuda3std3__481_GLOBAL__N__95063700_43_flash_fwd_hdim64_fp16_split_softcap_sm90_cu_58b58f81_28506ignoreE:
	.zero		1
	.type		_ZN79_INTERNAL_95063700_43_flash_fwd_hdim64_fp16_split_softcap_sm90_cu_58b58f81_28504cute7productE,@object
	.size		_ZN79_INTERNAL_95063700_43_flash_fwd_hdim64_fp16_split_softcap_sm90_cu_58b58f81_28504cute7productE,(_ZN79_INTERNAL_95063700_43_flash_fwd_hdim64_fp16_split_softcap_sm90_cu_58b58f81_28504cuda3std3__45__cpo3endE - _ZN79_INTERNAL_95063700_43_flash_fwd_hdim64_fp16_split_softcap_sm90_cu_58b58f81_28504cute7productE)
_ZN79_INTERNAL_95063700_43_flash_fwd_hdim64_fp16_split_softcap_sm90_cu_58b58f81_28504cute7productE:
	.zero		1
	.type		_ZN79_INTERNAL_95063700_43_flash_fwd_hdim64_fp16_split_softcap_sm90_cu_58b58f81_28504cuda3std3__45__cpo3endE,@object
	.size		_ZN79_INTERNAL_95063700_43_flash_fwd_hdim64_fp16_split_softcap_sm90_cu_58b58f81_28504cuda3std3__45__cpo3endE,(_ZN79_INTERNAL_95063700_43_flash_fwd_hdim64_fp16_split_softcap_sm90_cu_58b58f81_28504cuda3std3__419piecewise_constructE - _ZN79_INTERNAL_95063700_43_flash_fwd_hdim64_fp16_split_softcap_sm90_cu_58b58f81_28504cuda3std3__45__cpo3endE)
_ZN79_INTERNAL_95063700_43_flash_fwd_hdim64_fp16_split_softcap_sm90_cu_58b58f81_28504cuda3std3__45__cpo3endE:
	.zero		1
	.type		_ZN79_INTERNAL_95063700_43_flash_fwd_hdim64_fp16_split_softcap_sm90_cu_58b58f81_28504cuda3std3__419piecewise_constructE,@object
	.size		_ZN79_INTERNAL_95063700_43_flash_fwd_hdim64_fp16_split_softcap_sm90_cu_58b58f81_28504cuda3std3__419piecewise_constructE,(_ZN79_INTERNAL_95063700_43_flash_fwd_hdim64_fp16_split_softcap_sm90_cu_58b58f81_28504cuda3std3__45__cpo4cendE - _ZN79_INTERNAL_95063700_43_flash_fwd_hdim64_fp16_split_softcap_sm90_cu_58b58f81_28504cuda3std3__419piecewise_constructE)
_ZN79_INTERNAL_95063700_43_flash_fwd_hdim64_fp16_split_softcap_sm90_cu_58b58f81_28504cuda3std3__419piecewise_constructE:
	.zero		1
	.type		_ZN79_INTERNAL_95063700_43_flash_fwd_hdim64_fp16_split_softcap_sm90_cu_58b58f81_28504cuda3std3__45__cpo4cendE,@object
	.size		_ZN79_INTERNAL_95063700_43_flash_fwd_hdim64_fp16_split_softcap_sm90_cu_58b58f81_28504cuda3std3__45__cpo4cendE,(_ZN79_INTERNAL_95063700_43_flash_fwd_hdim64_fp16_split_softcap_sm90_cu_58b58f81_28504cuda3std6ranges3__45__cpo4swapE - _ZN79_INTERNAL_95063700_43_flash_fwd_hdim64_fp16_split_softcap_sm90_cu_58b58f81_28504cuda3std3__45__cpo4cendE)
_ZN79_INTERNAL_95063700_43_flash_fwd_hdim64_fp16_split_softcap_sm90_cu_58b58f81_28504cuda3std3__45__cpo4cendE:
	.zero		1
	.type		_ZN79_INTERNAL_95063700_43_flash_fwd_hdim64_fp16_split_softcap_sm90_cu_58b58f81_28504cuda3std6ranges3__45__cpo4swapE,@object
	.size		_ZN79_INTERNAL_95063700_43_flash_fwd_hdim64_fp16_split_softcap_sm90_cu_58b58f81_28504cuda3std6ranges3__45__cpo4swapE,(.L_16 - _ZN79_INTERNAL_95063700_43_flash_fwd_hdim64_fp16_split_softcap_sm90_cu_58b58f81_28504cuda3std6ranges3__45__cpo4swapE)
_ZN79_INTERNAL_95063700_43_flash_fwd_hdim64_fp16_split_softcap_sm90_cu_58b58f81_28504cuda3std6ranges3__45__cpo4swapE:
	.zero		1
.L_16:


//--------------------- .nv.shared._ZN7cutlass13device_kernelIN5flash11enable_sm90INS1_16FlashAttnFwdSm90INS1_25CollectiveMainloopFwdSm90ILi2EN4cute5tupleIJNS5_1CILi1EEES8_S8_EEENS6_IJNS7_ILi192EEESA_NS7_ILi64EEEEEELi64ENS_6half_tEfNS_4arch4Sm90ELb0ELb0ELb1ELb1ELb0ELb0ELb0ELb0ELb1ELb1ELb1ELb0EEENS1_21CollectiveEpilogueFwdINS6_IJSA_SB_SA_EEES9_SD_SF_Li384ELb1ELb1ELb1ELb0EEENS1_36VarlenDynamicPersistentTileSchedulerILi192ELi192ELi384ELi128ELb1ELb1ELb1ELb0ELb1ELb1EEEEEEEEEvNT_6ParamsE --------------------------
	.section	.nv.shared._ZN7cutlass13device_kernelIN5flash11enable_sm90INS1_16FlashAttnFwdSm90INS1_25CollectiveMainloopFwdSm90ILi2EN4cute5tupleIJNS5_1CILi1EEES8_S8_EEENS6_IJNS7_ILi192EEESA_NS7_ILi64EEEEEELi64ENS_6half_tEfNS_4arch4Sm90ELb0ELb0ELb1ELb1ELb0ELb0ELb0ELb0ELb1ELb1ELb1ELb0EEENS1_21CollectiveEpilogueFwdINS6_IJSA_SB_SA_EEES9_SD_SF_Li384ELb1ELb1ELb1ELb0EEENS1_36VarlenDynamicPersistentTileSchedulerILi192ELi192ELi384ELi128ELb1ELb1ELb1ELb0ELb1ELb1EEEEEEEEEvNT_6ParamsE,"aw",@nobits
	.sectionflags	@""
	.align	16
	.zero		1024


//--------------------- .nv.shared._ZN7cutlass13device_kernelIN5flash11enable_sm90INS1_16FlashAttnFwdSm90INS1_25CollectiveMainloopFwdSm90ILi2EN4cute5tupleIJNS5_1CILi1EEES8_S8_EEENS6_IJNS7_ILi192EEESA_NS7_ILi64EEEEEELi64ENS_6half_tEfNS_4arch4Sm90ELb0ELb0ELb1ELb1ELb0ELb1ELb0ELb0ELb1ELb1ELb1ELb0EEENS1_21CollectiveEpilogueFwdINS6_IJSA_SB_SA_EEES9_SD_SF_Li384ELb1ELb1ELb1ELb0EEENS1_36VarlenDynamicPersistentTileSchedulerILi192ELi192ELi384ELi128ELb1ELb1ELb1ELb0ELb1ELb1EEEEEEEEEvNT_6ParamsE --------------------------
	.section	.nv.shared._ZN7cutlass13device_kernelIN5flash11enable_sm90INS1_16FlashAttnFwdSm90INS1_25CollectiveMainloopFwdSm90ILi2EN4cute5tupleIJNS5_1CILi1EEES8_S8_EEENS6_IJNS7_ILi192EEESA_NS7_ILi64EEEEEELi64ENS_6half_tEfNS_4arch4Sm90ELb0ELb0ELb1ELb1ELb0ELb1ELb0ELb0ELb1ELb1ELb1ELb0EEENS1_21CollectiveEpilogueFwdINS6_IJSA_SB_SA_EEES9_SD_SF_Li384ELb1ELb1ELb1ELb0EEENS1_36VarlenDynamicPersistentTileSchedulerILi192ELi192ELi384ELi128ELb1ELb1ELb1ELb0ELb1ELb1EEEEEEEEEvNT_6ParamsE,"aw",@nobits
	.sectionflags	@""
	.align	16
	.zero		1024


//--------------------- .nv.shared._ZN7cutlass13device_kernelIN5flash11enable_sm90INS1_16FlashAttnFwdSm90INS1_25CollectiveMainloopFwdSm90ILi2EN4cute5tupleIJNS5_1CILi1EEES8_S8_EEENS6_IJNS7_ILi192EEENS7_ILi128EEENS7_ILi64EEEEEELi64ENS_6half_tEfNS_4arch4Sm90ELb0ELb1ELb1ELb0ELb0ELb0ELb0ELb1ELb1ELb1ELb1ELb0EEENS1_21CollectiveEpilogueFwdINS6_IJSA_SC_SB_EEES9_SE_SG_Li384ELb0ELb1ELb1ELb0EEENS1_19SingleTileSchedulerILb0ELb1ELb1ELi192EEEEEEEEEvNT_6ParamsE --------------------------
	.section	.nv.shared._ZN7cutlass13device_kernelIN5flash11enable_sm90INS1_16FlashAttnFwdSm90INS1_25CollectiveMainloopFwdSm90ILi2EN4cute5tupleIJNS5_1CILi1EEES8_S8_EEENS6_IJNS7_ILi192EEENS7_ILi128EEENS7_ILi64EEEEEELi64ENS_6half_tEfNS_4arch4Sm90ELb0ELb1ELb1ELb0ELb0ELb0ELb0ELb1ELb1ELb1ELb1ELb0EEENS1_21CollectiveEpilogueFwdINS6_IJSA_SC_SB_EEES9_SE_SG_Li384ELb0ELb1ELb1ELb0EEENS1_19SingleTileSchedulerILb0ELb1ELb1ELi192EEEEEEEEEvNT_6ParamsE,"aw",@nobits
	.sectionflags	@""
	.align	16
	.zero		1024


//--------------------- .nv.shared._ZN7cutlass13device_kernelIN5flash11enable_sm90INS1_16FlashAttnFwdSm90INS1_25CollectiveMainloopFwdSm90ILi2EN4cute5tupleIJNS5_1CILi1EEES8_S8_EEENS6_IJNS7_ILi192EEENS7_ILi128EEENS7_ILi64EEEEEELi64ENS_6half_tEfNS_4arch4Sm90ELb0ELb1ELb1ELb1ELb0ELb0ELb0ELb1ELb1ELb1ELb1ELb0EEENS1_21CollectiveEpilogueFwdINS6_IJSA_SC_SB_EEES9_SE_SG_Li384ELb1ELb1ELb1ELb0EEENS1_36VarlenDynamicPersistentTileSchedulerILi192ELi128ELi384ELi128ELb1ELb1ELb1ELb1ELb0ELb1EEEEEEEEEvNT_6ParamsE --------------------------
	.section	.nv.shared._ZN7cutlass13device_kernelIN5flash11enable_sm90INS1_16FlashAttnFwdSm90INS1_25CollectiveMainloopFwdSm90ILi2EN4cute5tupleIJNS5_1CILi1EEES8_S8_EEENS6_IJNS7_ILi192EEENS7_ILi128EEENS7_ILi64EEEEEELi64ENS_6half_tEfNS_4arch4Sm90ELb0ELb1ELb1ELb1ELb0ELb0ELb0ELb1ELb1ELb1ELb1ELb0EEENS1_21CollectiveEpilogueFwdINS6_IJSA_SC_SB_EEES9_SE_SG_Li384ELb1ELb1ELb1ELb0EEENS1_36VarlenDynamicPersistentTileSchedulerILi192ELi128ELi384ELi128ELb1ELb1ELb1ELb1ELb0ELb1EEEEEEEEEvNT_6ParamsE,"aw",@nobits
	.sectionflags	@""
	.align	16
	.zero		1024


//--------------------- .nv.shared._ZN7cutlass13device_kernelIN5flash11enable_sm90INS1_16FlashAttnFwdSm90INS1_25CollectiveMainloopFwdSm90ILi2EN4cute5tupleIJNS5_1CILi1EEES8_S8_EEENS6_IJNS7_ILi192EEENS7_ILi128EEENS7_ILi64EEEEEELi64ENS_6half_tEfNS_4arch4Sm90ELb0ELb1ELb1ELb1ELb0ELb1ELb0ELb1ELb1ELb1ELb1ELb0EEENS1_21CollectiveEpilogueFwdINS6_IJSA_SC_SB_EEES9_SE_SG_Li384ELb1ELb1ELb1ELb0EEENS1_36VarlenDynamicPersistentTileSchedulerILi192ELi128ELi384ELi128ELb1ELb1ELb1ELb1ELb0ELb1EEEEEEEEEvNT_6ParamsE --------------------------
	.section	.nv.shared._ZN7cutlass13device_kernelIN5flash11enable_sm90INS1_16FlashAttnFwdSm90INS1_25CollectiveMainloopFwdSm90ILi2EN4cute5tupleIJNS5_1CILi1EEES8_S8_EEENS6_IJNS7_ILi192EEENS7_ILi128EEENS7_ILi64EEEEEELi64ENS_6half_tEfNS_4arch4Sm90ELb0ELb1ELb1ELb1ELb0ELb1ELb0ELb1ELb1ELb1ELb1ELb0EEENS1_21CollectiveEpilogueFwdINS6_IJSA_SC_SB_EEES9_SE_SG_Li384ELb1ELb1ELb1ELb0EEENS1_36VarlenDynamicPersistentTileSchedulerILi192ELi128ELi384ELi128ELb1ELb1ELb1ELb1ELb0ELb1EEEEEEEEEvNT_6ParamsE,"aw",@nobits
	.sectionflags	@""
	.align	16
	.zero		1024


//--------------------- .nv.shared._ZN7cutlass13device_kernelIN5flash11enable_sm90INS1_16FlashAttnFwdSm90INS1_25CollectiveMainloopFwdSm90ILi2EN4cute5tupleIJNS5_1CILi1EEES8_S8_EEENS6_IJNS7_ILi192EEENS7_ILi128EEENS7_ILi64EEEEEELi64ENS_6half_tEfNS_4arch4Sm90ELb1ELb0ELb1ELb0ELb0ELb0ELb0ELb1ELb1ELb1ELb1ELb0EEENS1_21CollectiveEpilogueFwdINS6_IJSA_SC_SB_EEES9_SE_SG_Li384ELb0ELb1ELb1ELb0EEENS1_19SingleTileSchedulerILb0ELb1ELb1ELi192EEEEEEEEEvNT_6ParamsE --------------------------
	.section	.nv.shared._ZN7cutlass13device_kernelIN5flash11enable_sm90INS1_16FlashAttnFwdSm90INS1_25CollectiveMainloopFwdSm90ILi2EN4cute5tupleIJNS5_1CILi1EEES8_S8_EEENS6_IJNS7_ILi192EEENS7_ILi128EEENS7_ILi64EEEEEELi64ENS_6half_tEfNS_4arch4Sm90ELb1ELb0ELb1ELb0ELb0ELb0ELb0ELb1ELb1ELb1ELb1ELb0EEENS1_21CollectiveEpilogueFwdINS6_IJSA_SC_SB_EEES9_SE_SG_Li384ELb0ELb1ELb1ELb0EEENS1_19SingleTileSchedulerILb0ELb1ELb1ELi192EEEEEEEEEvNT_6ParamsE,"aw",@nobits
	.sectionflags	@""
	.align	16
	.zero		1024


//--------------------- .nv.shared._ZN7cutlass13device_kernelIN5flash11enable_sm90INS1_16FlashAttnFwdSm90INS1_25CollectiveMainloopFwdSm90ILi2EN4cute5tupleIJNS5_1CILi1EEES8_S8_EEENS6_IJNS7_ILi192EEENS7_ILi128EEENS7_ILi64EEEEEELi64ENS_6half_tEfNS_4arch4Sm90ELb1ELb0ELb1ELb1ELb0ELb0ELb0ELb1ELb1ELb1ELb1ELb0EEENS1_21CollectiveEpilogueFwdINS6_IJSA_SC_SB_EEES9_SE_SG_Li384ELb1ELb1ELb1ELb0EEENS1_36VarlenDynamicPersistentTileSchedulerILi192ELi128ELi384ELi128ELb1ELb1ELb1ELb1ELb1ELb1EEEEEEEEEvNT_6ParamsE --------------------------
	.section	.nv.shared._ZN7cutlass13device_kernelIN5flash11enable_sm90INS1_16FlashAttnFwdSm90INS1_25CollectiveMainloopFwdSm90ILi2EN4cute5tupleIJNS5_1CILi1EEES8_S8_EEENS6_IJNS7_ILi192EEENS7_ILi128EEENS7_ILi64EEEEEELi64ENS_6half_tEfNS_4arch4Sm90ELb1ELb0ELb1ELb1ELb0ELb0ELb0ELb1ELb1ELb1ELb1ELb0EEENS1_21CollectiveEpilogueFwdINS6_IJSA_SC_SB_EEES9_SE_SG_Li384ELb1ELb1ELb1ELb0EEENS1_36VarlenDynamicPersistentTileSchedulerILi192ELi128ELi384ELi128ELb1ELb1ELb1ELb1ELb1ELb1EEEEEEEEEvNT_6ParamsE,"aw",@nobits
	.sectionflags	@""
	.align	16
	.zero		1024


//--------------------- .nv.shared._ZN7cutlass13device_kernelIN5flash11enable_sm90INS1_16FlashAttnFwdSm90INS1_25CollectiveMainloopFwdSm90ILi2EN4cute5tupleIJNS5_1CILi1EEES8_S8_EEENS6_IJNS7_ILi192EEENS7_ILi128EEENS7_ILi64EEEEEELi64ENS_6half_tEfNS_4arch4Sm90ELb1ELb0ELb1ELb1ELb0ELb1ELb0ELb1ELb1ELb1ELb1ELb0EEENS1_21CollectiveEpilogueFwdINS6_IJSA_SC_SB_EEES9_SE_SG_Li384ELb1ELb1ELb1ELb0EEENS1_36VarlenDynamicPersistentTileSchedulerILi192ELi128ELi384ELi128ELb1ELb1ELb1ELb1ELb1ELb1EEEEEEEEEvNT_6ParamsE --------------------------
	.section	.nv.shared._ZN7cutlass13device_kernelIN5flash11enable_sm90INS1_16FlashAttnFwdSm90INS1_25CollectiveMainloopFwdSm90ILi2EN4cute5tupleIJNS5_1CILi1EEES8_S8_EEENS6_IJNS7_ILi192EEENS7_ILi128EEENS7_ILi64EEEEEELi64ENS_6half_tEfNS_4arch4Sm90ELb1ELb0ELb1ELb1ELb0ELb1ELb0ELb1ELb1ELb1ELb1ELb0EEENS1_21CollectiveEpilogueFwdINS6_IJSA_SC_SB_EEES9_SE_SG_Li384ELb1ELb1ELb1ELb0EEENS1_36VarlenDynamicPersistentTileSchedulerILi192ELi128ELi384ELi128ELb1ELb1ELb1ELb1ELb1ELb1EEEEEEEEEvNT_6ParamsE,"aw",@nobits
	.sectionflags	@""
	.align	16
	.zero		1024


//--------------------- .nv.constant0._ZN7cutlass13device_kernelIN5flash11enable_sm90INS1_16FlashAttnFwdSm90INS1_25CollectiveMainloopFwdSm90ILi2EN4cute5tupleIJNS5_1CILi1EEES8_S8_EEENS6_IJNS7_ILi192EEESA_NS7_ILi64EEEEEELi64ENS_6half_tEfNS_4arch4Sm90ELb0ELb0ELb1ELb0ELb0ELb0ELb0ELb0ELb1ELb1ELb1ELb0EEENS1_21CollectiveEpilogueFwdINS6_IJSA_SB_SA_EEES9_SD_SF_Li384ELb0ELb1ELb1ELb0EEENS1_19SingleTileSchedulerILb0ELb1ELb1ELi192EEEEEEEEEvNT_6ParamsE --------------------------
	.section	.nv.constant0._ZN7cutlass13device_kernelIN5flash11enable_sm90INS1_16FlashAttnFwdSm90INS1_25CollectiveMainloopFwdSm90ILi2EN4cute5tupleIJNS5_1CILi1EEES8_S8_EEENS6_IJNS7_ILi192EEESA_NS7_ILi64EEEEEELi64ENS_6half_tEfNS_4arch4Sm90ELb0ELb0ELb1ELb0ELb0ELb0ELb0ELb0ELb1ELb1ELb1ELb0EEENS1_21CollectiveEpilogueFwdINS6_IJSA_SB_SA_EEES9_SD_SF_Li384ELb0ELb1ELb1ELb0EEENS1_19SingleTileSchedulerILb0ELb1ELb1ELi192EEEEEEEEEvNT_6ParamsE,"a",@progbits
	.sectionflags	@""
	.align	4
.nv.constant0._ZN7cutlass13device_kernelIN5flash11enable_sm90INS1_16FlashAttnFwdSm90INS1_25CollectiveMainloopFwdSm90ILi2EN4cute5tupleIJNS5_1CILi1EEES8_S8_EEENS6_IJNS7_ILi192EEESA_NS7_ILi64EEEEEELi64ENS_6half_tEfNS_4arch4Sm90ELb0ELb0ELb1ELb0ELb0ELb0ELb0ELb0ELb1ELb1ELb1ELb0EEENS1_21CollectiveEpilogueFwdINS6_IJSA_SB_SA_EEES9_SD_SF_Li384ELb0ELb1ELb1ELb0EEENS1_19SingleTileSchedulerILb0ELb1ELb1ELi192EEEEEEEEEvNT_6ParamsE:
	.zero		3200


//--------------------- .nv.constant0._ZN7cutlass13device_kernelIN5flash11enable_sm90INS1_16FlashAttnFwdSm90INS1_25CollectiveMainloopFwdSm90ILi2EN4cute5tupleIJNS5_1CILi1EEES8_S8_EEENS6_IJNS7_ILi192EEESA_NS7_ILi64EEEEEELi64ENS_6half_tEfNS_4arch4Sm90ELb0ELb0ELb1ELb1ELb0ELb0ELb0ELb0ELb1ELb1ELb1ELb0EEENS1_21CollectiveEpilogueFwdINS6_IJSA_SB_SA_EEES9_SD_SF_Li384ELb1ELb1ELb1ELb0EEENS1_36VarlenDynamicPersistentTileSchedulerILi192ELi192ELi384ELi128ELb1ELb1ELb1ELb0ELb1ELb1EEEEEEEEEvNT_6ParamsE --------------------------
	.section	.nv.constant0._ZN7cutlass13device_kernelIN5flash11enable_sm90INS1_16FlashAttnFwdSm90INS1_25CollectiveMainloopFwdSm90ILi2EN4cute5tupleIJNS5_1CILi1EEES8_S8_EEENS6_IJNS7_ILi192EEESA_NS7_ILi64EEEEEELi64ENS_6half_tEfNS_4arch4Sm90ELb0ELb0ELb1ELb1ELb0ELb0ELb0ELb0ELb1ELb1ELb1ELb0EEENS1_21CollectiveEpilogueFwdINS6_IJSA_SB_SA_EEES9_SD_SF_Li384ELb1ELb1ELb1ELb0EEENS1_36VarlenDynamicPersistentTileSchedulerILi192ELi192ELi384ELi128ELb1ELb1ELb1ELb0ELb1ELb1EEEEEEEEEvNT_6ParamsE,"a",@progbits
	.sectionflags	@""
	.align	4
.nv.constant0._ZN7cutlass13device_kernelIN5flash11enable_sm90INS1_16FlashAttnFwdSm90INS1_25CollectiveMainloopFwdSm90ILi2EN4cute5tupleIJNS5_1CILi1EEES8_S8_EEENS6_IJNS7_ILi192EEESA_NS7_ILi64EEEEEELi64ENS_6half_tEfNS_4arch4Sm90ELb0ELb0ELb1ELb1ELb0ELb0ELb0ELb0ELb1ELb1ELb1ELb0EEENS1_21CollectiveEpilogueFwdINS6_IJSA_SB_SA_EEES9_SD_SF_Li384ELb1ELb1ELb1ELb0EEENS1_36VarlenDynamicPersistentTileSchedulerILi192ELi192ELi384ELi128ELb1ELb1ELb1ELb0ELb1ELb1EEEEEEEEEvNT_6ParamsE:
	.zero		3328


//--------------------- .nv.constant0._ZN7cutlass13device_kernelIN5flash11enable_sm90INS1_16FlashAttnFwdSm90INS1_25CollectiveMainloopFwdSm90ILi2EN4cute5tupleIJNS5_1CILi1EEES8_S8_EEENS6_IJNS7_ILi192EEESA_NS7_ILi64EEEEEELi64ENS_6half_tEfNS_4arch4Sm90ELb0ELb0ELb1ELb1ELb0ELb1ELb0ELb0ELb1ELb1ELb1ELb0EEENS1_21CollectiveEpilogueFwdINS6_IJSA_SB_SA_EEES9_SD_SF_Li384ELb1ELb1ELb1ELb0EEENS1_36VarlenDynamicPersistentTileSchedulerILi192ELi192ELi384ELi128ELb1ELb1ELb1ELb0ELb1ELb1EEEEEEEEEvNT_6ParamsE --------------------------
	.section	.nv.constant0._ZN7cutlass13device_kernelIN5flash11enable_sm90INS1_16FlashAttnFwdSm90INS1_25CollectiveMainloopFwdSm90ILi2EN4cute5tupleIJNS5_1CILi1EEES8_S8_EEENS6_IJNS7_ILi192EEESA_NS7_ILi64EEEEEELi64ENS_6half_tEfNS_4arch4Sm90ELb0ELb0ELb1ELb1ELb0ELb1ELb0ELb0ELb1ELb1ELb1ELb0EEENS1_21CollectiveEpilogueFwdINS6_IJSA_SB_SA_EEES9_SD_SF_Li384ELb1ELb1ELb1ELb0EEENS1_36VarlenDynamicPersistentTileSchedulerILi192ELi192ELi384ELi128ELb1ELb1ELb1ELb0ELb1ELb1EEEEEEEEEvNT_6ParamsE,"a",@progbits
	.sectionflags	@""
	.align	4
.nv.constant0._ZN7cutlass13device_kernelIN5flash11enable_sm90INS1_16FlashAttnFwdSm90INS1_25CollectiveMainloopFwdSm90ILi2EN4cute5tupleIJNS5_1CILi1EEES8_S8_EEENS6_IJNS7_ILi192EEESA_NS7_ILi64EEEEEELi64ENS_6half_tEfNS_4arch4Sm90ELb0ELb0ELb1ELb1ELb0ELb1ELb0ELb0ELb1ELb1ELb1ELb0EEENS1_21CollectiveEpilogueFwdINS6_IJSA_SB_SA_EEES9_SD_SF_Li384ELb1ELb1ELb1ELb0EEENS1_36VarlenDynamicPersistentTileSchedulerILi192ELi192ELi384ELi128ELb1ELb1ELb1ELb0ELb1ELb1EEEEEEEEEvNT_6ParamsE:
	.zero		3328


//--------------------- .nv.constant0._ZN7cutlass13device_kernelIN5flash11enable_sm90INS1_16FlashAttnFwdSm90INS1_25CollectiveMainloopFwdSm90ILi2EN4cute5tupleIJNS5_1CILi1EEES8_S8_EEENS6_IJNS7_ILi192EEENS7_ILi128EEENS7_ILi64EEEEEELi64ENS_6half_tEfNS_4arch4Sm90ELb0ELb1ELb1ELb0ELb0ELb0ELb0ELb1ELb1ELb1ELb1ELb0EEENS1_21CollectiveEpilogueFwdINS6_IJSA_SC_SB_EEES9_SE_SG_Li384ELb0ELb1ELb1ELb0EEENS1_19SingleTileSchedulerILb0ELb1ELb1ELi192EEEEEEEEEvNT_6ParamsE --------------------------
	.section	.nv.constant0._ZN7cutlass13device_kernelIN5flash11enable_sm90INS1_16FlashAttnFwdSm90INS1_25CollectiveMainloopFwdSm90ILi2EN4cute5tupleIJNS5_1CILi1EEES8_S8_EEENS6_IJNS7_ILi192EEENS7_ILi128EEENS7_ILi64EEEEEELi64ENS_6half_tEfNS_4arch4Sm90ELb0ELb1ELb1ELb0ELb0ELb0ELb0ELb1ELb1ELb1ELb1ELb0EEENS1_21CollectiveEpilogueFwdINS6_IJSA_SC_SB_EEES9_SE_SG_Li384ELb0ELb1ELb1ELb0EEENS1_19SingleTileSchedulerILb0ELb1ELb1ELi192EEEEEEEEEvNT_6ParamsE,"a",@progbits
	.sectionflags	@""
	.align	4
.nv.constant0._ZN7cutlass13device_kernelIN5flash11enable_sm90INS1_16FlashAttnFwdSm90INS1_25CollectiveMainloopFwdSm90ILi2EN4cute5tupleIJNS5_1CILi1EEES8_S8_EEENS6_IJNS7_ILi192EEENS7_ILi128EEENS7_ILi64EEEEEELi64ENS_6half_tEfNS_4arch4Sm90ELb0ELb1ELb1ELb0ELb0ELb0ELb0ELb1ELb1ELb1ELb1ELb0EEENS1_21CollectiveEpilogueFwdINS6_IJSA_SC_SB_EEES9_SE_SG_Li384ELb0ELb1ELb1ELb0EEENS1_19SingleTileSchedulerILb0ELb1ELb1ELi192EEEEEEEEEvNT_6ParamsE:
	.zero		3200


//--------------------- .nv.constant0._ZN7cutlass13device_kernelIN5flash11enable_sm90INS1_16FlashAttnFwdSm90INS1_25CollectiveMainloopFwdSm90ILi2EN4cute5tupleIJNS5_1CILi1EEES8_S8_EEENS6_IJNS7_ILi192EEENS7_ILi128EEENS7_ILi64EEEEEELi64ENS_6half_tEfNS_4arch4Sm90ELb0ELb1ELb1ELb1ELb0ELb0ELb0ELb1ELb1ELb1ELb1ELb0EEENS1_21CollectiveEpilogueFwdINS6_IJSA_SC_SB_EEES9_SE_SG_Li384ELb1ELb1ELb1ELb0EEENS1_36VarlenDynamicPersistentTileSchedulerILi192ELi128ELi384ELi128ELb1ELb1ELb1ELb1ELb0ELb1EEEEEEEEEvNT_6ParamsE --------------------------
	.section	.nv.constant0._ZN7cutlass13device_kernelIN5flash11enable_sm90INS1_16FlashAttnFwdSm90INS1_25CollectiveMainloopFwdSm90ILi2EN4cute5tupleIJNS5_1CILi1EEES8_S8_EEENS6_IJNS7_ILi192EEENS7_ILi128EEENS7_ILi64EEEEEELi64ENS_6half_tEfNS_4arch4Sm90ELb0ELb1ELb1ELb1ELb0ELb0ELb0ELb1ELb1ELb1ELb1ELb0EEENS1_21CollectiveEpilogueFwdINS6_IJSA_SC_SB_EEES9_SE_SG_Li384ELb1ELb1ELb1ELb0EEENS1_36VarlenDynamicPersistentTileSchedulerILi192ELi128ELi384ELi128ELb1ELb1ELb1ELb1ELb0ELb1EEEEEEEEEvNT_6ParamsE,"a",@progbits
	.sectionflags	@""
	.align	4
.nv.constant0._ZN7cutlass13device_kernelIN5flash11enable_sm90INS1_16FlashAttnFwdSm90INS1_25CollectiveMainloopFwdSm90ILi2EN4cute5tupleIJNS5_1CILi1EEES8_S8_EEENS6_IJNS7_ILi192EEENS7_ILi128EEENS7_ILi64EEEEEELi64ENS_6half_tEfNS_4arch4Sm90ELb0ELb1ELb1ELb1ELb0ELb0ELb0ELb1ELb1ELb1ELb1ELb0EEENS1_21CollectiveEpilogueFwdINS6_IJSA_SC_SB_EEES9_SE_SG_Li384ELb1ELb1ELb1ELb0EEENS1_36VarlenDynamicPersistentTileSchedulerILi192ELi128ELi384ELi128ELb1ELb1ELb1ELb1ELb0ELb1EEEEEEEEEvNT_6ParamsE:
	.zero		3328


//--------------------- .nv.constant0._ZN7cutlass13device_kernelIN5flash11enable_sm90INS1_16FlashAttnFwdSm90INS1_25CollectiveMainloopFwdSm90ILi2EN4cute5tupleIJNS5_1CILi1EEES8_S8_EEENS6_IJNS7_ILi192EEENS7_ILi128EEENS7_ILi64EEEEEELi64ENS_6half_tEfNS_4arch4Sm90ELb0ELb1ELb1ELb1ELb0ELb1ELb0ELb1ELb1ELb1ELb1ELb0EEENS1_21CollectiveEpilogueFwdINS6_IJSA_SC_SB_EEES9_SE_SG_Li384ELb1ELb1ELb1ELb0EEENS1_36VarlenDynamicPersistentTileSchedulerILi192ELi128ELi384ELi128ELb1ELb1ELb1ELb1ELb0ELb1EEEEEEEEEvNT_6ParamsE --------------------------
	.section	.nv.constant0._ZN7cutlass13device_kernelIN5flash11enable_sm90INS1_16FlashAttnFwdSm90INS1_25CollectiveMainloopFwdSm90ILi2EN4cute5tupleIJNS5_1CILi1EEES8_S8_EEENS6_IJNS7_ILi192EEENS7_ILi128EEENS7_ILi64EEEEEELi64ENS_6half_tEfNS_4arch4Sm90ELb0ELb1ELb1ELb1ELb0ELb1ELb0ELb1ELb1ELb1ELb1ELb0EEENS1_21CollectiveEpilogueFwdINS6_IJSA_SC_SB_EEES9_SE_SG_Li384ELb1ELb1ELb1ELb0EEENS1_36VarlenDynamicPersistentTileSchedulerILi192ELi128ELi384ELi128ELb1ELb1ELb1ELb1ELb0ELb1EEEEEEEEEvNT_6ParamsE,"a",@progbits
	.sectionflags	@""
	.align	4
.nv.constant0._ZN7cutlass13device_kernelIN5flash11enable_sm90INS1_16FlashAttnFwdSm90INS1_25CollectiveMainloopFwdSm90ILi2EN4cute5tupleIJNS5_1CILi1EEES8_S8_EEENS6_IJNS7_ILi192EEENS7_ILi128EEENS7_ILi64EEEEEELi64ENS_6half_tEfNS_4arch4Sm90ELb0ELb1ELb1ELb1ELb0ELb1ELb0ELb1ELb1ELb1ELb1ELb0EEENS1_21CollectiveEpilogueFwdINS6_IJSA_SC_SB_EEES9_SE_SG_Li384ELb1ELb1ELb1ELb0EEENS1_36VarlenDynamicPersistentTileSchedulerILi192ELi128ELi384ELi128ELb1ELb1ELb1ELb1ELb0ELb1EEEEEEEEEvNT_6ParamsE:
	.zero		3328


//--------------------- .nv.constant0._ZN7cutlass13device_kernelIN5flash11enable_sm90INS1_16FlashAttnFwdSm90INS1_25CollectiveMainloopFwdSm90ILi2EN4cute5tupleIJNS5_1CILi1EEES8_S8_EEENS6_IJNS7_ILi192EEENS7_ILi128EEENS7_ILi64EEEEEELi64ENS_6half_tEfNS_4arch4Sm90ELb1ELb0ELb1ELb0ELb0ELb0ELb0ELb1ELb1ELb1ELb1ELb0EEENS1_21CollectiveEpilogueFwdINS6_IJSA_SC_SB_EEES9_SE_SG_Li384ELb0ELb1ELb1ELb0EEENS1_19SingleTileSchedulerILb0ELb1ELb1ELi192EEEEEEEEEvNT_6ParamsE --------------------------
	.section	.nv.constant0._ZN7cutlass13device_kernelIN5flash11enable_sm90INS1_16FlashAttnFwdSm90INS1_25CollectiveMainloopFwdSm90ILi2EN4cute5tupleIJNS5_1CILi1EEES8_S8_EEENS6_IJNS7_ILi192EEENS7_ILi128EEENS7_ILi64EEEEEELi64ENS_6half_tEfNS_4arch4Sm90ELb1ELb0ELb1ELb0ELb0ELb0ELb0ELb1ELb1ELb1ELb1ELb0EEENS1_21CollectiveEpilogueFwdINS6_IJSA_SC_SB_EEES9_SE_SG_Li384ELb0ELb1ELb1ELb0EEENS1_19SingleTileSchedulerILb0ELb1ELb1ELi192EEEEEEEEEvNT_6ParamsE,"a",@progbits
	.sectionflags	@""
	.align	4
.nv.constant0._ZN7cutlass13device_kernelIN5flash11enable_sm90INS1_16FlashAttnFwdSm90INS1_25CollectiveMainloopFwdSm90ILi2EN4cute5tupleIJNS5_1CILi1EEES8_S8_EEENS6_IJNS7_ILi192EEENS7_ILi128EEENS7_ILi64EEEEEELi64ENS_6half_tEfNS_4arch4Sm90ELb1ELb0ELb1ELb0ELb0ELb0ELb0ELb1ELb1ELb1ELb1ELb0EEENS1_21CollectiveEpilogueFwdINS6_IJSA_SC_SB_EEES9_SE_SG_Li384ELb0ELb1ELb1ELb0EEENS1_19SingleTileSchedulerILb0ELb1ELb1ELi192EEEEEEEEEvNT_6ParamsE:
	.zero		3200


//--------------------- .nv.constant0._ZN7cutlass13device_kernelIN5flash11enable_sm90INS1_16FlashAttnFwdSm90INS1_25CollectiveMainloopFwdSm90ILi2EN4cute5tupleIJNS5_1CILi1EEES8_S8_EEENS6_IJNS7_ILi192EEENS7_ILi128EEENS7_ILi64EEEEEELi64ENS_6half_tEfNS_4arch4Sm90ELb1ELb0ELb1ELb1ELb0ELb0ELb0ELb1ELb1ELb1ELb1ELb0EEENS1_21CollectiveEpilogueFwdINS6_IJSA_SC_SB_EEES9_SE_SG_Li384ELb1ELb1ELb1ELb0EEENS1_36VarlenDynamicPersistentTileSchedulerILi192ELi128ELi384ELi128ELb1ELb1ELb1ELb1ELb1ELb1EEEEEEEEEvNT_6ParamsE --------------------------
	.section	.nv.constant0._ZN7cutlass13device_kernelIN5flash11enable_sm90INS1_16FlashAttnFwdSm90INS1_25CollectiveMainloopFwdSm90ILi2EN4cute5tupleIJNS5_1CILi1EEES8_S8_EEENS6_IJNS7_ILi192EEENS7_ILi128EEENS7_ILi64EEEEEELi64ENS_6half_tEfNS_4arch4Sm90ELb1ELb0ELb1ELb1ELb0ELb0ELb0ELb1ELb1ELb1ELb1ELb0EEENS1_21CollectiveEpilogueFwdINS6_IJSA_SC_SB_EEES9_SE_SG_Li384ELb1ELb1ELb1ELb0EEENS1_36VarlenDynamicPersistentTileSchedulerILi192ELi128ELi384ELi128ELb1ELb1ELb1ELb1ELb1ELb1EEEEEEEEEvNT_6ParamsE,"a",@progbits
	.sectionflags	@""
	.align	4
.nv.constant0._ZN7cutlass13device_kernelIN5flash11enable_sm90INS1_16FlashAttnFwdSm90INS1_25CollectiveMainloopFwdSm90ILi2EN4cute5tupleIJNS5_1CILi1EEES8_S8_EEENS6_IJNS7_ILi192EEENS7_ILi128EEENS7_ILi64EEEEEELi64ENS_6half_tEfNS_4arch4Sm90ELb1ELb0ELb1ELb1ELb0ELb0ELb0ELb1ELb1ELb1ELb1ELb0EEENS1_21CollectiveEpilogueFwdINS6_IJSA_SC_SB_EEES9_SE_SG_Li384ELb1ELb1ELb1ELb0EEENS1_36VarlenDynamicPersistentTileSchedulerILi192ELi128ELi384ELi128ELb1ELb1ELb1ELb1ELb1ELb1EEEEEEEEEvNT_6ParamsE:
	.zero		3328


//--------------------- .nv.constant0._ZN7cutlass13device_kernelIN5flash11enable_sm90INS1_16FlashAttnFwdSm90INS1_25CollectiveMainloopFwdSm90ILi2EN4cute5tupleIJNS5_1CILi1EEES8_S8_EEENS6_IJNS7_ILi192EEENS7_ILi128EEENS7_ILi64EEEEEELi64ENS_6half_tEfNS_4arch4Sm90ELb1ELb0ELb1ELb1ELb0ELb1ELb0ELb1ELb1ELb1ELb1ELb0EEENS1_21CollectiveEpilogueFwdINS6_IJSA_SC_SB_EEES9_SE_SG_Li384ELb1ELb1ELb1ELb0EEENS1_36VarlenDynamicPersistentTileSchedulerILi192ELi128ELi384ELi128ELb1ELb1ELb1ELb1ELb1ELb1EEEEEEEEEvNT_6ParamsE --------------------------
	.section	.nv.constant0._ZN7cutlass13device_kernelIN5flash11enable_sm90INS1_16FlashAttnFwdSm90INS1_25CollectiveMainloopFwdSm90ILi2EN4cute5tupleIJNS5_1CILi1EEES8_S8_EEENS6_IJNS7_ILi192EEENS7_ILi128EEENS7_ILi64EEEEEELi64ENS_6half_tEfNS_4arch4Sm90ELb1ELb0ELb1ELb1ELb0ELb1ELb0ELb1ELb1ELb1ELb1ELb0EEENS1_21CollectiveEpilogueFwdINS6_IJSA_SC_SB_EEES9_SE_SG_Li384ELb1ELb1ELb1ELb0EEENS1_36VarlenDynamicPersistentTileSchedulerILi192ELi128ELi384ELi128ELb1ELb1ELb1ELb1ELb1ELb1EEEEEEEEEvNT_6ParamsE,"a",@progbits
	.sectionflags	@""
	.align	4
.nv.constant0._ZN7cutlass13device_kernelIN5flash11enable_sm90INS1_16FlashAttnFwdSm90INS1_25CollectiveMainloopFwdSm90ILi2EN4cute5tupleIJNS5_1CILi1EEES8_S8_EEENS6_IJNS7_ILi192EEENS7_ILi128EEENS7_ILi64EEEEEELi64ENS_6half_tEfNS_4arch4Sm90ELb1ELb0ELb1ELb1ELb0ELb1ELb0ELb1ELb1ELb1ELb1ELb0EEENS1_21CollectiveEpilogueFwdINS6_IJSA_SC_SB_EEES9_SE_SG_Li384ELb1ELb1ELb1ELb0EEENS1_36VarlenDynamicPersistentTileSchedulerILi192ELi128ELi384ELi128ELb1ELb1ELb1ELb1ELb1ELb1EEEEEEEEEvNT_6ParamsE:
	.zero		3328


//--------------------- SYMBOLS --------------------------

	.type		.nv.reservedSmem.offset0,@object
	.size		.nv.reservedSmem.offset0,0x4
	.type		__assertfail,@function
